	.target	sm_80

	.elftype	@"ET_EXEC"


//--------------------- .note.nv.tkinfo           --------------------------
	.section	.note.nv.tkinfo,"",@"SHT_NOTE"
	.sectionflags	@"SHF_NOTE_NV_TKINFO"
	.tkinfo
        /*0018*/ 	.word	0x00000002
        /*0030*/ 	.string	""
        /*0030*/ 	.string	"ptxas"
        /*0030*/ 	.string	"Cuda compilation tools, release 13.0, V13.0.88"
        /*0030*/ 	.string	"Build cuda_13.0.r13.0/compiler.36424714_0"
        /*0030*/ 	.string	"-arch sm_80 -m 64 "



//--------------------- .note.nv.cuinfo           --------------------------
	.section	.note.nv.cuinfo,"",@"SHT_NOTE"
	.sectionflags	@"SHF_NOTE_NV_CUINFO"
        /*0018*/ 	.short	0x0002
        /*001a*/ 	.short	0x0050
        /*001c*/ 	.short	0x0082
	.zero		2


//--------------------- .nv.info                  --------------------------
	.section	.nv.info,"",@"SHT_CUDA_INFO"
	.align	4


	//----- nvinfo : EIATTR_REGCOUNT
	.align		4
        /*0000*/ 	.byte	0x04, 0x2f
        /*0002*/ 	.short	(.L_12 - .L_11)
	.align		4
.L_11:
        /*0004*/ 	.word	index@(_ZN5flash24flash_fwd_splitkv_kernelI23Flash_fwd_kernel_traitsILi192ELi64ELi64ELi4ELb0ELb0EN7cutlass10bfloat16_tE19Flash_kernel_traitsILi192ELi64ELi64ELi4ES3_EELb1ELb0ELb1ELb0ELb0ELb1ELb1ELb1EEEvNS_16Flash_fwd_paramsE)
        /*0008*/ 	.word	0x000000f2


	//----- nvinfo : EIATTR_FRAME_SIZE
	.align		4
.L_12:
        /*000c*/ 	.byte	0x04, 0x11
        /*000e*/ 	.short	(.L_14 - .L_13)
	.align		4
.L_13:
        /*0010*/ 	.word	index@($__internal_25_$__cuda_sm70_shflsync_bfly_p)
        /*0014*/ 	.word	0x00000000


	//----- nvinfo : EIATTR_FRAME_SIZE
	.align		4
.L_14:
        /*0018*/ 	.byte	0x04, 0x11
        /*001a*/ 	.short	(.L_16 - .L_15)
	.align		4
.L_15:
        /*001c*/ 	.word	index@($_ZN5flash24flash_fwd_splitkv_kernelI23Flash_fwd_kernel_traitsILi192ELi64ELi64ELi4ELb0ELb0EN7cutlass10bfloat16_tE19Flash_kernel_traitsILi192ELi64ELi64ELi4ES3_EELb1ELb0ELb1ELb0ELb0ELb1ELb1ELb1EEEvNS_16Flash_fwd_paramsE$_ZN5flash30compute_attn_1rowblock_splitkvI23Flash_fwd_kernel_traitsILi192ELi64ELi64ELi4ELb0ELb0EN7cutlass10bfloat16_tE19Flash_kernel_traitsILi192ELi64ELi64ELi4ES3_EELb1ELb0ELb1ELb0ELb0ELb1ELb1ELb1ENS_16Flash_fwd_paramsEEEvRKT8_iiiii)
        /*0020*/ 	.word	0x00000000


	//----- nvinfo : EIATTR_FRAME_SIZE
	.align		4
.L_16:
        /*0024*/ 	.byte	0x04, 0x11
        /*0026*/ 	.short	(.L_18 - .L_17)
	.align		4
.L_17:
        /*0028*/ 	.word	index@(_ZN5flash24flash_fwd_splitkv_kernelI23Flash_fwd_kernel_traitsILi192ELi64ELi64ELi4ELb0ELb0EN7cutlass10bfloat16_tE19Flash_kernel_traitsILi192ELi64ELi64ELi4ES3_EELb1ELb0ELb1ELb0ELb0ELb1ELb1ELb1EEEvNS_16Flash_fwd_paramsE)
        /*002c*/ 	.word	0x00000000


	//----- nvinfo : EIATTR_REGCOUNT
	.align		4
.L_18:
        /*0030*/ 	.byte	0x04, 0x2f
        /*0032*/ 	.short	(.L_20 - .L_19)
	.align		4
.L_19:
        /*0034*/ 	.word	index@(_ZN5flash24flash_fwd_splitkv_kernelI23Flash_fwd_kernel_traitsILi192ELi64ELi64ELi4ELb0ELb0EN7cutlass10bfloat16_tE19Flash_kernel_traitsILi192ELi64ELi64ELi4ES3_EELb1ELb0ELb1ELb0ELb0ELb0ELb1ELb1EEEvNS_16Flash_fwd_paramsE)
        /*0038*/ 	.word	0x000000e2


	//----- nvinfo : EIATTR_FRAME_SIZE
	.align		4
.L_20:
        /*003c*/ 	.byte	0x04, 0x11
        /*003e*/ 	.short	(.L_22 - .L_21)
	.align		4
.L_21:
        /*0040*/ 	.word	index@($__internal_24_$__cuda_sm70_shflsync_bfly_p)
        /*0044*/ 	.word	0x00000000


	//----- nvinfo : EIATTR_FRAME_SIZE
	.align		4
.L_22:
        /*0048*/ 	.byte	0x04, 0x11
        /*004a*/ 	.short	(.L_24 - .L_23)
	.align		4
.L_23:
        /*004c*/ 	.word	index@($_ZN5flash24flash_fwd_splitkv_kernelI23Flash_fwd_kernel_traitsILi192ELi64ELi64ELi4ELb0ELb0EN7cutlass10bfloat16_tE19Flash_kernel_traitsILi192ELi64ELi64ELi4ES3_EELb1ELb0ELb1ELb0ELb0ELb0ELb1ELb1EEEvNS_16Flash_fwd_paramsE$_ZN5flash30compute_attn_1rowblock_splitkvI23Flash_fwd_kernel_traitsILi192ELi64ELi64ELi4ELb0ELb0EN7cutlass10bfloat16_tE19Flash_kernel_traitsILi192ELi64ELi64ELi4ES3_EELb1ELb0ELb1ELb0ELb0ELb0ELb1ELb1ENS_16Flash_fwd_paramsEEEvRKT8_iiiii)
        /*0050*/ 	.word	0x00000000


	//----- nvinfo : EIATTR_FRAME_SIZE
	.align		4
.L_24:
        /*0054*/ 	.byte	0x04, 0x11
        /*0056*/ 	.short	(.L_26 - .L_25)
	.align		4
.L_25:
        /*0058*/ 	.word	index@(_ZN5flash24flash_fwd_splitkv_kernelI23Flash_fwd_kernel_traitsILi192ELi64ELi64ELi4ELb0ELb0EN7cutlass10bfloat16_tE19Flash_kernel_traitsILi192ELi64ELi64ELi4ES3_EELb1ELb0ELb1ELb0ELb0ELb0ELb1ELb1EEEvNS_16Flash_fwd_paramsE)
        /*005c*/ 	.word	0x00000000


	//----- nvinfo : EIATTR_REGCOUNT
	.align		4
.L_26:
        /*0060*/ 	.byte	0x04, 0x2f
        /*0062*/ 	.short	(.L_28 - .L_27)
	.align		4
.L_27:
        /*0064*/ 	.word	index@(_ZN5flash24flash_fwd_splitkv_kernelI23Flash_fwd_kernel_traitsILi192ELi64ELi64ELi4ELb0ELb0EN7cutlass10bfloat16_tE19Flash_kernel_traitsILi192ELi64ELi64ELi4ES3_EELb1ELb0ELb0ELb0ELb1ELb1ELb1ELb1EEEvNS_16Flash_fwd_paramsE)
        /*0068*/ 	.word	0x000000f2


	//----- nvinfo : EIATTR_FRAME_SIZE
	.align		4
.L_28:
        /*006c*/ 	.byte	0x04, 0x11
        /*006e*/ 	.short	(.L_30 - .L_29)
	.align		4
.L_29:
        /*0070*/ 	.word	index@($__internal_23_$__cuda_sm70_shflsync_bfly_p)
        /*0074*/ 	.word	0x00000000


	//----- nvinfo : EIATTR_FRAME_SIZE
	.align		4
.L_30:
        /*0078*/ 	.byte	0x04, 0x11
        /*007a*/ 	.short	(.L_32 - .L_31)
	.align		4
.L_31:
        /*007c*/ 	.word	index@($_ZN5flash24flash_fwd_splitkv_kernelI23Flash_fwd_kernel_traitsILi192ELi64ELi64ELi4ELb0ELb0EN7cutlass10bfloat16_tE19Flash_kernel_traitsILi192ELi64ELi64ELi4ES3_EELb1ELb0ELb0ELb0ELb1ELb1ELb1ELb1EEEvNS_16Flash_fwd_paramsE$_ZN5flash30compute_attn_1rowblock_splitkvI23Flash_fwd_kernel_traitsILi192ELi64ELi64ELi4ELb0ELb0EN7cutlass10bfloat16_tE19Flash_kernel_traitsILi192ELi64ELi64ELi4ES3_EELb1ELb0ELb0ELb0ELb1ELb1ELb1ELb1ENS_16Flash_fwd_paramsEEEvRKT8_iiiii)
        /*0080*/ 	.word	0x00000000


	//----- nvinfo : EIATTR_FRAME_SIZE
	.align		4
.L_32:
        /*0084*/ 	.byte	0x04, 0x11
        /*0086*/ 	.short	(.L_34 - .L_33)
	.align		4
.L_33:
        /*0088*/ 	.word	index@(_ZN5flash24flash_fwd_splitkv_kernelI23Flash_fwd_kernel_traitsILi192ELi64ELi64ELi4ELb0ELb0EN7cutlass10bfloat16_tE19Flash_kernel_traitsILi192ELi64ELi64ELi4ES3_EELb1ELb0ELb0ELb0ELb1ELb1ELb1ELb1EEEvNS_16Flash_fwd_paramsE)
        /*008c*/ 	.word	0x00000000


	//----- nvinfo : EIATTR_REGCOUNT
	.align		4
.L_34:
        /*0090*/ 	.byte	0x04, 0x2f
        /*0092*/ 	.short	(.L_36 - .L_35)
	.align		4
.L_35:
        /*0094*/ 	.word	index@(_ZN5flash24flash_fwd_splitkv_kernelI23Flash_fwd_kernel_traitsILi192ELi64ELi64ELi4ELb0ELb0EN7cutlass10bfloat16_tE19Flash_kernel_traitsILi192ELi64ELi64ELi4ES3_EELb1ELb0ELb0ELb0ELb1ELb0ELb1ELb1EEEvNS_16Flash_fwd_paramsE)
        /*0098*/ 	.word	0x000000ee


	//----- nvinfo : EIATTR_FRAME_SIZE
	.align		4
.L_36:
        /*009c*/ 	.byte	0x04, 0x11
        /*009e*/ 	.short	(.L_38 - .L_37)
	.align		4
.L_37:
        /*00a0*/ 	.word	index@($__internal_22_$__cuda_sm70_shflsync_bfly_p)
        /*00a4*/ 	.word	0x00000000


	//----- nvinfo : EIATTR_FRAME_SIZE
	.align		4
.L_38:
        /*00a8*/ 	.byte	0x04, 0x11
        /*00aa*/ 	.short	(.L_40 - .L_39)
	.align		4
.L_39:
        /*00ac*/ 	.word	index@($_ZN5flash24flash_fwd_splitkv_kernelI23Flash_fwd_kernel_traitsILi192ELi64ELi64ELi4ELb0ELb0EN7cutlass10bfloat16_tE19Flash_kernel_traitsILi192ELi64ELi64ELi4ES3_EELb1ELb0ELb0ELb0ELb1ELb0ELb1ELb1EEEvNS_16Flash_fwd_paramsE$_ZN5flash30compute_attn_1rowblock_splitkvI23Flash_fwd_kernel_traitsILi192ELi64ELi64ELi4ELb0ELb0EN7cutlass10bfloat16_tE19Flash_kernel_traitsILi192ELi64ELi64ELi4ES3_EELb1ELb0ELb0ELb0ELb1ELb0ELb1ELb1ENS_16Flash_fwd_paramsEEEvRKT8_iiiii)
        /*00b0*/ 	.word	0x00000000


	//----- nvinfo : EIATTR_FRAME_SIZE
	.align		4
.L_40:
        /*00b4*/ 	.byte	0x04, 0x11
        /*00b6*/ 	.short	(.L_42 - .L_41)
	.align		4
.L_41:
        /*00b8*/ 	.word	index@(_ZN5flash24flash_fwd_splitkv_kernelI23Flash_fwd_kernel_traitsILi192ELi64ELi64ELi4ELb0ELb0EN7cutlass10bfloat16_tE19Flash_kernel_traitsILi192ELi64ELi64ELi4ES3_EELb1ELb0ELb0ELb0ELb1ELb0ELb1ELb1EEEvNS_16Flash_fwd_paramsE)
        /*00bc*/ 	.word	0x00000000


	//----- nvinfo : EIATTR_REGCOUNT
	.align		4
.L_42:
        /*00c0*/ 	.byte	0x04, 0x2f
        /*00c2*/ 	.short	(.L_44 - .L_43)
	.align		4
.L_43:
        /*00c4*/ 	.word	index@(_ZN5flash24flash_fwd_splitkv_kernelI23Flash_fwd_kernel_traitsILi192ELi64ELi64ELi4ELb0ELb0EN7cutlass10bfloat16_tE19Flash_kernel_traitsILi192ELi64ELi64ELi4ES3_EELb1ELb0ELb1ELb0ELb0ELb1ELb1ELb0EEEvNS_16Flash_fwd_paramsE)
        /*00c8*/ 	.word	0x000000fe


	//----- nvinfo : EIATTR_FRAME_SIZE
	.align		4
.L_44:
        /*00cc*/ 	.byte	0x04, 0x11
        /*00ce*/ 	.short	(.L_46 - .L_45)
	.align		4
.L_45:
        /*00d0*/ 	.word	index@(_ZN5flash24flash_fwd_splitkv_kernelI23Flash_fwd_kernel_traitsILi192ELi64ELi64ELi4ELb0ELb0EN7cutlass10bfloat16_tE19Flash_kernel_traitsILi192ELi64ELi64ELi4ES3_EELb1ELb0ELb1ELb0ELb0ELb1ELb1ELb0EEEvNS_16Flash_fwd_paramsE)
        /*00d4*/ 	.word	0x00000000


	//----- nvinfo : EIATTR_REGCOUNT
	.align		4
.L_46:
        /*00d8*/ 	.byte	0x04, 0x2f
        /*00da*/ 	.short	(.L_48 - .L_47)
	.align		4
.L_47:
        /*00dc*/ 	.word	index@(_ZN5flash24flash_fwd_splitkv_kernelI23Flash_fwd_kernel_traitsILi192ELi64ELi64ELi4ELb0ELb0EN7cutlass10bfloat16_tE19Flash_kernel_traitsILi192ELi64ELi64ELi4ES3_EELb1ELb0ELb1ELb0ELb0ELb0ELb1ELb0EEEvNS_16Flash_fwd_paramsE)
        /*00e0*/ 	.word	0x000000ee


	//----- nvinfo : EIATTR_FRAME_SIZE
	.align		4
.L_48:
        /*00e4*/ 	.byte	0x04, 0x11
        /*00e6*/ 	.short	(.L_50 - .L_49)
	.align		4
.L_49:
        /*00e8*/ 	.word	index@(_ZN5flash24flash_fwd_splitkv_kernelI23Flash_fwd_kernel_traitsILi192ELi64ELi64ELi4ELb0ELb0EN7cutlass10bfloat16_tE19Flash_kernel_traitsILi192ELi64ELi64ELi4ES3_EELb1ELb0ELb1ELb0ELb0ELb0ELb1ELb0EEEvNS_16Flash_fwd_paramsE)
        /*00ec*/ 	.word	0x00000000


	//----- nvinfo : EIATTR_REGCOUNT
	.align		4
.L_50:
        /*00f0*/ 	.byte	0x04, 0x2f
        /*00f2*/ 	.short	(.L_52 - .L_51)
	.align		4
.L_51:
        /*00f4*/ 	.word	index@(_ZN5flash24flash_fwd_splitkv_kernelI23Flash_fwd_kernel_traitsILi192ELi64ELi64ELi4ELb0ELb0EN7cutlass10bfloat16_tE19Flash_kernel_traitsILi192ELi64ELi64ELi4ES3_EELb1ELb0ELb0ELb0ELb1ELb1ELb1ELb0EEEvNS_16Flash_fwd_paramsE)
        /*00f8*/ 	.word	0x000000ff


	//----- nvinfo : EIATTR_FRAME_SIZE
	.align		4
.L_52:
        /*00fc*/ 	.byte	0x04, 0x11
        /*00fe*/ 	.short	(.L_54 - .L_53)
	.align		4
.L_53:
        /*0100*/ 	.word	index@(_ZN5flash24flash_fwd_splitkv_kernelI23Flash_fwd_kernel_traitsILi192ELi64ELi64ELi4ELb0ELb0EN7cutlass10bfloat16_tE19Flash_kernel_traitsILi192ELi64ELi64ELi4ES3_EELb1ELb0ELb0ELb0ELb1ELb1ELb1ELb0EEEvNS_16Flash_fwd_paramsE)
        /*0104*/ 	.word	0x00000000


	//----- nvinfo : EIATTR_REGCOUNT
	.align		4
.L_54:
        /*0108*/ 	.byte	0x04, 0x2f
        /*010a*/ 	.short	(.L_56 - .L_55)
	.align		4
.L_55:
        /*010c*/ 	.word	index@(_ZN5flash24flash_fwd_splitkv_kernelI23Flash_fwd_kernel_traitsILi192ELi64ELi64ELi4ELb0ELb0EN7cutlass10bfloat16_tE19Flash_kernel_traitsILi192ELi64ELi64ELi4ES3_EELb1ELb0ELb0ELb0ELb1ELb0ELb1ELb0EEEvNS_16Flash_fwd_paramsE)
        /*0110*/ 	.word	0x000000e6


	//----- nvinfo : EIATTR_FRAME_SIZE
	.align		4
.L_56:
        /*0114*/ 	.byte	0x04, 0x11
        /*0116*/ 	.short	(.L_58 - .L_57)
	.align		4
.L_57:
        /*0118*/ 	.word	index@(_ZN5flash24flash_fwd_splitkv_kernelI23Flash_fwd_kernel_traitsILi192ELi64ELi64ELi4ELb0ELb0EN7cutlass10bfloat16_tE19Flash_kernel_traitsILi192ELi64ELi64ELi4ES3_EELb1ELb0ELb0ELb0ELb1ELb0ELb1ELb0EEEvNS_16Flash_fwd_paramsE)
        /*011c*/ 	.word	0x00000000


	//----- nvinfo : EIATTR_REGCOUNT
	.align		4
.L_58:
        /*0120*/ 	.byte	0x04, 0x2f
        /*0122*/ 	.short	(.L_60 - .L_59)
	.align		4
.L_59:
        /*0124*/ 	.word	index@(_ZN5flash24flash_fwd_splitkv_kernelI23Flash_fwd_kernel_traitsILi192ELi64ELi64ELi4ELb0ELb0EN7cutlass10bfloat16_tE19Flash_kernel_traitsILi192ELi64ELi64ELi4ES3_EELb1ELb0ELb1ELb0ELb0ELb1ELb0ELb1EEEvNS_16Flash_fwd_paramsE)
        /*0128*/ 	.word	0x000000f8


	//----- nvinfo : EIATTR_FRAME_SIZE
	.align		4
.L_60:
        /*012c*/ 	.byte	0x04, 0x11
        /*012e*/ 	.short	(.L_62 - .L_61)
	.align		4
.L_61:
        /*0130*/ 	.word	index@($__internal_21_$__cuda_sm70_shflsync_bfly_p)
        /*0134*/ 	.word	0x00000000


	//----- nvinfo : EIATTR_FRAME_SIZE
	.align		4
.L_62:
        /*0138*/ 	.byte	0x04, 0x11
        /*013a*/ 	.short	(.L_64 - .L_63)
	.align		4
.L_63:
        /*013c*/ 	.word	index@($_ZN5flash24flash_fwd_splitkv_kernelI23Flash_fwd_kernel_traitsILi192ELi64ELi64ELi4ELb0ELb0EN7cutlass10bfloat16_tE19Flash_kernel_traitsILi192ELi64ELi64ELi4ES3_EELb1ELb0ELb1ELb0ELb0ELb1ELb0ELb1EEEvNS_16Flash_fwd_paramsE$_ZN5flash30compute_attn_1rowblock_splitkvI23Flash_fwd_kernel_traitsILi192ELi64ELi64ELi4ELb0ELb0EN7cutlass10bfloat16_tE19Flash_kernel_traitsILi192ELi64ELi64ELi4ES3_EELb1ELb0ELb1ELb0ELb0ELb1ELb0ELb1ENS_16Flash_fwd_paramsEEEvRKT8_iiiii)
        /*0140*/ 	.word	0x00000000


	//----- nvinfo : EIATTR_FRAME_SIZE
	.align		4
.L_64:
        /*0144*/ 	.byte	0x04, 0x11
        /*0146*/ 	.short	(.L_66 - .L_65)
	.align		4
.L_65:
        /*0148*/ 	.word	index@(_ZN5flash24flash_fwd_splitkv_kernelI23Flash_fwd_kernel_traitsILi192ELi64ELi64ELi4ELb0ELb0EN7cutlass10bfloat16_tE19Flash_kernel_traitsILi192ELi64ELi64ELi4ES3_EELb1ELb0ELb1ELb0ELb0ELb1ELb0ELb1EEEvNS_16Flash_fwd_paramsE)
        /*014c*/ 	.word	0x00000000


	//----- nvinfo : EIATTR_REGCOUNT
	.align		4
.L_66:
        /*0150*/ 	.byte	0x04, 0x2f
        /*0152*/ 	.short	(.L_68 - .L_67)
	.align		4
.L_67:
        /*0154*/ 	.word	index@(_ZN5flash24flash_fwd_splitkv_kernelI23Flash_fwd_kernel_traitsILi192ELi64ELi64ELi4ELb0ELb0EN7cutlass10bfloat16_tE19Flash_kernel_traitsILi192ELi64ELi64ELi4ES3_EELb1ELb0ELb1ELb0ELb0ELb0ELb0ELb1EEEvNS_16Flash_fwd_paramsE)
        /*0158*/ 	.word	0x000000e5


	//----- nvinfo : EIATTR_FRAME_SIZE
	.align		4
.L_68:
        /*015c*/ 	.byte	0x04, 0x11
        /*015e*/ 	.short	(.L_70 - .L_69)
	.align		4
.L_69:
        /*0160*/ 	.word	index@($__internal_20_$__cuda_sm70_shflsync_bfly_p)
        /*0164*/ 	.word	0x00000000


	//----- nvinfo : EIATTR_FRAME_SIZE
	.align		4
.L_70:
        /*0168*/ 	.byte	0x04, 0x11
        /*016a*/ 	.short	(.L_72 - .L_71)
	.align		4
.L_71:
        /*016c*/ 	.word	index@($_ZN5flash24flash_fwd_splitkv_kernelI23Flash_fwd_kernel_traitsILi192ELi64ELi64ELi4ELb0ELb0EN7cutlass10bfloat16_tE19Flash_kernel_traitsILi192ELi64ELi64ELi4ES3_EELb1ELb0ELb1ELb0ELb0ELb0ELb0ELb1EEEvNS_16Flash_fwd_paramsE$_ZN5flash30compute_attn_1rowblock_splitkvI23Flash_fwd_kernel_traitsILi192ELi64ELi64ELi4ELb0ELb0EN7cutlass10bfloat16_tE19Flash_kernel_traitsILi192ELi64ELi64ELi4ES3_EELb1ELb0ELb1ELb0ELb0ELb0ELb0ELb1ENS_16Flash_fwd_paramsEEEvRKT8_iiiii)
        /*0170*/ 	.word	0x00000000


	//----- nvinfo : EIATTR_FRAME_SIZE
	.align		4
.L_72:
        /*0174*/ 	.byte	0x04, 0x11
        /*0176*/ 	.short	(.L_74 - .L_73)
	.align		4
.L_73:
        /*0178*/ 	.word	index@(_ZN5flash24flash_fwd_splitkv_kernelI23Flash_fwd_kernel_traitsILi192ELi64ELi64ELi4ELb0ELb0EN7cutlass10bfloat16_tE19Flash_kernel_traitsILi192ELi64ELi64ELi4ES3_EELb1ELb0ELb1ELb0ELb0ELb0ELb0ELb1EEEvNS_16Flash_fwd_paramsE)
        /*017c*/ 	.word	0x00000000


	//----- nvinfo : EIATTR_REGCOUNT
	.align		4
.L_74:
        /*0180*/ 	.byte	0x04, 0x2f
        /*0182*/ 	.short	(.L_76 - .L_75)
	.align		4
.L_75:
        /*0184*/ 	.word	index@(_ZN5flash24flash_fwd_splitkv_kernelI23Flash_fwd_kernel_traitsILi192ELi64ELi64ELi4ELb0ELb0EN7cutlass10bfloat16_tE19Flash_kernel_traitsILi192ELi64ELi64ELi4ES3_EELb1ELb0ELb0ELb0ELb1ELb1ELb0ELb1EEEvNS_16Flash_fwd_paramsE)
        /*0188*/ 	.word	0x000000f4


	//----- nvinfo : EIATTR_FRAME_SIZE
	.align		4
.L_76:
        /*018c*/ 	.byte	0x04, 0x11
        /*018e*/ 	.short	(.L_78 - .L_77)
	.align		4
.L_77:
        /*0190*/ 	.word	index@($__internal_19_$__cuda_sm70_shflsync_bfly_p)
        /*0194*/ 	.word	0x00000000


	//----- nvinfo : EIATTR_FRAME_SIZE
	.align		4
.L_78:
        /*0198*/ 	.byte	0x04, 0x11
        /*019a*/ 	.short	(.L_80 - .L_79)
	.align		4
.L_79:
        /*019c*/ 	.word	index@($_ZN5flash24flash_fwd_splitkv_kernelI23Flash_fwd_kernel_traitsILi192ELi64ELi64ELi4ELb0ELb0EN7cutlass10bfloat16_tE19Flash_kernel_traitsILi192ELi64ELi64ELi4ES3_EELb1ELb0ELb0ELb0ELb1ELb1ELb0ELb1EEEvNS_16Flash_fwd_paramsE$_ZN5flash30compute_attn_1rowblock_splitkvI23Flash_fwd_kernel_traitsILi192ELi64ELi64ELi4ELb0ELb0EN7cutlass10bfloat16_tE19Flash_kernel_traitsILi192ELi64ELi64ELi4ES3_EELb1ELb0ELb0ELb0ELb1ELb1ELb0ELb1ENS_16Flash_fwd_paramsEEEvRKT8_iiiii)
        /*01a0*/ 	.word	0x00000000


	//----- nvinfo : EIATTR_FRAME_SIZE
	.align		4
.L_80:
        /*01a4*/ 	.byte	0x04, 0x11
        /*01a6*/ 	.short	(.L_82 - .L_81)
	.align		4
.L_81:
        /*01a8*/ 	.word	index@(_ZN5flash24flash_fwd_splitkv_kernelI23Flash_fwd_kernel_traitsILi192ELi64ELi64ELi4ELb0ELb0EN7cutlass10bfloat16_tE19Flash_kernel_traitsILi192ELi64ELi64ELi4ES3_EELb1ELb0ELb0ELb0ELb1ELb1ELb0ELb1EEEvNS_16Flash_fwd_paramsE)
        /*01ac*/ 	.word	0x00000000


	//----- nvinfo : EIATTR_REGCOUNT
	.align		4
.L_82:
        /*01b0*/ 	.byte	0x04, 0x2f
        /*01b2*/ 	.short	(.L_84 - .L_83)
	.align		4
.L_83:
        /*01b4*/ 	.word	index@(_ZN5flash24flash_fwd_splitkv_kernelI23Flash_fwd_kernel_traitsILi192ELi64ELi64ELi4ELb0ELb0EN7cutlass10bfloat16_tE19Flash_kernel_traitsILi192ELi64ELi64ELi4ES3_EELb1ELb0ELb0ELb0ELb1ELb0ELb0ELb1EEEvNS_16Flash_fwd_paramsE)
        /*01b8*/ 	.word	0x000000e6


	//----- nvinfo : EIATTR_FRAME_SIZE
	.align		4
.L_84:
        /*01bc*/ 	.byte	0x04, 0x11
        /*01be*/ 	.short	(.L_86 - .L_85)
	.align		4
.L_85:
        /*01c0*/ 	.word	index@($__internal_18_$__cuda_sm70_shflsync_bfly_p)
        /*01c4*/ 	.word	0x00000000


	//----- nvinfo : EIATTR_FRAME_SIZE
	.align		4
.L_86:
        /*01c8*/ 	.byte	0x04, 0x11
        /*01ca*/ 	.short	(.L_88 - .L_87)
	.align		4
.L_87:
        /*01cc*/ 	.word	index@($_ZN5flash24flash_fwd_splitkv_kernelI23Flash_fwd_kernel_traitsILi192ELi64ELi64ELi4ELb0ELb0EN7cutlass10bfloat16_tE19Flash_kernel_traitsILi192ELi64ELi64ELi4ES3_EELb1ELb0ELb0ELb0ELb1ELb0ELb0ELb1EEEvNS_16Flash_fwd_paramsE$_ZN5flash30compute_attn_1rowblock_splitkvI23Flash_fwd_kernel_traitsILi192ELi64ELi64ELi4ELb0ELb0EN7cutlass10bfloat16_tE19Flash_kernel_traitsILi192ELi64ELi64ELi4ES3_EELb1ELb0ELb0ELb0ELb1ELb0ELb0ELb1ENS_16Flash_fwd_paramsEEEvRKT8_iiiii)
        /*01d0*/ 	.word	0x00000000


	//----- nvinfo : EIATTR_FRAME_SIZE
	.align		4
.L_88:
        /*01d4*/ 	.byte	0x04, 0x11
        /*01d6*/ 	.short	(.L_90 - .L_89)
	.align		4
.L_89:
        /*01d8*/ 	.word	index@(_ZN5flash24flash_fwd_splitkv_kernelI23Flash_fwd_kernel_traitsILi192ELi64ELi64ELi4ELb0ELb0EN7cutlass10bfloat16_tE19Flash_kernel_traitsILi192ELi64ELi64ELi4ES3_EELb1ELb0ELb0ELb0ELb1ELb0ELb0ELb1EEEvNS_16Flash_fwd_paramsE)
        /*01dc*/ 	.word	0x00000000


	//----- nvinfo : EIATTR_REGCOUNT
	.align		4
.L_90:
        /*01e0*/ 	.byte	0x04, 0x2f
        /*01e2*/ 	.short	(.L_92 - .L_91)
	.align		4
.L_91:
        /*01e4*/ 	.word	index@(_ZN5flash24flash_fwd_splitkv_kernelI23Flash_fwd_kernel_traitsILi192ELi64ELi64ELi4ELb0ELb0EN7cutlass10bfloat16_tE19Flash_kernel_traitsILi192ELi64ELi64ELi4ES3_EELb1ELb0ELb1ELb0ELb0ELb1ELb0ELb0EEEvNS_16Flash_fwd_paramsE)
        /*01e8*/ 	.word	0x000000fe


	//----- nvinfo : EIATTR_FRAME_SIZE
	.align		4
.L_92:
        /*01ec*/ 	.byte	0x04, 0x11
        /*01ee*/ 	.short	(.L_94 - .L_93)
	.align		4
.L_93:
        /*01f0*/ 	.word	index@(_ZN5flash24flash_fwd_splitkv_kernelI23Flash_fwd_kernel_traitsILi192ELi64ELi64ELi4ELb0ELb0EN7cutlass10bfloat16_tE19Flash_kernel_traitsILi192ELi64ELi64ELi4ES3_EELb1ELb0ELb1ELb0ELb0ELb1ELb0ELb0EEEvNS_16Flash_fwd_paramsE)
        /*01f4*/ 	.word	0x00000000


	//----- nvinfo : EIATTR_REGCOUNT
	.align		4
.L_94:
        /*01f8*/ 	.byte	0x04, 0x2f
        /*01fa*/ 	.short	(.L_96 - .L_95)
	.align		4
.L_95:
        /*01fc*/ 	.word	index@(_ZN5flash24flash_fwd_splitkv_kernelI23Flash_fwd_kernel_traitsILi192ELi64ELi64ELi4ELb0ELb0EN7cutlass10bfloat16_tE19Flash_kernel_traitsILi192ELi64ELi64ELi4ES3_EELb1ELb0ELb1ELb0ELb0ELb0ELb0ELb0EEEvNS_16Flash_fwd_paramsE)
        /*0200*/ 	.word	0x000000f2


	//----- nvinfo : EIATTR_FRAME_SIZE
	.align		4
.L_96:
        /*0204*/ 	.byte	0x04, 0x11
        /*0206*/ 	.short	(.L_98 - .L_97)
	.align		4
.L_97:
        /*0208*/ 	.word	index@(_ZN5flash24flash_fwd_splitkv_kernelI23Flash_fwd_kernel_traitsILi192ELi64ELi64ELi4ELb0ELb0EN7cutlass10bfloat16_tE19Flash_kernel_traitsILi192ELi64ELi64ELi4ES3_EELb1ELb0ELb1ELb0ELb0ELb0ELb0ELb0EEEvNS_16Flash_fwd_paramsE)
        /*020c*/ 	.word	0x00000000


	//----- nvinfo : EIATTR_REGCOUNT
	.align		4
.L_98:
        /*0210*/ 	.byte	0x04, 0x2f
        /*0212*/ 	.short	(.L_100 - .L_99)
	.align		4
.L_99:
        /*0214*/ 	.word	index@(_ZN5flash24flash_fwd_splitkv_kernelI23Flash_fwd_kernel_traitsILi192ELi64ELi64ELi4ELb0ELb0EN7cutlass10bfloat16_tE19Flash_kernel_traitsILi192ELi64ELi64ELi4ES3_EELb1ELb0ELb0ELb0ELb1ELb1ELb0ELb0EEEvNS_16Flash_fwd_paramsE)
        /*0218*/ 	.word	0x000000ff


	//----- nvinfo : EIATTR_FRAME_SIZE
	.align		4
.L_100:
        /*021c*/ 	.byte	0x04, 0x11
        /*021e*/ 	.short	(.L_102 - .L_101)
	.align		4
.L_101:
        /*0220*/ 	.word	index@(_ZN5flash24flash_fwd_splitkv_kernelI23Flash_fwd_kernel_traitsILi192ELi64ELi64ELi4ELb0ELb0EN7cutlass10bfloat16_tE19Flash_kernel_traitsILi192ELi64ELi64ELi4ES3_EELb1ELb0ELb0ELb0ELb1ELb1ELb0ELb0EEEvNS_16Flash_fwd_paramsE)
        /*0224*/ 	.word	0x00000000


	//----- nvinfo : EIATTR_REGCOUNT
	.align		4
.L_102:
        /*0228*/ 	.byte	0x04, 0x2f
        /*022a*/ 	.short	(.L_104 - .L_103)
	.align		4
.L_103:
        /*022c*/ 	.word	index@(_ZN5flash24flash_fwd_splitkv_kernelI23Flash_fwd_kernel_traitsILi192ELi64ELi64ELi4ELb0ELb0EN7cutlass10bfloat16_tE19Flash_kernel_traitsILi192ELi64ELi64ELi4ES3_EELb1ELb0ELb0ELb0ELb1ELb0ELb0ELb0EEEvNS_16Flash_fwd_paramsE)
        /*0230*/ 	.word	0x000000e2


	//----- nvinfo : EIATTR_FRAME_SIZE
	.align		4
.L_104:
        /*0234*/ 	.byte	0x04, 0x11
        /*0236*/ 	.short	(.L_106 - .L_105)
	.align		4
.L_105:
        /*0238*/ 	.word	index@(_ZN5flash24flash_fwd_splitkv_kernelI23Flash_fwd_kernel_traitsILi192ELi64ELi64ELi4ELb0ELb0EN7cutlass10bfloat16_tE19Flash_kernel_traitsILi192ELi64ELi64ELi4ES3_EELb1ELb0ELb0ELb0ELb1ELb0ELb0ELb0EEEvNS_16Flash_fwd_paramsE)
        /*023c*/ 	.word	0x00000000


	//----- nvinfo : EIATTR_REGCOUNT
	.align		4
.L_106:
        /*0240*/ 	.byte	0x04, 0x2f
        /*0242*/ 	.short	(.L_108 - .L_107)
	.align		4
.L_107:
        /*0244*/ 	.word	index@(_ZN5flash24flash_fwd_splitkv_kernelI23Flash_fwd_kernel_traitsILi192ELi64ELi64ELi4ELb0ELb0EN7cutlass10bfloat16_tE19Flash_kernel_traitsILi192ELi64ELi64ELi4ES3_EELb1ELb0ELb0ELb0ELb0ELb1ELb1ELb1EEEvNS_16Flash_fwd_paramsE)
        /*0248*/ 	.word	0x000000f3


	//----- nvinfo : EIATTR_FRAME_SIZE
	.align		4
.L_108:
        /*024c*/ 	.byte	0x04, 0x11
        /*024e*/ 	.short	(.L_110 - .L_109)
	.align		4
.L_109:
        /*0250*/ 	.word	index@($__internal_17_$__cuda_sm70_shflsync_bfly_p)
        /*0254*/ 	.word	0x00000000


	//----- nvinfo : EIATTR_FRAME_SIZE
	.align		4
.L_110:
        /*0258*/ 	.byte	0x04, 0x11
        /*025a*/ 	.short	(.L_112 - .L_111)
	.align		4
.L_111:
        /*025c*/ 	.word	index@($_ZN5flash24flash_fwd_splitkv_kernelI23Flash_fwd_kernel_traitsILi192ELi64ELi64ELi4ELb0ELb0EN7cutlass10bfloat16_tE19Flash_kernel_traitsILi192ELi64ELi64ELi4ES3_EELb1ELb0ELb0ELb0ELb0ELb1ELb1ELb1EEEvNS_16Flash_fwd_paramsE$_ZN5flash30compute_attn_1rowblock_splitkvI23Flash_fwd_kernel_traitsILi192ELi64ELi64ELi4ELb0ELb0EN7cutlass10bfloat16_tE19Flash_kernel_traitsILi192ELi64ELi64ELi4ES3_EELb1ELb0ELb0ELb0ELb0ELb1ELb1ELb1ENS_16Flash_fwd_paramsEEEvRKT8_iiiii)
        /*0260*/ 	.word	0x00000000


	//----- nvinfo : EIATTR_FRAME_SIZE
	.align		4
.L_112:
        /*0264*/ 	.byte	0x04, 0x11
        /*0266*/ 	.short	(.L_114 - .L_113)
	.align		4
.L_113:
        /*0268*/ 	.word	index@(_ZN5flash24flash_fwd_splitkv_kernelI23Flash_fwd_kernel_traitsILi192ELi64ELi64ELi4ELb0ELb0EN7cutlass10bfloat16_tE19Flash_kernel_traitsILi192ELi64ELi64ELi4ES3_EELb1ELb0ELb0ELb0ELb0ELb1ELb1ELb1EEEvNS_16Flash_fwd_paramsE)
        /*026c*/ 	.word	0x00000000


	//----- nvinfo : EIATTR_REGCOUNT
	.align		4
.L_114:
        /*0270*/ 	.byte	0x04, 0x2f
        /*0272*/ 	.short	(.L_116 - .L_115)
	.align		4
.L_115:
        /*0274*/ 	.word	index@(_ZN5flash24flash_fwd_splitkv_kernelI23Flash_fwd_kernel_traitsILi192ELi64ELi64ELi4ELb0ELb0EN7cutlass10bfloat16_tE19Flash_kernel_traitsILi192ELi64ELi64ELi4ES3_EELb1ELb0ELb0ELb0ELb0ELb0ELb1ELb1EEEvNS_16Flash_fwd_paramsE)
        /*0278*/ 	.word	0x000000ec


	//----- nvinfo : EIATTR_FRAME_SIZE
	.align		4
.L_116:
        /*027c*/ 	.byte	0x04, 0x11
        /*027e*/ 	.short	(.L_118 - .L_117)
	.align		4
.L_117:
        /*0280*/ 	.word	index@($__internal_16_$__cuda_sm70_shflsync_bfly_p)
        /*0284*/ 	.word	0x00000000


	//----- nvinfo : EIATTR_FRAME_SIZE
	.align		4
.L_118:
        /*0288*/ 	.byte	0x04, 0x11
        /*028a*/ 	.short	(.L_120 - .L_119)
	.align		4
.L_119:
        /*028c*/ 	.word	index@($_ZN5flash24flash_fwd_splitkv_kernelI23Flash_fwd_kernel_traitsILi192ELi64ELi64ELi4ELb0ELb0EN7cutlass10bfloat16_tE19Flash_kernel_traitsILi192ELi64ELi64ELi4ES3_EELb1ELb0ELb0ELb0ELb0ELb0ELb1ELb1EEEvNS_16Flash_fwd_paramsE$_ZN5flash30compute_attn_1rowblock_splitkvI23Flash_fwd_kernel_traitsILi192ELi64ELi64ELi4ELb0ELb0EN7cutlass10bfloat16_tE19Flash_kernel_traitsILi192ELi64ELi64ELi4ES3_EELb1ELb0ELb0ELb0ELb0ELb0ELb1ELb1ENS_16Flash_fwd_paramsEEEvRKT8_iiiii)
        /*0290*/ 	.word	0x00000000


	//----- nvinfo : EIATTR_FRAME_SIZE
	.align		4
.L_120:
        /*0294*/ 	.byte	0x04, 0x11
        /*0296*/ 	.short	(.L_122 - .L_121)
	.align		4
.L_121:
        /*0298*/ 	.word	index@(_ZN5flash24flash_fwd_splitkv_kernelI23Flash_fwd_kernel_traitsILi192ELi64ELi64ELi4ELb0ELb0EN7cutlass10bfloat16_tE19Flash_kernel_traitsILi192ELi64ELi64ELi4ES3_EELb1ELb0ELb0ELb0ELb0ELb0ELb1ELb1EEEvNS_16Flash_fwd_paramsE)
        /*029c*/ 	.word	0x00000000


	//----- nvinfo : EIATTR_REGCOUNT
	.align		4
.L_122:
        /*02a0*/ 	.byte	0x04, 0x2f
        /*02a2*/ 	.short	(.L_124 - .L_123)
	.align		4
.L_123:
        /*02a4*/ 	.word	index@(_ZN5flash24flash_fwd_splitkv_kernelI23Flash_fwd_kernel_traitsILi192ELi64ELi64ELi4ELb0ELb0EN7cutlass10bfloat16_tE19Flash_kernel_traitsILi192ELi64ELi64ELi4ES3_EELb1ELb0ELb0ELb0ELb0ELb1ELb1ELb0EEEvNS_16Flash_fwd_paramsE)
        /*02a8*/ 	.word	0x000000ff


	//----- nvinfo : EIATTR_FRAME_SIZE
	.align		4
.L_124:
        /*02ac*/ 	.byte	0x04, 0x11
        /*02ae*/ 	.short	(.L_126 - .L_125)
	.align		4
.L_125:
        /*02b0*/ 	.word	index@(_ZN5flash24flash_fwd_splitkv_kernelI23Flash_fwd_kernel_traitsILi192ELi64ELi64ELi4ELb0ELb0EN7cutlass10bfloat16_tE19Flash_kernel_traitsILi192ELi64ELi64ELi4ES3_EELb1ELb0ELb0ELb0ELb0ELb1ELb1ELb0EEEvNS_16Flash_fwd_paramsE)
        /*02b4*/ 	.word	0x00000000


	//----- nvinfo : EIATTR_REGCOUNT
	.align		4
.L_126:
        /*02b8*/ 	.byte	0x04, 0x2f
        /*02ba*/ 	.short	(.L_128 - .L_127)
	.align		4
.L_127:
        /*02bc*/ 	.word	index@(_ZN5flash24flash_fwd_splitkv_kernelI23Flash_fwd_kernel_traitsILi192ELi64ELi64ELi4ELb0ELb0EN7cutlass10bfloat16_tE19Flash_kernel_traitsILi192ELi64ELi64ELi4ES3_EELb1ELb0ELb0ELb0ELb0ELb0ELb1ELb0EEEvNS_16Flash_fwd_paramsE)
        /*02c0*/ 	.word	0x000000ee


	//----- nvinfo : EIATTR_FRAME_SIZE
	.align		4
.L_128:
        /*02c4*/ 	.byte	0x04, 0x11
        /*02c6*/ 	.short	(.L_130 - .L_129)
	.align		4
.L_129:
        /*02c8*/ 	.word	index@(_ZN5flash24flash_fwd_splitkv_kernelI23Flash_fwd_kernel_traitsILi192ELi64ELi64ELi4ELb0ELb0EN7cutlass10bfloat16_tE19Flash_kernel_traitsILi192ELi64ELi64ELi4ES3_EELb1ELb0ELb0ELb0ELb0ELb0ELb1ELb0EEEvNS_16Flash_fwd_paramsE)
        /*02cc*/ 	.word	0x00000000


	//----- nvinfo : EIATTR_REGCOUNT
	.align		4
.L_130:
        /*02d0*/ 	.byte	0x04, 0x2f
        /*02d2*/ 	.short	(.L_132 - .L_131)
	.align		4
.L_131:
        /*02d4*/ 	.word	index@(_ZN5flash24flash_fwd_splitkv_kernelI23Flash_fwd_kernel_traitsILi192ELi64ELi64ELi4ELb0ELb0EN7cutlass10bfloat16_tE19Flash_kernel_traitsILi192ELi64ELi64ELi4ES3_EELb1ELb0ELb0ELb0ELb0ELb1ELb0ELb1EEEvNS_16Flash_fwd_paramsE)
        /*02d8*/ 	.word	0x000000f6


	//----- nvinfo : EIATTR_FRAME_SIZE
	.align		4
.L_132:
        /*02dc*/ 	.byte	0x04, 0x11
        /*02de*/ 	.short	(.L_134 - .L_133)
	.align		4
.L_133:
        /*02e0*/ 	.word	index@($__internal_15_$__cuda_sm70_shflsync_bfly_p)
        /*02e4*/ 	.word	0x00000000


	//----- nvinfo : EIATTR_FRAME_SIZE
	.align		4
.L_134:
        /*02e8*/ 	.byte	0x04, 0x11
        /*02ea*/ 	.short	(.L_136 - .L_135)
	.align		4
.L_135:
        /*02ec*/ 	.word	index@($_ZN5flash24flash_fwd_splitkv_kernelI23Flash_fwd_kernel_traitsILi192ELi64ELi64ELi4ELb0ELb0EN7cutlass10bfloat16_tE19Flash_kernel_traitsILi192ELi64ELi64ELi4ES3_EELb1ELb0ELb0ELb0ELb0ELb1ELb0ELb1EEEvNS_16Flash_fwd_paramsE$_ZN5flash30compute_attn_1rowblock_splitkvI23Flash_fwd_kernel_traitsILi192ELi64ELi64ELi4ELb0ELb0EN7cutlass10bfloat16_tE19Flash_kernel_traitsILi192ELi64ELi64ELi4ES3_EELb1ELb0ELb0ELb0ELb0ELb1ELb0ELb1ENS_16Flash_fwd_paramsEEEvRKT8_iiiii)
        /*02f0*/ 	.word	0x00000000


	//----- nvinfo : EIATTR_FRAME_SIZE
	.align		4
.L_136:
        /*02f4*/ 	.byte	0x04, 0x11
        /*02f6*/ 	.short	(.L_138 - .L_137)
	.align		4
.L_137:
        /*02f8*/ 	.word	index@(_ZN5flash24flash_fwd_splitkv_kernelI23Flash_fwd_kernel_traitsILi192ELi64ELi64ELi4ELb0ELb0EN7cutlass10bfloat16_tE19Flash_kernel_traitsILi192ELi64ELi64ELi4ES3_EELb1ELb0ELb0ELb0ELb0ELb1ELb0ELb1EEEvNS_16Flash_fwd_paramsE)
        /*02fc*/ 	.word	0x00000000


	//----- nvinfo : EIATTR_REGCOUNT
	.align		4
.L_138:
        /*0300*/ 	.byte	0x04, 0x2f
        /*0302*/ 	.short	(.L_140 - .L_139)
	.align		4
.L_139:
        /*0304*/ 	.word	index@(_ZN5flash24flash_fwd_splitkv_kernelI23Flash_fwd_kernel_traitsILi192ELi64ELi64ELi4ELb0ELb0EN7cutlass10bfloat16_tE19Flash_kernel_traitsILi192ELi64ELi64ELi4ES3_EELb1ELb0ELb0ELb0ELb0ELb0ELb0ELb1EEEvNS_16Flash_fwd_paramsE)
        /*0308*/ 	.word	0x000000ec


	//----- nvinfo : EIATTR_FRAME_SIZE
	.align		4
.L_140:
        /*030c*/ 	.byte	0x04, 0x11
        /*030e*/ 	.short	(.L_142 - .L_141)
	.align		4
.L_141:
        /*0310*/ 	.word	index@($__internal_14_$__cuda_sm70_shflsync_bfly_p)
        /*0314*/ 	.word	0x00000000


	//----- nvinfo : EIATTR_FRAME_SIZE
	.align		4
.L_142:
        /*0318*/ 	.byte	0x04, 0x11
        /*031a*/ 	.short	(.L_144 - .L_143)
	.align		4
.L_143:
        /*031c*/ 	.word	index@($_ZN5flash24flash_fwd_splitkv_kernelI23Flash_fwd_kernel_traitsILi192ELi64ELi64ELi4ELb0ELb0EN7cutlass10bfloat16_tE19Flash_kernel_traitsILi192ELi64ELi64ELi4ES3_EELb1ELb0ELb0ELb0ELb0ELb0ELb0ELb1EEEvNS_16Flash_fwd_paramsE$_ZN5flash30compute_attn_1rowblock_splitkvI23Flash_fwd_kernel_traitsILi192ELi64ELi64ELi4ELb0ELb0EN7cutlass10bfloat16_tE19Flash_kernel_traitsILi192ELi64ELi64ELi4ES3_EELb1ELb0ELb0ELb0ELb0ELb0ELb0ELb1ENS_16Flash_fwd_paramsEEEvRKT8_iiiii)
        /*0320*/ 	.word	0x00000000


	//----- nvinfo : EIATTR_FRAME_SIZE
	.align		4
.L_144:
        /*0324*/ 	.byte	0x04, 0x11
        /*0326*/ 	.short	(.L_146 - .L_145)
	.align		4
.L_145:
        /*0328*/ 	.word	index@(_ZN5flash24flash_fwd_splitkv_kernelI23Flash_fwd_kernel_traitsILi192ELi64ELi64ELi4ELb0ELb0EN7cutlass10bfloat16_tE19Flash_kernel_traitsILi192ELi64ELi64ELi4ES3_EELb1ELb0ELb0ELb0ELb0ELb0ELb0ELb1EEEvNS_16Flash_fwd_paramsE)
        /*032c*/ 	.word	0x00000000


	//----- nvinfo : EIATTR_REGCOUNT
	.align		4
.L_146:
        /*0330*/ 	.byte	0x04, 0x2f
        /*0332*/ 	.short	(.L_148 - .L_147)
	.align		4
.L_147:
        /*0334*/ 	.word	index@(_ZN5flash24flash_fwd_splitkv_kernelI23Flash_fwd_kernel_traitsILi192ELi64ELi64ELi4ELb0ELb0EN7cutlass10bfloat16_tE19Flash_kernel_traitsILi192ELi64ELi64ELi4ES3_EELb1ELb0ELb0ELb0ELb0ELb1ELb0ELb0EEEvNS_16Flash_fwd_paramsE)
        /*0338*/ 	.word	0x000000ff


	//----- nvinfo : EIATTR_FRAME_SIZE
	.align		4
.L_148:
        /*033c*/ 	.byte	0x04, 0x11
        /*033e*/ 	.short	(.L_150 - .L_149)
	.align		4
.L_149:
        /*0340*/ 	.word	index@(_ZN5flash24flash_fwd_splitkv_kernelI23Flash_fwd_kernel_traitsILi192ELi64ELi64ELi4ELb0ELb0EN7cutlass10bfloat16_tE19Flash_kernel_traitsILi192ELi64ELi64ELi4ES3_EELb1ELb0ELb0ELb0ELb0ELb1ELb0ELb0EEEvNS_16Flash_fwd_paramsE)
        /*0344*/ 	.word	0x00000000


	//----- nvinfo : EIATTR_REGCOUNT
	.align		4
.L_150:
        /*0348*/ 	.byte	0x04, 0x2f
        /*034a*/ 	.short	(.L_152 - .L_151)
	.align		4
.L_151:
        /*034c*/ 	.word	index@(_ZN5flash24flash_fwd_splitkv_kernelI23Flash_fwd_kernel_traitsILi192ELi64ELi64ELi4ELb0ELb0EN7cutlass10bfloat16_tE19Flash_kernel_traitsILi192ELi64ELi64ELi4ES3_EELb1ELb0ELb0ELb0ELb0ELb0ELb0ELb0EEEvNS_16Flash_fwd_paramsE)
        /*0350*/ 	.word	0x000000f2


	//----- nvinfo : EIATTR_FRAME_SIZE
	.align		4
.L_152:
        /*0354*/ 	.byte	0x04, 0x11
        /*0356*/ 	.short	(.L_154 - .L_153)
	.align		4
.L_153:
        /*0358*/ 	.word	index@(_ZN5flash24flash_fwd_splitkv_kernelI23Flash_fwd_kernel_traitsILi192ELi64ELi64ELi4ELb0ELb0EN7cutlass10bfloat16_tE19Flash_kernel_traitsILi192ELi64ELi64ELi4ES3_EELb1ELb0ELb0ELb0ELb0ELb0ELb0ELb0EEEvNS_16Flash_fwd_paramsE)
        /*035c*/ 	.word	0x00000000


	//----- nvinfo : EIATTR_REGCOUNT
	.align		4
.L_154:
        /*0360*/ 	.byte	0x04, 0x2f
        /*0362*/ 	.short	(.L_156 - .L_155)
	.align		4
.L_155:
        /*0364*/ 	.word	index@(_ZN5flash32flash_fwd_splitkv_combine_kernelI23Flash_fwd_kernel_traitsILi192ELi64ELi64ELi4ELb0ELb0EN7cutlass10bfloat16_tE19Flash_kernel_traitsILi192ELi64ELi64ELi4ES3_EELi8ELi1ELb1EEEvNS_16Flash_fwd_paramsE)
        /*0368*/ 	.word	0x00000036


	//----- nvinfo : EIATTR_FRAME_SIZE
	.align		4
.L_156:
        /*036c*/ 	.byte	0x04, 0x11
        /*036e*/ 	.short	(.L_158 - .L_157)
	.align		4
.L_157:
        /*0370*/ 	.word	index@($__internal_13_$__cuda_sm20_div_s64)
        /*0374*/ 	.word	0x00000000


	//----- nvinfo : EIATTR_FRAME_SIZE
	.align		4
.L_158:
        /*0378*/ 	.byte	0x04, 0x11
        /*037a*/ 	.short	(.L_160 - .L_159)
	.align		4
.L_159:
        /*037c*/ 	.word	index@(_ZN5flash32flash_fwd_splitkv_combine_kernelI23Flash_fwd_kernel_traitsILi192ELi64ELi64ELi4ELb0ELb0EN7cutlass10bfloat16_tE19Flash_kernel_traitsILi192ELi64ELi64ELi4ES3_EELi8ELi1ELb1EEEvNS_16Flash_fwd_paramsE)
        /*0380*/ 	.word	0x00000000


	//----- nvinfo : EIATTR_REGCOUNT
	.align		4
.L_160:
        /*0384*/ 	.byte	0x04, 0x2f
        /*0386*/ 	.short	(.L_162 - .L_161)
	.align		4
.L_161:
        /*0388*/ 	.word	index@(_ZN5flash32flash_fwd_splitkv_combine_kernelI23Flash_fwd_kernel_traitsILi192ELi64ELi64ELi4ELb0ELb0EN7cutlass10bfloat16_tE19Flash_kernel_traitsILi192ELi64ELi64ELi4ES3_EELi8ELi2ELb1EEEvNS_16Flash_fwd_paramsE)
        /*038c*/ 	.word	0x00000036


	//----- nvinfo : EIATTR_FRAME_SIZE
	.align		4
.L_162:
        /*0390*/ 	.byte	0x04, 0x11
        /*0392*/ 	.short	(.L_164 - .L_163)
	.align		4
.L_163:
        /*0394*/ 	.word	index@($__internal_12_$__cuda_sm20_div_s64)
        /*0398*/ 	.word	0x00000000


	//----- nvinfo : EIATTR_FRAME_SIZE
	.align		4
.L_164:
        /*039c*/ 	.byte	0x04, 0x11
        /*039e*/ 	.short	(.L_166 - .L_165)
	.align		4
.L_165:
        /*03a0*/ 	.word	index@(_ZN5flash32flash_fwd_splitkv_combine_kernelI23Flash_fwd_kernel_traitsILi192ELi64ELi64ELi4ELb0ELb0EN7cutlass10bfloat16_tE19Flash_kernel_traitsILi192ELi64ELi64ELi4ES3_EELi8ELi2ELb1EEEvNS_16Flash_fwd_paramsE)
        /*03a4*/ 	.word	0x00000000


	//----- nvinfo : EIATTR_REGCOUNT
	.align		4
.L_166:
        /*03a8*/ 	.byte	0x04, 0x2f
        /*03aa*/ 	.short	(.L_168 - .L_167)
	.align		4
.L_167:
        /*03ac*/ 	.word	index@(_ZN5flash32flash_fwd_splitkv_combine_kernelI23Flash_fwd_kernel_traitsILi192ELi64ELi64ELi4ELb0ELb0EN7cutlass10bfloat16_tE19Flash_kernel_traitsILi192ELi64ELi64ELi4ES3_EELi8ELi3ELb1EEEvNS_16Flash_fwd_paramsE)
        /*03b0*/ 	.word	0x00000034


	//----- nvinfo : EIATTR_FRAME_SIZE
	.align		4
.L_168:
        /*03b4*/ 	.byte	0x04, 0x11
        /*03b6*/ 	.short	(.L_170 - .L_169)
	.align		4
.L_169:
        /*03b8*/ 	.word	index@($__internal_11_$__cuda_sm20_div_s64)
        /*03bc*/ 	.word	0x00000000


	//----- nvinfo : EIATTR_FRAME_SIZE
	.align		4
.L_170:
        /*03c0*/ 	.byte	0x04, 0x11
        /*03c2*/ 	.short	(.L_172 - .L_171)
	.align		4
.L_171:
        /*03c4*/ 	.word	index@(_ZN5flash32flash_fwd_splitkv_combine_kernelI23Flash_fwd_kernel_traitsILi192ELi64ELi64ELi4ELb0ELb0EN7cutlass10bfloat16_tE19Flash_kernel_traitsILi192ELi64ELi64ELi4ES3_EELi8ELi3ELb1EEEvNS_16Flash_fwd_paramsE)
        /*03c8*/ 	.word	0x00000000


	//----- nvinfo : EIATTR_REGCOUNT
	.align		4
.L_172:
        /*03cc*/ 	.byte	0x04, 0x2f
        /*03ce*/ 	.short	(.L_174 - .L_173)
	.align		4
.L_173:
        /*03d0*/ 	.word	index@(_ZN5flash32flash_fwd_splitkv_combine_kernelI23Flash_fwd_kernel_traitsILi192ELi64ELi64ELi4ELb0ELb0EN7cutlass10bfloat16_tE19Flash_kernel_traitsILi192ELi64ELi64ELi4ES3_EELi8ELi4ELb1EEEvNS_16Flash_fwd_paramsE)
        /*03d4*/ 	.word	0x00000036


	//----- nvinfo : EIATTR_FRAME_SIZE
	.align		4
.L_174:
        /*03d8*/ 	.byte	0x04, 0x11
        /*03da*/ 	.short	(.L_176 - .L_175)
	.align		4
.L_175:
        /*03dc*/ 	.word	index@($__internal_10_$__cuda_sm20_div_s64)
        /*03e0*/ 	.word	0x00000000


	//----- nvinfo : EIATTR_FRAME_SIZE
	.align		4
.L_176:
        /*03e4*/ 	.byte	0x04, 0x11
        /*03e6*/ 	.short	(.L_178 - .L_177)
	.align		4
.L_177:
        /*03e8*/ 	.word	index@(_ZN5flash32flash_fwd_splitkv_combine_kernelI23Flash_fwd_kernel_traitsILi192ELi64ELi64ELi4ELb0ELb0EN7cutlass10bfloat16_tE19Flash_kernel_traitsILi192ELi64ELi64ELi4ES3_EELi8ELi4ELb1EEEvNS_16Flash_fwd_paramsE)
        /*03ec*/ 	.word	0x00000000


	//----- nvinfo : EIATTR_REGCOUNT
	.align		4
.L_178:
        /*03f0*/ 	.byte	0x04, 0x2f
        /*03f2*/ 	.short	(.L_180 - .L_179)
	.align		4
.L_179:
        /*03f4*/ 	.word	index@(_ZN5flash32flash_fwd_splitkv_combine_kernelI23Flash_fwd_kernel_traitsILi192ELi64ELi64ELi4ELb0ELb0EN7cutlass10bfloat16_tE19Flash_kernel_traitsILi192ELi64ELi64ELi4ES3_EELi8ELi5ELb1EEEvNS_16Flash_fwd_paramsE)
        /*03f8*/ 	.word	0x0000003e


	//----- nvinfo : EIATTR_FRAME_SIZE
	.align		4
.L_180:
        /*03fc*/ 	.byte	0x04, 0x11
        /*03fe*/ 	.short	(.L_182 - .L_181)
	.align		4
.L_181:
        /*0400*/ 	.word	index@($__internal_9_$__cuda_sm20_div_s64)
        /*0404*/ 	.word	0x00000000


	//----- nvinfo : EIATTR_FRAME_SIZE
	.align		4
.L_182:
        /*0408*/ 	.byte	0x04, 0x11
        /*040a*/ 	.short	(.L_184 - .L_183)
	.align		4
.L_183:
        /*040c*/ 	.word	index@(_ZN5flash32flash_fwd_splitkv_combine_kernelI23Flash_fwd_kernel_traitsILi192ELi64ELi64ELi4ELb0ELb0EN7cutlass10bfloat16_tE19Flash_kernel_traitsILi192ELi64ELi64ELi4ES3_EELi8ELi5ELb1EEEvNS_16Flash_fwd_paramsE)
        /*0410*/ 	.word	0x00000000


	//----- nvinfo : EIATTR_REGCOUNT
	.align		4
.L_184:
        /*0414*/ 	.byte	0x04, 0x2f
        /*0416*/ 	.short	(.L_186 - .L_185)
	.align		4
.L_185:
        /*0418*/ 	.word	index@(_ZN5flash32flash_fwd_splitkv_combine_kernelI23Flash_fwd_kernel_traitsILi192ELi64ELi64ELi4ELb0ELb0EN7cutlass10bfloat16_tE19Flash_kernel_traitsILi192ELi64ELi64ELi4ES3_EELi8ELi6ELb1EEEvNS_16Flash_fwd_paramsE)
        /*041c*/ 	.word	0x00000040


	//----- nvinfo : EIATTR_FRAME_SIZE
	.align		4
.L_186:
        /*0420*/ 	.byte	0x04, 0x11
        /*0422*/ 	.short	(.L_188 - .L_187)
	.align		4
.L_187:
        /*0424*/ 	.word	index@($__internal_8_$__cuda_sm20_div_s64)
        /*0428*/ 	.word	0x00000000


	//----- nvinfo : EIATTR_FRAME_SIZE
	.align		4
.L_188:
        /*042c*/ 	.byte	0x04, 0x11
        /*042e*/ 	.short	(.L_190 - .L_189)
	.align		4
.L_189:
        /*0430*/ 	.word	index@(_ZN5flash32flash_fwd_splitkv_combine_kernelI23Flash_fwd_kernel_traitsILi192ELi64ELi64ELi4ELb0ELb0EN7cutlass10bfloat16_tE19Flash_kernel_traitsILi192ELi64ELi64ELi4ES3_EELi8ELi6ELb1EEEvNS_16Flash_fwd_paramsE)
        /*0434*/ 	.word	0x00000000


	//----- nvinfo : EIATTR_REGCOUNT
	.align		4
.L_190:
        /*0438*/ 	.byte	0x04, 0x2f
        /*043a*/ 	.short	(.L_192 - .L_191)
	.align		4
.L_191:
        /*043c*/ 	.word	index@(_ZN5flash32flash_fwd_splitkv_combine_kernelI23Flash_fwd_kernel_traitsILi192ELi64ELi64ELi4ELb0ELb0EN7cutlass10bfloat16_tE19Flash_kernel_traitsILi192ELi64ELi64ELi4ES3_EELi8ELi7ELb1EEEvNS_16Flash_fwd_paramsE)
        /*0440*/ 	.word	0x0000003e


	//----- nvinfo : EIATTR_FRAME_SIZE
	.align		4
.L_192:
        /*0444*/ 	.byte	0x04, 0x11
        /*0446*/ 	.short	(.L_194 - .L_193)
	.align		4
.L_193:
        /*0448*/ 	.word	index@($__internal_7_$__cuda_sm20_div_s64)
        /*044c*/ 	.word	0x00000000


	//----- nvinfo : EIATTR_FRAME_SIZE
	.align		4
.L_194:
        /*0450*/ 	.byte	0x04, 0x11
        /*0452*/ 	.short	(.L_196 - .L_195)
	.align		4
.L_195:
        /*0454*/ 	.word	index@(_ZN5flash32flash_fwd_splitkv_combine_kernelI23Flash_fwd_kernel_traitsILi192ELi64ELi64ELi4ELb0ELb0EN7cutlass10bfloat16_tE19Flash_kernel_traitsILi192ELi64ELi64ELi4ES3_EELi8ELi7ELb1EEEvNS_16Flash_fwd_paramsE)
        /*0458*/ 	.word	0x00000000


	//----- nvinfo : EIATTR_REGCOUNT
	.align		4
.L_196:
        /*045c*/ 	.byte	0x04, 0x2f
        /*045e*/ 	.short	(.L_198 - .L_197)
	.align		4
.L_197:
        /*0460*/ 	.word	index@(_ZN5flash32flash_fwd_splitkv_combine_kernelI23Flash_fwd_kernel_traitsILi192ELi64ELi64ELi4ELb0ELb0EN7cutlass10bfloat16_tE19Flash_kernel_traitsILi192ELi64ELi64ELi4ES3_EELi8ELi1ELb0EEEvNS_16Flash_fwd_paramsE)
        /*0464*/ 	.word	0x00000036


	//----- nvinfo : EIATTR_FRAME_SIZE
	.align		4
.L_198:
        /*0468*/ 	.byte	0x04, 0x11
        /*046a*/ 	.short	(.L_200 - .L_199)
	.align		4
.L_199:
        /*046c*/ 	.word	index@($__internal_6_$__cuda_sm20_div_s64)
        /*0470*/ 	.word	0x00000000


	//----- nvinfo : EIATTR_FRAME_SIZE
	.align		4
.L_200:
        /*0474*/ 	.byte	0x04, 0x11
        /*0476*/ 	.short	(.L_202 - .L_201)
	.align		4
.L_201:
        /*0478*/ 	.word	index@(_ZN5flash32flash_fwd_splitkv_combine_kernelI23Flash_fwd_kernel_traitsILi192ELi64ELi64ELi4ELb0ELb0EN7cutlass10bfloat16_tE19Flash_kernel_traitsILi192ELi64ELi64ELi4ES3_EELi8ELi1ELb0EEEvNS_16Flash_fwd_paramsE)
        /*047c*/ 	.word	0x00000000


	//----- nvinfo : EIATTR_REGCOUNT
	.align		4
.L_202:
        /*0480*/ 	.byte	0x04, 0x2f
        /*0482*/ 	.short	(.L_204 - .L_203)
	.align		4
.L_203:
        /*0484*/ 	.word	index@(_ZN5flash32flash_fwd_splitkv_combine_kernelI23Flash_fwd_kernel_traitsILi192ELi64ELi64ELi4ELb0ELb0EN7cutlass10bfloat16_tE19Flash_kernel_traitsILi192ELi64ELi64ELi4ES3_EELi8ELi2ELb0EEEvNS_16Flash_fwd_paramsE)
        /*0488*/ 	.word	0x00000036


	//----- nvinfo : EIATTR_FRAME_SIZE
	.align		4
.L_204:
        /*048c*/ 	.byte	0x04, 0x11
        /*048e*/ 	.short	(.L_206 - .L_205)
	.align		4
.L_205:
        /*0490*/ 	.word	index@($__internal_5_$__cuda_sm20_div_s64)
        /*0494*/ 	.word	0x00000000


	//----- nvinfo : EIATTR_FRAME_SIZE
	.align		4
.L_206:
        /*0498*/ 	.byte	0x04, 0x11
        /*049a*/ 	.short	(.L_208 - .L_207)
	.align		4
.L_207:
        /*049c*/ 	.word	index@(_ZN5flash32flash_fwd_splitkv_combine_kernelI23Flash_fwd_kernel_traitsILi192ELi64ELi64ELi4ELb0ELb0EN7cutlass10bfloat16_tE19Flash_kernel_traitsILi192ELi64ELi64ELi4ES3_EELi8ELi2ELb0EEEvNS_16Flash_fwd_paramsE)
        /*04a0*/ 	.word	0x00000000


	//----- nvinfo : EIATTR_REGCOUNT
	.align		4
.L_208:
        /*04a4*/ 	.byte	0x04, 0x2f
        /*04a6*/ 	.short	(.L_210 - .L_209)
	.align		4
.L_209:
        /*04a8*/ 	.word	index@(_ZN5flash32flash_fwd_splitkv_combine_kernelI23Flash_fwd_kernel_traitsILi192ELi64ELi64ELi4ELb0ELb0EN7cutlass10bfloat16_tE19Flash_kernel_traitsILi192ELi64ELi64ELi4ES3_EELi8ELi3ELb0EEEvNS_16Flash_fwd_paramsE)
        /*04ac*/ 	.word	0x00000036


	//----- nvinfo : EIATTR_FRAME_SIZE
	.align		4
.L_210:
        /*04b0*/ 	.byte	0x04, 0x11
        /*04b2*/ 	.short	(.L_212 - .L_211)
	.align		4
.L_211:
        /*04b4*/ 	.word	index@($__internal_4_$__cuda_sm20_div_s64)
        /*04b8*/ 	.word	0x00000000


	//----- nvinfo : EIATTR_FRAME_SIZE
	.align		4
.L_212:
        /*04bc*/ 	.byte	0x04, 0x11
        /*04be*/ 	.short	(.L_214 - .L_213)
	.align		4
.L_213:
        /*04c0*/ 	.word	index@(_ZN5flash32flash_fwd_splitkv_combine_kernelI23Flash_fwd_kernel_traitsILi192ELi64ELi64ELi4ELb0ELb0EN7cutlass10bfloat16_tE19Flash_kernel_traitsILi192ELi64ELi64ELi4ES3_EELi8ELi3ELb0EEEvNS_16Flash_fwd_paramsE)
        /*04c4*/ 	.word	0x00000000


	//----- nvinfo : EIATTR_REGCOUNT
	.align		4
.L_214:
        /*04c8*/ 	.byte	0x04, 0x2f
        /*04ca*/ 	.short	(.L_216 - .L_215)
	.align		4
.L_215:
        /*04cc*/ 	.word	index@(_ZN5flash32flash_fwd_splitkv_combine_kernelI23Flash_fwd_kernel_traitsILi192ELi64ELi64ELi4ELb0ELb0EN7cutlass10bfloat16_tE19Flash_kernel_traitsILi192ELi64ELi64ELi4ES3_EELi8ELi4ELb0EEEvNS_16Flash_fwd_paramsE)
        /*04d0*/ 	.word	0x00000036


	//----- nvinfo : EIATTR_FRAME_SIZE
	.align		4
.L_216:
        /*04d4*/ 	.byte	0x04, 0x11
        /*04d6*/ 	.short	(.L_218 - .L_217)
	.align		4
.L_217:
        /*04d8*/ 	.word	index@($__internal_3_$__cuda_sm20_div_s64)
        /*04dc*/ 	.word	0x00000000


	//----- nvinfo : EIATTR_FRAME_SIZE
	.align		4
.L_218:
        /*04e0*/ 	.byte	0x04, 0x11
        /*04e2*/ 	.short	(.L_220 - .L_219)
	.align		4
.L_219:
        /*04e4*/ 	.word	index@(_ZN5flash32flash_fwd_splitkv_combine_kernelI23Flash_fwd_kernel_traitsILi192ELi64ELi64ELi4ELb0ELb0EN7cutlass10bfloat16_tE19Flash_kernel_traitsILi192ELi64ELi64ELi4ES3_EELi8ELi4ELb0EEEvNS_16Flash_fwd_paramsE)
        /*04e8*/ 	.word	0x00000000


	//----- nvinfo : EIATTR_REGCOUNT
	.align		4
.L_220:
        /*04ec*/ 	.byte	0x04, 0x2f
        /*04ee*/ 	.short	(.L_222 - .L_221)
	.align		4
.L_221:
        /*04f0*/ 	.word	index@(_ZN5flash32flash_fwd_splitkv_combine_kernelI23Flash_fwd_kernel_traitsILi192ELi64ELi64ELi4ELb0ELb0EN7cutlass10bfloat16_tE19Flash_kernel_traitsILi192ELi64ELi64ELi4ES3_EELi8ELi5ELb0EEEvNS_16Flash_fwd_paramsE)
        /*04f4*/ 	.word	0x0000003e


	//----- nvinfo : EIATTR_FRAME_SIZE
	.align		4
.L_222:
        /*04f8*/ 	.byte	0x04, 0x11
        /*04fa*/ 	.short	(.L_224 - .L_223)
	.align		4
.L_223:
        /*04fc*/ 	.word	index@($__internal_2_$__cuda_sm20_div_s64)
        /*0500*/ 	.word	0x00000000


	//----- nvinfo : EIATTR_FRAME_SIZE
	.align		4
.L_224:
        /*0504*/ 	.byte	0x04, 0x11
        /*0506*/ 	.short	(.L_226 - .L_225)
	.align		4
.L_225:
        /*0508*/ 	.word	index@(_ZN5flash32flash_fwd_splitkv_combine_kernelI23Flash_fwd_kernel_traitsILi192ELi64ELi64ELi4ELb0ELb0EN7cutlass10bfloat16_tE19Flash_kernel_traitsILi192ELi64ELi64ELi4ES3_EELi8ELi5ELb0EEEvNS_16Flash_fwd_paramsE)
        /*050c*/ 	.word	0x00000000


	//----- nvinfo : EIATTR_REGCOUNT
	.align		4
.L_226:
        /*0510*/ 	.byte	0x04, 0x2f
        /*0512*/ 	.short	(.L_228 - .L_227)
	.align		4
.L_227:
        /*0514*/ 	.word	index@(_ZN5flash32flash_fwd_splitkv_combine_kernelI23Flash_fwd_kernel_traitsILi192ELi64ELi64ELi4ELb0ELb0EN7cutlass10bfloat16_tE19Flash_kernel_traitsILi192ELi64ELi64ELi4ES3_EELi8ELi6ELb0EEEvNS_16Flash_fwd_paramsE)
        /*0518*/ 	.word	0x00000040


	//----- nvinfo : EIATTR_FRAME_SIZE
	.align		4
.L_228:
        /*051c*/ 	.byte	0x04, 0x11
        /*051e*/ 	.short	(.L_230 - .L_229)
	.align		4
.L_229:
        /*0520*/ 	.word	index@($__internal_1_$__cuda_sm20_div_s64)
        /*0524*/ 	.word	0x00000000


	//----- nvinfo : EIATTR_FRAME_SIZE
	.align		4
.L_230:
        /*0528*/ 	.byte	0x04, 0x11
        /*052a*/ 	.short	(.L_232 - .L_231)
	.align		4
.L_231:
        /*052c*/ 	.word	index@(_ZN5flash32flash_fwd_splitkv_combine_kernelI23Flash_fwd_kernel_traitsILi192ELi64ELi64ELi4ELb0ELb0EN7cutlass10bfloat16_tE19Flash_kernel_traitsILi192ELi64ELi64ELi4ES3_EELi8ELi6ELb0EEEvNS_16Flash_fwd_paramsE)
        /*0530*/ 	.word	0x00000000


	//----- nvinfo : EIATTR_REGCOUNT
	.align		4
.L_232:
        /*0534*/ 	.byte	0x04, 0x2f
        /*0536*/ 	.short	(.L_234 - .L_233)
	.align		4
.L_233:
        /*0538*/ 	.word	index@(_ZN5flash32flash_fwd_splitkv_combine_kernelI23Flash_fwd_kernel_traitsILi192ELi64ELi64ELi4ELb0ELb0EN7cutlass10bfloat16_tE19Flash_kernel_traitsILi192ELi64ELi64ELi4ES3_EELi8ELi7ELb0EEEvNS_16Flash_fwd_paramsE)
        /*053c*/ 	.word	0x0000003e


	//----- nvinfo : EIATTR_FRAME_SIZE
	.align		4
.L_234:
        /*0540*/ 	.byte	0x04, 0x11
        /*0542*/ 	.short	(.L_236 - .L_235)
	.align		4
.L_235:
        /*0544*/ 	.word	index@($__internal_0_$__cuda_sm20_div_s64)
        /*0548*/ 	.word	0x00000000


	//----- nvinfo : EIATTR_FRAME_SIZE
	.align		4
.L_236:
        /*054c*/ 	.byte	0x04, 0x11
        /*054e*/ 	.short	(.L_238 - .L_237)
	.align		4
.L_237:
        /*0550*/ 	.word	index@(_ZN5flash32flash_fwd_splitkv_combine_kernelI23Flash_fwd_kernel_traitsILi192ELi64ELi64ELi4ELb0ELb0EN7cutlass10bfloat16_tE19Flash_kernel_traitsILi192ELi64ELi64ELi4ES3_EELi8ELi7ELb0EEEvNS_16Flash_fwd_paramsE)
        /*0554*/ 	.word	0x00000000


	//----- nvinfo : EIATTR_MIN_STACK_SIZE
	.align		4
.L_238:
        /*0558*/ 	.byte	0x04, 0x12
        /*055a*/ 	.short	(.L_240 - .L_239)
	.align		4
.L_239:
        /*055c*/ 	.word	index@(_ZN5flash32flash_fwd_splitkv_combine_kernelI23Flash_fwd_kernel_traitsILi192ELi64ELi64ELi4ELb0ELb0EN7cutlass10bfloat16_tE19Flash_kernel_traitsILi192ELi64ELi64ELi4ES3_EELi8ELi7ELb0EEEvNS_16Flash_fwd_paramsE)
        /*0560*/ 	.word	0x00000000


	//----- nvinfo : EIATTR_MIN_STACK_SIZE
	.align		4
.L_240:
        /*0564*/ 	.byte	0x04, 0x12
        /*0566*/ 	.short	(.L_242 - .L_241)
	.align		4
.L_241:
        /*0568*/ 	.word	index@(_ZN5flash32flash_fwd_splitkv_combine_kernelI23Flash_fwd_kernel_traitsILi192ELi64ELi64ELi4ELb0ELb0EN7cutlass10bfloat16_tE19Flash_kernel_traitsILi192ELi64ELi64ELi4ES3_EELi8ELi6ELb0EEEvNS_16Flash_fwd_paramsE)
        /*056c*/ 	.word	0x00000000


	//----- nvinfo : EIATTR_MIN_STACK_SIZE
	.align		4
.L_242:
        /*0570*/ 	.byte	0x04, 0x12
        /*0572*/ 	.short	(.L_244 - .L_243)
	.align		4
.L_243:
        /*0574*/ 	.word	index@(_ZN5flash32flash_fwd_splitkv_combine_kernelI23Flash_fwd_kernel_traitsILi192ELi64ELi64ELi4ELb0ELb0EN7cutlass10bfloat16_tE19Flash_kernel_traitsILi192ELi64ELi64ELi4ES3_EELi8ELi5ELb0EEEvNS_16Flash_fwd_paramsE)
        /*0578*/ 	.word	0x00000000


	//----- nvinfo : EIATTR_MIN_STACK_SIZE
	.align		4
.L_244:
        /*057c*/ 	.byte	0x04, 0x12
        /*057e*/ 	.short	(.L_246 - .L_245)
	.align		4
.L_245:
        /*0580*/ 	.word	index@(_ZN5flash32flash_fwd_splitkv_combine_kernelI23Flash_fwd_kernel_traitsILi192ELi64ELi64ELi4ELb0ELb0EN7cutlass10bfloat16_tE19Flash_kernel_traitsILi192ELi64ELi64ELi4ES3_EELi8ELi4ELb0EEEvNS_16Flash_fwd_paramsE)
        /*0584*/ 	.word	0x00000000


	//----- nvinfo : EIATTR_MIN_STACK_SIZE
	.align		4
.L_246:
        /*0588*/ 	.byte	0x04, 0x12
        /*058a*/ 	.short	(.L_248 - .L_247)
	.align		4
.L_247:
        /*058c*/ 	.word	index@(_ZN5flash32flash_fwd_splitkv_combine_kernelI23Flash_fwd_kernel_traitsILi192ELi64ELi64ELi4ELb0ELb0EN7cutlass10bfloat16_tE19Flash_kernel_traitsILi192ELi64ELi64ELi4ES3_EELi8ELi3ELb0EEEvNS_16Flash_fwd_paramsE)
        /*0590*/ 	.word	0x00000000


	//----- nvinfo : EIATTR_MIN_STACK_SIZE
	.align		4
.L_248:
        /*0594*/ 	.byte	0x04, 0x12
        /*0596*/ 	.short	(.L_250 - .L_249)
	.align		4
.L_249:
        /*0598*/ 	.word	index@(_ZN5flash32flash_fwd_splitkv_combine_kernelI23Flash_fwd_kernel_traitsILi192ELi64ELi64ELi4ELb0ELb0EN7cutlass10bfloat16_tE19Flash_kernel_traitsILi192ELi64ELi64ELi4ES3_EELi8ELi2ELb0EEEvNS_16Flash_fwd_paramsE)
        /*059c*/ 	.word	0x00000000


	//----- nvinfo : EIATTR_MIN_STACK_SIZE
	.align		4
.L_250:
        /*05a0*/ 	.byte	0x04, 0x12
        /*05a2*/ 	.short	(.L_252 - .L_251)
	.align		4
.L_251:
        /*05a4*/ 	.word	index@(_ZN5flash32flash_fwd_splitkv_combine_kernelI23Flash_fwd_kernel_traitsILi192ELi64ELi64ELi4ELb0ELb0EN7cutlass10bfloat16_tE19Flash_kernel_traitsILi192ELi64ELi64ELi4ES3_EELi8ELi1ELb0EEEvNS_16Flash_fwd_paramsE)
        /*05a8*/ 	.word	0x00000000


	//----- nvinfo : EIATTR_MIN_STACK_SIZE
	.align		4
.L_252:
        /*05ac*/ 	.byte	0x04, 0x12
        /*05ae*/ 	.short	(.L_254 - .L_253)
	.align		4
.L_253:
        /*05b0*/ 	.word	index@(_ZN5flash32flash_fwd_splitkv_combine_kernelI23Flash_fwd_kernel_traitsILi192ELi64ELi64ELi4ELb0ELb0EN7cutlass10bfloat16_tE19Flash_kernel_traitsILi192ELi64ELi64ELi4ES3_EELi8ELi7ELb1EEEvNS_16Flash_fwd_paramsE)
        /*05b4*/ 	.word	0x00000000


	//----- nvinfo : EIATTR_MIN_STACK_SIZE
	.align		4
.L_254:
        /*05b8*/ 	.byte	0x04, 0x12
        /*05ba*/ 	.short	(.L_256 - .L_255)
	.align		4
.L_255:
        /*05bc*/ 	.word	index@(_ZN5flash32flash_fwd_splitkv_combine_kernelI23Flash_fwd_kernel_traitsILi192ELi64ELi64ELi4ELb0ELb0EN7cutlass10bfloat16_tE19Flash_kernel_traitsILi192ELi64ELi64ELi4ES3_EELi8ELi6ELb1EEEvNS_16Flash_fwd_paramsE)
        /*05c0*/ 	.word	0x00000000


	//----- nvinfo : EIATTR_MIN_STACK_SIZE
	.align		4
.L_256:
        /*05c4*/ 	.byte	0x04, 0x12
        /*05c6*/ 	.short	(.L_258 - .L_257)
	.align		4
.L_257:
        /*05c8*/ 	.word	index@(_ZN5flash32flash_fwd_splitkv_combine_kernelI23Flash_fwd_kernel_traitsILi192ELi64ELi64ELi4ELb0ELb0EN7cutlass10bfloat16_tE19Flash_kernel_traitsILi192ELi64ELi64ELi4ES3_EELi8ELi5ELb1EEEvNS_16Flash_fwd_paramsE)
        /*05cc*/ 	.word	0x00000000


	//----- nvinfo : EIATTR_MIN_STACK_SIZE
	.align		4
.L_258:
        /*05d0*/ 	.byte	0x04, 0x12
        /*05d2*/ 	.short	(.L_260 - .L_259)
	.align		4
.L_259:
        /*05d4*/ 	.word	index@(_ZN5flash32flash_fwd_splitkv_combine_kernelI23Flash_fwd_kernel_traitsILi192ELi64ELi64ELi4ELb0ELb0EN7cutlass10bfloat16_tE19Flash_kernel_traitsILi192ELi64ELi64ELi4ES3_EELi8ELi4ELb1EEEvNS_16Flash_fwd_paramsE)
        /*05d8*/ 	.word	0x00000000


	//----- nvinfo : EIATTR_MIN_STACK_SIZE
	.align		4
.L_260:
        /*05dc*/ 	.byte	0x04, 0x12
        /*05de*/ 	.short	(.L_262 - .L_261)
	.align		4
.L_261:
        /*05e0*/ 	.word	index@(_ZN5flash32flash_fwd_splitkv_combine_kernelI23Flash_fwd_kernel_traitsILi192ELi64ELi64ELi4ELb0ELb0EN7cutlass10bfloat16_tE19Flash_kernel_traitsILi192ELi64ELi64ELi4ES3_EELi8ELi3ELb1EEEvNS_16Flash_fwd_paramsE)
        /*05e4*/ 	.word	0x00000000


	//----- nvinfo : EIATTR_MIN_STACK_SIZE
	.align		4
.L_262:
        /*05e8*/ 	.byte	0x04, 0x12
        /*05ea*/ 	.short	(.L_264 - .L_263)
	.align		4
.L_263:
        /*05ec*/ 	.word	index@(_ZN5flash32flash_fwd_splitkv_combine_kernelI23Flash_fwd_kernel_traitsILi192ELi64ELi64ELi4ELb0ELb0EN7cutlass10bfloat16_tE19Flash_kernel_traitsILi192ELi64ELi64ELi4ES3_EELi8ELi2ELb1EEEvNS_16Flash_fwd_paramsE)
        /*05f0*/ 	.word	0x00000000


	//----- nvinfo : EIATTR_MIN_STACK_SIZE
	.align		4
.L_264:
        /*05f4*/ 	.byte	0x04, 0x12
        /*05f6*/ 	.short	(.L_266 - .L_265)
	.align		4
.L_265:
        /*05f8*/ 	.word	index@(_ZN5flash32flash_fwd_splitkv_combine_kernelI23Flash_fwd_kernel_traitsILi192ELi64ELi64ELi4ELb0ELb0EN7cutlass10bfloat16_tE19Flash_kernel_traitsILi192ELi64ELi64ELi4ES3_EELi8ELi1ELb1EEEvNS_16Flash_fwd_paramsE)
        /*05fc*/ 	.word	0x00000000


	//----- nvinfo : EIATTR_MIN_STACK_SIZE
	.align		4
.L_266:
        /*0600*/ 	.byte	0x04, 0x12
        /*0602*/ 	.short	(.L_268 - .L_267)
	.align		4
.L_267:
        /*0604*/ 	.word	index@(_ZN5flash24flash_fwd_splitkv_kernelI23Flash_fwd_kernel_traitsILi192ELi64ELi64ELi4ELb0ELb0EN7cutlass10bfloat16_tE19Flash_kernel_traitsILi192ELi64ELi64ELi4ES3_EELb1ELb0ELb0ELb0ELb0ELb0ELb0ELb0EEEvNS_16Flash_fwd_paramsE)
        /*0608*/ 	.word	0x00000000


	//----- nvinfo : EIATTR_MIN_STACK_SIZE
	.align		4
.L_268:
        /*060c*/ 	.byte	0x04, 0x12
        /*060e*/ 	.short	(.L_270 - .L_269)
	.align		4
.L_269:
        /*0610*/ 	.word	index@(_ZN5flash24flash_fwd_splitkv_kernelI23Flash_fwd_kernel_traitsILi192ELi64ELi64ELi4ELb0ELb0EN7cutlass10bfloat16_tE19Flash_kernel_traitsILi192ELi64ELi64ELi4ES3_EELb1ELb0ELb0ELb0ELb0ELb1ELb0ELb0EEEvNS_16Flash_fwd_paramsE)
        /*0614*/ 	.word	0x00000000


	//----- nvinfo : EIATTR_MIN_STACK_SIZE
	.align		4
.L_270:
        /*0618*/ 	.byte	0x04, 0x12
        /*061a*/ 	.short	(.L_272 - .L_271)
	.align		4
.L_271:
        /*061c*/ 	.word	index@(_ZN5flash24flash_fwd_splitkv_kernelI23Flash_fwd_kernel_traitsILi192ELi64ELi64ELi4ELb0ELb0EN7cutlass10bfloat16_tE19Flash_kernel_traitsILi192ELi64ELi64ELi4ES3_EELb1ELb0ELb0ELb0ELb0ELb0ELb0ELb1EEEvNS_16Flash_fwd_paramsE)
        /*0620*/ 	.word	0x00000000


	//----- nvinfo : EIATTR_MIN_STACK_SIZE
	.align		4
.L_272:
        /*0624*/ 	.byte	0x04, 0x12
        /*0626*/ 	.short	(.L_274 - .L_273)
	.align		4
.L_273:
        /*0628*/ 	.word	index@(_ZN5flash24flash_fwd_splitkv_kernelI23Flash_fwd_kernel_traitsILi192ELi64ELi64ELi4ELb0ELb0EN7cutlass10bfloat16_tE19Flash_kernel_traitsILi192ELi64ELi64ELi4ES3_EELb1ELb0ELb0ELb0ELb0ELb1ELb0ELb1EEEvNS_16Flash_fwd_paramsE)
        /*062c*/ 	.word	0x00000000


	//----- nvinfo : EIATTR_MIN_STACK_SIZE
	.align		4
.L_274:
        /*0630*/ 	.byte	0x04, 0x12
        /*0632*/ 	.short	(.L_276 - .L_275)
	.align		4
.L_275:
        /*0634*/ 	.word	index@(_ZN5flash24flash_fwd_splitkv_kernelI23Flash_fwd_kernel_traitsILi192ELi64ELi64ELi4ELb0ELb0EN7cutlass10bfloat16_tE19Flash_kernel_traitsILi192ELi64ELi64ELi4ES3_EELb1ELb0ELb0ELb0ELb0ELb0ELb1ELb0EEEvNS_16Flash_fwd_paramsE)
        /*0638*/ 	.word	0x00000000


	//----- nvinfo : EIATTR_MIN_STACK_SIZE
	.align		4
.L_276:
        /*063c*/ 	.byte	0x04, 0x12
        /*063e*/ 	.short	(.L_278 - .L_277)
	.align		4
.L_277:
        /*0640*/ 	.word	index@(_ZN5flash24flash_fwd_splitkv_kernelI23Flash_fwd_kernel_traitsILi192ELi64ELi64ELi4ELb0ELb0EN7cutlass10bfloat16_tE19Flash_kernel_traitsILi192ELi64ELi64ELi4ES3_EELb1ELb0ELb0ELb0ELb0ELb1ELb1ELb0EEEvNS_16Flash_fwd_paramsE)
        /*0644*/ 	.word	0x00000000


	//----- nvinfo : EIATTR_MIN_STACK_SIZE
	.align		4
.L_278:
        /*0648*/ 	.byte	0x04, 0x12
        /*064a*/ 	.short	(.L_280 - .L_279)
	.align		4
.L_279:
        /*064c*/ 	.word	index@(_ZN5flash24flash_fwd_splitkv_kernelI23Flash_fwd_kernel_traitsILi192ELi64ELi64ELi4ELb0ELb0EN7cutlass10bfloat16_tE19Flash_kernel_traitsILi192ELi64ELi64ELi4ES3_EELb1ELb0ELb0ELb0ELb0ELb0ELb1ELb1EEEvNS_16Flash_fwd_paramsE)
        /*0650*/ 	.word	0x00000000


	//----- nvinfo : EIATTR_MIN_STACK_SIZE
	.align		4
.L_280:
        /*0654*/ 	.byte	0x04, 0x12
        /*0656*/ 	.short	(.L_282 - .L_281)
	.align		4
.L_281:
        /*0658*/ 	.word	index@(_ZN5flash24flash_fwd_splitkv_kernelI23Flash_fwd_kernel_traitsILi192ELi64ELi64ELi4ELb0ELb0EN7cutlass10bfloat16_tE19Flash_kernel_traitsILi192ELi64ELi64ELi4ES3_EELb1ELb0ELb0ELb0ELb0ELb1ELb1ELb1EEEvNS_16Flash_fwd_paramsE)
        /*065c*/ 	.word	0x00000000


	//----- nvinfo : EIATTR_MIN_STACK_SIZE
	.align		4
.L_282:
        /*0660*/ 	.byte	0x04, 0x12
        /*0662*/ 	.short	(.L_284 - .L_283)
	.align		4
.L_283:
        /*0664*/ 	.word	index@(_ZN5flash24flash_fwd_splitkv_kernelI23Flash_fwd_kernel_traitsILi192ELi64ELi64ELi4ELb0ELb0EN7cutlass10bfloat16_tE19Flash_kernel_traitsILi192ELi64ELi64ELi4ES3_EELb1ELb0ELb0ELb0ELb1ELb0ELb0ELb0EEEvNS_16Flash_fwd_paramsE)
        /*0668*/ 	.word	0x00000000


	//----- nvinfo : EIATTR_MIN_STACK_SIZE
	.align		4
.L_284:
        /*066c*/ 	.byte	0x04, 0x12
        /*066e*/ 	.short	(.L_286 - .L_285)
	.align		4
.L_285:
        /*0670*/ 	.word	index@(_ZN5flash24flash_fwd_splitkv_kernelI23Flash_fwd_kernel_traitsILi192ELi64ELi64ELi4ELb0ELb0EN7cutlass10bfloat16_tE19Flash_kernel_traitsILi192ELi64ELi64ELi4ES3_EELb1ELb0ELb0ELb0ELb1ELb1ELb0ELb0EEEvNS_16Flash_fwd_paramsE)
        /*0674*/ 	.word	0x00000000


	//----- nvinfo : EIATTR_MIN_STACK_SIZE
	.align		4
.L_286:
        /*0678*/ 	.byte	0x04, 0x12
        /*067a*/ 	.short	(.L_288 - .L_287)
	.align		4
.L_287:
        /*067c*/ 	.word	index@(_ZN5flash24flash_fwd_splitkv_kernelI23Flash_fwd_kernel_traitsILi192ELi64ELi64ELi4ELb0ELb0EN7cutlass10bfloat16_tE19Flash_kernel_traitsILi192ELi64ELi64ELi4ES3_EELb1ELb0ELb1ELb0ELb0ELb0ELb0ELb0EEEvNS_16Flash_fwd_paramsE)
        /*0680*/ 	.word	0x00000000


	//----- nvinfo : EIATTR_MIN_STACK_SIZE
	.align		4
.L_288:
        /*0684*/ 	.byte	0x04, 0x12
        /*0686*/ 	.short	(.L_290 - .L_289)
	.align		4
.L_289:
        /*0688*/ 	.word	index@(_ZN5flash24flash_fwd_splitkv_kernelI23Flash_fwd_kernel_traitsILi192ELi64ELi64ELi4ELb0ELb0EN7cutlass10bfloat16_tE19Flash_kernel_traitsILi192ELi64ELi64ELi4ES3_EELb1ELb0ELb1ELb0ELb0ELb1ELb0ELb0EEEvNS_16Flash_fwd_paramsE)
        /*068c*/ 	.word	0x00000000


	//----- nvinfo : EIATTR_MIN_STACK_SIZE
	.align		4
.L_290:
        /*0690*/ 	.byte	0x04, 0x12
        /*0692*/ 	.short	(.L_292 - .L_291)
	.align		4
.L_291:
        /*0694*/ 	.word	index@(_ZN5flash24flash_fwd_splitkv_kernelI23Flash_fwd_kernel_traitsILi192ELi64ELi64ELi4ELb0ELb0EN7cutlass10bfloat16_tE19Flash_kernel_traitsILi192ELi64ELi64ELi4ES3_EELb1ELb0ELb0ELb0ELb1ELb0ELb0ELb1EEEvNS_16Flash_fwd_paramsE)
        /*0698*/ 	.word	0x00000000


	//----- nvinfo : EIATTR_MIN_STACK_SIZE
	.align		4
.L_292:
        /*069c*/ 	.byte	0x04, 0x12
        /*069e*/ 	.short	(.L_294 - .L_293)
	.align		4
.L_293:
        /*06a0*/ 	.word	index@(_ZN5flash24flash_fwd_splitkv_kernelI23Flash_fwd_kernel_traitsILi192ELi64ELi64ELi4ELb0ELb0EN7cutlass10bfloat16_tE19Flash_kernel_traitsILi192ELi64ELi64ELi4ES3_EELb1ELb0ELb0ELb0ELb1ELb1ELb0ELb1EEEvNS_16Flash_fwd_paramsE)
        /*06a4*/ 	.word	0x00000000


	//----- nvinfo : EIATTR_MIN_STACK_SIZE
	.align		4
.L_294:
        /*06a8*/ 	.byte	0x04, 0x12
        /*06aa*/ 	.short	(.L_296 - .L_295)
	.align		4
.L_295:
        /*06ac*/ 	.word	index@(_ZN5flash24flash_fwd_splitkv_kernelI23Flash_fwd_kernel_traitsILi192ELi64ELi64ELi4ELb0ELb0EN7cutlass10bfloat16_tE19Flash_kernel_traitsILi192ELi64ELi64ELi4ES3_EELb1ELb0ELb1ELb0ELb0ELb0ELb0ELb1EEEvNS_16Flash_fwd_paramsE)
        /*06b0*/ 	.word	0x00000000


	//----- nvinfo : EIATTR_MIN_STACK_SIZE
	.align		4
.L_296:
        /*06b4*/ 	.byte	0x04, 0x12
        /*06b6*/ 	.short	(.L_298 - .L_297)
	.align		4
.L_297:
        /*06b8*/ 	.word	index@(_ZN5flash24flash_fwd_splitkv_kernelI23Flash_fwd_kernel_traitsILi192ELi64ELi64ELi4ELb0ELb0EN7cutlass10bfloat16_tE19Flash_kernel_traitsILi192ELi64ELi64ELi4ES3_EELb1ELb0ELb1ELb0ELb0ELb1ELb0ELb1EEEvNS_16Flash_fwd_paramsE)
        /*06bc*/ 	.word	0x00000000


	//----- nvinfo : EIATTR_MIN_STACK_SIZE
	.align		4
.L_298:
        /*06c0*/ 	.byte	0x04, 0x12
        /*06c2*/ 	.short	(.L_300 - .L_299)
	.align		4
.L_299:
        /*06c4*/ 	.word	index@(_ZN5flash24flash_fwd_splitkv_kernelI23Flash_fwd_kernel_traitsILi192ELi64ELi64ELi4ELb0ELb0EN7cutlass10bfloat16_tE19Flash_kernel_traitsILi192ELi64ELi64ELi4ES3_EELb1ELb0ELb0ELb0ELb1ELb0ELb1ELb0EEEvNS_16Flash_fwd_paramsE)
        /*06c8*/ 	.word	0x00000000


	//----- nvinfo : EIATTR_MIN_STACK_SIZE
	.align		4
.L_300:
        /*06cc*/ 	.byte	0x04, 0x12
        /*06ce*/ 	.short	(.L_302 - .L_301)
	.align		4
.L_301:
        /*06d0*/ 	.word	index@(_ZN5flash24flash_fwd_splitkv_kernelI23Flash_fwd_kernel_traitsILi192ELi64ELi64ELi4ELb0ELb0EN7cutlass10bfloat16_tE19Flash_kernel_traitsILi192ELi64ELi64ELi4ES3_EELb1ELb0ELb0ELb0ELb1ELb1ELb1ELb0EEEvNS_16Flash_fwd_paramsE)
        /*06d4*/ 	.word	0x00000000


	//----- nvinfo : EIATTR_MIN_STACK_SIZE
	.align		4
.L_302:
        /*06d8*/ 	.byte	0x04, 0x12
        /*06da*/ 	.short	(.L_304 - .L_303)
	.align		4
.L_303:
        /*06dc*/ 	.word	index@(_ZN5flash24flash_fwd_splitkv_kernelI23Flash_fwd_kernel_traitsILi192ELi64ELi64ELi4ELb0ELb0EN7cutlass10bfloat16_tE19Flash_kernel_traitsILi192ELi64ELi64ELi4ES3_EELb1ELb0ELb1ELb0ELb0ELb0ELb1ELb0EEEvNS_16Flash_fwd_paramsE)
        /*06e0*/ 	.word	0x00000000


	//----- nvinfo : EIATTR_MIN_STACK_SIZE
	.align		4
.L_304:
        /*06e4*/ 	.byte	0x04, 0x12
        /*06e6*/ 	.short	(.L_306 - .L_305)
	.align		4
.L_305:
        /*06e8*/ 	.word	index@(_ZN5flash24flash_fwd_splitkv_kernelI23Flash_fwd_kernel_traitsILi192ELi64ELi64ELi4ELb0ELb0EN7cutlass10bfloat16_tE19Flash_kernel_traitsILi192ELi64ELi64ELi4ES3_EELb1ELb0ELb1ELb0ELb0ELb1ELb1ELb0EEEvNS_16Flash_fwd_paramsE)
        /*06ec*/ 	.word	0x00000000


	//----- nvinfo : EIATTR_MIN_STACK_SIZE
	.align		4
.L_306:
        /*06f0*/ 	.byte	0x04, 0x12
        /*06f2*/ 	.short	(.L_308 - .L_307)
	.align		4
.L_307:
        /*06f4*/ 	.word	index@(_ZN5flash24flash_fwd_splitkv_kernelI23Flash_fwd_kernel_traitsILi192ELi64ELi64ELi4ELb0ELb0EN7cutlass10bfloat16_tE19Flash_kernel_traitsILi192ELi64ELi64ELi4ES3_EELb1ELb0ELb0ELb0ELb1ELb0ELb1ELb1EEEvNS_16Flash_fwd_paramsE)
        /*06f8*/ 	.word	0x00000000


	//----- nvinfo : EIATTR_MIN_STACK_SIZE
	.align		4
.L_308:
        /*06fc*/ 	.byte	0x04, 0x12
        /*06fe*/ 	.short	(.L_310 - .L_309)
	.align		4
.L_309:
        /*0700*/ 	.word	index@(_ZN5flash24flash_fwd_splitkv_kernelI23Flash_fwd_kernel_traitsILi192ELi64ELi64ELi4ELb0ELb0EN7cutlass10bfloat16_tE19Flash_kernel_traitsILi192ELi64ELi64ELi4ES3_EELb1ELb0ELb0ELb0ELb1ELb1ELb1ELb1EEEvNS_16Flash_fwd_paramsE)
        /*0704*/ 	.word	0x00000000


	//----- nvinfo : EIATTR_MIN_STACK_SIZE
	.align		4
.L_310:
        /*0708*/ 	.byte	0x04, 0x12
        /*070a*/ 	.short	(.L_312 - .L_311)
	.align		4
.L_311:
        /*070c*/ 	.word	index@(_ZN5flash24flash_fwd_splitkv_kernelI23Flash_fwd_kernel_traitsILi192ELi64ELi64ELi4ELb0ELb0EN7cutlass10bfloat16_tE19Flash_kernel_traitsILi192ELi64ELi64ELi4ES3_EELb1ELb0ELb1ELb0ELb0ELb0ELb1ELb1EEEvNS_16Flash_fwd_paramsE)
        /*0710*/ 	.word	0x00000000


	//----- nvinfo : EIATTR_MIN_STACK_SIZE
	.align		4
.L_312:
        /*0714*/ 	.byte	0x04, 0x12
        /*0716*/ 	.short	(.L_314 - .L_313)
	.align		4
.L_313:
        /*0718*/ 	.word	index@(_ZN5flash24flash_fwd_splitkv_kernelI23Flash_fwd_kernel_traitsILi192ELi64ELi64ELi4ELb0ELb0EN7cutlass10bfloat16_tE19Flash_kernel_traitsILi192ELi64ELi64ELi4ES3_EELb1ELb0ELb1ELb0ELb0ELb1ELb1ELb1EEEvNS_16Flash_fwd_paramsE)
        /*071c*/ 	.word	0x00000000
.L_314:


//--------------------- .nv.info._ZN5flash32flash_fwd_splitkv_combine_kernelI23Flash_fwd_kernel_traitsILi192ELi64ELi64ELi4ELb0ELb0EN7cutlass10bfloat16_tE19Flash_kernel_traitsILi192ELi64ELi64ELi4ES3_EELi8ELi7ELb0EEEvNS_16Flash_fwd_paramsE --------------------------
	.section	.nv.info._ZN5flash32flash_fwd_splitkv_combine_kernelI23Flash_fwd_kernel_traitsILi192ELi64ELi64ELi4ELb0ELb0EN7cutlass10bfloat16_tE19Flash_kernel_traitsILi192ELi64ELi64ELi4ES3_EELi8ELi7ELb0EEEvNS_16Flash_fwd_paramsE,"",@"SHT_CUDA_INFO"
	.sectionflags	@""
	.align	4


	//----- nvinfo : EIATTR_CUDA_API_VERSION
	.align		4
        /*0000*/ 	.byte	0x04, 0x37
        /*0002*/ 	.short	(.L_316 - .L_315)
.L_315:
        /*0004*/ 	.word	0x00000082


	//----- nvinfo : EIATTR_SW2861232_WAR
	.align		4
.L_316:
        /*0008*/ 	.byte	0x01, 0x35
	.zero		2


	//----- nvinfo : EIATTR_PARAM_CBANK
	.align		4
        /*000c*/ 	.byte	0x04, 0x0a
        /*000e*/ 	.short	(.L_318 - .L_317)
	.align		4
.L_317:
        /*0010*/ 	.word	index@(.nv.constant0._ZN5flash32flash_fwd_splitkv_combine_kernelI23Flash_fwd_kernel_traitsILi192ELi64ELi64ELi4ELb0ELb0EN7cutlass10bfloat16_tE19Flash_kernel_traitsILi192ELi64ELi64ELi4ES3_EELi8ELi7ELb0EEEvNS_16Flash_fwd_paramsE)
        /*0014*/ 	.short	0x0160
        /*0016*/ 	.short	0x01d0


	//----- nvinfo : EIATTR_CBANK_PARAM_SIZE
	.align		4
.L_318:
        /*0018*/ 	.byte	0x03, 0x19
        /*001a*/ 	.short	0x01d0


	//----- nvinfo : EIATTR_KPARAM_INFO
	.align		4
        /*001c*/ 	.byte	0x04, 0x17
        /*001e*/ 	.short	(.L_320 - .L_319)
.L_319:
        /*0020*/ 	.word	0x00000000
        /*0024*/ 	.short	0x0000
        /*0026*/ 	.short	0x0000
        /*0028*/ 	.byte	0x00, 0xf0, 0x41, 0x07


	//----- nvinfo : EIATTR_MAXREG_COUNT
	.align		4
.L_320:
        /*002c*/ 	.byte	0x03, 0x1b
        /*002e*/ 	.short	0x00ff


	//----- nvinfo : EIATTR_NUM_BARRIERS
	.align		4
        /*0030*/ 	.byte	0x02, 0x4c
        /*0032*/ 	.byte	0x01
	.zero		1


	//----- nvinfo : EIATTR_MERCURY_ISA_VERSION
	.align		4
        /*0034*/ 	.byte	0x03, 0x5f
        /*0036*/ 	.short	0x0000


	//----- nvinfo : EIATTR_COOP_GROUP_MASK_REGIDS
	.align		4
        /*0038*/ 	.byte	0x04, 0x29
        /*003a*/ 	.short	(.L_322 - .L_321)


	//   ....[0]....
.L_321:
        /*003c*/ 	.word	0xffffffff


	//   ....[1]....
        /*0040*/ 	.word	0xffffffff


	//   ....[2]....
        /*0044*/ 	.word	0xffffffff


	//   ....[3]....
        /*0048*/ 	.word	0xffffffff


	//   ....[4]....
        /*004c*/ 	.word	0xffffffff


	//   ....[5]....
        /*0050*/ 	.word	0xffffffff


	//   ....[6]....
        /*0054*/ 	.word	0xffffffff


	//   ....[7]....
        /*0058*/ 	.word	0xffffffff


	//----- nvinfo : EIATTR_COOP_GROUP_INSTR_OFFSETS
	.align		4
.L_322:
        /*005c*/ 	.byte	0x04, 0x28
        /*005e*/ 	.short	(.L_324 - .L_323)


	//   ....[0]....
.L_323:
        /*0060*/ 	.word	0x00001fc0


	//   ....[1]....
        /*0064*/ 	.word	0x00001fe0


	//   ....[2]....
        /*0068*/ 	.word	0x00002000


	//   ....[3]....
        /*006c*/ 	.word	0x00002020


	//   ....[4]....
        /*0070*/ 	.word	0x00002290


	//   ....[5]....
        /*0074*/ 	.word	0x000022f0


	//   ....[6]....
        /*0078*/ 	.word	0x000023b0


	//   ....[7]....
        /*007c*/ 	.word	0x00002490


	//----- nvinfo : EIATTR_EXIT_INSTR_OFFSETS
	.align		4
.L_324:
        /*0080*/ 	.byte	0x04, 0x1c
        /*0082*/ 	.short	(.L_326 - .L_325)


	//   ....[0]....
.L_325:
        /*0084*/ 	.word	0x00004cd0


	//   ....[1]....
        /*0088*/ 	.word	0x000051f0


	//   ....[2]....
        /*008c*/ 	.word	0x00005250


	//----- nvinfo : EIATTR_CRS_STACK_SIZE
	.align		4
.L_326:
        /*0090*/ 	.byte	0x04, 0x1e
        /*0092*/ 	.short	(.L_328 - .L_327)
.L_327:
        /*0094*/ 	.word	0x00000000
.L_328:


//--------------------- .nv.info._ZN5flash32flash_fwd_splitkv_combine_kernelI23Flash_fwd_kernel_traitsILi192ELi64ELi64ELi4ELb0ELb0EN7cutlass10bfloat16_tE19Flash_kernel_traitsILi192ELi64ELi64ELi4ES3_EELi8ELi6ELb0EEEvNS_16Flash_fwd_paramsE --------------------------
	.section	.nv.info._ZN5flash32flash_fwd_splitkv_combine_kernelI23Flash_fwd_kernel_traitsILi192ELi64ELi64ELi4ELb0ELb0EN7cutlass10bfloat16_tE19Flash_kernel_traitsILi192ELi64ELi64ELi4ES3_EELi8ELi6ELb0EEEvNS_16Flash_fwd_paramsE,"",@"SHT_CUDA_INFO"
	.sectionflags	@""
	.align	4


	//----- nvinfo : EIATTR_CUDA_API_VERSION
	.align		4
        /*0000*/ 	.byte	0x04, 0x37
        /*0002*/ 	.short	(.L_330 - .L_329)
.L_329:
        /*0004*/ 	.word	0x00000082


	//----- nvinfo : EIATTR_SW2861232_WAR
	.align		4
.L_330:
        /*0008*/ 	.byte	0x01, 0x35
	.zero		2


	//----- nvinfo : EIATTR_PARAM_CBANK
	.align		4
        /*000c*/ 	.byte	0x04, 0x0a
        /*000e*/ 	.short	(.L_332 - .L_331)
	.align		4
.L_331:
        /*0010*/ 	.word	index@(.nv.constant0._ZN5flash32flash_fwd_splitkv_combine_kernelI23Flash_fwd_kernel_traitsILi192ELi64ELi64ELi4ELb0ELb0EN7cutlass10bfloat16_tE19Flash_kernel_traitsILi192ELi64ELi64ELi4ES3_EELi8ELi6ELb0EEEvNS_16Flash_fwd_paramsE)
        /*0014*/ 	.short	0x0160
        /*0016*/ 	.short	0x01d0


	//----- nvinfo : EIATTR_CBANK_PARAM_SIZE
	.align		4
.L_332:
        /*0018*/ 	.byte	0x03, 0x19
        /*001a*/ 	.short	0x01d0


	//----- nvinfo : EIATTR_KPARAM_INFO
	.align		4
        /*001c*/ 	.byte	0x04, 0x17
        /*001e*/ 	.short	(.L_334 - .L_333)
.L_333:
        /*0020*/ 	.word	0x00000000
        /*0024*/ 	.short	0x0000
        /*0026*/ 	.short	0x0000
        /*0028*/ 	.byte	0x00, 0xf0, 0x41, 0x07


	//----- nvinfo : EIATTR_MAXREG_COUNT
	.align		4
.L_334:
        /*002c*/ 	.byte	0x03, 0x1b
        /*002e*/ 	.short	0x00ff


	//----- nvinfo : EIATTR_NUM_BARRIERS
	.align		4
        /*0030*/ 	.byte	0x02, 0x4c
        /*0032*/ 	.byte	0x01
	.zero		1


	//----- nvinfo : EIATTR_MERCURY_ISA_VERSION
	.align		4
        /*0034*/ 	.byte	0x03, 0x5f
        /*0036*/ 	.short	0x0000


	//----- nvinfo : EIATTR_COOP_GROUP_MASK_REGIDS
	.align		4
        /*0038*/ 	.byte	0x04, 0x29
        /*003a*/ 	.short	(.L_336 - .L_335)


	//   ....[0]....
.L_335:
        /*003c*/ 	.word	0xffffffff


	//   ....[1]....
        /*0040*/ 	.word	0xffffffff


	//   ....[2]....
        /*0044*/ 	.word	0xffffffff


	//   ....[3]....
        /*0048*/ 	.word	0xffffffff


	//   ....[4]....
        /*004c*/ 	.word	0xffffffff


	//   ....[5]....
        /*0050*/ 	.word	0xffffffff


	//   ....[6]....
        /*0054*/ 	.word	0xffffffff


	//   ....[7]....
        /*0058*/ 	.word	0xffffffff


	//----- nvinfo : EIATTR_COOP_GROUP_INSTR_OFFSETS
	.align		4
.L_336:
        /*005c*/ 	.byte	0x04, 0x28
        /*005e*/ 	.short	(.L_338 - .L_337)


	//   ....[0]....
.L_337:
        /*0060*/ 	.word	0x00001aa0


	//   ....[1]....
        /*0064*/ 	.word	0x00001ac0


	//   ....[2]....
        /*0068*/ 	.word	0x00001ae0


	//   ....[3]....
        /*006c*/ 	.word	0x00001b00


	//   ....[4]....
        /*0070*/ 	.word	0x00001c60


	//   ....[5]....
        /*0074*/ 	.word	0x00001cd0


	//   ....[6]....
        /*0078*/ 	.word	0x00001dc0


	//   ....[7]....
        /*007c*/ 	.word	0x00001e90


	//----- nvinfo : EIATTR_EXIT_INSTR_OFFSETS
	.align		4
.L_338:
        /*0080*/ 	.byte	0x04, 0x1c
        /*0082*/ 	.short	(.L_340 - .L_339)


	//   ....[0]....
.L_339:
        /*0084*/ 	.word	0x00004470


	//   ....[1]....
        /*0088*/ 	.word	0x00004990


	//   ....[2]....
        /*008c*/ 	.word	0x000049f0


	//----- nvinfo : EIATTR_CRS_STACK_SIZE
	.align		4
.L_340:
        /*0090*/ 	.byte	0x04, 0x1e
        /*0092*/ 	.short	(.L_342 - .L_341)
.L_341:
        /*0094*/ 	.word	0x00000000
.L_342:


//--------------------- .nv.info._ZN5flash32flash_fwd_splitkv_combine_kernelI23Flash_fwd_kernel_traitsILi192ELi64ELi64ELi4ELb0ELb0EN7cutlass10bfloat16_tE19Flash_kernel_traitsILi192ELi64ELi64ELi4ES3_EELi8ELi5ELb0EEEvNS_16Flash_fwd_paramsE --------------------------
	.section	.nv.info._ZN5flash32flash_fwd_splitkv_combine_kernelI23Flash_fwd_kernel_traitsILi192ELi64ELi64ELi4ELb0ELb0EN7cutlass10bfloat16_tE19Flash_kernel_traitsILi192ELi64ELi64ELi4ES3_EELi8ELi5ELb0EEEvNS_16Flash_fwd_paramsE,"",@"SHT_CUDA_INFO"
	.sectionflags	@""
	.align	4


	//----- nvinfo : EIATTR_CUDA_API_VERSION
	.align		4
        /*0000*/ 	.byte	0x04, 0x37
        /*0002*/ 	.short	(.L_344 - .L_343)
.L_343:
        /*0004*/ 	.word	0x00000082


	//----- nvinfo : EIATTR_SW2861232_WAR
	.align		4
.L_344:
        /*0008*/ 	.byte	0x01, 0x35
	.zero		2


	//----- nvinfo : EIATTR_PARAM_CBANK
	.align		4
        /*000c*/ 	.byte	0x04, 0x0a
        /*000e*/ 	.short	(.L_346 - .L_345)
	.align		4
.L_345:
        /*0010*/ 	.word	index@(.nv.constant0._ZN5flash32flash_fwd_splitkv_combine_kernelI23Flash_fwd_kernel_traitsILi192ELi64ELi64ELi4ELb0ELb0EN7cutlass10bfloat16_tE19Flash_kernel_traitsILi192ELi64ELi64ELi4ES3_EELi8ELi5ELb0EEEvNS_16Flash_fwd_paramsE)
        /*0014*/ 	.short	0x0160
        /*0016*/ 	.short	0x01d0


	//----- nvinfo : EIATTR_CBANK_PARAM_SIZE
	.align		4
.L_346:
        /*0018*/ 	.byte	0x03, 0x19
        /*001a*/ 	.short	0x01d0


	//----- nvinfo : EIATTR_KPARAM_INFO
	.align		4
        /*001c*/ 	.byte	0x04, 0x17
        /*001e*/ 	.short	(.L_348 - .L_347)
.L_347:
        /*0020*/ 	.word	0x00000000
        /*0024*/ 	.short	0x0000
        /*0026*/ 	.short	0x0000
        /*0028*/ 	.byte	0x00, 0xf0, 0x41, 0x07


	//----- nvinfo : EIATTR_MAXREG_COUNT
	.align		4
.L_348:
        /*002c*/ 	.byte	0x03, 0x1b
        /*002e*/ 	.short	0x00ff


	//----- nvinfo : EIATTR_NUM_BARRIERS
	.align		4
        /*0030*/ 	.byte	0x02, 0x4c
        /*0032*/ 	.byte	0x01
	.zero		1


	//----- nvinfo : EIATTR_MERCURY_ISA_VERSION
	.align		4
        /*0034*/ 	.byte	0x03, 0x5f
        /*0036*/ 	.short	0x0000


	//----- nvinfo : EIATTR_COOP_GROUP_MASK_REGIDS
	.align		4
        /*0038*/ 	.byte	0x04, 0x29
        /*003a*/ 	.short	(.L_350 - .L_349)


	//   ....[0]....
.L_349:
        /*003c*/ 	.word	0xffffffff


	//   ....[1]....
        /*0040*/ 	.word	0xffffffff


	//   ....[2]....
        /*0044*/ 	.word	0xffffffff


	//   ....[3]....
        /*0048*/ 	.word	0xffffffff


	//   ....[4]....
        /*004c*/ 	.word	0xffffffff


	//   ....[5]....
        /*0050*/ 	.word	0xffffffff


	//   ....[6]....
        /*0054*/ 	.word	0xffffffff


	//   ....[7]....
        /*0058*/ 	.word	0xffffffff


	//----- nvinfo : EIATTR_COOP_GROUP_INSTR_OFFSETS
	.align		4
.L_350:
        /*005c*/ 	.byte	0x04, 0x28
        /*005e*/ 	.short	(.L_352 - .L_351)


	//   ....[0]....
.L_351:
        /*0060*/ 	.word	0x00001720


	//   ....[1]....
        /*0064*/ 	.word	0x00001740


	//   ....[2]....
        /*0068*/ 	.word	0x00001770


	//   ....[3]....
        /*006c*/ 	.word	0x000017f0


	//   ....[4]....
        /*0070*/ 	.word	0x00001980


	//   ....[5]....
        /*0074*/ 	.word	0x00001a30


	//   ....[6]....
        /*0078*/ 	.word	0x00001b10


	//   ....[7]....
        /*007c*/ 	.word	0x00001c30


	//----- nvinfo : EIATTR_EXIT_INSTR_OFFSETS
	.align		4
.L_352:
        /*0080*/ 	.byte	0x04, 0x1c
        /*0082*/ 	.short	(.L_354 - .L_353)


	//   ....[0]....
.L_353:
        /*0084*/ 	.word	0x00004120


	//   ....[1]....
        /*0088*/ 	.word	0x00004640


	//   ....[2]....
        /*008c*/ 	.word	0x000046a0


	//----- nvinfo : EIATTR_CRS_STACK_SIZE
	.align		4
.L_354:
        /*0090*/ 	.byte	0x04, 0x1e
        /*0092*/ 	.short	(.L_356 - .L_355)
.L_355:
        /*0094*/ 	.word	0x00000000
.L_356:


//--------------------- .nv.info._ZN5flash32flash_fwd_splitkv_combine_kernelI23Flash_fwd_kernel_traitsILi192ELi64ELi64ELi4ELb0ELb0EN7cutlass10bfloat16_tE19Flash_kernel_traitsILi192ELi64ELi64ELi4ES3_EELi8ELi4ELb0EEEvNS_16Flash_fwd_paramsE --------------------------
	.section	.nv.info._ZN5flash32flash_fwd_splitkv_combine_kernelI23Flash_fwd_kernel_traitsILi192ELi64ELi64ELi4ELb0ELb0EN7cutlass10bfloat16_tE19Flash_kernel_traitsILi192ELi64ELi64ELi4ES3_EELi8ELi4ELb0EEEvNS_16Flash_fwd_paramsE,"",@"SHT_CUDA_INFO"
	.sectionflags	@""
	.align	4


	//----- nvinfo : EIATTR_CUDA_API_VERSION
	.align		4
        /*0000*/ 	.byte	0x04, 0x37
        /*0002*/ 	.short	(.L_358 - .L_357)
.L_357:
        /*0004*/ 	.word	0x00000082


	//----- nvinfo : EIATTR_SW2861232_WAR
	.align		4
.L_358:
        /*0008*/ 	.byte	0x01, 0x35
	.zero		2


	//----- nvinfo : EIATTR_PARAM_CBANK
	.align		4
        /*000c*/ 	.byte	0x04, 0x0a
        /*000e*/ 	.short	(.L_360 - .L_359)
	.align		4
.L_359:
        /*0010*/ 	.word	index@(.nv.constant0._ZN5flash32flash_fwd_splitkv_combine_kernelI23Flash_fwd_kernel_traitsILi192ELi64ELi64ELi4ELb0ELb0EN7cutlass10bfloat16_tE19Flash_kernel_traitsILi192ELi64ELi64ELi4ES3_EELi8ELi4ELb0EEEvNS_16Flash_fwd_paramsE)
        /*0014*/ 	.short	0x0160
        /*0016*/ 	.short	0x01d0


	//----- nvinfo : EIATTR_CBANK_PARAM_SIZE
	.align		4
.L_360:
        /*0018*/ 	.byte	0x03, 0x19
        /*001a*/ 	.short	0x01d0


	//----- nvinfo : EIATTR_KPARAM_INFO
	.align		4
        /*001c*/ 	.byte	0x04, 0x17
        /*001e*/ 	.short	(.L_362 - .L_361)
.L_361:
        /*0020*/ 	.word	0x00000000
        /*0024*/ 	.short	0x0000
        /*0026*/ 	.short	0x0000
        /*0028*/ 	.byte	0x00, 0xf0, 0x41, 0x07


	//----- nvinfo : EIATTR_MAXREG_COUNT
	.align		4
.L_362:
        /*002c*/ 	.byte	0x03, 0x1b
        /*002e*/ 	.short	0x00ff


	//----- nvinfo : EIATTR_NUM_BARRIERS
	.align		4
        /*0030*/ 	.byte	0x02, 0x4c
        /*0032*/ 	.byte	0x01
	.zero		1


	//----- nvinfo : EIATTR_MERCURY_ISA_VERSION
	.align		4
        /*0034*/ 	.byte	0x03, 0x5f
        /*0036*/ 	.short	0x0000


	//----- nvinfo : EIATTR_COOP_GROUP_MASK_REGIDS
	.align		4
        /*0038*/ 	.byte	0x04, 0x29
        /*003a*/ 	.short	(.L_364 - .L_363)


	//   ....[0]....
.L_363:
        /*003c*/ 	.word	0xffffffff


	//   ....[1]....
        /*0040*/ 	.word	0xffffffff


	//   ....[2]....
        /*0044*/ 	.word	0xffffffff


	//   ....[3]....
        /*0048*/ 	.word	0xffffffff


	//   ....[4]....
        /*004c*/ 	.word	0xffffffff


	//   ....[5]....
        /*0050*/ 	.word	0xffffffff


	//   ....[6]....
        /*0054*/ 	.word	0xffffffff


	//   ....[7]....
        /*0058*/ 	.word	0xffffffff


	//----- nvinfo : EIATTR_COOP_GROUP_INSTR_OFFSETS
	.align		4
.L_364:
        /*005c*/ 	.byte	0x04, 0x28
        /*005e*/ 	.short	(.L_366 - .L_365)


	//   ....[0]....
.L_365:
        /*0060*/ 	.word	0x00001c20


	//   ....[1]....
        /*0064*/ 	.word	0x00001c40


	//   ....[2]....
        /*0068*/ 	.word	0x00001c60


	//   ....[3]....
        /*006c*/ 	.word	0x00001c80


	//   ....[4]....
        /*0070*/ 	.word	0x00001cf0


	//   ....[5]....
        /*0074*/ 	.word	0x00001d20


	//   ....[6]....
        /*0078*/ 	.word	0x00001d40


	//   ....[7]....
        /*007c*/ 	.word	0x00001d60


	//----- nvinfo : EIATTR_EXIT_INSTR_OFFSETS
	.align		4
.L_366:
        /*0080*/ 	.byte	0x04, 0x1c
        /*0082*/ 	.short	(.L_368 - .L_367)


	//   ....[0]....
.L_367:
        /*0084*/ 	.word	0x00004070


	//   ....[1]....
        /*0088*/ 	.word	0x00004590


	//   ....[2]....
        /*008c*/ 	.word	0x000045f0


	//----- nvinfo : EIATTR_CRS_STACK_SIZE
	.align		4
.L_368:
        /*0090*/ 	.byte	0x04, 0x1e
        /*0092*/ 	.short	(.L_370 - .L_369)
.L_369:
        /*0094*/ 	.word	0x00000000
.L_370:


//--------------------- .nv.info._ZN5flash32flash_fwd_splitkv_combine_kernelI23Flash_fwd_kernel_traitsILi192ELi64ELi64ELi4ELb0ELb0EN7cutlass10bfloat16_tE19Flash_kernel_traitsILi192ELi64ELi64ELi4ES3_EELi8ELi3ELb0EEEvNS_16Flash_fwd_paramsE --------------------------
	.section	.nv.info._ZN5flash32flash_fwd_splitkv_combine_kernelI23Flash_fwd_kernel_traitsILi192ELi64ELi64ELi4ELb0ELb0EN7cutlass10bfloat16_tE19Flash_kernel_traitsILi192ELi64ELi64ELi4ES3_EELi8ELi3ELb0EEEvNS_16Flash_fwd_paramsE,"",@"SHT_CUDA_INFO"
	.sectionflags	@""
	.align	4


	//----- nvinfo : EIATTR_CUDA_API_VERSION
	.align		4
        /*0000*/ 	.byte	0x04, 0x37
        /*0002*/ 	.short	(.L_372 - .L_371)
.L_371:
        /*0004*/ 	.word	0x00000082


	//----- nvinfo : EIATTR_SW2861232_WAR
	.align		4
.L_372:
        /*0008*/ 	.byte	0x01, 0x35
	.zero		2


	//----- nvinfo : EIATTR_PARAM_CBANK
	.align		4
        /*000c*/ 	.byte	0x04, 0x0a
        /*000e*/ 	.short	(.L_374 - .L_373)
	.align		4
.L_373:
        /*0010*/ 	.word	index@(.nv.constant0._ZN5flash32flash_fwd_splitkv_combine_kernelI23Flash_fwd_kernel_traitsILi192ELi64ELi64ELi4ELb0ELb0EN7cutlass10bfloat16_tE19Flash_kernel_traitsILi192ELi64ELi64ELi4ES3_EELi8ELi3ELb0EEEvNS_16Flash_fwd_paramsE)
        /*0014*/ 	.short	0x0160
        /*0016*/ 	.short	0x01d0


	//----- nvinfo : EIATTR_CBANK_PARAM_SIZE
	.align		4
.L_374:
        /*0018*/ 	.byte	0x03, 0x19
        /*001a*/ 	.short	0x01d0


	//----- nvinfo : EIATTR_KPARAM_INFO
	.align		4
        /*001c*/ 	.byte	0x04, 0x17
        /*001e*/ 	.short	(.L_376 - .L_375)
.L_375:
        /*0020*/ 	.word	0x00000000
        /*0024*/ 	.short	0x0000
        /*0026*/ 	.short	0x0000
        /*0028*/ 	.byte	0x00, 0xf0, 0x41, 0x07


	//----- nvinfo : EIATTR_MAXREG_COUNT
	.align		4
.L_376:
        /*002c*/ 	.byte	0x03, 0x1b
        /*002e*/ 	.short	0x00ff


	//----- nvinfo : EIATTR_NUM_BARRIERS
	.align		4
        /*0030*/ 	.byte	0x02, 0x4c
        /*0032*/ 	.byte	0x01
	.zero		1


	//----- nvinfo : EIATTR_MERCURY_ISA_VERSION
	.align		4
        /*0034*/ 	.byte	0x03, 0x5f
        /*0036*/ 	.short	0x0000


	//----- nvinfo : EIATTR_COOP_GROUP_MASK_REGIDS
	.align		4
        /*0038*/ 	.byte	0x04, 0x29
        /*003a*/ 	.short	(.L_378 - .L_377)


	//   ....[0]....
.L_377:
        /*003c*/ 	.word	0xffffffff


	//   ....[1]....
        /*0040*/ 	.word	0xffffffff


	//   ....[2]....
        /*0044*/ 	.word	0xffffffff


	//   ....[3]....
        /*0048*/ 	.word	0xffffffff


	//   ....[4]....
        /*004c*/ 	.word	0xffffffff


	//   ....[5]....
        /*0050*/ 	.word	0xffffffff


	//----- nvinfo : EIATTR_COOP_GROUP_INSTR_OFFSETS
	.align		4
.L_378:
        /*0054*/ 	.byte	0x04, 0x28
        /*0056*/ 	.short	(.L_380 - .L_379)


	//   ....[0]....
.L_379:
        /*0058*/ 	.word	0x00001c00


	//   ....[1]....
        /*005c*/ 	.word	0x00001c20


	//   ....[2]....
        /*0060*/ 	.word	0x00001c50


	//   ....[3]....
        /*0064*/ 	.word	0x00001cc0


	//   ....[4]....
        /*0068*/ 	.word	0x00001ce0


	//   ....[5]....
        /*006c*/ 	.word	0x00001d00


	//----- nvinfo : EIATTR_EXIT_INSTR_OFFSETS
	.align		4
.L_380:
        /*0070*/ 	.byte	0x04, 0x1c
        /*0072*/ 	.short	(.L_382 - .L_381)


	//   ....[0]....
.L_381:
        /*0074*/ 	.word	0x00004030


	//   ....[1]....
        /*0078*/ 	.word	0x00004550


	//   ....[2]....
        /*007c*/ 	.word	0x000045b0


	//----- nvinfo : EIATTR_CRS_STACK_SIZE
	.align		4
.L_382:
        /*0080*/ 	.byte	0x04, 0x1e
        /*0082*/ 	.short	(.L_384 - .L_383)
.L_383:
        /*0084*/ 	.word	0x00000000
.L_384:


//--------------------- .nv.info._ZN5flash32flash_fwd_splitkv_combine_kernelI23Flash_fwd_kernel_traitsILi192ELi64ELi64ELi4ELb0ELb0EN7cutlass10bfloat16_tE19Flash_kernel_traitsILi192ELi64ELi64ELi4ES3_EELi8ELi2ELb0EEEvNS_16Flash_fwd_paramsE --------------------------
	.section	.nv.info._ZN5flash32flash_fwd_splitkv_combine_kernelI23Flash_fwd_kernel_traitsILi192ELi64ELi64ELi4ELb0ELb0EN7cutlass10bfloat16_tE19Flash_kernel_traitsILi192ELi64ELi64ELi4ES3_EELi8ELi2ELb0EEEvNS_16Flash_fwd_paramsE,"",@"SHT_CUDA_INFO"
	.sectionflags	@""
	.align	4


	//----- nvinfo : EIATTR_CUDA_API_VERSION
	.align		4
        /*0000*/ 	.byte	0x04, 0x37
        /*0002*/ 	.short	(.L_386 - .L_385)
.L_385:
        /*0004*/ 	.word	0x00000082


	//----- nvinfo : EIATTR_SW2861232_WAR
	.align		4
.L_386:
        /*0008*/ 	.byte	0x01, 0x35
	.zero		2


	//----- nvinfo : EIATTR_PARAM_CBANK
	.align		4
        /*000c*/ 	.byte	0x04, 0x0a
        /*000e*/ 	.short	(.L_388 - .L_387)
	.align		4
.L_387:
        /*0010*/ 	.word	index@(.nv.constant0._ZN5flash32flash_fwd_splitkv_combine_kernelI23Flash_fwd_kernel_traitsILi192ELi64ELi64ELi4ELb0ELb0EN7cutlass10bfloat16_tE19Flash_kernel_traitsILi192ELi64ELi64ELi4ES3_EELi8ELi2ELb0EEEvNS_16Flash_fwd_paramsE)
        /*0014*/ 	.short	0x0160
        /*0016*/ 	.short	0x01d0


	//----- nvinfo : EIATTR_CBANK_PARAM_SIZE
	.align		4
.L_388:
        /*0018*/ 	.byte	0x03, 0x19
        /*001a*/ 	.short	0x01d0


	//----- nvinfo : EIATTR_KPARAM_INFO
	.align		4
        /*001c*/ 	.byte	0x04, 0x17
        /*001e*/ 	.short	(.L_390 - .L_389)
.L_389:
        /*0020*/ 	.word	0x00000000
        /*0024*/ 	.short	0x0000
        /*0026*/ 	.short	0x0000
        /*0028*/ 	.byte	0x00, 0xf0, 0x41, 0x07


	//----- nvinfo : EIATTR_MAXREG_COUNT
	.align		4
.L_390:
        /*002c*/ 	.byte	0x03, 0x1b
        /*002e*/ 	.short	0x00ff


	//----- nvinfo : EIATTR_NUM_BARRIERS
	.align		4
        /*0030*/ 	.byte	0x02, 0x4c
        /*0032*/ 	.byte	0x01
	.zero		1


	//----- nvinfo : EIATTR_MERCURY_ISA_VERSION
	.align		4
        /*0034*/ 	.byte	0x03, 0x5f
        /*0036*/ 	.short	0x0000


	//----- nvinfo : EIATTR_COOP_GROUP_MASK_REGIDS
	.align		4
        /*0038*/ 	.byte	0x04, 0x29
        /*003a*/ 	.short	(.L_392 - .L_391)


	//   ....[0]....
.L_391:
        /*003c*/ 	.word	0xffffffff


	//   ....[1]....
        /*0040*/ 	.word	0xffffffff


	//   ....[2]....
        /*0044*/ 	.word	0xffffffff


	//   ....[3]....
        /*0048*/ 	.word	0xffffffff


	//----- nvinfo : EIATTR_COOP_GROUP_INSTR_OFFSETS
	.align		4
.L_392:
        /*004c*/ 	.byte	0x04, 0x28
        /*004e*/ 	.short	(.L_394 - .L_393)


	//   ....[0]....
.L_393:
        /*0050*/ 	.word	0x00001c20


	//   ....[1]....
        /*0054*/ 	.word	0x00001c40


	//   ....[2]....
        /*0058*/ 	.word	0x00001cb0


	//   ....[3]....
        /*005c*/ 	.word	0x00001cd0


	//----- nvinfo : EIATTR_EXIT_INSTR_OFFSETS
	.align		4
.L_394:
        /*0060*/ 	.byte	0x04, 0x1c
        /*0062*/ 	.short	(.L_396 - .L_395)


	//   ....[0]....
.L_395:
        /*0064*/ 	.word	0x00004000


	//   ....[1]....
        /*0068*/ 	.word	0x00004520


	//   ....[2]....
        /*006c*/ 	.word	0x00004580


	//----- nvinfo : EIATTR_CRS_STACK_SIZE
	.align		4
.L_396:
        /*0070*/ 	.byte	0x04, 0x1e
        /*0072*/ 	.short	(.L_398 - .L_397)
.L_397:
        /*0074*/ 	.word	0x00000000
.L_398:


//--------------------- .nv.info._ZN5flash32flash_fwd_splitkv_combine_kernelI23Flash_fwd_kernel_traitsILi192ELi64ELi64ELi4ELb0ELb0EN7cutlass10bfloat16_tE19Flash_kernel_traitsILi192ELi64ELi64ELi4ES3_EELi8ELi1ELb0EEEvNS_16Flash_fwd_paramsE --------------------------
	.section	.nv.info._ZN5flash32flash_fwd_splitkv_combine_kernelI23Flash_fwd_kernel_traitsILi192ELi64ELi64ELi4ELb0ELb0EN7cutlass10bfloat16_tE19Flash_kernel_traitsILi192ELi64ELi64ELi4ES3_EELi8ELi1ELb0EEEvNS_16Flash_fwd_paramsE,"",@"SHT_CUDA_INFO"
	.sectionflags	@""
	.align	4


	//----- nvinfo : EIATTR_CUDA_API_VERSION
	.align		4
        /*0000*/ 	.byte	0x04, 0x37
        /*0002*/ 	.short	(.L_400 - .L_399)
.L_399:
        /*0004*/ 	.word	0x00000082


	//----- nvinfo : EIATTR_SW2861232_WAR
	.align		4
.L_400:
        /*0008*/ 	.byte	0x01, 0x35
	.zero		2


	//----- nvinfo : EIATTR_PARAM_CBANK
	.align		4
        /*000c*/ 	.byte	0x04, 0x0a
        /*000e*/ 	.short	(.L_402 - .L_401)
	.align		4
.L_401:
        /*0010*/ 	.word	index@(.nv.constant0._ZN5flash32flash_fwd_splitkv_combine_kernelI23Flash_fwd_kernel_traitsILi192ELi64ELi64ELi4ELb0ELb0EN7cutlass10bfloat16_tE19Flash_kernel_traitsILi192ELi64ELi64ELi4ES3_EELi8ELi1ELb0EEEvNS_16Flash_fwd_paramsE)
        /*0014*/ 	.short	0x0160
        /*0016*/ 	.short	0x01d0


	//----- nvinfo : EIATTR_CBANK_PARAM_SIZE
	.align		4
.L_402:
        /*0018*/ 	.byte	0x03, 0x19
        /*001a*/ 	.short	0x01d0


	//----- nvinfo : EIATTR_KPARAM_INFO
	.align		4
        /*001c*/ 	.byte	0x04, 0x17
        /*001e*/ 	.short	(.L_404 - .L_403)
.L_403:
        /*0020*/ 	.word	0x00000000
        /*0024*/ 	.short	0x0000
        /*0026*/ 	.short	0x0000
        /*0028*/ 	.byte	0x00, 0xf0, 0x41, 0x07


	//----- nvinfo : EIATTR_MAXREG_COUNT
	.align		4
.L_404:
        /*002c*/ 	.byte	0x03, 0x1b
        /*002e*/ 	.short	0x00ff


	//----- nvinfo : EIATTR_NUM_BARRIERS
	.align		4
        /*0030*/ 	.byte	0x02, 0x4c
        /*0032*/ 	.byte	0x01
	.zero		1


	//----- nvinfo : EIATTR_MERCURY_ISA_VERSION
	.align		4
        /*0034*/ 	.byte	0x03, 0x5f
        /*0036*/ 	.short	0x0000


	//----- nvinfo : EIATTR_COOP_GROUP_MASK_REGIDS
	.align		4
        /*0038*/ 	.byte	0x04, 0x29
        /*003a*/ 	.short	(.L_406 - .L_405)


	//   ....[0]....
.L_405:
        /*003c*/ 	.word	0xffffffff


	//   ....[1]....
        /*0040*/ 	.word	0xffffffff


	//----- nvinfo : EIATTR_COOP_GROUP_INSTR_OFFSETS
	.align		4
.L_406:
        /*0044*/ 	.byte	0x04, 0x28
        /*0046*/ 	.short	(.L_408 - .L_407)


	//   ....[0]....
.L_407:
        /*0048*/ 	.word	0x00001c60


	//   ....[1]....
        /*004c*/ 	.word	0x00001cd0


	//----- nvinfo : EIATTR_EXIT_INSTR_OFFSETS
	.align		4
.L_408:
        /*0050*/ 	.byte	0x04, 0x1c
        /*0052*/ 	.short	(.L_410 - .L_409)


	//   ....[0]....
.L_409:
        /*0054*/ 	.word	0x00004020


	//   ....[1]....
        /*0058*/ 	.word	0x00004540


	//   ....[2]....
        /*005c*/ 	.word	0x000045a0


	//----- nvinfo : EIATTR_CRS_STACK_SIZE
	.align		4
.L_410:
        /*0060*/ 	.byte	0x04, 0x1e
        /*0062*/ 	.short	(.L_412 - .L_411)
.L_411:
        /*0064*/ 	.word	0x00000000
.L_412:


//--------------------- .nv.info._ZN5flash32flash_fwd_splitkv_combine_kernelI23Flash_fwd_kernel_traitsILi192ELi64ELi64ELi4ELb0ELb0EN7cutlass10bfloat16_tE19Flash_kernel_traitsILi192ELi64ELi64ELi4ES3_EELi8ELi7ELb1EEEvNS_16Flash_fwd_paramsE --------------------------
	.section	.nv.info._ZN5flash32flash_fwd_splitkv_combine_kernelI23Flash_fwd_kernel_traitsILi192ELi64ELi64ELi4ELb0ELb0EN7cutlass10bfloat16_tE19Flash_kernel_traitsILi192ELi64ELi64ELi4ES3_EELi8ELi7ELb1EEEvNS_16Flash_fwd_paramsE,"",@"SHT_CUDA_INFO"
	.sectionflags	@""
	.align	4


	//----- nvinfo : EIATTR_CUDA_API_VERSION
	.align		4
        /*0000*/ 	.byte	0x04, 0x37
        /*0002*/ 	.short	(.L_414 - .L_413)
.L_413:
        /*0004*/ 	.word	0x00000082


	//----- nvinfo : EIATTR_SW2861232_WAR
	.align		4
.L_414:
        /*0008*/ 	.byte	0x01, 0x35
	.zero		2


	//----- nvinfo : EIATTR_PARAM_CBANK
	.align		4
        /*000c*/ 	.byte	0x04, 0x0a
        /*000e*/ 	.short	(.L_416 - .L_415)
	.align		4
.L_415:
        /*0010*/ 	.word	index@(.nv.constant0._ZN5flash32flash_fwd_splitkv_combine_kernelI23Flash_fwd_kernel_traitsILi192ELi64ELi64ELi4ELb0ELb0EN7cutlass10bfloat16_tE19Flash_kernel_traitsILi192ELi64ELi64ELi4ES3_EELi8ELi7ELb1EEEvNS_16Flash_fwd_paramsE)
        /*0014*/ 	.short	0x0160
        /*0016*/ 	.short	0x01d0


	//----- nvinfo : EIATTR_CBANK_PARAM_SIZE
	.align		4
.L_416:
        /*0018*/ 	.byte	0x03, 0x19
        /*001a*/ 	.short	0x01d0


	//----- nvinfo : EIATTR_KPARAM_INFO
	.align		4
        /*001c*/ 	.byte	0x04, 0x17
        /*001e*/ 	.short	(.L_418 - .L_417)
.L_417:
        /*0020*/ 	.word	0x00000000
        /*0024*/ 	.short	0x0000
        /*0026*/ 	.short	0x0000
        /*0028*/ 	.byte	0x00, 0xf0, 0x41, 0x07


	//----- nvinfo : EIATTR_MAXREG_COUNT
	.align		4
.L_418:
        /*002c*/ 	.byte	0x03, 0x1b
        /*002e*/ 	.short	0x00ff


	//----- nvinfo : EIATTR_NUM_BARRIERS
	.align		4
        /*0030*/ 	.byte	0x02, 0x4c
        /*0032*/ 	.byte	0x01
	.zero		1


	//----- nvinfo : EIATTR_MERCURY_ISA_VERSION
	.align		4
        /*0034*/ 	.byte	0x03, 0x5f
        /*0036*/ 	.short	0x0000


	//----- nvinfo : EIATTR_COOP_GROUP_MASK_REGIDS
	.align		4
        /*0038*/ 	.byte	0x04, 0x29
        /*003a*/ 	.short	(.L_420 - .L_419)


	//   ....[0]....
.L_419:
        /*003c*/ 	.word	0xffffffff


	//   ....[1]....
        /*0040*/ 	.word	0xffffffff


	//   ....[2]....
        /*0044*/ 	.word	0xffffffff


	//   ....[3]....
        /*0048*/ 	.word	0xffffffff


	//   ....[4]....
        /*004c*/ 	.word	0xffffffff


	//   ....[5]....
        /*0050*/ 	.word	0xffffffff


	//   ....[6]....
        /*0054*/ 	.word	0xffffffff


	//   ....[7]....
        /*0058*/ 	.word	0xffffffff


	//----- nvinfo : EIATTR_COOP_GROUP_INSTR_OFFSETS
	.align		4
.L_420:
        /*005c*/ 	.byte	0x04, 0x28
        /*005e*/ 	.short	(.L_422 - .L_421)


	//   ....[0]....
.L_421:
        /*0060*/ 	.word	0x00001fc0


	//   ....[1]....
        /*0064*/ 	.word	0x00001fe0


	//   ....[2]....
        /*0068*/ 	.word	0x00002000


	//   ....[3]....
        /*006c*/ 	.word	0x00002020


	//   ....[4]....
        /*0070*/ 	.word	0x00002290


	//   ....[5]....
        /*0074*/ 	.word	0x000022f0


	//   ....[6]....
        /*0078*/ 	.word	0x000023b0


	//   ....[7]....
        /*007c*/ 	.word	0x00002490


	//----- nvinfo : EIATTR_EXIT_INSTR_OFFSETS
	.align		4
.L_422:
        /*0080*/ 	.byte	0x04, 0x1c
        /*0082*/ 	.short	(.L_424 - .L_423)


	//   ....[0]....
.L_423:
        /*0084*/ 	.word	0x000053a0


	//   ....[1]....
        /*0088*/ 	.word	0x00005900


	//----- nvinfo : EIATTR_CRS_STACK_SIZE
	.align		4
.L_424:
        /*008c*/ 	.byte	0x04, 0x1e
        /*008e*/ 	.short	(.L_426 - .L_425)
.L_425:
        /*0090*/ 	.word	0x00000000
.L_426:


//--------------------- .nv.info._ZN5flash32flash_fwd_splitkv_combine_kernelI23Flash_fwd_kernel_traitsILi192ELi64ELi64ELi4ELb0ELb0EN7cutlass10bfloat16_tE19Flash_kernel_traitsILi192ELi64ELi64ELi4ES3_EELi8ELi6ELb1EEEvNS_16Flash_fwd_paramsE --------------------------
	.section	.nv.info._ZN5flash32flash_fwd_splitkv_combine_kernelI23Flash_fwd_kernel_traitsILi192ELi64ELi64ELi4ELb0ELb0EN7cutlass10bfloat16_tE19Flash_kernel_traitsILi192ELi64ELi64ELi4ES3_EELi8ELi6ELb1EEEvNS_16Flash_fwd_paramsE,"",@"SHT_CUDA_INFO"
	.sectionflags	@""
	.align	4


	//----- nvinfo : EIATTR_CUDA_API_VERSION
	.align		4
        /*0000*/ 	.byte	0x04, 0x37
        /*0002*/ 	.short	(.L_428 - .L_427)
.L_427:
        /*0004*/ 	.word	0x00000082


	//----- nvinfo : EIATTR_SW2861232_WAR
	.align		4
.L_428:
        /*0008*/ 	.byte	0x01, 0x35
	.zero		2


	//----- nvinfo : EIATTR_PARAM_CBANK
	.align		4
        /*000c*/ 	.byte	0x04, 0x0a
        /*000e*/ 	.short	(.L_430 - .L_429)
	.align		4
.L_429:
        /*0010*/ 	.word	index@(.nv.constant0._ZN5flash32flash_fwd_splitkv_combine_kernelI23Flash_fwd_kernel_traitsILi192ELi64ELi64ELi4ELb0ELb0EN7cutlass10bfloat16_tE19Flash_kernel_traitsILi192ELi64ELi64ELi4ES3_EELi8ELi6ELb1EEEvNS_16Flash_fwd_paramsE)
        /*0014*/ 	.short	0x0160
        /*0016*/ 	.short	0x01d0


	//----- nvinfo : EIATTR_CBANK_PARAM_SIZE
	.align		4
.L_430:
        /*0018*/ 	.byte	0x03, 0x19
        /*001a*/ 	.short	0x01d0


	//----- nvinfo : EIATTR_KPARAM_INFO
	.align		4
        /*001c*/ 	.byte	0x04, 0x17
        /*001e*/ 	.short	(.L_432 - .L_431)
.L_431:
        /*0020*/ 	.word	0x00000000
        /*0024*/ 	.short	0x0000
        /*0026*/ 	.short	0x0000
        /*0028*/ 	.byte	0x00, 0xf0, 0x41, 0x07


	//----- nvinfo : EIATTR_MAXREG_COUNT
	.align		4
.L_432:
        /*002c*/ 	.byte	0x03, 0x1b
        /*002e*/ 	.short	0x00ff


	//----- nvinfo : EIATTR_NUM_BARRIERS
	.align		4
        /*0030*/ 	.byte	0x02, 0x4c
        /*0032*/ 	.byte	0x01
	.zero		1


	//----- nvinfo : EIATTR_MERCURY_ISA_VERSION
	.align		4
        /*0034*/ 	.byte	0x03, 0x5f
        /*0036*/ 	.short	0x0000


	//----- nvinfo : EIATTR_COOP_GROUP_MASK_REGIDS
	.align		4
        /*0038*/ 	.byte	0x04, 0x29
        /*003a*/ 	.short	(.L_434 - .L_433)


	//   ....[0]....
.L_433:
        /*003c*/ 	.word	0xffffffff


	//   ....[1]....
        /*0040*/ 	.word	0xffffffff


	//   ....[2]....
        /*0044*/ 	.word	0xffffffff


	//   ....[3]....
        /*0048*/ 	.word	0xffffffff


	//   ....[4]....
        /*004c*/ 	.word	0xffffffff


	//   ....[5]....
        /*0050*/ 	.word	0xffffffff


	//   ....[6]....
        /*0054*/ 	.word	0xffffffff


	//   ....[7]....
        /*0058*/ 	.word	0xffffffff


	//----- nvinfo : EIATTR_COOP_GROUP_INSTR_OFFSETS
	.align		4
.L_434:
        /*005c*/ 	.byte	0x04, 0x28
        /*005e*/ 	.short	(.L_436 - .L_435)


	//   ....[0]....
.L_435:
        /*0060*/ 	.word	0x00001aa0


	//   ....[1]....
        /*0064*/ 	.word	0x00001ac0


	//   ....[2]....
        /*0068*/ 	.word	0x00001ae0


	//   ....[3]....
        /*006c*/ 	.word	0x00001b00


	//   ....[4]....
        /*0070*/ 	.word	0x00001c60


	//   ....[5]....
        /*0074*/ 	.word	0x00001cd0


	//   ....[6]....
        /*0078*/ 	.word	0x00001dc0


	//   ....[7]....
        /*007c*/ 	.word	0x00001e90


	//----- nvinfo : EIATTR_EXIT_INSTR_OFFSETS
	.align		4
.L_436:
        /*0080*/ 	.byte	0x04, 0x1c
        /*0082*/ 	.short	(.L_438 - .L_437)


	//   ....[0]....
.L_437:
        /*0084*/ 	.word	0x00004b50


	//   ....[1]....
        /*0088*/ 	.word	0x000050b0


	//----- nvinfo : EIATTR_CRS_STACK_SIZE
	.align		4
.L_438:
        /*008c*/ 	.byte	0x04, 0x1e
        /*008e*/ 	.short	(.L_440 - .L_439)
.L_439:
        /*0090*/ 	.word	0x00000000
.L_440:


//--------------------- .nv.info._ZN5flash32flash_fwd_splitkv_combine_kernelI23Flash_fwd_kernel_traitsILi192ELi64ELi64ELi4ELb0ELb0EN7cutlass10bfloat16_tE19Flash_kernel_traitsILi192ELi64ELi64ELi4ES3_EELi8ELi5ELb1EEEvNS_16Flash_fwd_paramsE --------------------------
	.section	.nv.info._ZN5flash32flash_fwd_splitkv_combine_kernelI23Flash_fwd_kernel_traitsILi192ELi64ELi64ELi4ELb0ELb0EN7cutlass10bfloat16_tE19Flash_kernel_traitsILi192ELi64ELi64ELi4ES3_EELi8ELi5ELb1EEEvNS_16Flash_fwd_paramsE,"",@"SHT_CUDA_INFO"
	.sectionflags	@""
	.align	4


	//----- nvinfo : EIATTR_CUDA_API_VERSION
	.align		4
        /*0000*/ 	.byte	0x04, 0x37
        /*0002*/ 	.short	(.L_442 - .L_441)
.L_441:
        /*0004*/ 	.word	0x00000082


	//----- nvinfo : EIATTR_SW2861232_WAR
	.align		4
.L_442:
        /*0008*/ 	.byte	0x01, 0x35
	.zero		2


	//----- nvinfo : EIATTR_PARAM_CBANK
	.align		4
        /*000c*/ 	.byte	0x04, 0x0a
        /*000e*/ 	.short	(.L_444 - .L_443)
	.align		4
.L_443:
        /*0010*/ 	.word	index@(.nv.constant0._ZN5flash32flash_fwd_splitkv_combine_kernelI23Flash_fwd_kernel_traitsILi192ELi64ELi64ELi4ELb0ELb0EN7cutlass10bfloat16_tE19Flash_kernel_traitsILi192ELi64ELi64ELi4ES3_EELi8ELi5ELb1EEEvNS_16Flash_fwd_paramsE)
        /*0014*/ 	.short	0x0160
        /*0016*/ 	.short	0x01d0


	//----- nvinfo : EIATTR_CBANK_PARAM_SIZE
	.align		4
.L_444:
        /*0018*/ 	.byte	0x03, 0x19
        /*001a*/ 	.short	0x01d0


	//----- nvinfo : EIATTR_KPARAM_INFO
	.align		4
        /*001c*/ 	.byte	0x04, 0x17
        /*001e*/ 	.short	(.L_446 - .L_445)
.L_445:
        /*0020*/ 	.word	0x00000000
        /*0024*/ 	.short	0x0000
        /*0026*/ 	.short	0x0000
        /*0028*/ 	.byte	0x00, 0xf0, 0x41, 0x07


	//----- nvinfo : EIATTR_MAXREG_COUNT
	.align		4
.L_446:
        /*002c*/ 	.byte	0x03, 0x1b
        /*002e*/ 	.short	0x00ff


	//----- nvinfo : EIATTR_NUM_BARRIERS
	.align		4
        /*0030*/ 	.byte	0x02, 0x4c
        /*0032*/ 	.byte	0x01
	.zero		1


	//----- nvinfo : EIATTR_MERCURY_ISA_VERSION
	.align		4
        /*0034*/ 	.byte	0x03, 0x5f
        /*0036*/ 	.short	0x0000


	//----- nvinfo : EIATTR_COOP_GROUP_MASK_REGIDS
	.align		4
        /*0038*/ 	.byte	0x04, 0x29
        /*003a*/ 	.short	(.L_448 - .L_447)


	//   ....[0]....
.L_447:
        /*003c*/ 	.word	0xffffffff


	//   ....[1]....
        /*0040*/ 	.word	0xffffffff


	//   ....[2]....
        /*0044*/ 	.word	0xffffffff


	//   ....[3]....
        /*0048*/ 	.word	0xffffffff


	//   ....[4]....
        /*004c*/ 	.word	0xffffffff


	//   ....[5]....
        /*0050*/ 	.word	0xffffffff


	//   ....[6]....
        /*0054*/ 	.word	0xffffffff


	//   ....[7]....
        /*0058*/ 	.word	0xffffffff


	//----- nvinfo : EIATTR_COOP_GROUP_INSTR_OFFSETS
	.align		4
.L_448:
        /*005c*/ 	.byte	0x04, 0x28
        /*005e*/ 	.short	(.L_450 - .L_449)


	//   ....[0]....
.L_449:
        /*0060*/ 	.word	0x00001720


	//   ....[1]....
        /*0064*/ 	.word	0x00001740


	//   ....[2]....
        /*0068*/ 	.word	0x00001770


	//   ....[3]....
        /*006c*/ 	.word	0x000017f0


	//   ....[4]....
        /*0070*/ 	.word	0x00001980


	//   ....[5]....
        /*0074*/ 	.word	0x00001a30


	//   ....[6]....
        /*0078*/ 	.word	0x00001b10


	//   ....[7]....
        /*007c*/ 	.word	0x00001c30


	//----- nvinfo : EIATTR_EXIT_INSTR_OFFSETS
	.align		4
.L_450:
        /*0080*/ 	.byte	0x04, 0x1c
        /*0082*/ 	.short	(.L_452 - .L_451)


	//   ....[0]....
.L_451:
        /*0084*/ 	.word	0x00004800


	//   ....[1]....
        /*0088*/ 	.word	0x00004d60


	//----- nvinfo : EIATTR_CRS_STACK_SIZE
	.align		4
.L_452:
        /*008c*/ 	.byte	0x04, 0x1e
        /*008e*/ 	.short	(.L_454 - .L_453)
.L_453:
        /*0090*/ 	.word	0x00000000
.L_454:


//--------------------- .nv.info._ZN5flash32flash_fwd_splitkv_combine_kernelI23Flash_fwd_kernel_traitsILi192ELi64ELi64ELi4ELb0ELb0EN7cutlass10bfloat16_tE19Flash_kernel_traitsILi192ELi64ELi64ELi4ES3_EELi8ELi4ELb1EEEvNS_16Flash_fwd_paramsE --------------------------
	.section	.nv.info._ZN5flash32flash_fwd_splitkv_combine_kernelI23Flash_fwd_kernel_traitsILi192ELi64ELi64ELi4ELb0ELb0EN7cutlass10bfloat16_tE19Flash_kernel_traitsILi192ELi64ELi64ELi4ES3_EELi8ELi4ELb1EEEvNS_16Flash_fwd_paramsE,"",@"SHT_CUDA_INFO"
	.sectionflags	@""
	.align	4


	//----- nvinfo : EIATTR_CUDA_API_VERSION
	.align		4
        /*0000*/ 	.byte	0x04, 0x37
        /*0002*/ 	.short	(.L_456 - .L_455)
.L_455:
        /*0004*/ 	.word	0x00000082


	//----- nvinfo : EIATTR_SW2861232_WAR
	.align		4
.L_456:
        /*0008*/ 	.byte	0x01, 0x35
	.zero		2


	//----- nvinfo : EIATTR_PARAM_CBANK
	.align		4
        /*000c*/ 	.byte	0x04, 0x0a
        /*000e*/ 	.short	(.L_458 - .L_457)
	.align		4
.L_457:
        /*0010*/ 	.word	index@(.nv.constant0._ZN5flash32flash_fwd_splitkv_combine_kernelI23Flash_fwd_kernel_traitsILi192ELi64ELi64ELi4ELb0ELb0EN7cutlass10bfloat16_tE19Flash_kernel_traitsILi192ELi64ELi64ELi4ES3_EELi8ELi4ELb1EEEvNS_16Flash_fwd_paramsE)
        /*0014*/ 	.short	0x0160
        /*0016*/ 	.short	0x01d0


	//----- nvinfo : EIATTR_CBANK_PARAM_SIZE
	.align		4
.L_458:
        /*0018*/ 	.byte	0x03, 0x19
        /*001a*/ 	.short	0x01d0


	//----- nvinfo : EIATTR_KPARAM_INFO
	.align		4
        /*001c*/ 	.byte	0x04, 0x17
        /*001e*/ 	.short	(.L_460 - .L_459)
.L_459:
        /*0020*/ 	.word	0x00000000
        /*0024*/ 	.short	0x0000
        /*0026*/ 	.short	0x0000
        /*0028*/ 	.byte	0x00, 0xf0, 0x41, 0x07


	//----- nvinfo : EIATTR_MAXREG_COUNT
	.align		4
.L_460:
        /*002c*/ 	.byte	0x03, 0x1b
        /*002e*/ 	.short	0x00ff


	//----- nvinfo : EIATTR_NUM_BARRIERS
	.align		4
        /*0030*/ 	.byte	0x02, 0x4c
        /*0032*/ 	.byte	0x01
	.zero		1


	//----- nvinfo : EIATTR_MERCURY_ISA_VERSION
	.align		4
        /*0034*/ 	.byte	0x03, 0x5f
        /*0036*/ 	.short	0x0000


	//----- nvinfo : EIATTR_COOP_GROUP_MASK_REGIDS
	.align		4
        /*0038*/ 	.byte	0x04, 0x29
        /*003a*/ 	.short	(.L_462 - .L_461)


	//   ....[0]....
.L_461:
        /*003c*/ 	.word	0xffffffff


	//   ....[1]....
        /*0040*/ 	.word	0xffffffff


	//   ....[2]....
        /*0044*/ 	.word	0xffffffff


	//   ....[3]....
        /*0048*/ 	.word	0xffffffff


	//   ....[4]....
        /*004c*/ 	.word	0xffffffff


	//   ....[5]....
        /*0050*/ 	.word	0xffffffff


	//   ....[6]....
        /*0054*/ 	.word	0xffffffff


	//   ....[7]....
        /*0058*/ 	.word	0xffffffff


	//----- nvinfo : EIATTR_COOP_GROUP_INSTR_OFFSETS
	.align		4
.L_462:
        /*005c*/ 	.byte	0x04, 0x28
        /*005e*/ 	.short	(.L_464 - .L_463)


	//   ....[0]....
.L_463:
        /*0060*/ 	.word	0x00001c70


	//   ....[1]....
        /*0064*/ 	.word	0x00001c90


	//   ....[2]....
        /*0068*/ 	.word	0x00001cb0


	//   ....[3]....
        /*006c*/ 	.word	0x00001cd0


	//   ....[4]....
        /*0070*/ 	.word	0x00001d40


	//   ....[5]....
        /*0074*/ 	.word	0x00001d70


	//   ....[6]....
        /*0078*/ 	.word	0x00001d90


	//   ....[7]....
        /*007c*/ 	.word	0x00001db0


	//----- nvinfo : EIATTR_EXIT_INSTR_OFFSETS
	.align		4
.L_464:
        /*0080*/ 	.byte	0x04, 0x1c
        /*0082*/ 	.short	(.L_466 - .L_465)


	//   ....[0]....
.L_465:
        /*0084*/ 	.word	0x000047c0


	//   ....[1]....
        /*0088*/ 	.word	0x00004d20


	//----- nvinfo : EIATTR_CRS_STACK_SIZE
	.align		4
.L_466:
        /*008c*/ 	.byte	0x04, 0x1e
        /*008e*/ 	.short	(.L_468 - .L_467)
.L_467:
        /*0090*/ 	.word	0x00000000
.L_468:


//--------------------- .nv.info._ZN5flash32flash_fwd_splitkv_combine_kernelI23Flash_fwd_kernel_traitsILi192ELi64ELi64ELi4ELb0ELb0EN7cutlass10bfloat16_tE19Flash_kernel_traitsILi192ELi64ELi64ELi4ES3_EELi8ELi3ELb1EEEvNS_16Flash_fwd_paramsE --------------------------
	.section	.nv.info._ZN5flash32flash_fwd_splitkv_combine_kernelI23Flash_fwd_kernel_traitsILi192ELi64ELi64ELi4ELb0ELb0EN7cutlass10bfloat16_tE19Flash_kernel_traitsILi192ELi64ELi64ELi4ES3_EELi8ELi3ELb1EEEvNS_16Flash_fwd_paramsE,"",@"SHT_CUDA_INFO"
	.sectionflags	@""
	.align	4


	//----- nvinfo : EIATTR_CUDA_API_VERSION
	.align		4
        /*0000*/ 	.byte	0x04, 0x37
        /*0002*/ 	.short	(.L_470 - .L_469)
.L_469:
        /*0004*/ 	.word	0x00000082


	//----- nvinfo : EIATTR_SW2861232_WAR
	.align		4
.L_470:
        /*0008*/ 	.byte	0x01, 0x35
	.zero		2


	//----- nvinfo : EIATTR_PARAM_CBANK
	.align		4
        /*000c*/ 	.byte	0x04, 0x0a
        /*000e*/ 	.short	(.L_472 - .L_471)
	.align		4
.L_471:
        /*0010*/ 	.word	index@(.nv.constant0._ZN5flash32flash_fwd_splitkv_combine_kernelI23Flash_fwd_kernel_traitsILi192ELi64ELi64ELi4ELb0ELb0EN7cutlass10bfloat16_tE19Flash_kernel_traitsILi192ELi64ELi64ELi4ES3_EELi8ELi3ELb1EEEvNS_16Flash_fwd_paramsE)
        /*0014*/ 	.short	0x0160
        /*0016*/ 	.short	0x01d0


	//----- nvinfo : EIATTR_CBANK_PARAM_SIZE
	.align		4
.L_472:
        /*0018*/ 	.byte	0x03, 0x19
        /*001a*/ 	.short	0x01d0


	//----- nvinfo : EIATTR_KPARAM_INFO
	.align		4
        /*001c*/ 	.byte	0x04, 0x17
        /*001e*/ 	.short	(.L_474 - .L_473)
.L_473:
        /*0020*/ 	.word	0x00000000
        /*0024*/ 	.short	0x0000
        /*0026*/ 	.short	0x0000
        /*0028*/ 	.byte	0x00, 0xf0, 0x41, 0x07


	//----- nvinfo : EIATTR_MAXREG_COUNT
	.align		4
.L_474:
        /*002c*/ 	.byte	0x03, 0x1b
        /*002e*/ 	.short	0x00ff


	//----- nvinfo : EIATTR_NUM_BARRIERS
	.align		4
        /*0030*/ 	.byte	0x02, 0x4c
        /*0032*/ 	.byte	0x01
	.zero		1


	//----- nvinfo : EIATTR_MERCURY_ISA_VERSION
	.align		4
        /*0034*/ 	.byte	0x03, 0x5f
        /*0036*/ 	.short	0x0000


	//----- nvinfo : EIATTR_COOP_GROUP_MASK_REGIDS
	.align		4
        /*0038*/ 	.byte	0x04, 0x29
        /*003a*/ 	.short	(.L_476 - .L_475)


	//   ....[0]....
.L_475:
        /*003c*/ 	.word	0xffffffff


	//   ....[1]....
        /*0040*/ 	.word	0xffffffff


	//   ....[2]....
        /*0044*/ 	.word	0xffffffff


	//   ....[3]....
        /*0048*/ 	.word	0xffffffff


	//   ....[4]....
        /*004c*/ 	.word	0xffffffff


	//   ....[5]....
        /*0050*/ 	.word	0xffffffff


	//----- nvinfo : EIATTR_COOP_GROUP_INSTR_OFFSETS
	.align		4
.L_476:
        /*0054*/ 	.byte	0x04, 0x28
        /*0056*/ 	.short	(.L_478 - .L_477)


	//   ....[0]....
.L_477:
        /*0058*/ 	.word	0x00001c30


	//   ....[1]....
        /*005c*/ 	.word	0x00001c50


	//   ....[2]....
        /*0060*/ 	.word	0x00001c70


	//   ....[3]....
        /*0064*/ 	.word	0x00001cf0


	//   ....[4]....
        /*0068*/ 	.word	0x00001d30


	//   ....[5]....
        /*006c*/ 	.word	0x00001d60


	//----- nvinfo : EIATTR_EXIT_INSTR_OFFSETS
	.align		4
.L_478:
        /*0070*/ 	.byte	0x04, 0x1c
        /*0072*/ 	.short	(.L_480 - .L_479)


	//   ....[0]....
.L_479:
        /*0074*/ 	.word	0x00004740


	//   ....[1]....
        /*0078*/ 	.word	0x00004ca0


	//----- nvinfo : EIATTR_CRS_STACK_SIZE
	.align		4
.L_480:
        /*007c*/ 	.byte	0x04, 0x1e
        /*007e*/ 	.short	(.L_482 - .L_481)
.L_481:
        /*0080*/ 	.word	0x00000000
.L_482:


//--------------------- .nv.info._ZN5flash32flash_fwd_splitkv_combine_kernelI23Flash_fwd_kernel_traitsILi192ELi64ELi64ELi4ELb0ELb0EN7cutlass10bfloat16_tE19Flash_kernel_traitsILi192ELi64ELi64ELi4ES3_EELi8ELi2ELb1EEEvNS_16Flash_fwd_paramsE --------------------------
	.section	.nv.info._ZN5flash32flash_fwd_splitkv_combine_kernelI23Flash_fwd_kernel_traitsILi192ELi64ELi64ELi4ELb0ELb0EN7cutlass10bfloat16_tE19Flash_kernel_traitsILi192ELi64ELi64ELi4ES3_EELi8ELi2ELb1EEEvNS_16Flash_fwd_paramsE,"",@"SHT_CUDA_INFO"
	.sectionflags	@""
	.align	4


	//----- nvinfo : EIATTR_CUDA_API_VERSION
	.align		4
        /*0000*/ 	.byte	0x04, 0x37
        /*0002*/ 	.short	(.L_484 - .L_483)
.L_483:
        /*0004*/ 	.word	0x00000082


	//----- nvinfo : EIATTR_SW2861232_WAR
	.align		4
.L_484:
        /*0008*/ 	.byte	0x01, 0x35
	.zero		2


	//----- nvinfo : EIATTR_PARAM_CBANK
	.align		4
        /*000c*/ 	.byte	0x04, 0x0a
        /*000e*/ 	.short	(.L_486 - .L_485)
	.align		4
.L_485:
        /*0010*/ 	.word	index@(.nv.constant0._ZN5flash32flash_fwd_splitkv_combine_kernelI23Flash_fwd_kernel_traitsILi192ELi64ELi64ELi4ELb0ELb0EN7cutlass10bfloat16_tE19Flash_kernel_traitsILi192ELi64ELi64ELi4ES3_EELi8ELi2ELb1EEEvNS_16Flash_fwd_paramsE)
        /*0014*/ 	.short	0x0160
        /*0016*/ 	.short	0x01d0


	//----- nvinfo : EIATTR_CBANK_PARAM_SIZE
	.align		4
.L_486:
        /*0018*/ 	.byte	0x03, 0x19
        /*001a*/ 	.short	0x01d0


	//----- nvinfo : EIATTR_KPARAM_INFO
	.align		4
        /*001c*/ 	.byte	0x04, 0x17
        /*001e*/ 	.short	(.L_488 - .L_487)
.L_487:
        /*0020*/ 	.word	0x00000000
        /*0024*/ 	.short	0x0000
        /*0026*/ 	.short	0x0000
        /*0028*/ 	.byte	0x00, 0xf0, 0x41, 0x07


	//----- nvinfo : EIATTR_MAXREG_COUNT
	.align		4
.L_488:
        /*002c*/ 	.byte	0x03, 0x1b
        /*002e*/ 	.short	0x00ff


	//----- nvinfo : EIATTR_NUM_BARRIERS
	.align		4
        /*0030*/ 	.byte	0x02, 0x4c
        /*0032*/ 	.byte	0x01
	.zero		1


	//----- nvinfo : EIATTR_MERCURY_ISA_VERSION
	.align		4
        /*0034*/ 	.byte	0x03, 0x5f
        /*0036*/ 	.short	0x0000


	//----- nvinfo : EIATTR_COOP_GROUP_MASK_REGIDS
	.align		4
        /*0038*/ 	.byte	0x04, 0x29
        /*003a*/ 	.short	(.L_490 - .L_489)


	//   ....[0]....
.L_489:
        /*003c*/ 	.word	0xffffffff


	//   ....[1]....
        /*0040*/ 	.word	0xffffffff


	//   ....[2]....
        /*0044*/ 	.word	0xffffffff


	//   ....[3]....
        /*0048*/ 	.word	0xffffffff


	//----- nvinfo : EIATTR_COOP_GROUP_INSTR_OFFSETS
	.align		4
.L_490:
        /*004c*/ 	.byte	0x04, 0x28
        /*004e*/ 	.short	(.L_492 - .L_491)


	//   ....[0]....
.L_491:
        /*0050*/ 	.word	0x00001c70


	//   ....[1]....
        /*0054*/ 	.word	0x00001c90


	//   ....[2]....
        /*0058*/ 	.word	0x00001d00


	//   ....[3]....
        /*005c*/ 	.word	0x00001d20


	//----- nvinfo : EIATTR_EXIT_INSTR_OFFSETS
	.align		4
.L_492:
        /*0060*/ 	.byte	0x04, 0x1c
        /*0062*/ 	.short	(.L_494 - .L_493)


	//   ....[0]....
.L_493:
        /*0064*/ 	.word	0x00004760


	//   ....[1]....
        /*0068*/ 	.word	0x00004cc0


	//----- nvinfo : EIATTR_CRS_STACK_SIZE
	.align		4
.L_494:
        /*006c*/ 	.byte	0x04, 0x1e
        /*006e*/ 	.short	(.L_496 - .L_495)
.L_495:
        /*0070*/ 	.word	0x00000000
.L_496:


//--------------------- .nv.info._ZN5flash32flash_fwd_splitkv_combine_kernelI23Flash_fwd_kernel_traitsILi192ELi64ELi64ELi4ELb0ELb0EN7cutlass10bfloat16_tE19Flash_kernel_traitsILi192ELi64ELi64ELi4ES3_EELi8ELi1ELb1EEEvNS_16Flash_fwd_paramsE --------------------------
	.section	.nv.info._ZN5flash32flash_fwd_splitkv_combine_kernelI23Flash_fwd_kernel_traitsILi192ELi64ELi64ELi4ELb0ELb0EN7cutlass10bfloat16_tE19Flash_kernel_traitsILi192ELi64ELi64ELi4ES3_EELi8ELi1ELb1EEEvNS_16Flash_fwd_paramsE,"",@"SHT_CUDA_INFO"
	.sectionflags	@""
	.align	4


	//----- nvinfo : EIATTR_CUDA_API_VERSION
	.align		4
        /*0000*/ 	.byte	0x04, 0x37
        /*0002*/ 	.short	(.L_498 - .L_497)
.L_497:
        /*0004*/ 	.word	0x00000082


	//----- nvinfo : EIATTR_SW2861232_WAR
	.align		4
.L_498:
        /*0008*/ 	.byte	0x01, 0x35
	.zero		2


	//----- nvinfo : EIATTR_PARAM_CBANK
	.align		4
        /*000c*/ 	.byte	0x04, 0x0a
        /*000e*/ 	.short	(.L_500 - .L_499)
	.align		4
.L_499:
        /*0010*/ 	.word	index@(.nv.constant0._ZN5flash32flash_fwd_splitkv_combine_kernelI23Flash_fwd_kernel_traitsILi192ELi64ELi64ELi4ELb0ELb0EN7cutlass10bfloat16_tE19Flash_kernel_traitsILi192ELi64ELi64ELi4ES3_EELi8ELi1ELb1EEEvNS_16Flash_fwd_paramsE)
        /*0014*/ 	.short	0x0160
        /*0016*/ 	.short	0x01d0


	//----- nvinfo : EIATTR_CBANK_PARAM_SIZE
	.align		4
.L_500:
        /*0018*/ 	.byte	0x03, 0x19
        /*001a*/ 	.short	0x01d0


	//----- nvinfo : EIATTR_KPARAM_INFO
	.align		4
        /*001c*/ 	.byte	0x04, 0x17
        /*001e*/ 	.short	(.L_502 - .L_501)
.L_501:
        /*0020*/ 	.word	0x00000000
        /*0024*/ 	.short	0x0000
        /*0026*/ 	.short	0x0000
        /*0028*/ 	.byte	0x00, 0xf0, 0x41, 0x07


	//----- nvinfo : EIATTR_MAXREG_COUNT
	.align		4
.L_502:
        /*002c*/ 	.byte	0x03, 0x1b
        /*002e*/ 	.short	0x00ff


	//----- nvinfo : EIATTR_NUM_BARRIERS
	.align		4
        /*0030*/ 	.byte	0x02, 0x4c
        /*0032*/ 	.byte	0x01
	.zero		1


	//----- nvinfo : EIATTR_MERCURY_ISA_VERSION
	.align		4
        /*0034*/ 	.byte	0x03, 0x5f
        /*0036*/ 	.short	0x0000


	//----- nvinfo : EIATTR_COOP_GROUP_MASK_REGIDS
	.align		4
        /*0038*/ 	.byte	0x04, 0x29
        /*003a*/ 	.short	(.L_504 - .L_503)


	//   ....[0]....
.L_503:
        /*003c*/ 	.word	0xffffffff


	//   ....[1]....
        /*0040*/ 	.word	0xffffffff


	//----- nvinfo : EIATTR_COOP_GROUP_INSTR_OFFSETS
	.align		4
.L_504:
        /*0044*/ 	.byte	0x04, 0x28
        /*0046*/ 	.short	(.L_506 - .L_505)


	//   ....[0]....
.L_505:
        /*0048*/ 	.word	0x00001ca0


	//   ....[1]....
        /*004c*/ 	.word	0x00001d30


	//----- nvinfo : EIATTR_EXIT_INSTR_OFFSETS
	.align		4
.L_506:
        /*0050*/ 	.byte	0x04, 0x1c
        /*0052*/ 	.short	(.L_508 - .L_507)


	//   ....[0]....
.L_507:
        /*0054*/ 	.word	0x000047c0


	//   ....[1]....
        /*0058*/ 	.word	0x00004d20


	//----- nvinfo : EIATTR_CRS_STACK_SIZE
	.align		4
.L_508:
        /*005c*/ 	.byte	0x04, 0x1e
        /*005e*/ 	.short	(.L_510 - .L_509)
.L_509:
        /*0060*/ 	.word	0x00000000
.L_510:


//--------------------- .nv.info._ZN5flash24flash_fwd_splitkv_kernelI23Flash_fwd_kernel_traitsILi192ELi64ELi64ELi4ELb0ELb0EN7cutlass10bfloat16_tE19Flash_kernel_traitsILi192ELi64ELi64ELi4ES3_EELb1ELb0ELb0ELb0ELb0ELb0ELb0ELb0EEEvNS_16Flash_fwd_paramsE --------------------------
	.section	.nv.info._ZN5flash24flash_fwd_splitkv_kernelI23Flash_fwd_kernel_traitsILi192ELi64ELi64ELi4ELb0ELb0EN7cutlass10bfloat16_tE19Flash_kernel_traitsILi192ELi64ELi64ELi4ES3_EELb1ELb0ELb0ELb0ELb0ELb0ELb0ELb0EEEvNS_16Flash_fwd_paramsE,"",@"SHT_CUDA_INFO"
	.sectionflags	@""
	.align	4


	//----- nvinfo : EIATTR_CUDA_API_VERSION
	.align		4
        /*0000*/ 	.byte	0x04, 0x37
        /*0002*/ 	.short	(.L_512 - .L_511)
.L_511:
        /*0004*/ 	.word	0x00000082


	//----- nvinfo : EIATTR_SW2861232_WAR
	.align		4
.L_512:
        /*0008*/ 	.byte	0x01, 0x35
	.zero		2


	//----- nvinfo : EIATTR_PARAM_CBANK
	.align		4
        /*000c*/ 	.byte	0x04, 0x0a
        /*000e*/ 	.short	(.L_514 - .L_513)
	.align		4
.L_513:
        /*0010*/ 	.word	index@(.nv.constant0._ZN5flash24flash_fwd_splitkv_kernelI23Flash_fwd_kernel_traitsILi192ELi64ELi64ELi4ELb0ELb0EN7cutlass10bfloat16_tE19Flash_kernel_traitsILi192ELi64ELi64ELi4ES3_EELb1ELb0ELb0ELb0ELb0ELb0ELb0ELb0EEEvNS_16Flash_fwd_paramsE)
        /*0014*/ 	.short	0x0160
        /*0016*/ 	.short	0x01d0


	//----- nvinfo : EIATTR_CBANK_PARAM_SIZE
	.align		4
.L_514:
        /*0018*/ 	.byte	0x03, 0x19
        /*001a*/ 	.short	0x01d0


	//----- nvinfo : EIATTR_KPARAM_INFO
	.align		4
        /*001c*/ 	.byte	0x04, 0x17
        /*001e*/ 	.short	(.L_516 - .L_515)
.L_515:
        /*0020*/ 	.word	0x00000000
        /*0024*/ 	.short	0x0000
        /*0026*/ 	.short	0x0000
        /*0028*/ 	.byte	0x00, 0xf0, 0x41, 0x07


	//----- nvinfo : EIATTR_MAXREG_COUNT
	.align		4
.L_516:
        /*002c*/ 	.byte	0x03, 0x1b
        /*002e*/ 	.short	0x00ff


	//----- nvinfo : EIATTR_NUM_BARRIERS
	.align		4
        /*0030*/ 	.byte	0x02, 0x4c
        /*0032*/ 	.byte	0x01
	.zero		1


	//----- nvinfo : EIATTR_MERCURY_ISA_VERSION
	.align		4
        /*0034*/ 	.byte	0x03, 0x5f
        /*0036*/ 	.short	0x0000


	//----- nvinfo : EIATTR_COOP_GROUP_MASK_REGIDS
	.align		4
        /*0038*/ 	.byte	0x04, 0x29
        /*003a*/ 	.short	(.L_518 - .L_517)


	//   ....[0]....
.L_517:
        /*003c*/ 	.word	0xffffffff


	//   ....[1]....
        /*0040*/ 	.word	0xffffffff


	//   ....[2]....
        /*0044*/ 	.word	0xffffffff


	//   ....[3]....
        /*0048*/ 	.word	0xffffffff


	//   ....[4]....
        /*004c*/ 	.word	0xffffffff


	//   ....[5]....
        /*0050*/ 	.word	0xffffffff


	//   ....[6]....
        /*0054*/ 	.word	0xffffffff


	//   ....[7]....
        /*0058*/ 	.word	0xffffffff


	//   ....[8]....
        /*005c*/ 	.word	0xffffffff


	//   ....[9]....
        /*0060*/ 	.word	0xffffffff


	//   ....[10]....
        /*0064*/ 	.word	0xffffffff


	//   ....[11]....
        /*0068*/ 	.word	0xffffffff


	//   ....[12]....
        /*006c*/ 	.word	0xffffffff


	//   ....[13]....
        /*0070*/ 	.word	0xffffffff


	//   ....[14]....
        /*0074*/ 	.word	0xffffffff


	//   ....[15]....
        /*0078*/ 	.word	0xffffffff


	//----- nvinfo : EIATTR_COOP_GROUP_INSTR_OFFSETS
	.align		4
.L_518:
        /*007c*/ 	.byte	0x04, 0x28
        /*007e*/ 	.short	(.L_520 - .L_519)


	//   ....[0]....
.L_519:
        /*0080*/ 	.word	0x000055c0


	//   ....[1]....
        /*0084*/ 	.word	0x000055e0


	//   ....[2]....
        /*0088*/ 	.word	0x00005600


	//   ....[3]....
        /*008c*/ 	.word	0x00005620


	//   ....[4]....
        /*0090*/ 	.word	0x00008d60


	//   ....[5]....
        /*0094*/ 	.word	0x00008d70


	//   ....[6]....
        /*0098*/ 	.word	0x00008da0


	//   ....[7]....
        /*009c*/ 	.word	0x00008db0


	//   ....[8]....
        /*00a0*/ 	.word	0x0000c540


	//   ....[9]....
        /*00a4*/ 	.word	0x0000c560


	//   ....[10]....
        /*00a8*/ 	.word	0x0000c590


	//   ....[11]....
        /*00ac*/ 	.word	0x0000c5a0


	//   ....[12]....
        /*00b0*/ 	.word	0x0000dc90


	//   ....[13]....
        /*00b4*/ 	.word	0x0000dcd0


	//   ....[14]....
        /*00b8*/ 	.word	0x0000dd50


	//   ....[15]....
        /*00bc*/ 	.word	0x0000dd60


	//----- nvinfo : EIATTR_EXIT_INSTR_OFFSETS
	.align		4
.L_520:
        /*00c0*/ 	.byte	0x04, 0x1c
        /*00c2*/ 	.short	(.L_522 - .L_521)


	//   ....[0]....
.L_521:
        /*00c4*/ 	.word	0x000002d0


	//   ....[1]....
        /*00c8*/ 	.word	0x00000c10


	//   ....[2]....
        /*00cc*/ 	.word	0x00000c40


	//   ....[3]....
        /*00d0*/ 	.word	0x0000f510


	//   ....[4]....
        /*00d4*/ 	.word	0x0000f600


	//   ....[5]....
        /*00d8*/ 	.word	0x0000f620


	//----- nvinfo : EIATTR_CTAIDZ_USED
	.align		4
.L_522:
        /*00dc*/ 	.byte	0x01, 0x04
	.zero		2


	//----- nvinfo : EIATTR_CRS_STACK_SIZE
	.align		4
        /*00e0*/ 	.byte	0x04, 0x1e
        /*00e2*/ 	.short	(.L_524 - .L_523)
.L_523:
        /*00e4*/ 	.word	0x00000000
.L_524:


//--------------------- .nv.info._ZN5flash24flash_fwd_splitkv_kernelI23Flash_fwd_kernel_traitsILi192ELi64ELi64ELi4ELb0ELb0EN7cutlass10bfloat16_tE19Flash_kernel_traitsILi192ELi64ELi64ELi4ES3_EELb1ELb0ELb0ELb0ELb0ELb1ELb0ELb0EEEvNS_16Flash_fwd_paramsE --------------------------
	.section	.nv.info._ZN5flash24flash_fwd_splitkv_kernelI23Flash_fwd_kernel_traitsILi192ELi64ELi64ELi4ELb0ELb0EN7cutlass10bfloat16_tE19Flash_kernel_traitsILi192ELi64ELi64ELi4ES3_EELb1ELb0ELb0ELb0ELb0ELb1ELb0ELb0EEEvNS_16Flash_fwd_paramsE,"",@"SHT_CUDA_INFO"
	.sectionflags	@""
	.align	4


	//----- nvinfo : EIATTR_CUDA_API_VERSION
	.align		4
        /*0000*/ 	.byte	0x04, 0x37
        /*0002*/ 	.short	(.L_526 - .L_525)
.L_525:
        /*0004*/ 	.word	0x00000082


	//----- nvinfo : EIATTR_SW2861232_WAR
	.align		4
.L_526:
        /*0008*/ 	.byte	0x01, 0x35
	.zero		2


	//----- nvinfo : EIATTR_PARAM_CBANK
	.align		4
        /*000c*/ 	.byte	0x04, 0x0a
        /*000e*/ 	.short	(.L_528 - .L_527)
	.align		4
.L_527:
        /*0010*/ 	.word	index@(.nv.constant0._ZN5flash24flash_fwd_splitkv_kernelI23Flash_fwd_kernel_traitsILi192ELi64ELi64ELi4ELb0ELb0EN7cutlass10bfloat16_tE19Flash_kernel_traitsILi192ELi64ELi64ELi4ES3_EELb1ELb0ELb0ELb0ELb0ELb1ELb0ELb0EEEvNS_16Flash_fwd_paramsE)
        /*0014*/ 	.short	0x0160
        /*0016*/ 	.short	0x01d0


	//----- nvinfo : EIATTR_CBANK_PARAM_SIZE
	.align		4
.L_528:
        /*0018*/ 	.byte	0x03, 0x19
        /*001a*/ 	.short	0x01d0


	//----- nvinfo : EIATTR_KPARAM_INFO
	.align		4
        /*001c*/ 	.byte	0x04, 0x17
        /*001e*/ 	.short	(.L_530 - .L_529)
.L_529:
        /*0020*/ 	.word	0x00000000
        /*0024*/ 	.short	0x0000
        /*0026*/ 	.short	0x0000
        /*0028*/ 	.byte	0x00, 0xf0, 0x41, 0x07


	//----- nvinfo : EIATTR_MAXREG_COUNT
	.align		4
.L_530:
        /*002c*/ 	.byte	0x03, 0x1b
        /*002e*/ 	.short	0x00ff


	//----- nvinfo : EIATTR_NUM_BARRIERS
	.align		4
        /*0030*/ 	.byte	0x02, 0x4c
        /*0032*/ 	.byte	0x01
	.zero		1


	//----- nvinfo : EIATTR_MERCURY_ISA_VERSION
	.align		4
        /*0034*/ 	.byte	0x03, 0x5f
        /*0036*/ 	.short	0x0000


	//----- nvinfo : EIATTR_COOP_GROUP_MASK_REGIDS
	.align		4
        /*0038*/ 	.byte	0x04, 0x29
        /*003a*/ 	.short	(.L_532 - .L_531)


	//   ....[0]....
.L_531:
        /*003c*/ 	.word	0xffffffff


	//   ....[1]....
        /*0040*/ 	.word	0xffffffff


	//   ....[2]....
        /*0044*/ 	.word	0xffffffff


	//   ....[3]....
        /*0048*/ 	.word	0xffffffff


	//   ....[4]....
        /*004c*/ 	.word	0xffffffff


	//   ....[5]....
        /*0050*/ 	.word	0xffffffff


	//   ....[6]....
        /*0054*/ 	.word	0xffffffff


	//   ....[7]....
        /*0058*/ 	.word	0xffffffff


	//   ....[8]....
        /*005c*/ 	.word	0xffffffff


	//   ....[9]....
        /*0060*/ 	.word	0xffffffff


	//   ....[10]....
        /*0064*/ 	.word	0xffffffff


	//   ....[11]....
        /*0068*/ 	.word	0xffffffff


	//   ....[12]....
        /*006c*/ 	.word	0xffffffff


	//   ....[13]....
        /*0070*/ 	.word	0xffffffff


	//   ....[14]....
        /*0074*/ 	.word	0xffffffff


	//   ....[15]....
        /*0078*/ 	.word	0xffffffff


	//----- nvinfo : EIATTR_COOP_GROUP_INSTR_OFFSETS
	.align		4
.L_532:
        /*007c*/ 	.byte	0x04, 0x28
        /*007e*/ 	.short	(.L_534 - .L_533)


	//   ....[0]....
.L_533:
        /*0080*/ 	.word	0x000059b0


	//   ....[1]....
        /*0084*/ 	.word	0x000059d0


	//   ....[2]....
        /*0088*/ 	.word	0x000059f0


	//   ....[3]....
        /*008c*/ 	.word	0x00005a10


	//   ....[4]....
        /*0090*/ 	.word	0x00009560


	//   ....[5]....
        /*0094*/ 	.word	0x00009570


	//   ....[6]....
        /*0098*/ 	.word	0x000095a0


	//   ....[7]....
        /*009c*/ 	.word	0x000095b0


	//   ....[8]....
        /*00a0*/ 	.word	0x0000d140


	//   ....[9]....
        /*00a4*/ 	.word	0x0000d150


	//   ....[10]....
        /*00a8*/ 	.word	0x0000d180


	//   ....[11]....
        /*00ac*/ 	.word	0x0000d1a0


	//   ....[12]....
        /*00b0*/ 	.word	0x0000e860


	//   ....[13]....
        /*00b4*/ 	.word	0x0000e8a0


	//   ....[14]....
        /*00b8*/ 	.word	0x0000e920


	//   ....[15]....
        /*00bc*/ 	.word	0x0000e930


	//----- nvinfo : EIATTR_EXIT_INSTR_OFFSETS
	.align		4
.L_534:
        /*00c0*/ 	.byte	0x04, 0x1c
        /*00c2*/ 	.short	(.L_536 - .L_535)


	//   ....[0]....
.L_535:
        /*00c4*/ 	.word	0x000002d0


	//   ....[1]....
        /*00c8*/ 	.word	0x00000c10


	//   ....[2]....
        /*00cc*/ 	.word	0x00000c40


	//   ....[3]....
        /*00d0*/ 	.word	0x000100e0


	//   ....[4]....
        /*00d4*/ 	.word	0x000101d0


	//   ....[5]....
        /*00d8*/ 	.word	0x000101f0


	//----- nvinfo : EIATTR_CTAIDZ_USED
	.align		4
.L_536:
        /*00dc*/ 	.byte	0x01, 0x04
	.zero		2


	//----- nvinfo : EIATTR_CRS_STACK_SIZE
	.align		4
        /*00e0*/ 	.byte	0x04, 0x1e
        /*00e2*/ 	.short	(.L_538 - .L_537)
.L_537:
        /*00e4*/ 	.word	0x00000000
.L_538:


//--------------------- .nv.info._ZN5flash24flash_fwd_splitkv_kernelI23Flash_fwd_kernel_traitsILi192ELi64ELi64ELi4ELb0ELb0EN7cutlass10bfloat16_tE19Flash_kernel_traitsILi192ELi64ELi64ELi4ES3_EELb1ELb0ELb0ELb0ELb0ELb0ELb0ELb1EEEvNS_16Flash_fwd_paramsE --------------------------
	.section	.nv.info._ZN5flash24flash_fwd_splitkv_kernelI23Flash_fwd_kernel_traitsILi192ELi64ELi64ELi4ELb0ELb0EN7cutlass10bfloat16_tE19Flash_kernel_traitsILi192ELi64ELi64ELi4ES3_EELb1ELb0ELb0ELb0ELb0ELb0ELb0ELb1EEEvNS_16Flash_fwd_paramsE,"",@"SHT_CUDA_INFO"
	.sectionflags	@""
	.align	4


	//----- nvinfo : EIATTR_CUDA_API_VERSION
	.align		4
        /*0000*/ 	.byte	0x04, 0x37
        /*0002*/ 	.short	(.L_540 - .L_539)
.L_539:
        /*0004*/ 	.word	0x00000082


	//----- nvinfo : EIATTR_SW2861232_WAR
	.align		4
.L_540:
        /*0008*/ 	.byte	0x01, 0x35
	.zero		2


	//----- nvinfo : EIATTR_PARAM_CBANK
	.align		4
        /*000c*/ 	.byte	0x04, 0x0a
        /*000e*/ 	.short	(.L_542 - .L_541)
	.align		4
.L_541:
        /*0010*/ 	.word	index@(.nv.constant0._ZN5flash24flash_fwd_splitkv_kernelI23Flash_fwd_kernel_traitsILi192ELi64ELi64ELi4ELb0ELb0EN7cutlass10bfloat16_tE19Flash_kernel_traitsILi192ELi64ELi64ELi4ES3_EELb1ELb0ELb0ELb0ELb0ELb0ELb0ELb1EEEvNS_16Flash_fwd_paramsE)
        /*0014*/ 	.short	0x0160
        /*0016*/ 	.short	0x01d0


	//----- nvinfo : EIATTR_CBANK_PARAM_SIZE
	.align		4
.L_542:
        /*0018*/ 	.byte	0x03, 0x19
        /*001a*/ 	.short	0x01d0


	//----- nvinfo : EIATTR_KPARAM_INFO
	.align		4
        /*001c*/ 	.byte	0x04, 0x17
        /*001e*/ 	.short	(.L_544 - .L_543)
.L_543:
        /*0020*/ 	.word	0x00000000
        /*0024*/ 	.short	0x0000
        /*0026*/ 	.short	0x0000
        /*0028*/ 	.byte	0x00, 0xf0, 0x41, 0x07


	//----- nvinfo : EIATTR_MAXREG_COUNT
	.align		4
.L_544:
        /*002c*/ 	.byte	0x03, 0x1b
        /*002e*/ 	.short	0x00ff


	//----- nvinfo : EIATTR_NUM_BARRIERS
	.align		4
        /*0030*/ 	.byte	0x02, 0x4c
        /*0032*/ 	.byte	0x01
	.zero		1


	//----- nvinfo : EIATTR_MERCURY_ISA_VERSION
	.align		4
        /*0034*/ 	.byte	0x03, 0x5f
        /*0036*/ 	.short	0x0000


	//----- nvinfo : EIATTR_COOP_GROUP_MASK_REGIDS
	.align		4
        /*0038*/ 	.byte	0x04, 0x29
        /*003a*/ 	.short	(.L_546 - .L_545)


	//   ....[0]....
.L_545:
        /*003c*/ 	.word	0xffffffff


	//   ....[1]....
        /*0040*/ 	.word	0xffffffff


	//   ....[2]....
        /*0044*/ 	.word	0xffffffff


	//   ....[3]....
        /*0048*/ 	.word	0xffffffff


	//   ....[4]....
        /*004c*/ 	.word	0xffffffff


	//   ....[5]....
        /*0050*/ 	.word	0xffffffff


	//   ....[6]....
        /*0054*/ 	.word	0xffffffff


	//   ....[7]....
        /*0058*/ 	.word	0xffffffff


	//   ....[8]....
        /*005c*/ 	.word	0xffffffff


	//   ....[9]....
        /*0060*/ 	.word	0xffffffff


	//   ....[10]....
        /*0064*/ 	.word	0xffffffff


	//   ....[11]....
        /*0068*/ 	.word	0xffffffff


	//   ....[12]....
        /*006c*/ 	.word	0xffffffff


	//   ....[13]....
        /*0070*/ 	.word	0xffffffff


	//   ....[14]....
        /*0074*/ 	.word	0xffffffff


	//   ....[15]....
        /*0078*/ 	.word	0xffffffff


	//   ....[16]....
        /*007c*/ 	.word	0xffffffff


	//   ....[17]....
        /*0080*/ 	.word	0xffffffff


	//   ....[18]....
        /*0084*/ 	.word	0xffffffff


	//   ....[19]....
        /*0088*/ 	.word	0xffffffff


	//----- nvinfo : EIATTR_COOP_GROUP_INSTR_OFFSETS
	.align		4
.L_546:
        /*008c*/ 	.byte	0x04, 0x28
        /*008e*/ 	.short	(.L_548 - .L_547)


	//   ....[0]....
.L_547:
        /*0090*/ 	.word	0x00015af0


	//   ....[1]....
        /*0094*/ 	.word	0x00015b10


	//   ....[2]....
        /*0098*/ 	.word	0x00015b30


	//   ....[3]....
        /*009c*/ 	.word	0x00015b50


	//   ....[4]....
        /*00a0*/ 	.word	0x00019190


	//   ....[5]....
        /*00a4*/ 	.word	0x000191b0


	//   ....[6]....
        /*00a8*/ 	.word	0x000191d0


	//   ....[7]....
        /*00ac*/ 	.word	0x00019200


	//   ....[8]....
        /*00b0*/ 	.word	0x0001cad0


	//   ....[9]....
        /*00b4*/ 	.word	0x0001caf0


	//   ....[10]....
        /*00b8*/ 	.word	0x0001cb10


	//   ....[11]....
        /*00bc*/ 	.word	0x0001cb30


	//   ....[12]....
        /*00c0*/ 	.word	0x0001e2d0


	//   ....[13]....
        /*00c4*/ 	.word	0x0001e300


	//   ....[14]....
        /*00c8*/ 	.word	0x0001e310


	//   ....[15]....
        /*00cc*/ 	.word	0x0001e340


	//   ....[16]....
        /*00d0*/ 	.word	0x0001fec0


	//   ....[17]....
        /*00d4*/ 	.word	0x0001ff00


	//   ....[18]....
        /*00d8*/ 	.word	0x0001ff50


	//   ....[19]....
        /*00dc*/ 	.word	0x0001ffa0


	//----- nvinfo : EIATTR_EXIT_INSTR_OFFSETS
	.align		4
.L_548:
        /*00e0*/ 	.byte	0x04, 0x1c
        /*00e2*/ 	.short	(.L_550 - .L_549)


	//   ....[0]....
.L_549:
        /*00e4*/ 	.word	0x000000b0


	//----- nvinfo : EIATTR_CTAIDZ_USED
	.align		4
.L_550:
        /*00e8*/ 	.byte	0x01, 0x04
	.zero		2


	//----- nvinfo : EIATTR_CRS_STACK_SIZE
	.align		4
        /*00ec*/ 	.byte	0x04, 0x1e
        /*00ee*/ 	.short	(.L_552 - .L_551)
.L_551:
        /*00f0*/ 	.word	0x00000000
.L_552:


//--------------------- .nv.info._ZN5flash24flash_fwd_splitkv_kernelI23Flash_fwd_kernel_traitsILi192ELi64ELi64ELi4ELb0ELb0EN7cutlass10bfloat16_tE19Flash_kernel_traitsILi192ELi64ELi64ELi4ES3_EELb1ELb0ELb0ELb0ELb0ELb1ELb0ELb1EEEvNS_16Flash_fwd_paramsE --------------------------
	.section	.nv.info._ZN5flash24flash_fwd_splitkv_kernelI23Flash_fwd_kernel_traitsILi192ELi64ELi64ELi4ELb0ELb0EN7cutlass10bfloat16_tE19Flash_kernel_traitsILi192ELi64ELi64ELi4ES3_EELb1ELb0ELb0ELb0ELb0ELb1ELb0ELb1EEEvNS_16Flash_fwd_paramsE,"",@"SHT_CUDA_INFO"
	.sectionflags	@""
	.align	4


	//----- nvinfo : EIATTR_CUDA_API_VERSION
	.align		4
        /*0000*/ 	.byte	0x04, 0x37
        /*0002*/ 	.short	(.L_554 - .L_553)
.L_553:
        /*0004*/ 	.word	0x00000082


	//----- nvinfo : EIATTR_SW2861232_WAR
	.align		4
.L_554:
        /*0008*/ 	.byte	0x01, 0x35
	.zero		2


	//----- nvinfo : EIATTR_PARAM_CBANK
	.align		4
        /*000c*/ 	.byte	0x04, 0x0a
        /*000e*/ 	.short	(.L_556 - .L_555)
	.align		4
.L_555:
        /*0010*/ 	.word	index@(.nv.constant0._ZN5flash24flash_fwd_splitkv_kernelI23Flash_fwd_kernel_traitsILi192ELi64ELi64ELi4ELb0ELb0EN7cutlass10bfloat16_tE19Flash_kernel_traitsILi192ELi64ELi64ELi4ES3_EELb1ELb0ELb0ELb0ELb0ELb1ELb0ELb1EEEvNS_16Flash_fwd_paramsE)
        /*0014*/ 	.short	0x0160
        /*0016*/ 	.short	0x01d0


	//----- nvinfo : EIATTR_CBANK_PARAM_SIZE
	.align		4
.L_556:
        /*0018*/ 	.byte	0x03, 0x19
        /*001a*/ 	.short	0x01d0


	//----- nvinfo : EIATTR_KPARAM_INFO
	.align		4
        /*001c*/ 	.byte	0x04, 0x17
        /*001e*/ 	.short	(.L_558 - .L_557)
.L_557:
        /*0020*/ 	.word	0x00000000
        /*0024*/ 	.short	0x0000
        /*0026*/ 	.short	0x0000
        /*0028*/ 	.byte	0x00, 0xf0, 0x41, 0x07


	//----- nvinfo : EIATTR_MAXREG_COUNT
	.align		4
.L_558:
        /*002c*/ 	.byte	0x03, 0x1b
        /*002e*/ 	.short	0x00ff


	//----- nvinfo : EIATTR_NUM_BARRIERS
	.align		4
        /*0030*/ 	.byte	0x02, 0x4c
        /*0032*/ 	.byte	0x01
	.zero		1


	//----- nvinfo : EIATTR_MERCURY_ISA_VERSION
	.align		4
        /*0034*/ 	.byte	0x03, 0x5f
        /*0036*/ 	.short	0x0000


	//----- nvinfo : EIATTR_COOP_GROUP_MASK_REGIDS
	.align		4
        /*0038*/ 	.byte	0x04, 0x29
        /*003a*/ 	.short	(.L_560 - .L_559)


	//   ....[0]....
.L_559:
        /*003c*/ 	.word	0xffffffff


	//   ....[1]....
        /*0040*/ 	.word	0xffffffff


	//   ....[2]....
        /*0044*/ 	.word	0xffffffff


	//   ....[3]....
        /*0048*/ 	.word	0xffffffff


	//   ....[4]....
        /*004c*/ 	.word	0xffffffff


	//   ....[5]....
        /*0050*/ 	.word	0xffffffff


	//   ....[6]....
        /*0054*/ 	.word	0xffffffff


	//   ....[7]....
        /*0058*/ 	.word	0xffffffff


	//   ....[8]....
        /*005c*/ 	.word	0xffffffff


	//   ....[9]....
        /*0060*/ 	.word	0xffffffff


	//   ....[10]....
        /*0064*/ 	.word	0xffffffff


	//   ....[11]....
        /*0068*/ 	.word	0xffffffff


	//   ....[12]....
        /*006c*/ 	.word	0xffffffff


	//   ....[13]....
        /*0070*/ 	.word	0xffffffff


	//   ....[14]....
        /*0074*/ 	.word	0xffffffff


	//   ....[15]....
        /*0078*/ 	.word	0xffffffff


	//   ....[16]....
        /*007c*/ 	.word	0xffffffff


	//   ....[17]....
        /*0080*/ 	.word	0xffffffff


	//   ....[18]....
        /*0084*/ 	.word	0xffffffff


	//   ....[19]....
        /*0088*/ 	.word	0xffffffff


	//----- nvinfo : EIATTR_COOP_GROUP_INSTR_OFFSETS
	.align		4
.L_560:
        /*008c*/ 	.byte	0x04, 0x28
        /*008e*/ 	.short	(.L_562 - .L_561)


	//   ....[0]....
.L_561:
        /*0090*/ 	.word	0x00015ef0


	//   ....[1]....
        /*0094*/ 	.word	0x00015f10


	//   ....[2]....
        /*0098*/ 	.word	0x00015f30


	//   ....[3]....
        /*009c*/ 	.word	0x00015f50


	//   ....[4]....
        /*00a0*/ 	.word	0x000199c0


	//   ....[5]....
        /*00a4*/ 	.word	0x00019a10


	//   ....[6]....
        /*00a8*/ 	.word	0x00019a30


	//   ....[7]....
        /*00ac*/ 	.word	0x00019a50


	//   ....[8]....
        /*00b0*/ 	.word	0x0001d750


	//   ....[9]....
        /*00b4*/ 	.word	0x0001d770


	//   ....[10]....
        /*00b8*/ 	.word	0x0001d790


	//   ....[11]....
        /*00bc*/ 	.word	0x0001d7b0


	//   ....[12]....
        /*00c0*/ 	.word	0x0001ef30


	//   ....[13]....
        /*00c4*/ 	.word	0x0001ef60


	//   ....[14]....
        /*00c8*/ 	.word	0x0001ef70


	//   ....[15]....
        /*00cc*/ 	.word	0x0001efa0


	//   ....[16]....
        /*00d0*/ 	.word	0x00020b20


	//   ....[17]....
        /*00d4*/ 	.word	0x00020b60


	//   ....[18]....
        /*00d8*/ 	.word	0x00020bb0


	//   ....[19]....
        /*00dc*/ 	.word	0x00020c00


	//----- nvinfo : EIATTR_EXIT_INSTR_OFFSETS
	.align		4
.L_562:
        /*00e0*/ 	.byte	0x04, 0x1c
        /*00e2*/ 	.short	(.L_564 - .L_563)


	//   ....[0]....
.L_563:
        /*00e4*/ 	.word	0x000000b0


	//----- nvinfo : EIATTR_CTAIDZ_USED
	.align		4
.L_564:
        /*00e8*/ 	.byte	0x01, 0x04
	.zero		2


	//----- nvinfo : EIATTR_CRS_STACK_SIZE
	.align		4
        /*00ec*/ 	.byte	0x04, 0x1e
        /*00ee*/ 	.short	(.L_566 - .L_565)
.L_565:
        /*00f0*/ 	.word	0x00000000
.L_566:


//--------------------- .nv.info._ZN5flash24flash_fwd_splitkv_kernelI23Flash_fwd_kernel_traitsILi192ELi64ELi64ELi4ELb0ELb0EN7cutlass10bfloat16_tE19Flash_kernel_traitsILi192ELi64ELi64ELi4ES3_EELb1ELb0ELb0ELb0ELb0ELb0ELb1ELb0EEEvNS_16Flash_fwd_paramsE --------------------------
	.section	.nv.info._ZN5flash24flash_fwd_splitkv_kernelI23Flash_fwd_kernel_traitsILi192ELi64ELi64ELi4ELb0ELb0EN7cutlass10bfloat16_tE19Flash_kernel_traitsILi192ELi64ELi64ELi4ES3_EELb1ELb0ELb0ELb0ELb0ELb0ELb1ELb0EEEvNS_16Flash_fwd_paramsE,"",@"SHT_CUDA_INFO"
	.sectionflags	@""
	.align	4


	//----- nvinfo : EIATTR_CUDA_API_VERSION
	.align		4
        /*0000*/ 	.byte	0x04, 0x37
        /*0002*/ 	.short	(.L_568 - .L_567)
.L_567:
        /*0004*/ 	.word	0x00000082


	//----- nvinfo : EIATTR_SW2861232_WAR
	.align		4
.L_568:
        /*0008*/ 	.byte	0x01, 0x35
	.zero		2


	//----- nvinfo : EIATTR_PARAM_CBANK
	.align		4
        /*000c*/ 	.byte	0x04, 0x0a
        /*000e*/ 	.short	(.L_570 - .L_569)
	.align		4
.L_569:
        /*0010*/ 	.word	index@(.nv.constant0._ZN5flash24flash_fwd_splitkv_kernelI23Flash_fwd_kernel_traitsILi192ELi64ELi64ELi4ELb0ELb0EN7cutlass10bfloat16_tE19Flash_kernel_traitsILi192ELi64ELi64ELi4ES3_EELb1ELb0ELb0ELb0ELb0ELb0ELb1ELb0EEEvNS_16Flash_fwd_paramsE)
        /*0014*/ 	.short	0x0160
        /*0016*/ 	.short	0x01d0


	//----- nvinfo : EIATTR_CBANK_PARAM_SIZE
	.align		4
.L_570:
        /*0018*/ 	.byte	0x03, 0x19
        /*001a*/ 	.short	0x01d0


	//----- nvinfo : EIATTR_KPARAM_INFO
	.align		4
        /*001c*/ 	.byte	0x04, 0x17
        /*001e*/ 	.short	(.L_572 - .L_571)
.L_571:
        /*0020*/ 	.word	0x00000000
        /*0024*/ 	.short	0x0000
        /*0026*/ 	.short	0x0000
        /*0028*/ 	.byte	0x00, 0xf0, 0x41, 0x07


	//----- nvinfo : EIATTR_MAXREG_COUNT
	.align		4
.L_572:
        /*002c*/ 	.byte	0x03, 0x1b
        /*002e*/ 	.short	0x00ff


	//----- nvinfo : EIATTR_NUM_BARRIERS
	.align		4
        /*0030*/ 	.byte	0x02, 0x4c
        /*0032*/ 	.byte	0x01
	.zero		1


	//----- nvinfo : EIATTR_MERCURY_ISA_VERSION
	.align		4
        /*0034*/ 	.byte	0x03, 0x5f
        /*0036*/ 	.short	0x0000


	//----- nvinfo : EIATTR_COOP_GROUP_MASK_REGIDS
	.align		4
        /*0038*/ 	.byte	0x04, 0x29
        /*003a*/ 	.short	(.L_574 - .L_573)


	//   ....[0]....
.L_573:
        /*003c*/ 	.word	0xffffffff


	//   ....[1]....
        /*0040*/ 	.word	0xffffffff


	//   ....[2]....
        /*0044*/ 	.word	0xffffffff


	//   ....[3]....
        /*0048*/ 	.word	0xffffffff


	//   ....[4]....
        /*004c*/ 	.word	0xffffffff


	//   ....[5]....
        /*0050*/ 	.word	0xffffffff


	//   ....[6]....
        /*0054*/ 	.word	0xffffffff


	//   ....[7]....
        /*0058*/ 	.word	0xffffffff


	//   ....[8]....
        /*005c*/ 	.word	0xffffffff


	//   ....[9]....
        /*0060*/ 	.word	0xffffffff


	//   ....[10]....
        /*0064*/ 	.word	0xffffffff


	//   ....[11]....
        /*0068*/ 	.word	0xffffffff


	//   ....[12]....
        /*006c*/ 	.word	0xffffffff


	//   ....[13]....
        /*0070*/ 	.word	0xffffffff


	//   ....[14]....
        /*0074*/ 	.word	0xffffffff


	//   ....[15]....
        /*0078*/ 	.word	0xffffffff


	//----- nvinfo : EIATTR_COOP_GROUP_INSTR_OFFSETS
	.align		4
.L_574:
        /*007c*/ 	.byte	0x04, 0x28
        /*007e*/ 	.short	(.L_576 - .L_575)


	//   ....[0]....
.L_575:
        /*0080*/ 	.word	0x00005980


	//   ....[1]....
        /*0084*/ 	.word	0x000059b0


	//   ....[2]....
        /*0088*/ 	.word	0x000059d0


	//   ....[3]....
        /*008c*/ 	.word	0x000059f0


	//   ....[4]....
        /*0090*/ 	.word	0x00009160


	//   ....[5]....
        /*0094*/ 	.word	0x00009170


	//   ....[6]....
        /*0098*/ 	.word	0x000091a0


	//   ....[7]....
        /*009c*/ 	.word	0x000091b0


	//   ....[8]....
        /*00a0*/ 	.word	0x0000c970


	//   ....[9]....
        /*00a4*/ 	.word	0x0000c990


	//   ....[10]....
        /*00a8*/ 	.word	0x0000c9c0


	//   ....[11]....
        /*00ac*/ 	.word	0x0000c9d0


	//   ....[12]....
        /*00b0*/ 	.word	0x0000e0a0


	//   ....[13]....
        /*00b4*/ 	.word	0x0000e0e0


	//   ....[14]....
        /*00b8*/ 	.word	0x0000e140


	//   ....[15]....
        /*00bc*/ 	.word	0x0000e150


	//----- nvinfo : EIATTR_EXIT_INSTR_OFFSETS
	.align		4
.L_576:
        /*00c0*/ 	.byte	0x04, 0x1c
        /*00c2*/ 	.short	(.L_578 - .L_577)


	//   ....[0]....
.L_577:
        /*00c4*/ 	.word	0x00000410


	//   ....[1]....
        /*00c8*/ 	.word	0x00000f70


	//   ....[2]....
        /*00cc*/ 	.word	0x00000fa0


	//   ....[3]....
        /*00d0*/ 	.word	0x0000f800


	//   ....[4]....
        /*00d4*/ 	.word	0x0000f870


	//   ....[5]....
        /*00d8*/ 	.word	0x0000f890


	//----- nvinfo : EIATTR_CTAIDZ_USED
	.align		4
.L_578:
        /*00dc*/ 	.byte	0x01, 0x04
	.zero		2


	//----- nvinfo : EIATTR_CRS_STACK_SIZE
	.align		4
        /*00e0*/ 	.byte	0x04, 0x1e
        /*00e2*/ 	.short	(.L_580 - .L_579)
.L_579:
        /*00e4*/ 	.word	0x00000000
.L_580:


//--------------------- .nv.info._ZN5flash24flash_fwd_splitkv_kernelI23Flash_fwd_kernel_traitsILi192ELi64ELi64ELi4ELb0ELb0EN7cutlass10bfloat16_tE19Flash_kernel_traitsILi192ELi64ELi64ELi4ES3_EELb1ELb0ELb0ELb0ELb0ELb1ELb1ELb0EEEvNS_16Flash_fwd_paramsE --------------------------
	.section	.nv.info._ZN5flash24flash_fwd_splitkv_kernelI23Flash_fwd_kernel_traitsILi192ELi64ELi64ELi4ELb0ELb0EN7cutlass10bfloat16_tE19Flash_kernel_traitsILi192ELi64ELi64ELi4ES3_EELb1ELb0ELb0ELb0ELb0ELb1ELb1ELb0EEEvNS_16Flash_fwd_paramsE,"",@"SHT_CUDA_INFO"
	.sectionflags	@""
	.align	4


	//----- nvinfo : EIATTR_CUDA_API_VERSION
	.align		4
        /*0000*/ 	.byte	0x04, 0x37
        /*0002*/ 	.short	(.L_582 - .L_581)
.L_581:
        /*0004*/ 	.word	0x00000082


	//----- nvinfo : EIATTR_SW2861232_WAR
	.align		4
.L_582:
        /*0008*/ 	.byte	0x01, 0x35
	.zero		2


	//----- nvinfo : EIATTR_PARAM_CBANK
	.align		4
        /*000c*/ 	.byte	0x04, 0x0a
        /*000e*/ 	.short	(.L_584 - .L_583)
	.align		4
.L_583:
        /*0010*/ 	.word	index@(.nv.constant0._ZN5flash24flash_fwd_splitkv_kernelI23Flash_fwd_kernel_traitsILi192ELi64ELi64ELi4ELb0ELb0EN7cutlass10bfloat16_tE19Flash_kernel_traitsILi192ELi64ELi64ELi4ES3_EELb1ELb0ELb0ELb0ELb0ELb1ELb1ELb0EEEvNS_16Flash_fwd_paramsE)
        /*0014*/ 	.short	0x0160
        /*0016*/ 	.short	0x01d0


	//----- nvinfo : EIATTR_CBANK_PARAM_SIZE
	.align		4
.L_584:
        /*0018*/ 	.byte	0x03, 0x19
        /*001a*/ 	.short	0x01d0


	//----- nvinfo : EIATTR_KPARAM_INFO
	.align		4
        /*001c*/ 	.byte	0x04, 0x17
        /*001e*/ 	.short	(.L_586 - .L_585)
.L_585:
        /*0020*/ 	.word	0x00000000
        /*0024*/ 	.short	0x0000
        /*0026*/ 	.short	0x0000
        /*0028*/ 	.byte	0x00, 0xf0, 0x41, 0x07


	//----- nvinfo : EIATTR_MAXREG_COUNT
	.align		4
.L_586:
        /*002c*/ 	.byte	0x03, 0x1b
        /*002e*/ 	.short	0x00ff


	//----- nvinfo : EIATTR_NUM_BARRIERS
	.align		4
        /*0030*/ 	.byte	0x02, 0x4c
        /*0032*/ 	.byte	0x01
	.zero		1


	//----- nvinfo : EIATTR_MERCURY_ISA_VERSION
	.align		4
        /*0034*/ 	.byte	0x03, 0x5f
        /*0036*/ 	.short	0x0000


	//----- nvinfo : EIATTR_COOP_GROUP_MASK_REGIDS
	.align		4
        /*0038*/ 	.byte	0x04, 0x29
        /*003a*/ 	.short	(.L_588 - .L_587)


	//   ....[0]....
.L_587:
        /*003c*/ 	.word	0xffffffff


	//   ....[1]....
        /*0040*/ 	.word	0xffffffff


	//   ....[2]....
        /*0044*/ 	.word	0xffffffff


	//   ....[3]....
        /*0048*/ 	.word	0xffffffff


	//   ....[4]....
        /*004c*/ 	.word	0xffffffff


	//   ....[5]....
        /*0050*/ 	.word	0xffffffff


	//   ....[6]....
        /*0054*/ 	.word	0xffffffff


	//   ....[7]....
        /*0058*/ 	.word	0xffffffff


	//   ....[8]....
        /*005c*/ 	.word	0xffffffff


	//   ....[9]....
        /*0060*/ 	.word	0xffffffff


	//   ....[10]....
        /*0064*/ 	.word	0xffffffff


	//   ....[11]....
        /*0068*/ 	.word	0xffffffff


	//   ....[12]....
        /*006c*/ 	.word	0xffffffff


	//   ....[13]....
        /*0070*/ 	.word	0xffffffff


	//   ....[14]....
        /*0074*/ 	.word	0xffffffff


	//   ....[15]....
        /*0078*/ 	.word	0xffffffff


	//----- nvinfo : EIATTR_COOP_GROUP_INSTR_OFFSETS
	.align		4
.L_588:
        /*007c*/ 	.byte	0x04, 0x28
        /*007e*/ 	.short	(.L_590 - .L_589)


	//   ....[0]....
.L_589:
        /*0080*/ 	.word	0x00005d70


	//   ....[1]....
        /*0084*/ 	.word	0x00005d90


	//   ....[2]....
        /*0088*/ 	.word	0x00005db0


	//   ....[3]....
        /*008c*/ 	.word	0x00005dd0


	//   ....[4]....
        /*0090*/ 	.word	0x00009960


	//   ....[5]....
        /*0094*/ 	.word	0x00009970


	//   ....[6]....
        /*0098*/ 	.word	0x000099a0


	//   ....[7]....
        /*009c*/ 	.word	0x000099b0


	//   ....[8]....
        /*00a0*/ 	.word	0x0000d580


	//   ....[9]....
        /*00a4*/ 	.word	0x0000d590


	//   ....[10]....
        /*00a8*/ 	.word	0x0000d5c0


	//   ....[11]....
        /*00ac*/ 	.word	0x0000d5e0


	//   ....[12]....
        /*00b0*/ 	.word	0x0000ec80


	//   ....[13]....
        /*00b4*/ 	.word	0x0000ecc0


	//   ....[14]....
        /*00b8*/ 	.word	0x0000ed20


	//   ....[15]....
        /*00bc*/ 	.word	0x0000ed30


	//----- nvinfo : EIATTR_EXIT_INSTR_OFFSETS
	.align		4
.L_590:
        /*00c0*/ 	.byte	0x04, 0x1c
        /*00c2*/ 	.short	(.L_592 - .L_591)


	//   ....[0]....
.L_591:
        /*00c4*/ 	.word	0x00000410


	//   ....[1]....
        /*00c8*/ 	.word	0x00000f70


	//   ....[2]....
        /*00cc*/ 	.word	0x00000fa0


	//   ....[3]....
        /*00d0*/ 	.word	0x000103e0


	//   ....[4]....
        /*00d4*/ 	.word	0x00010450


	//   ....[5]....
        /*00d8*/ 	.word	0x00010470


	//----- nvinfo : EIATTR_CTAIDZ_USED
	.align		4
.L_592:
        /*00dc*/ 	.byte	0x01, 0x04
	.zero		2


	//----- nvinfo : EIATTR_CRS_STACK_SIZE
	.align		4
        /*00e0*/ 	.byte	0x04, 0x1e
        /*00e2*/ 	.short	(.L_594 - .L_593)
.L_593:
        /*00e4*/ 	.word	0x00000000
.L_594:


//--------------------- .nv.info._ZN5flash24flash_fwd_splitkv_kernelI23Flash_fwd_kernel_traitsILi192ELi64ELi64ELi4ELb0ELb0EN7cutlass10bfloat16_tE19Flash_kernel_traitsILi192ELi64ELi64ELi4ES3_EELb1ELb0ELb0ELb0ELb0ELb0ELb1ELb1EEEvNS_16Flash_fwd_paramsE --------------------------
	.section	.nv.info._ZN5flash24flash_fwd_splitkv_kernelI23Flash_fwd_kernel_traitsILi192ELi64ELi64ELi4ELb0ELb0EN7cutlass10bfloat16_tE19Flash_kernel_traitsILi192ELi64ELi64ELi4ES3_EELb1ELb0ELb0ELb0ELb0ELb0ELb1ELb1EEEvNS_16Flash_fwd_paramsE,"",@"SHT_CUDA_INFO"
	.sectionflags	@""
	.align	4


	//----- nvinfo : EIATTR_CUDA_API_VERSION
	.align		4
        /*0000*/ 	.byte	0x04, 0x37
        /*0002*/ 	.short	(.L_596 - .L_595)
.L_595:
        /*0004*/ 	.word	0x00000082


	//----- nvinfo : EIATTR_SW2861232_WAR
	.align		4
.L_596:
        /*0008*/ 	.byte	0x01, 0x35
	.zero		2


	//----- nvinfo : EIATTR_PARAM_CBANK
	.align		4
        /*000c*/ 	.byte	0x04, 0x0a
        /*000e*/ 	.short	(.L_598 - .L_597)
	.align		4
.L_597:
        /*0010*/ 	.word	index@(.nv.constant0._ZN5flash24flash_fwd_splitkv_kernelI23Flash_fwd_kernel_traitsILi192ELi64ELi64ELi4ELb0ELb0EN7cutlass10bfloat16_tE19Flash_kernel_traitsILi192ELi64ELi64ELi4ES3_EELb1ELb0ELb0ELb0ELb0ELb0ELb1ELb1EEEvNS_16Flash_fwd_paramsE)
        /*0014*/ 	.short	0x0160
        /*0016*/ 	.short	0x01d0


	//----- nvinfo : EIATTR_CBANK_PARAM_SIZE
	.align		4
.L_598:
        /*0018*/ 	.byte	0x03, 0x19
        /*001a*/ 	.short	0x01d0


	//----- nvinfo : EIATTR_KPARAM_INFO
	.align		4
        /*001c*/ 	.byte	0x04, 0x17
        /*001e*/ 	.short	(.L_600 - .L_599)
.L_599:
        /*0020*/ 	.word	0x00000000
        /*0024*/ 	.short	0x0000
        /*0026*/ 	.short	0x0000
        /*0028*/ 	.byte	0x00, 0xf0, 0x41, 0x07


	//----- nvinfo : EIATTR_MAXREG_COUNT
	.align		4
.L_600:
        /*002c*/ 	.byte	0x03, 0x1b
        /*002e*/ 	.short	0x00ff


	//----- nvinfo : EIATTR_NUM_BARRIERS
	.align		4
        /*0030*/ 	.byte	0x02, 0x4c
        /*0032*/ 	.byte	0x01
	.zero		1


	//----- nvinfo : EIATTR_MERCURY_ISA_VERSION
	.align		4
        /*0034*/ 	.byte	0x03, 0x5f
        /*0036*/ 	.short	0x0000


	//----- nvinfo : EIATTR_COOP_GROUP_MASK_REGIDS
	.align		4
        /*0038*/ 	.byte	0x04, 0x29
        /*003a*/ 	.short	(.L_602 - .L_601)


	//   ....[0]....
.L_601:
        /*003c*/ 	.word	0xffffffff


	//   ....[1]....
        /*0040*/ 	.word	0xffffffff


	//   ....[2]....
        /*0044*/ 	.word	0xffffffff


	//   ....[3]....
        /*0048*/ 	.word	0xffffffff


	//   ....[4]....
        /*004c*/ 	.word	0xffffffff


	//   ....[5]....
        /*0050*/ 	.word	0xffffffff


	//   ....[6]....
        /*0054*/ 	.word	0xffffffff


	//   ....[7]....
        /*0058*/ 	.word	0xffffffff


	//   ....[8]....
        /*005c*/ 	.word	0xffffffff


	//   ....[9]....
        /*0060*/ 	.word	0xffffffff


	//   ....[10]....
        /*0064*/ 	.word	0xffffffff


	//   ....[11]....
        /*0068*/ 	.word	0xffffffff


	//   ....[12]....
        /*006c*/ 	.word	0xffffffff


	//   ....[13]....
        /*0070*/ 	.word	0xffffffff


	//   ....[14]....
        /*0074*/ 	.word	0xffffffff


	//   ....[15]....
        /*0078*/ 	.word	0xffffffff


	//   ....[16]....
        /*007c*/ 	.word	0xffffffff


	//   ....[17]....
        /*0080*/ 	.word	0xffffffff


	//   ....[18]....
        /*0084*/ 	.word	0xffffffff


	//   ....[19]....
        /*0088*/ 	.word	0xffffffff


	//----- nvinfo : EIATTR_COOP_GROUP_INSTR_OFFSETS
	.align		4
.L_602:
        /*008c*/ 	.byte	0x04, 0x28
        /*008e*/ 	.short	(.L_604 - .L_603)


	//   ....[0]....
.L_603:
        /*0090*/ 	.word	0x00015d00


	//   ....[1]....
        /*0094*/ 	.word	0x00015db0


	//   ....[2]....
        /*0098*/ 	.word	0x00015dd0


	//   ....[3]....
        /*009c*/ 	.word	0x00015df0


	//   ....[4]....
        /*00a0*/ 	.word	0x00019410


	//   ....[5]....
        /*00a4*/ 	.word	0x00019460


	//   ....[6]....
        /*00a8*/ 	.word	0x00019480


	//   ....[7]....
        /*00ac*/ 	.word	0x000194b0


	//   ....[8]....
        /*00b0*/ 	.word	0x0001cd80


	//   ....[9]....
        /*00b4*/ 	.word	0x0001cda0


	//   ....[10]....
        /*00b8*/ 	.word	0x0001cdc0


	//   ....[11]....
        /*00bc*/ 	.word	0x0001cde0


	//   ....[12]....
        /*00c0*/ 	.word	0x0001e560


	//   ....[13]....
        /*00c4*/ 	.word	0x0001e590


	//   ....[14]....
        /*00c8*/ 	.word	0x0001e5a0


	//   ....[15]....
        /*00cc*/ 	.word	0x0001e5d0


	//   ....[16]....
        /*00d0*/ 	.word	0x0001fea0


	//   ....[17]....
        /*00d4*/ 	.word	0x0001fee0


	//   ....[18]....
        /*00d8*/ 	.word	0x0001ff30


	//   ....[19]....
        /*00dc*/ 	.word	0x0001ff80


	//----- nvinfo : EIATTR_EXIT_INSTR_OFFSETS
	.align		4
.L_604:
        /*00e0*/ 	.byte	0x04, 0x1c
        /*00e2*/ 	.short	(.L_606 - .L_605)


	//   ....[0]....
.L_605:
        /*00e4*/ 	.word	0x000001f0


	//----- nvinfo : EIATTR_CTAIDZ_USED
	.align		4
.L_606:
        /*00e8*/ 	.byte	0x01, 0x04
	.zero		2


	//----- nvinfo : EIATTR_CRS_STACK_SIZE
	.align		4
        /*00ec*/ 	.byte	0x04, 0x1e
        /*00ee*/ 	.short	(.L_608 - .L_607)
.L_607:
        /*00f0*/ 	.word	0x00000000
.L_608:


//--------------------- .nv.info._ZN5flash24flash_fwd_splitkv_kernelI23Flash_fwd_kernel_traitsILi192ELi64ELi64ELi4ELb0ELb0EN7cutlass10bfloat16_tE19Flash_kernel_traitsILi192ELi64ELi64ELi4ES3_EELb1ELb0ELb0ELb0ELb0ELb1ELb1ELb1EEEvNS_16Flash_fwd_paramsE --------------------------
	.section	.nv.info._ZN5flash24flash_fwd_splitkv_kernelI23Flash_fwd_kernel_traitsILi192ELi64ELi64ELi4ELb0ELb0EN7cutlass10bfloat16_tE19Flash_kernel_traitsILi192ELi64ELi64ELi4ES3_EELb1ELb0ELb0ELb0ELb0ELb1ELb1ELb1EEEvNS_16Flash_fwd_paramsE,"",@"SHT_CUDA_INFO"
	.sectionflags	@""
	.align	4


	//----- nvinfo : EIATTR_CUDA_API_VERSION
	.align		4
        /*0000*/ 	.byte	0x04, 0x37
        /*0002*/ 	.short	(.L_610 - .L_609)
.L_609:
        /*0004*/ 	.word	0x00000082


	//----- nvinfo : EIATTR_SW2861232_WAR
	.align		4
.L_610:
        /*0008*/ 	.byte	0x01, 0x35
	.zero		2


	//----- nvinfo : EIATTR_PARAM_CBANK
	.align		4
        /*000c*/ 	.byte	0x04, 0x0a
        /*000e*/ 	.short	(.L_612 - .L_611)
	.align		4
.L_611:
        /*0010*/ 	.word	index@(.nv.constant0._ZN5flash24flash_fwd_splitkv_kernelI23Flash_fwd_kernel_traitsILi192ELi64ELi64ELi4ELb0ELb0EN7cutlass10bfloat16_tE19Flash_kernel_traitsILi192ELi64ELi64ELi4ES3_EELb1ELb0ELb0ELb0ELb0ELb1ELb1ELb1EEEvNS_16Flash_fwd_paramsE)
        /*0014*/ 	.short	0x0160
        /*0016*/ 	.short	0x01d0


	//----- nvinfo : EIATTR_CBANK_PARAM_SIZE
	.align		4
.L_612:
        /*0018*/ 	.byte	0x03, 0x19
        /*001a*/ 	.short	0x01d0


	//----- nvinfo : EIATTR_KPARAM_INFO
	.align		4
        /*001c*/ 	.byte	0x04, 0x17
        /*001e*/ 	.short	(.L_614 - .L_613)
.L_613:
        /*0020*/ 	.word	0x00000000
        /*0024*/ 	.short	0x0000
        /*0026*/ 	.short	0x0000
        /*0028*/ 	.byte	0x00, 0xf0, 0x41, 0x07


	//----- nvinfo : EIATTR_MAXREG_COUNT
	.align		4
.L_614:
        /*002c*/ 	.byte	0x03, 0x1b
        /*002e*/ 	.short	0x00ff


	//----- nvinfo : EIATTR_NUM_BARRIERS
	.align		4
        /*0030*/ 	.byte	0x02, 0x4c
        /*0032*/ 	.byte	0x01
	.zero		1


	//----- nvinfo : EIATTR_MERCURY_ISA_VERSION
	.align		4
        /*0034*/ 	.byte	0x03, 0x5f
        /*0036*/ 	.short	0x0000


	//----- nvinfo : EIATTR_COOP_GROUP_MASK_REGIDS
	.align		4
        /*0038*/ 	.byte	0x04, 0x29
        /*003a*/ 	.short	(.L_616 - .L_615)


	//   ....[0]....
.L_615:
        /*003c*/ 	.word	0xffffffff


	//   ....[1]....
        /*0040*/ 	.word	0xffffffff


	//   ....[2]....
        /*0044*/ 	.word	0xffffffff


	//   ....[3]....
        /*0048*/ 	.word	0xffffffff


	//   ....[4]....
        /*004c*/ 	.word	0xffffffff


	//   ....[5]....
        /*0050*/ 	.word	0xffffffff


	//   ....[6]....
        /*0054*/ 	.word	0xffffffff


	//   ....[7]....
        /*0058*/ 	.word	0xffffffff


	//   ....[8]....
        /*005c*/ 	.word	0xffffffff


	//   ....[9]....
        /*0060*/ 	.word	0xffffffff


	//   ....[10]....
        /*0064*/ 	.word	0xffffffff


	//   ....[11]....
        /*0068*/ 	.word	0xffffffff


	//   ....[12]....
        /*006c*/ 	.word	0xffffffff


	//   ....[13]....
        /*0070*/ 	.word	0xffffffff


	//   ....[14]....
        /*0074*/ 	.word	0xffffffff


	//   ....[15]....
        /*0078*/ 	.word	0xffffffff


	//   ....[16]....
        /*007c*/ 	.word	0xffffffff


	//   ....[17]....
        /*0080*/ 	.word	0xffffffff


	//   ....[18]....
        /*0084*/ 	.word	0xffffffff


	//   ....[19]....
        /*0088*/ 	.word	0xffffffff


	//----- nvinfo : EIATTR_COOP_GROUP_INSTR_OFFSETS
	.align		4
.L_616:
        /*008c*/ 	.byte	0x04, 0x28
        /*008e*/ 	.short	(.L_618 - .L_617)


	//   ....[0]....
.L_617:
        /*0090*/ 	.word	0x00016120


	//   ....[1]....
        /*0094*/ 	.word	0x000161b0


	//   ....[2]....
        /*0098*/ 	.word	0x000161d0


	//   ....[3]....
        /*009c*/ 	.word	0x000161f0


	//   ....[4]....
        /*00a0*/ 	.word	0x00019c60


	//   ....[5]....
        /*00a4*/ 	.word	0x00019cb0


	//   ....[6]....
        /*00a8*/ 	.word	0x00019cd0


	//   ....[7]....
        /*00ac*/ 	.word	0x00019cf0


	//   ....[8]....
        /*00b0*/ 	.word	0x0001da00


	//   ....[9]....
        /*00b4*/ 	.word	0x0001da10


	//   ....[10]....
        /*00b8*/ 	.word	0x0001da30


	//   ....[11]....
        /*00bc*/ 	.word	0x0001da50


	//   ....[12]....
        /*00c0*/ 	.word	0x0001f1b0


	//   ....[13]....
        /*00c4*/ 	.word	0x0001f1e0


	//   ....[14]....
        /*00c8*/ 	.word	0x0001f1f0


	//   ....[15]....
        /*00cc*/ 	.word	0x0001f220


	//   ....[16]....
        /*00d0*/ 	.word	0x00020af0


	//   ....[17]....
        /*00d4*/ 	.word	0x00020b30


	//   ....[18]....
        /*00d8*/ 	.word	0x00020b80


	//   ....[19]....
        /*00dc*/ 	.word	0x00020bd0


	//----- nvinfo : EIATTR_EXIT_INSTR_OFFSETS
	.align		4
.L_618:
        /*00e0*/ 	.byte	0x04, 0x1c
        /*00e2*/ 	.short	(.L_620 - .L_619)


	//   ....[0]....
.L_619:
        /*00e4*/ 	.word	0x000001f0


	//----- nvinfo : EIATTR_CTAIDZ_USED
	.align		4
.L_620:
        /*00e8*/ 	.byte	0x01, 0x04
	.zero		2


	//----- nvinfo : EIATTR_CRS_STACK_SIZE
	.align		4
        /*00ec*/ 	.byte	0x04, 0x1e
        /*00ee*/ 	.short	(.L_622 - .L_621)
.L_621:
        /*00f0*/ 	.word	0x00000000
.L_622:


//--------------------- .nv.info._ZN5flash24flash_fwd_splitkv_kernelI23Flash_fwd_kernel_traitsILi192ELi64ELi64ELi4ELb0ELb0EN7cutlass10bfloat16_tE19Flash_kernel_traitsILi192ELi64ELi64ELi4ES3_EELb1ELb0ELb0ELb0ELb1ELb0ELb0ELb0EEEvNS_16Flash_fwd_paramsE --------------------------
	.section	.nv.info._ZN5flash24flash_fwd_splitkv_kernelI23Flash_fwd_kernel_traitsILi192ELi64ELi64ELi4ELb0ELb0EN7cutlass10bfloat16_tE19Flash_kernel_traitsILi192ELi64ELi64ELi4ES3_EELb1ELb0ELb0ELb0ELb1ELb0ELb0ELb0EEEvNS_16Flash_fwd_paramsE,"",@"SHT_CUDA_INFO"
	.sectionflags	@""
	.align	4


	//----- nvinfo : EIATTR_CUDA_API_VERSION
	.align		4
        /*0000*/ 	.byte	0x04, 0x37
        /*0002*/ 	.short	(.L_624 - .L_623)
.L_623:
        /*0004*/ 	.word	0x00000082


	//----- nvinfo : EIATTR_SW2861232_WAR
	.align		4
.L_624:
        /*0008*/ 	.byte	0x01, 0x35
	.zero		2


	//----- nvinfo : EIATTR_PARAM_CBANK
	.align		4
        /*000c*/ 	.byte	0x04, 0x0a
        /*000e*/ 	.short	(.L_626 - .L_625)
	.align		4
.L_625:
        /*0010*/ 	.word	index@(.nv.constant0._ZN5flash24flash_fwd_splitkv_kernelI23Flash_fwd_kernel_traitsILi192ELi64ELi64ELi4ELb0ELb0EN7cutlass10bfloat16_tE19Flash_kernel_traitsILi192ELi64ELi64ELi4ES3_EELb1ELb0ELb0ELb0ELb1ELb0ELb0ELb0EEEvNS_16Flash_fwd_paramsE)
        /*0014*/ 	.short	0x0160
        /*0016*/ 	.short	0x01d0


	//----- nvinfo : EIATTR_CBANK_PARAM_SIZE
	.align		4
.L_626:
        /*0018*/ 	.byte	0x03, 0x19
        /*001a*/ 	.short	0x01d0


	//----- nvinfo : EIATTR_KPARAM_INFO
	.align		4
        /*001c*/ 	.byte	0x04, 0x17
        /*001e*/ 	.short	(.L_628 - .L_627)
.L_627:
        /*0020*/ 	.word	0x00000000
        /*0024*/ 	.short	0x0000
        /*0026*/ 	.short	0x0000
        /*0028*/ 	.byte	0x00, 0xf0, 0x41, 0x07


	//----- nvinfo : EIATTR_MAXREG_COUNT
	.align		4
.L_628:
        /*002c*/ 	.byte	0x03, 0x1b
        /*002e*/ 	.short	0x00ff


	//----- nvinfo : EIATTR_NUM_BARRIERS
	.align		4
        /*0030*/ 	.byte	0x02, 0x4c
        /*0032*/ 	.byte	0x01
	.zero		1


	//----- nvinfo : EIATTR_MERCURY_ISA_VERSION
	.align		4
        /*0034*/ 	.byte	0x03, 0x5f
        /*0036*/ 	.short	0x0000


	//----- nvinfo : EIATTR_COOP_GROUP_MASK_REGIDS
	.align		4
        /*0038*/ 	.byte	0x04, 0x29
        /*003a*/ 	.short	(.L_630 - .L_629)


	//   ....[0]....
.L_629:
        /*003c*/ 	.word	0xffffffff


	//   ....[1]....
        /*0040*/ 	.word	0xffffffff


	//   ....[2]....
        /*0044*/ 	.word	0xffffffff


	//   ....[3]....
        /*0048*/ 	.word	0xffffffff


	//   ....[4]....
        /*004c*/ 	.word	0xffffffff


	//   ....[5]....
        /*0050*/ 	.word	0xffffffff


	//   ....[6]....
        /*0054*/ 	.word	0xffffffff


	//   ....[7]....
        /*0058*/ 	.word	0xffffffff


	//   ....[8]....
        /*005c*/ 	.word	0xffffffff


	//   ....[9]....
        /*0060*/ 	.word	0xffffffff


	//   ....[10]....
        /*0064*/ 	.word	0xffffffff


	//   ....[11]....
        /*0068*/ 	.word	0xffffffff


	//   ....[12]....
        /*006c*/ 	.word	0xffffffff


	//   ....[13]....
        /*0070*/ 	.word	0xffffffff


	//   ....[14]....
        /*0074*/ 	.word	0xffffffff


	//   ....[15]....
        /*0078*/ 	.word	0xffffffff


	//----- nvinfo : EIATTR_COOP_GROUP_INSTR_OFFSETS
	.align		4
.L_630:
        /*007c*/ 	.byte	0x04, 0x28
        /*007e*/ 	.short	(.L_632 - .L_631)


	//   ....[0]....
.L_631:
        /*0080*/ 	.word	0x00003db0


	//   ....[1]....
        /*0084*/ 	.word	0x00003dd0


	//   ....[2]....
        /*0088*/ 	.word	0x00003e70


	//   ....[3]....
        /*008c*/ 	.word	0x00003e80


	//   ....[4]....
        /*0090*/ 	.word	0x00006c40


	//   ....[5]....
        /*0094*/ 	.word	0x00006c50


	//   ....[6]....
        /*0098*/ 	.word	0x00006c80


	//   ....[7]....
        /*009c*/ 	.word	0x00006c90


	//   ....[8]....
        /*00a0*/ 	.word	0x00009bc0


	//   ....[9]....
        /*00a4*/ 	.word	0x00009be0


	//   ....[10]....
        /*00a8*/ 	.word	0x00009c10


	//   ....[11]....
        /*00ac*/ 	.word	0x00009c20


	//   ....[12]....
        /*00b0*/ 	.word	0x0000b310


	//   ....[13]....
        /*00b4*/ 	.word	0x0000b350


	//   ....[14]....
        /*00b8*/ 	.word	0x0000b3c0


	//   ....[15]....
        /*00bc*/ 	.word	0x0000b3d0


	//----- nvinfo : EIATTR_EXIT_INSTR_OFFSETS
	.align		4
.L_632:
        /*00c0*/ 	.byte	0x04, 0x1c
        /*00c2*/ 	.short	(.L_634 - .L_633)


	//   ....[0]....
.L_633:
        /*00c4*/ 	.word	0x000002e0


	//   ....[1]....
        /*00c8*/ 	.word	0x00000b20


	//   ....[2]....
        /*00cc*/ 	.word	0x00000b50


	//   ....[3]....
        /*00d0*/ 	.word	0x0000caf0


	//   ....[4]....
        /*00d4*/ 	.word	0x0000cbc0


	//----- nvinfo : EIATTR_CTAIDZ_USED
	.align		4
.L_634:
        /*00d8*/ 	.byte	0x01, 0x04
	.zero		2


	//----- nvinfo : EIATTR_CRS_STACK_SIZE
	.align		4
        /*00dc*/ 	.byte	0x04, 0x1e
        /*00de*/ 	.short	(.L_636 - .L_635)
.L_635:
        /*00e0*/ 	.word	0x00000000
.L_636:


//--------------------- .nv.info._ZN5flash24flash_fwd_splitkv_kernelI23Flash_fwd_kernel_traitsILi192ELi64ELi64ELi4ELb0ELb0EN7cutlass10bfloat16_tE19Flash_kernel_traitsILi192ELi64ELi64ELi4ES3_EELb1ELb0ELb0ELb0ELb1ELb1ELb0ELb0EEEvNS_16Flash_fwd_paramsE --------------------------
	.section	.nv.info._ZN5flash24flash_fwd_splitkv_kernelI23Flash_fwd_kernel_traitsILi192ELi64ELi64ELi4ELb0ELb0EN7cutlass10bfloat16_tE19Flash_kernel_traitsILi192ELi64ELi64ELi4ES3_EELb1ELb0ELb0ELb0ELb1ELb1ELb0ELb0EEEvNS_16Flash_fwd_paramsE,"",@"SHT_CUDA_INFO"
	.sectionflags	@""
	.align	4


	//----- nvinfo : EIATTR_CUDA_API_VERSION
	.align		4
        /*0000*/ 	.byte	0x04, 0x37
        /*0002*/ 	.short	(.L_638 - .L_637)
.L_637:
        /*0004*/ 	.word	0x00000082


	//----- nvinfo : EIATTR_SW2861232_WAR
	.align		4
.L_638:
        /*0008*/ 	.byte	0x01, 0x35
	.zero		2


	//----- nvinfo : EIATTR_PARAM_CBANK
	.align		4
        /*000c*/ 	.byte	0x04, 0x0a
        /*000e*/ 	.short	(.L_640 - .L_639)
	.align		4
.L_639:
        /*0010*/ 	.word	index@(.nv.constant0._ZN5flash24flash_fwd_splitkv_kernelI23Flash_fwd_kernel_traitsILi192ELi64ELi64ELi4ELb0ELb0EN7cutlass10bfloat16_tE19Flash_kernel_traitsILi192ELi64ELi64ELi4ES3_EELb1ELb0ELb0ELb0ELb1ELb1ELb0ELb0EEEvNS_16Flash_fwd_paramsE)
        /*0014*/ 	.short	0x0160
        /*0016*/ 	.short	0x01d0


	//----- nvinfo : EIATTR_CBANK_PARAM_SIZE
	.align		4
.L_640:
        /*0018*/ 	.byte	0x03, 0x19
        /*001a*/ 	.short	0x01d0


	//----- nvinfo : EIATTR_KPARAM_INFO
	.align		4
        /*001c*/ 	.byte	0x04, 0x17
        /*001e*/ 	.short	(.L_642 - .L_641)
.L_641:
        /*0020*/ 	.word	0x00000000
        /*0024*/ 	.short	0x0000
        /*0026*/ 	.short	0x0000
        /*0028*/ 	.byte	0x00, 0xf0, 0x41, 0x07


	//----- nvinfo : EIATTR_MAXREG_COUNT
	.align		4
.L_642:
        /*002c*/ 	.byte	0x03, 0x1b
        /*002e*/ 	.short	0x00ff


	//----- nvinfo : EIATTR_NUM_BARRIERS
	.align		4
        /*0030*/ 	.byte	0x02, 0x4c
        /*0032*/ 	.byte	0x01
	.zero		1


	//----- nvinfo : EIATTR_MERCURY_ISA_VERSION
	.align		4
        /*0034*/ 	.byte	0x03, 0x5f
        /*0036*/ 	.short	0x0000


	//----- nvinfo : EIATTR_COOP_GROUP_MASK_REGIDS
	.align		4
        /*0038*/ 	.byte	0x04, 0x29
        /*003a*/ 	.short	(.L_644 - .L_643)


	//   ....[0]....
.L_643:
        /*003c*/ 	.word	0xffffffff


	//   ....[1]....
        /*0040*/ 	.word	0xffffffff


	//   ....[2]....
        /*0044*/ 	.word	0xffffffff


	//   ....[3]....
        /*0048*/ 	.word	0xffffffff


	//   ....[4]....
        /*004c*/ 	.word	0xffffffff


	//   ....[5]....
        /*0050*/ 	.word	0xffffffff


	//   ....[6]....
        /*0054*/ 	.word	0xffffffff


	//   ....[7]....
        /*0058*/ 	.word	0xffffffff


	//   ....[8]....
        /*005c*/ 	.word	0xffffffff


	//   ....[9]....
        /*0060*/ 	.word	0xffffffff


	//   ....[10]....
        /*0064*/ 	.word	0xffffffff


	//   ....[11]....
        /*0068*/ 	.word	0xffffffff


	//   ....[12]....
        /*006c*/ 	.word	0xffffffff


	//   ....[13]....
        /*0070*/ 	.word	0xffffffff


	//   ....[14]....
        /*0074*/ 	.word	0xffffffff


	//   ....[15]....
        /*0078*/ 	.word	0xffffffff


	//----- nvinfo : EIATTR_COOP_GROUP_INSTR_OFFSETS
	.align		4
.L_644:
        /*007c*/ 	.byte	0x04, 0x28
        /*007e*/ 	.short	(.L_646 - .L_645)


	//   ....[0]....
.L_645:
        /*0080*/ 	.word	0x000041b0


	//   ....[1]....
        /*0084*/ 	.word	0x000041d0


	//   ....[2]....
        /*0088*/ 	.word	0x00004270


	//   ....[3]....
        /*008c*/ 	.word	0x00004280


	//   ....[4]....
        /*0090*/ 	.word	0x00007440


	//   ....[5]....
        /*0094*/ 	.word	0x00007450


	//   ....[6]....
        /*0098*/ 	.word	0x00007480


	//   ....[7]....
        /*009c*/ 	.word	0x00007490


	//   ....[8]....
        /*00a0*/ 	.word	0x0000a7e0


	//   ....[9]....
        /*00a4*/ 	.word	0x0000a7f0


	//   ....[10]....
        /*00a8*/ 	.word	0x0000a840


	//   ....[11]....
        /*00ac*/ 	.word	0x0000a850


	//   ....[12]....
        /*00b0*/ 	.word	0x0000bf00


	//   ....[13]....
        /*00b4*/ 	.word	0x0000bf40


	//   ....[14]....
        /*00b8*/ 	.word	0x0000bfb0


	//   ....[15]....
        /*00bc*/ 	.word	0x0000bfc0


	//----- nvinfo : EIATTR_EXIT_INSTR_OFFSETS
	.align		4
.L_646:
        /*00c0*/ 	.byte	0x04, 0x1c
        /*00c2*/ 	.short	(.L_648 - .L_647)


	//   ....[0]....
.L_647:
        /*00c4*/ 	.word	0x000002e0


	//   ....[1]....
        /*00c8*/ 	.word	0x00000b20


	//   ....[2]....
        /*00cc*/ 	.word	0x00000b50


	//   ....[3]....
        /*00d0*/ 	.word	0x0000d6e0


	//   ....[4]....
        /*00d4*/ 	.word	0x0000d7b0


	//----- nvinfo : EIATTR_CTAIDZ_USED
	.align		4
.L_648:
        /*00d8*/ 	.byte	0x01, 0x04
	.zero		2


	//----- nvinfo : EIATTR_CRS_STACK_SIZE
	.align		4
        /*00dc*/ 	.byte	0x04, 0x1e
        /*00de*/ 	.short	(.L_650 - .L_649)
.L_649:
        /*00e0*/ 	.word	0x00000000
.L_650:


//--------------------- .nv.info._ZN5flash24flash_fwd_splitkv_kernelI23Flash_fwd_kernel_traitsILi192ELi64ELi64ELi4ELb0ELb0EN7cutlass10bfloat16_tE19Flash_kernel_traitsILi192ELi64ELi64ELi4ES3_EELb1ELb0ELb1ELb0ELb0ELb0ELb0ELb0EEEvNS_16Flash_fwd_paramsE --------------------------
	.section	.nv.info._ZN5flash24flash_fwd_splitkv_kernelI23Flash_fwd_kernel_traitsILi192ELi64ELi64ELi4ELb0ELb0EN7cutlass10bfloat16_tE19Flash_kernel_traitsILi192ELi64ELi64ELi4ES3_EELb1ELb0ELb1ELb0ELb0ELb0ELb0ELb0EEEvNS_16Flash_fwd_paramsE,"",@"SHT_CUDA_INFO"
	.sectionflags	@""
	.align	4


	//----- nvinfo : EIATTR_CUDA_API_VERSION
	.align		4
        /*0000*/ 	.byte	0x04, 0x37
        /*0002*/ 	.short	(.L_652 - .L_651)
.L_651:
        /*0004*/ 	.word	0x00000082


	//----- nvinfo : EIATTR_SW2861232_WAR
	.align		4
.L_652:
        /*0008*/ 	.byte	0x01, 0x35
	.zero		2


	//----- nvinfo : EIATTR_PARAM_CBANK
	.align		4
        /*000c*/ 	.byte	0x04, 0x0a
        /*000e*/ 	.short	(.L_654 - .L_653)
	.align		4
.L_653:
        /*0010*/ 	.word	index@(.nv.constant0._ZN5flash24flash_fwd_splitkv_kernelI23Flash_fwd_kernel_traitsILi192ELi64ELi64ELi4ELb0ELb0EN7cutlass10bfloat16_tE19Flash_kernel_traitsILi192ELi64ELi64ELi4ES3_EELb1ELb0ELb1ELb0ELb0ELb0ELb0ELb0EEEvNS_16Flash_fwd_paramsE)
        /*0014*/ 	.short	0x0160
        /*0016*/ 	.short	0x01d0


	//----- nvinfo : EIATTR_CBANK_PARAM_SIZE
	.align		4
.L_654:
        /*0018*/ 	.byte	0x03, 0x19
        /*001a*/ 	.short	0x01d0


	//----- nvinfo : EIATTR_KPARAM_INFO
	.align		4
        /*001c*/ 	.byte	0x04, 0x17
        /*001e*/ 	.short	(.L_656 - .L_655)
.L_655:
        /*0020*/ 	.word	0x00000000
        /*0024*/ 	.short	0x0000
        /*0026*/ 	.short	0x0000
        /*0028*/ 	.byte	0x00, 0xf0, 0x41, 0x07


	//----- nvinfo : EIATTR_MAXREG_COUNT
	.align		4
.L_656:
        /*002c*/ 	.byte	0x03, 0x1b
        /*002e*/ 	.short	0x00ff


	//----- nvinfo : EIATTR_NUM_BARRIERS
	.align		4
        /*0030*/ 	.byte	0x02, 0x4c
        /*0032*/ 	.byte	0x01
	.zero		1


	//----- nvinfo : EIATTR_MERCURY_ISA_VERSION
	.align		4
        /*0034*/ 	.byte	0x03, 0x5f
        /*0036*/ 	.short	0x0000


	//----- nvinfo : EIATTR_COOP_GROUP_MASK_REGIDS
	.align		4
        /*0038*/ 	.byte	0x04, 0x29
        /*003a*/ 	.short	(.L_658 - .L_657)


	//   ....[0]....
.L_657:
        /*003c*/ 	.word	0xffffffff


	//   ....[1]....
        /*0040*/ 	.word	0xffffffff


	//   ....[2]....
        /*0044*/ 	.word	0xffffffff


	//   ....[3]....
        /*0048*/ 	.word	0xffffffff


	//   ....[4]....
        /*004c*/ 	.word	0xffffffff


	//   ....[5]....
        /*0050*/ 	.word	0xffffffff


	//   ....[6]....
        /*0054*/ 	.word	0xffffffff


	//   ....[7]....
        /*0058*/ 	.word	0xffffffff


	//   ....[8]....
        /*005c*/ 	.word	0xffffffff


	//   ....[9]....
        /*0060*/ 	.word	0xffffffff


	//   ....[10]....
        /*0064*/ 	.word	0xffffffff


	//   ....[11]....
        /*0068*/ 	.word	0xffffffff


	//   ....[12]....
        /*006c*/ 	.word	0xffffffff


	//   ....[13]....
        /*0070*/ 	.word	0xffffffff


	//   ....[14]....
        /*0074*/ 	.word	0xffffffff


	//   ....[15]....
        /*0078*/ 	.word	0xffffffff


	//----- nvinfo : EIATTR_COOP_GROUP_INSTR_OFFSETS
	.align		4
.L_658:
        /*007c*/ 	.byte	0x04, 0x28
        /*007e*/ 	.short	(.L_660 - .L_659)


	//   ....[0]....
.L_659:
        /*0080*/ 	.word	0x00005880


	//   ....[1]....
        /*0084*/ 	.word	0x000058a0


	//   ....[2]....
        /*0088*/ 	.word	0x00005940


	//   ....[3]....
        /*008c*/ 	.word	0x00005950


	//   ....[4]....
        /*0090*/ 	.word	0x000093a0


	//   ....[5]....
        /*0094*/ 	.word	0x000093b0


	//   ....[6]....
        /*0098*/ 	.word	0x000093e0


	//   ....[7]....
        /*009c*/ 	.word	0x000093f0


	//   ....[8]....
        /*00a0*/ 	.word	0x0000cfa0


	//   ....[9]....
        /*00a4*/ 	.word	0x0000cfc0


	//   ....[10]....
        /*00a8*/ 	.word	0x0000cfe0


	//   ....[11]....
        /*00ac*/ 	.word	0x0000d000


	//   ....[12]....
        /*00b0*/ 	.word	0x0000e700


	//   ....[13]....
        /*00b4*/ 	.word	0x0000e740


	//   ....[14]....
        /*00b8*/ 	.word	0x0000e770


	//   ....[15]....
        /*00bc*/ 	.word	0x0000e780


	//----- nvinfo : EIATTR_EXIT_INSTR_OFFSETS
	.align		4
.L_660:
        /*00c0*/ 	.byte	0x04, 0x1c
        /*00c2*/ 	.short	(.L_662 - .L_661)


	//   ....[0]....
.L_661:
        /*00c4*/ 	.word	0x000002d0


	//   ....[1]....
        /*00c8*/ 	.word	0x00000c00


	//   ....[2]....
        /*00cc*/ 	.word	0x00000c30


	//   ....[3]....
        /*00d0*/ 	.word	0x0000ffc0


	//   ....[4]....
        /*00d4*/ 	.word	0x000100b0


	//   ....[5]....
        /*00d8*/ 	.word	0x000100d0


	//----- nvinfo : EIATTR_CTAIDZ_USED
	.align		4
.L_662:
        /*00dc*/ 	.byte	0x01, 0x04
	.zero		2


	//----- nvinfo : EIATTR_CRS_STACK_SIZE
	.align		4
        /*00e0*/ 	.byte	0x04, 0x1e
        /*00e2*/ 	.short	(.L_664 - .L_663)
.L_663:
        /*00e4*/ 	.word	0x00000000
.L_664:


//--------------------- .nv.info._ZN5flash24flash_fwd_splitkv_kernelI23Flash_fwd_kernel_traitsILi192ELi64ELi64ELi4ELb0ELb0EN7cutlass10bfloat16_tE19Flash_kernel_traitsILi192ELi64ELi64ELi4ES3_EELb1ELb0ELb1ELb0ELb0ELb1ELb0ELb0EEEvNS_16Flash_fwd_paramsE --------------------------
	.section	.nv.info._ZN5flash24flash_fwd_splitkv_kernelI23Flash_fwd_kernel_traitsILi192ELi64ELi64ELi4ELb0ELb0EN7cutlass10bfloat16_tE19Flash_kernel_traitsILi192ELi64ELi64ELi4ES3_EELb1ELb0ELb1ELb0ELb0ELb1ELb0ELb0EEEvNS_16Flash_fwd_paramsE,"",@"SHT_CUDA_INFO"
	.sectionflags	@""
	.align	4


	//----- nvinfo : EIATTR_CUDA_API_VERSION
	.align		4
        /*0000*/ 	.byte	0x04, 0x37
        /*0002*/ 	.short	(.L_666 - .L_665)
.L_665:
        /*0004*/ 	.word	0x00000082


	//----- nvinfo : EIATTR_SW2861232_WAR
	.align		4
.L_666:
        /*0008*/ 	.byte	0x01, 0x35
	.zero		2


	//----- nvinfo : EIATTR_PARAM_CBANK
	.align		4
        /*000c*/ 	.byte	0x04, 0x0a
        /*000e*/ 	.short	(.L_668 - .L_667)
	.align		4
.L_667:
        /*0010*/ 	.word	index@(.nv.constant0._ZN5flash24flash_fwd_splitkv_kernelI23Flash_fwd_kernel_traitsILi192ELi64ELi64ELi4ELb0ELb0EN7cutlass10bfloat16_tE19Flash_kernel_traitsILi192ELi64ELi64ELi4ES3_EELb1ELb0ELb1ELb0ELb0ELb1ELb0ELb0EEEvNS_16Flash_fwd_paramsE)
        /*0014*/ 	.short	0x0160
        /*0016*/ 	.short	0x01d0


	//----- nvinfo : EIATTR_CBANK_PARAM_SIZE
	.align		4
.L_668:
        /*0018*/ 	.byte	0x03, 0x19
        /*001a*/ 	.short	0x01d0


	//----- nvinfo : EIATTR_KPARAM_INFO
	.align		4
        /*001c*/ 	.byte	0x04, 0x17
        /*001e*/ 	.short	(.L_670 - .L_669)
.L_669:
        /*0020*/ 	.word	0x00000000
        /*0024*/ 	.short	0x0000
        /*0026*/ 	.short	0x0000
        /*0028*/ 	.byte	0x00, 0xf0, 0x41, 0x07


	//----- nvinfo : EIATTR_MAXREG_COUNT
	.align		4
.L_670:
        /*002c*/ 	.byte	0x03, 0x1b
        /*002e*/ 	.short	0x00ff


	//----- nvinfo : EIATTR_NUM_BARRIERS
	.align		4
        /*0030*/ 	.byte	0x02, 0x4c
        /*0032*/ 	.byte	0x01
	.zero		1


	//----- nvinfo : EIATTR_MERCURY_ISA_VERSION
	.align		4
        /*0034*/ 	.byte	0x03, 0x5f
        /*0036*/ 	.short	0x0000


	//----- nvinfo : EIATTR_COOP_GROUP_MASK_REGIDS
	.align		4
        /*0038*/ 	.byte	0x04, 0x29
        /*003a*/ 	.short	(.L_672 - .L_671)


	//   ....[0]....
.L_671:
        /*003c*/ 	.word	0xffffffff


	//   ....[1]....
        /*0040*/ 	.word	0xffffffff


	//   ....[2]....
        /*0044*/ 	.word	0xffffffff


	//   ....[3]....
        /*0048*/ 	.word	0xffffffff


	//   ....[4]....
        /*004c*/ 	.word	0xffffffff


	//   ....[5]....
        /*0050*/ 	.word	0xffffffff


	//   ....[6]....
        /*0054*/ 	.word	0xffffffff


	//   ....[7]....
        /*0058*/ 	.word	0xffffffff


	//   ....[8]....
        /*005c*/ 	.word	0xffffffff


	//   ....[9]....
        /*0060*/ 	.word	0xffffffff


	//   ....[10]....
        /*0064*/ 	.word	0xffffffff


	//   ....[11]....
        /*0068*/ 	.word	0xffffffff


	//   ....[12]....
        /*006c*/ 	.word	0xffffffff


	//   ....[13]....
        /*0070*/ 	.word	0xffffffff


	//   ....[14]....
        /*0074*/ 	.word	0xffffffff


	//   ....[15]....
        /*0078*/ 	.word	0xffffffff


	//----- nvinfo : EIATTR_COOP_GROUP_INSTR_OFFSETS
	.align		4
.L_672:
        /*007c*/ 	.byte	0x04, 0x28
        /*007e*/ 	.short	(.L_674 - .L_673)


	//   ....[0]....
.L_673:
        /*0080*/ 	.word	0x00005c80


	//   ....[1]....
        /*0084*/ 	.word	0x00005ca0


	//   ....[2]....
        /*0088*/ 	.word	0x00005d40


	//   ....[3]....
        /*008c*/ 	.word	0x00005d50


	//   ....[4]....
        /*0090*/ 	.word	0x00009bc0


	//   ....[5]....
        /*0094*/ 	.word	0x00009bd0


	//   ....[6]....
        /*0098*/ 	.word	0x00009c00


	//   ....[7]....
        /*009c*/ 	.word	0x00009c10


	//   ....[8]....
        /*00a0*/ 	.word	0x0000db80


	//   ....[9]....
        /*00a4*/ 	.word	0x0000db90


	//   ....[10]....
        /*00a8*/ 	.word	0x0000dbb0


	//   ....[11]....
        /*00ac*/ 	.word	0x0000dbd0


	//   ....[12]....
        /*00b0*/ 	.word	0x0000f2e0


	//   ....[13]....
        /*00b4*/ 	.word	0x0000f320


	//   ....[14]....
        /*00b8*/ 	.word	0x0000f350


	//   ....[15]....
        /*00bc*/ 	.word	0x0000f360


	//----- nvinfo : EIATTR_EXIT_INSTR_OFFSETS
	.align		4
.L_674:
        /*00c0*/ 	.byte	0x04, 0x1c
        /*00c2*/ 	.short	(.L_676 - .L_675)


	//   ....[0]....
.L_675:
        /*00c4*/ 	.word	0x000002d0


	//   ....[1]....
        /*00c8*/ 	.word	0x00000c00


	//   ....[2]....
        /*00cc*/ 	.word	0x00000c30


	//   ....[3]....
        /*00d0*/ 	.word	0x00010ba0


	//   ....[4]....
        /*00d4*/ 	.word	0x00010c90


	//   ....[5]....
        /*00d8*/ 	.word	0x00010cb0


	//----- nvinfo : EIATTR_CTAIDZ_USED
	.align		4
.L_676:
        /*00dc*/ 	.byte	0x01, 0x04
	.zero		2


	//----- nvinfo : EIATTR_CRS_STACK_SIZE
	.align		4
        /*00e0*/ 	.byte	0x04, 0x1e
        /*00e2*/ 	.short	(.L_678 - .L_677)
.L_677:
        /*00e4*/ 	.word	0x00000000
.L_678:


//--------------------- .nv.info._ZN5flash24flash_fwd_splitkv_kernelI23Flash_fwd_kernel_traitsILi192ELi64ELi64ELi4ELb0ELb0EN7cutlass10bfloat16_tE19Flash_kernel_traitsILi192ELi64ELi64ELi4ES3_EELb1ELb0ELb0ELb0ELb1ELb0ELb0ELb1EEEvNS_16Flash_fwd_paramsE --------------------------
	.section	.nv.info._ZN5flash24flash_fwd_splitkv_kernelI23Flash_fwd_kernel_traitsILi192ELi64ELi64ELi4ELb0ELb0EN7cutlass10bfloat16_tE19Flash_kernel_traitsILi192ELi64ELi64ELi4ES3_EELb1ELb0ELb0ELb0ELb1ELb0ELb0ELb1EEEvNS_16Flash_fwd_paramsE,"",@"SHT_CUDA_INFO"
	.sectionflags	@""
	.align	4


	//----- nvinfo : EIATTR_CUDA_API_VERSION
	.align		4
        /*0000*/ 	.byte	0x04, 0x37
        /*0002*/ 	.short	(.L_680 - .L_679)
.L_679:
        /*0004*/ 	.word	0x00000082


	//----- nvinfo : EIATTR_SW2861232_WAR
	.align		4
.L_680:
        /*0008*/ 	.byte	0x01, 0x35
	.zero		2


	//----- nvinfo : EIATTR_PARAM_CBANK
	.align		4
        /*000c*/ 	.byte	0x04, 0x0a
        /*000e*/ 	.short	(.L_682 - .L_681)
	.align		4
.L_681:
        /*0010*/ 	.word	index@(.nv.constant0._ZN5flash24flash_fwd_splitkv_kernelI23Flash_fwd_kernel_traitsILi192ELi64ELi64ELi4ELb0ELb0EN7cutlass10bfloat16_tE19Flash_kernel_traitsILi192ELi64ELi64ELi4ES3_EELb1ELb0ELb0ELb0ELb1ELb0ELb0ELb1EEEvNS_16Flash_fwd_paramsE)
        /*0014*/ 	.short	0x0160
        /*0016*/ 	.short	0x01d0


	//----- nvinfo : EIATTR_CBANK_PARAM_SIZE
	.align		4
.L_682:
        /*0018*/ 	.byte	0x03, 0x19
        /*001a*/ 	.short	0x01d0


	//----- nvinfo : EIATTR_KPARAM_INFO
	.align		4
        /*001c*/ 	.byte	0x04, 0x17
        /*001e*/ 	.short	(.L_684 - .L_683)
.L_683:
        /*0020*/ 	.word	0x00000000
        /*0024*/ 	.short	0x0000
        /*0026*/ 	.short	0x0000
        /*0028*/ 	.byte	0x00, 0xf0, 0x41, 0x07


	//----- nvinfo : EIATTR_MAXREG_COUNT
	.align		4
.L_684:
        /*002c*/ 	.byte	0x03, 0x1b
        /*002e*/ 	.short	0x00ff


	//----- nvinfo : EIATTR_NUM_BARRIERS
	.align		4
        /*0030*/ 	.byte	0x02, 0x4c
        /*0032*/ 	.byte	0x01
	.zero		1


	//----- nvinfo : EIATTR_MERCURY_ISA_VERSION
	.align		4
        /*0034*/ 	.byte	0x03, 0x5f
        /*0036*/ 	.short	0x0000


	//----- nvinfo : EIATTR_COOP_GROUP_MASK_REGIDS
	.align		4
        /*0038*/ 	.byte	0x04, 0x29
        /*003a*/ 	.short	(.L_686 - .L_685)


	//   ....[0]....
.L_685:
        /*003c*/ 	.word	0xffffffff


	//   ....[1]....
        /*0040*/ 	.word	0xffffffff


	//   ....[2]....
        /*0044*/ 	.word	0xffffffff


	//   ....[3]....
        /*0048*/ 	.word	0xffffffff


	//   ....[4]....
        /*004c*/ 	.word	0xffffffff


	//   ....[5]....
        /*0050*/ 	.word	0xffffffff


	//   ....[6]....
        /*0054*/ 	.word	0xffffffff


	//   ....[7]....
        /*0058*/ 	.word	0xffffffff


	//   ....[8]....
        /*005c*/ 	.word	0xffffffff


	//   ....[9]....
        /*0060*/ 	.word	0xffffffff


	//   ....[10]....
        /*0064*/ 	.word	0xffffffff


	//   ....[11]....
        /*0068*/ 	.word	0xffffffff


	//   ....[12]....
        /*006c*/ 	.word	0xffffffff


	//   ....[13]....
        /*0070*/ 	.word	0xffffffff


	//   ....[14]....
        /*0074*/ 	.word	0xffffffff


	//   ....[15]....
        /*0078*/ 	.word	0xffffffff


	//   ....[16]....
        /*007c*/ 	.word	0xffffffff


	//   ....[17]....
        /*0080*/ 	.word	0xffffffff


	//   ....[18]....
        /*0084*/ 	.word	0xffffffff


	//   ....[19]....
        /*0088*/ 	.word	0xffffffff


	//----- nvinfo : EIATTR_COOP_GROUP_INSTR_OFFSETS
	.align		4
.L_686:
        /*008c*/ 	.byte	0x04, 0x28
        /*008e*/ 	.short	(.L_688 - .L_687)


	//   ....[0]....
.L_687:
        /*0090*/ 	.word	0x00013300


	//   ....[1]....
        /*0094*/ 	.word	0x00013340


	//   ....[2]....
        /*0098*/ 	.word	0x00013360


	//   ....[3]....
        /*009c*/ 	.word	0x00013380


	//   ....[4]....
        /*00a0*/ 	.word	0x00016110


	//   ....[5]....
        /*00a4*/ 	.word	0x00016150


	//   ....[6]....
        /*00a8*/ 	.word	0x00016180


	//   ....[7]....
        /*00ac*/ 	.word	0x000161a0


	//   ....[8]....
        /*00b0*/ 	.word	0x00019280


	//   ....[9]....
        /*00b4*/ 	.word	0x000192a0


	//   ....[10]....
        /*00b8*/ 	.word	0x000192c0


	//   ....[11]....
        /*00bc*/ 	.word	0x000192e0


	//   ....[12]....
        /*00c0*/ 	.word	0x0001aa80


	//   ....[13]....
        /*00c4*/ 	.word	0x0001aab0


	//   ....[14]....
        /*00c8*/ 	.word	0x0001aac0


	//   ....[15]....
        /*00cc*/ 	.word	0x0001aaf0


	//   ....[16]....
        /*00d0*/ 	.word	0x0001c520


	//   ....[17]....
        /*00d4*/ 	.word	0x0001c560


	//   ....[18]....
        /*00d8*/ 	.word	0x0001c5b0


	//   ....[19]....
        /*00dc*/ 	.word	0x0001c600


	//----- nvinfo : EIATTR_EXIT_INSTR_OFFSETS
	.align		4
.L_688:
        /*00e0*/ 	.byte	0x04, 0x1c
        /*00e2*/ 	.short	(.L_690 - .L_689)


	//   ....[0]....
.L_689:
        /*00e4*/ 	.word	0x000000b0


	//----- nvinfo : EIATTR_CTAIDZ_USED
	.align		4
.L_690:
        /*00e8*/ 	.byte	0x01, 0x04
	.zero		2


	//----- nvinfo : EIATTR_CRS_STACK_SIZE
	.align		4
        /*00ec*/ 	.byte	0x04, 0x1e
        /*00ee*/ 	.short	(.L_692 - .L_691)
.L_691:
        /*00f0*/ 	.word	0x00000000
.L_692:


//--------------------- .nv.info._ZN5flash24flash_fwd_splitkv_kernelI23Flash_fwd_kernel_traitsILi192ELi64ELi64ELi4ELb0ELb0EN7cutlass10bfloat16_tE19Flash_kernel_traitsILi192ELi64ELi64ELi4ES3_EELb1ELb0ELb0ELb0ELb1ELb1ELb0ELb1EEEvNS_16Flash_fwd_paramsE --------------------------
	.section	.nv.info._ZN5flash24flash_fwd_splitkv_kernelI23Flash_fwd_kernel_traitsILi192ELi64ELi64ELi4ELb0ELb0EN7cutlass10bfloat16_tE19Flash_kernel_traitsILi192ELi64ELi64ELi4ES3_EELb1ELb0ELb0ELb0ELb1ELb1ELb0ELb1EEEvNS_16Flash_fwd_paramsE,"",@"SHT_CUDA_INFO"
	.sectionflags	@""
	.align	4


	//----- nvinfo : EIATTR_CUDA_API_VERSION
	.align		4
        /*0000*/ 	.byte	0x04, 0x37
        /*0002*/ 	.short	(.L_694 - .L_693)
.L_693:
        /*0004*/ 	.word	0x00000082


	//----- nvinfo : EIATTR_SW2861232_WAR
	.align		4
.L_694:
        /*0008*/ 	.byte	0x01, 0x35
	.zero		2


	//----- nvinfo : EIATTR_PARAM_CBANK
	.align		4
        /*000c*/ 	.byte	0x04, 0x0a
        /*000e*/ 	.short	(.L_696 - .L_695)
	.align		4
.L_695:
        /*0010*/ 	.word	index@(.nv.constant0._ZN5flash24flash_fwd_splitkv_kernelI23Flash_fwd_kernel_traitsILi192ELi64ELi64ELi4ELb0ELb0EN7cutlass10bfloat16_tE19Flash_kernel_traitsILi192ELi64ELi64ELi4ES3_EELb1ELb0ELb0ELb0ELb1ELb1ELb0ELb1EEEvNS_16Flash_fwd_paramsE)
        /*0014*/ 	.short	0x0160
        /*0016*/ 	.short	0x01d0


	//----- nvinfo : EIATTR_CBANK_PARAM_SIZE
	.align		4
.L_696:
        /*0018*/ 	.byte	0x03, 0x19
        /*001a*/ 	.short	0x01d0


	//----- nvinfo : EIATTR_KPARAM_INFO
	.align		4
        /*001c*/ 	.byte	0x04, 0x17
        /*001e*/ 	.short	(.L_698 - .L_697)
.L_697:
        /*0020*/ 	.word	0x00000000
        /*0024*/ 	.short	0x0000
        /*0026*/ 	.short	0x0000
        /*0028*/ 	.byte	0x00, 0xf0, 0x41, 0x07


	//----- nvinfo : EIATTR_MAXREG_COUNT
	.align		4
.L_698:
        /*002c*/ 	.byte	0x03, 0x1b
        /*002e*/ 	.short	0x00ff


	//----- nvinfo : EIATTR_NUM_BARRIERS
	.align		4
        /*0030*/ 	.byte	0x02, 0x4c
        /*0032*/ 	.byte	0x01
	.zero		1


	//----- nvinfo : EIATTR_MERCURY_ISA_VERSION
	.align		4
        /*0034*/ 	.byte	0x03, 0x5f
        /*0036*/ 	.short	0x0000


	//----- nvinfo : EIATTR_COOP_GROUP_MASK_REGIDS
	.align		4
        /*0038*/ 	.byte	0x04, 0x29
        /*003a*/ 	.short	(.L_700 - .L_699)


	//   ....[0]....
.L_699:
        /*003c*/ 	.word	0xffffffff


	//   ....[1]....
        /*0040*/ 	.word	0xffffffff


	//   ....[2]....
        /*0044*/ 	.word	0xffffffff


	//   ....[3]....
        /*0048*/ 	.word	0xffffffff


	//   ....[4]....
        /*004c*/ 	.word	0xffffffff


	//   ....[5]....
        /*0050*/ 	.word	0xffffffff


	//   ....[6]....
        /*0054*/ 	.word	0xffffffff


	//   ....[7]....
        /*0058*/ 	.word	0xffffffff


	//   ....[8]....
        /*005c*/ 	.word	0xffffffff


	//   ....[9]....
        /*0060*/ 	.word	0xffffffff


	//   ....[10]....
        /*0064*/ 	.word	0xffffffff


	//   ....[11]....
        /*0068*/ 	.word	0xffffffff


	//   ....[12]....
        /*006c*/ 	.word	0xffffffff


	//   ....[13]....
        /*0070*/ 	.word	0xffffffff


	//   ....[14]....
        /*0074*/ 	.word	0xffffffff


	//   ....[15]....
        /*0078*/ 	.word	0xffffffff


	//   ....[16]....
        /*007c*/ 	.word	0xffffffff


	//   ....[17]....
        /*0080*/ 	.word	0xffffffff


	//   ....[18]....
        /*0084*/ 	.word	0xffffffff


	//   ....[19]....
        /*0088*/ 	.word	0xffffffff


	//----- nvinfo : EIATTR_COOP_GROUP_INSTR_OFFSETS
	.align		4
.L_700:
        /*008c*/ 	.byte	0x04, 0x28
        /*008e*/ 	.short	(.L_702 - .L_701)


	//   ....[0]....
.L_701:
        /*0090*/ 	.word	0x000136f0


	//   ....[1]....
        /*0094*/ 	.word	0x00013740


	//   ....[2]....
        /*0098*/ 	.word	0x00013760


	//   ....[3]....
        /*009c*/ 	.word	0x00013790


	//   ....[4]....
        /*00a0*/ 	.word	0x00016930


	//   ....[5]....
        /*00a4*/ 	.word	0x00016980


	//   ....[6]....
        /*00a8*/ 	.word	0x000169b0


	//   ....[7]....
        /*00ac*/ 	.word	0x000169d0


	//   ....[8]....
        /*00b0*/ 	.word	0x00019e70


	//   ....[9]....
        /*00b4*/ 	.word	0x00019e90


	//   ....[10]....
        /*00b8*/ 	.word	0x00019eb0


	//   ....[11]....
        /*00bc*/ 	.word	0x00019ed0


	//   ....[12]....
        /*00c0*/ 	.word	0x0001b690


	//   ....[13]....
        /*00c4*/ 	.word	0x0001b6c0


	//   ....[14]....
        /*00c8*/ 	.word	0x0001b6d0


	//   ....[15]....
        /*00cc*/ 	.word	0x0001b700


	//   ....[16]....
        /*00d0*/ 	.word	0x0001d130


	//   ....[17]....
        /*00d4*/ 	.word	0x0001d170


	//   ....[18]....
        /*00d8*/ 	.word	0x0001d1c0


	//   ....[19]....
        /*00dc*/ 	.word	0x0001d210


	//----- nvinfo : EIATTR_EXIT_INSTR_OFFSETS
	.align		4
.L_702:
        /*00e0*/ 	.byte	0x04, 0x1c
        /*00e2*/ 	.short	(.L_704 - .L_703)


	//   ....[0]....
.L_703:
        /*00e4*/ 	.word	0x000000b0


	//----- nvinfo : EIATTR_CTAIDZ_USED
	.align		4
.L_704:
        /*00e8*/ 	.byte	0x01, 0x04
	.zero		2


	//----- nvinfo : EIATTR_CRS_STACK_SIZE
	.align		4
        /*00ec*/ 	.byte	0x04, 0x1e
        /*00ee*/ 	.short	(.L_706 - .L_705)
.L_705:
        /*00f0*/ 	.word	0x00000000
.L_706:


//--------------------- .nv.info._ZN5flash24flash_fwd_splitkv_kernelI23Flash_fwd_kernel_traitsILi192ELi64ELi64ELi4ELb0ELb0EN7cutlass10bfloat16_tE19Flash_kernel_traitsILi192ELi64ELi64ELi4ES3_EELb1ELb0ELb1ELb0ELb0ELb0ELb0ELb1EEEvNS_16Flash_fwd_paramsE --------------------------
	.section	.nv.info._ZN5flash24flash_fwd_splitkv_kernelI23Flash_fwd_kernel_traitsILi192ELi64ELi64ELi4ELb0ELb0EN7cutlass10bfloat16_tE19Flash_kernel_traitsILi192ELi64ELi64ELi4ES3_EELb1ELb0ELb1ELb0ELb0ELb0ELb0ELb1EEEvNS_16Flash_fwd_paramsE,"",@"SHT_CUDA_INFO"
	.sectionflags	@""
	.align	4


	//----- nvinfo : EIATTR_CUDA_API_VERSION
	.align		4
        /*0000*/ 	.byte	0x04, 0x37
        /*0002*/ 	.short	(.L_708 - .L_707)
.L_707:
        /*0004*/ 	.word	0x00000082


	//----- nvinfo : EIATTR_SW2861232_WAR
	.align		4
.L_708:
        /*0008*/ 	.byte	0x01, 0x35
	.zero		2


	//----- nvinfo : EIATTR_PARAM_CBANK
	.align		4
        /*000c*/ 	.byte	0x04, 0x0a
        /*000e*/ 	.short	(.L_710 - .L_709)
	.align		4
.L_709:
        /*0010*/ 	.word	index@(.nv.constant0._ZN5flash24flash_fwd_splitkv_kernelI23Flash_fwd_kernel_traitsILi192ELi64ELi64ELi4ELb0ELb0EN7cutlass10bfloat16_tE19Flash_kernel_traitsILi192ELi64ELi64ELi4ES3_EELb1ELb0ELb1ELb0ELb0ELb0ELb0ELb1EEEvNS_16Flash_fwd_paramsE)
        /*0014*/ 	.short	0x0160
        /*0016*/ 	.short	0x01d0


	//----- nvinfo : EIATTR_CBANK_PARAM_SIZE
	.align		4
.L_710:
        /*0018*/ 	.byte	0x03, 0x19
        /*001a*/ 	.short	0x01d0


	//----- nvinfo : EIATTR_KPARAM_INFO
	.align		4
        /*001c*/ 	.byte	0x04, 0x17
        /*001e*/ 	.short	(.L_712 - .L_711)
.L_711:
        /*0020*/ 	.word	0x00000000
        /*0024*/ 	.short	0x0000
        /*0026*/ 	.short	0x0000
        /*0028*/ 	.byte	0x00, 0xf0, 0x41, 0x07


	//----- nvinfo : EIATTR_MAXREG_COUNT
	.align		4
.L_712:
        /*002c*/ 	.byte	0x03, 0x1b
        /*002e*/ 	.short	0x00ff


	//----- nvinfo : EIATTR_NUM_BARRIERS
	.align		4
        /*0030*/ 	.byte	0x02, 0x4c
        /*0032*/ 	.byte	0x01
	.zero		1


	//----- nvinfo : EIATTR_MERCURY_ISA_VERSION
	.align		4
        /*0034*/ 	.byte	0x03, 0x5f
        /*0036*/ 	.short	0x0000


	//----- nvinfo : EIATTR_COOP_GROUP_MASK_REGIDS
	.align		4
        /*0038*/ 	.byte	0x04, 0x29
        /*003a*/ 	.short	(.L_714 - .L_713)


	//   ....[0]....
.L_713:
        /*003c*/ 	.word	0xffffffff


	//   ....[1]....
        /*0040*/ 	.word	0xffffffff


	//   ....[2]....
        /*0044*/ 	.word	0xffffffff


	//   ....[3]....
        /*0048*/ 	.word	0xffffffff


	//   ....[4]....
        /*004c*/ 	.word	0xffffffff


	//   ....[5]....
        /*0050*/ 	.word	0xffffffff


	//   ....[6]....
        /*0054*/ 	.word	0xffffffff


	//   ....[7]....
        /*0058*/ 	.word	0xffffffff


	//   ....[8]....
        /*005c*/ 	.word	0xffffffff


	//   ....[9]....
        /*0060*/ 	.word	0xffffffff


	//   ....[10]....
        /*0064*/ 	.word	0xffffffff


	//   ....[11]....
        /*0068*/ 	.word	0xffffffff


	//   ....[12]....
        /*006c*/ 	.word	0xffffffff


	//   ....[13]....
        /*0070*/ 	.word	0xffffffff


	//   ....[14]....
        /*0074*/ 	.word	0xffffffff


	//   ....[15]....
        /*0078*/ 	.word	0xffffffff


	//   ....[16]....
        /*007c*/ 	.word	0xffffffff


	//   ....[17]....
        /*0080*/ 	.word	0xffffffff


	//   ....[18]....
        /*0084*/ 	.word	0xffffffff


	//   ....[19]....
        /*0088*/ 	.word	0xffffffff


	//----- nvinfo : EIATTR_COOP_GROUP_INSTR_OFFSETS
	.align		4
.L_714:
        /*008c*/ 	.byte	0x04, 0x28
        /*008e*/ 	.short	(.L_716 - .L_715)


	//   ....[0]....
.L_715:
        /*0090*/ 	.word	0x00015e90


	//   ....[1]....
        /*0094*/ 	.word	0x00015ed0


	//   ....[2]....
        /*0098*/ 	.word	0x00015ef0


	//   ....[3]....
        /*009c*/ 	.word	0x00015f10


	//   ....[4]....
        /*00a0*/ 	.word	0x00019840


	//   ....[5]....
        /*00a4*/ 	.word	0x00019890


	//   ....[6]....
        /*00a8*/ 	.word	0x000198b0


	//   ....[7]....
        /*00ac*/ 	.word	0x000198d0


	//   ....[8]....
        /*00b0*/ 	.word	0x0001d5f0


	//   ....[9]....
        /*00b4*/ 	.word	0x0001d610


	//   ....[10]....
        /*00b8*/ 	.word	0x0001d630


	//   ....[11]....
        /*00bc*/ 	.word	0x0001d650


	//   ....[12]....
        /*00c0*/ 	.word	0x0001edf0


	//   ....[13]....
        /*00c4*/ 	.word	0x0001ee20


	//   ....[14]....
        /*00c8*/ 	.word	0x0001ee30


	//   ....[15]....
        /*00cc*/ 	.word	0x0001ee60


	//   ....[16]....
        /*00d0*/ 	.word	0x000209e0


	//   ....[17]....
        /*00d4*/ 	.word	0x00020a20


	//   ....[18]....
        /*00d8*/ 	.word	0x00020a70


	//   ....[19]....
        /*00dc*/ 	.word	0x00020ac0


	//----- nvinfo : EIATTR_EXIT_INSTR_OFFSETS
	.align		4
.L_716:
        /*00e0*/ 	.byte	0x04, 0x1c
        /*00e2*/ 	.short	(.L_718 - .L_717)


	//   ....[0]....
.L_717:
        /*00e4*/ 	.word	0x000000b0


	//----- nvinfo : EIATTR_CTAIDZ_USED
	.align		4
.L_718:
        /*00e8*/ 	.byte	0x01, 0x04
	.zero		2


	//----- nvinfo : EIATTR_CRS_STACK_SIZE
	.align		4
        /*00ec*/ 	.byte	0x04, 0x1e
        /*00ee*/ 	.short	(.L_720 - .L_719)
.L_719:
        /*00f0*/ 	.word	0x00000000
.L_720:


//--------------------- .nv.info._ZN5flash24flash_fwd_splitkv_kernelI23Flash_fwd_kernel_traitsILi192ELi64ELi64ELi4ELb0ELb0EN7cutlass10bfloat16_tE19Flash_kernel_traitsILi192ELi64ELi64ELi4ES3_EELb1ELb0ELb1ELb0ELb0ELb1ELb0ELb1EEEvNS_16Flash_fwd_paramsE --------------------------
	.section	.nv.info._ZN5flash24flash_fwd_splitkv_kernelI23Flash_fwd_kernel_traitsILi192ELi64ELi64ELi4ELb0ELb0EN7cutlass10bfloat16_tE19Flash_kernel_traitsILi192ELi64ELi64ELi4ES3_EELb1ELb0ELb1ELb0ELb0ELb1ELb0ELb1EEEvNS_16Flash_fwd_paramsE,"",@"SHT_CUDA_INFO"
	.sectionflags	@""
	.align	4


	//----- nvinfo : EIATTR_CUDA_API_VERSION
	.align		4
        /*0000*/ 	.byte	0x04, 0x37
        /*0002*/ 	.short	(.L_722 - .L_721)
.L_721:
        /*0004*/ 	.word	0x00000082


	//----- nvinfo : EIATTR_SW2861232_WAR
	.align		4
.L_722:
        /*0008*/ 	.byte	0x01, 0x35
	.zero		2


	//----- nvinfo : EIATTR_PARAM_CBANK
	.align		4
        /*000c*/ 	.byte	0x04, 0x0a
        /*000e*/ 	.short	(.L_724 - .L_723)
	.align		4
.L_723:
        /*0010*/ 	.word	index@(.nv.constant0._ZN5flash24flash_fwd_splitkv_kernelI23Flash_fwd_kernel_traitsILi192ELi64ELi64ELi4ELb0ELb0EN7cutlass10bfloat16_tE19Flash_kernel_traitsILi192ELi64ELi64ELi4ES3_EELb1ELb0ELb1ELb0ELb0ELb1ELb0ELb1EEEvNS_16Flash_fwd_paramsE)
        /*0014*/ 	.short	0x0160
        /*0016*/ 	.short	0x01d0


	//----- nvinfo : EIATTR_CBANK_PARAM_SIZE
	.align		4
.L_724:
        /*0018*/ 	.byte	0x03, 0x19
        /*001a*/ 	.short	0x01d0


	//----- nvinfo : EIATTR_KPARAM_INFO
	.align		4
        /*001c*/ 	.byte	0x04, 0x17
        /*001e*/ 	.short	(.L_726 - .L_725)
.L_725:
        /*0020*/ 	.word	0x00000000
        /*0024*/ 	.short	0x0000
        /*0026*/ 	.short	0x0000
        /*0028*/ 	.byte	0x00, 0xf0, 0x41, 0x07


	//----- nvinfo : EIATTR_MAXREG_COUNT
	.align		4
.L_726:
        /*002c*/ 	.byte	0x03, 0x1b
        /*002e*/ 	.short	0x00ff


	//----- nvinfo : EIATTR_NUM_BARRIERS
	.align		4
        /*0030*/ 	.byte	0x02, 0x4c
        /*0032*/ 	.byte	0x01
	.zero		1


	//----- nvinfo : EIATTR_MERCURY_ISA_VERSION
	.align		4
        /*0034*/ 	.byte	0x03, 0x5f
        /*0036*/ 	.short	0x0000


	//----- nvinfo : EIATTR_COOP_GROUP_MASK_REGIDS
	.align		4
        /*0038*/ 	.byte	0x04, 0x29
        /*003a*/ 	.short	(.L_728 - .L_727)


	//   ....[0]....
.L_727:
        /*003c*/ 	.word	0xffffffff


	//   ....[1]....
        /*0040*/ 	.word	0xffffffff


	//   ....[2]....
        /*0044*/ 	.word	0xffffffff


	//   ....[3]....
        /*0048*/ 	.word	0xffffffff


	//   ....[4]....
        /*004c*/ 	.word	0xffffffff


	//   ....[5]....
        /*0050*/ 	.word	0xffffffff


	//   ....[6]....
        /*0054*/ 	.word	0xffffffff


	//   ....[7]....
        /*0058*/ 	.word	0xffffffff


	//   ....[8]....
        /*005c*/ 	.word	0xffffffff


	//   ....[9]....
        /*0060*/ 	.word	0xffffffff


	//   ....[10]....
        /*0064*/ 	.word	0xffffffff


	//   ....[11]....
        /*0068*/ 	.word	0xffffffff


	//   ....[12]....
        /*006c*/ 	.word	0xffffffff


	//   ....[13]....
        /*0070*/ 	.word	0xffffffff


	//   ....[14]....
        /*0074*/ 	.word	0xffffffff


	//   ....[15]....
        /*0078*/ 	.word	0xffffffff


	//   ....[16]....
        /*007c*/ 	.word	0xffffffff


	//   ....[17]....
        /*0080*/ 	.word	0xffffffff


	//   ....[18]....
        /*0084*/ 	.word	0xffffffff


	//   ....[19]....
        /*0088*/ 	.word	0xffffffff


	//----- nvinfo : EIATTR_COOP_GROUP_INSTR_OFFSETS
	.align		4
.L_728:
        /*008c*/ 	.byte	0x04, 0x28
        /*008e*/ 	.short	(.L_730 - .L_729)


	//   ....[0]....
.L_729:
        /*0090*/ 	.word	0x000162a0


	//   ....[1]....
        /*0094*/ 	.word	0x000162f0


	//   ....[2]....
        /*0098*/ 	.word	0x00016310


	//   ....[3]....
        /*009c*/ 	.word	0x00016330


	//   ....[4]....
        /*00a0*/ 	.word	0x0001a060


	//   ....[5]....
        /*00a4*/ 	.word	0x0001a0b0


	//   ....[6]....
        /*00a8*/ 	.word	0x0001a0d0


	//   ....[7]....
        /*00ac*/ 	.word	0x0001a0f0


	//   ....[8]....
        /*00b0*/ 	.word	0x0001e200


	//   ....[9]....
        /*00b4*/ 	.word	0x0001e210


	//   ....[10]....
        /*00b8*/ 	.word	0x0001e230


	//   ....[11]....
        /*00bc*/ 	.word	0x0001e250


	//   ....[12]....
        /*00c0*/ 	.word	0x0001fa20


	//   ....[13]....
        /*00c4*/ 	.word	0x0001fa50


	//   ....[14]....
        /*00c8*/ 	.word	0x0001fa60


	//   ....[15]....
        /*00cc*/ 	.word	0x0001fa90


	//   ....[16]....
        /*00d0*/ 	.word	0x00021610


	//   ....[17]....
        /*00d4*/ 	.word	0x00021650


	//   ....[18]....
        /*00d8*/ 	.word	0x000216a0


	//   ....[19]....
        /*00dc*/ 	.word	0x000216f0


	//----- nvinfo : EIATTR_EXIT_INSTR_OFFSETS
	.align		4
.L_730:
        /*00e0*/ 	.byte	0x04, 0x1c
        /*00e2*/ 	.short	(.L_732 - .L_731)


	//   ....[0]....
.L_731:
        /*00e4*/ 	.word	0x000000b0


	//----- nvinfo : EIATTR_CTAIDZ_USED
	.align		4
.L_732:
        /*00e8*/ 	.byte	0x01, 0x04
	.zero		2


	//----- nvinfo : EIATTR_CRS_STACK_SIZE
	.align		4
        /*00ec*/ 	.byte	0x04, 0x1e
        /*00ee*/ 	.short	(.L_734 - .L_733)
.L_733:
        /*00f0*/ 	.word	0x00000000
.L_734:


//--------------------- .nv.info._ZN5flash24flash_fwd_splitkv_kernelI23Flash_fwd_kernel_traitsILi192ELi64ELi64ELi4ELb0ELb0EN7cutlass10bfloat16_tE19Flash_kernel_traitsILi192ELi64ELi64ELi4ES3_EELb1ELb0ELb0ELb0ELb1ELb0ELb1ELb0EEEvNS_16Flash_fwd_paramsE --------------------------
	.section	.nv.info._ZN5flash24flash_fwd_splitkv_kernelI23Flash_fwd_kernel_traitsILi192ELi64ELi64ELi4ELb0ELb0EN7cutlass10bfloat16_tE19Flash_kernel_traitsILi192ELi64ELi64ELi4ES3_EELb1ELb0ELb0ELb0ELb1ELb0ELb1ELb0EEEvNS_16Flash_fwd_paramsE,"",@"SHT_CUDA_INFO"
	.sectionflags	@""
	.align	4


	//----- nvinfo : EIATTR_CUDA_API_VERSION
	.align		4
        /*0000*/ 	.byte	0x04, 0x37
        /*0002*/ 	.short	(.L_736 - .L_735)
.L_735:
        /*0004*/ 	.word	0x00000082


	//----- nvinfo : EIATTR_SW2861232_WAR
	.align		4
.L_736:
        /*0008*/ 	.byte	0x01, 0x35
	.zero		2


	//----- nvinfo : EIATTR_PARAM_CBANK
	.align		4
        /*000c*/ 	.byte	0x04, 0x0a
        /*000e*/ 	.short	(.L_738 - .L_737)
	.align		4
.L_737:
        /*0010*/ 	.word	index@(.nv.constant0._ZN5flash24flash_fwd_splitkv_kernelI23Flash_fwd_kernel_traitsILi192ELi64ELi64ELi4ELb0ELb0EN7cutlass10bfloat16_tE19Flash_kernel_traitsILi192ELi64ELi64ELi4ES3_EELb1ELb0ELb0ELb0ELb1ELb0ELb1ELb0EEEvNS_16Flash_fwd_paramsE)
        /*0014*/ 	.short	0x0160
        /*0016*/ 	.short	0x01d0


	//----- nvinfo : EIATTR_CBANK_PARAM_SIZE
	.align		4
.L_738:
        /*0018*/ 	.byte	0x03, 0x19
        /*001a*/ 	.short	0x01d0


	//----- nvinfo : EIATTR_KPARAM_INFO
	.align		4
        /*001c*/ 	.byte	0x04, 0x17
        /*001e*/ 	.short	(.L_740 - .L_739)
.L_739:
        /*0020*/ 	.word	0x00000000
        /*0024*/ 	.short	0x0000
        /*0026*/ 	.short	0x0000
        /*0028*/ 	.byte	0x00, 0xf0, 0x41, 0x07


	//----- nvinfo : EIATTR_MAXREG_COUNT
	.align		4
.L_740:
        /*002c*/ 	.byte	0x03, 0x1b
        /*002e*/ 	.short	0x00ff


	//----- nvinfo : EIATTR_NUM_BARRIERS
	.align		4
        /*0030*/ 	.byte	0x02, 0x4c
        /*0032*/ 	.byte	0x01
	.zero		1


	//----- nvinfo : EIATTR_MERCURY_ISA_VERSION
	.align		4
        /*0034*/ 	.byte	0x03, 0x5f
        /*0036*/ 	.short	0x0000


	//----- nvinfo : EIATTR_COOP_GROUP_MASK_REGIDS
	.align		4
        /*0038*/ 	.byte	0x04, 0x29
        /*003a*/ 	.short	(.L_742 - .L_741)


	//   ....[0]....
.L_741:
        /*003c*/ 	.word	0xffffffff


	//   ....[1]....
        /*0040*/ 	.word	0xffffffff


	//   ....[2]....
        /*0044*/ 	.word	0xffffffff


	//   ....[3]....
        /*0048*/ 	.word	0xffffffff


	//   ....[4]....
        /*004c*/ 	.word	0xffffffff


	//   ....[5]....
        /*0050*/ 	.word	0xffffffff


	//   ....[6]....
        /*0054*/ 	.word	0xffffffff


	//   ....[7]....
        /*0058*/ 	.word	0xffffffff


	//   ....[8]....
        /*005c*/ 	.word	0xffffffff


	//   ....[9]....
        /*0060*/ 	.word	0xffffffff


	//   ....[10]....
        /*0064*/ 	.word	0xffffffff


	//   ....[11]....
        /*0068*/ 	.word	0xffffffff


	//   ....[12]....
        /*006c*/ 	.word	0xffffffff


	//   ....[13]....
        /*0070*/ 	.word	0xffffffff


	//   ....[14]....
        /*0074*/ 	.word	0xffffffff


	//   ....[15]....
        /*0078*/ 	.word	0xffffffff


	//----- nvinfo : EIATTR_COOP_GROUP_INSTR_OFFSETS
	.align		4
.L_742:
        /*007c*/ 	.byte	0x04, 0x28
        /*007e*/ 	.short	(.L_744 - .L_743)


	//   ....[0]....
.L_743:
        /*0080*/ 	.word	0x00003fe0


	//   ....[1]....
        /*0084*/ 	.word	0x00004020


	//   ....[2]....
        /*0088*/ 	.word	0x00004040


	//   ....[3]....
        /*008c*/ 	.word	0x00004060


	//   ....[4]....
        /*0090*/ 	.word	0x00006dc0


	//   ....[5]....
        /*0094*/ 	.word	0x00006dd0


	//   ....[6]....
        /*0098*/ 	.word	0x00006e10


	//   ....[7]....
        /*009c*/ 	.word	0x00006e20


	//   ....[8]....
        /*00a0*/ 	.word	0x00009d60


	//   ....[9]....
        /*00a4*/ 	.word	0x00009d80


	//   ....[10]....
        /*00a8*/ 	.word	0x00009db0


	//   ....[11]....
        /*00ac*/ 	.word	0x00009dc0


	//   ....[12]....
        /*00b0*/ 	.word	0x0000b490


	//   ....[13]....
        /*00b4*/ 	.word	0x0000b4d0


	//   ....[14]....
        /*00b8*/ 	.word	0x0000b520


	//   ....[15]....
        /*00bc*/ 	.word	0x0000b530


	//----- nvinfo : EIATTR_EXIT_INSTR_OFFSETS
	.align		4
.L_744:
        /*00c0*/ 	.byte	0x04, 0x1c
        /*00c2*/ 	.short	(.L_746 - .L_745)


	//   ....[0]....
.L_745:
        /*00c4*/ 	.word	0x00000420


	//   ....[1]....
        /*00c8*/ 	.word	0x00000c40


	//   ....[2]....
        /*00cc*/ 	.word	0x00000c70


	//   ....[3]....
        /*00d0*/ 	.word	0x0000c8b0


	//   ....[4]....
        /*00d4*/ 	.word	0x0000c8f0


	//----- nvinfo : EIATTR_CTAIDZ_USED
	.align		4
.L_746:
        /*00d8*/ 	.byte	0x01, 0x04
	.zero		2


	//----- nvinfo : EIATTR_CRS_STACK_SIZE
	.align		4
        /*00dc*/ 	.byte	0x04, 0x1e
        /*00de*/ 	.short	(.L_748 - .L_747)
.L_747:
        /*00e0*/ 	.word	0x00000000
.L_748:


//--------------------- .nv.info._ZN5flash24flash_fwd_splitkv_kernelI23Flash_fwd_kernel_traitsILi192ELi64ELi64ELi4ELb0ELb0EN7cutlass10bfloat16_tE19Flash_kernel_traitsILi192ELi64ELi64ELi4ES3_EELb1ELb0ELb0ELb0ELb1ELb1ELb1ELb0EEEvNS_16Flash_fwd_paramsE --------------------------
	.section	.nv.info._ZN5flash24flash_fwd_splitkv_kernelI23Flash_fwd_kernel_traitsILi192ELi64ELi64ELi4ELb0ELb0EN7cutlass10bfloat16_tE19Flash_kernel_traitsILi192ELi64ELi64ELi4ES3_EELb1ELb0ELb0ELb0ELb1ELb1ELb1ELb0EEEvNS_16Flash_fwd_paramsE,"",@"SHT_CUDA_INFO"
	.sectionflags	@""
	.align	4


	//----- nvinfo : EIATTR_CUDA_API_VERSION
	.align		4
        /*0000*/ 	.byte	0x04, 0x37
        /*0002*/ 	.short	(.L_750 - .L_749)
.L_749:
        /*0004*/ 	.word	0x00000082


	//----- nvinfo : EIATTR_SW2861232_WAR
	.align		4
.L_750:
        /*0008*/ 	.byte	0x01, 0x35
	.zero		2


	//----- nvinfo : EIATTR_PARAM_CBANK
	.align		4
        /*000c*/ 	.byte	0x04, 0x0a
        /*000e*/ 	.short	(.L_752 - .L_751)
	.align		4
.L_751:
        /*0010*/ 	.word	index@(.nv.constant0._ZN5flash24flash_fwd_splitkv_kernelI23Flash_fwd_kernel_traitsILi192ELi64ELi64ELi4ELb0ELb0EN7cutlass10bfloat16_tE19Flash_kernel_traitsILi192ELi64ELi64ELi4ES3_EELb1ELb0ELb0ELb0ELb1ELb1ELb1ELb0EEEvNS_16Flash_fwd_paramsE)
        /*0014*/ 	.short	0x0160
        /*0016*/ 	.short	0x01d0


	//----- nvinfo : EIATTR_CBANK_PARAM_SIZE
	.align		4
.L_752:
        /*0018*/ 	.byte	0x03, 0x19
        /*001a*/ 	.short	0x01d0


	//----- nvinfo : EIATTR_KPARAM_INFO
	.align		4
        /*001c*/ 	.byte	0x04, 0x17
        /*001e*/ 	.short	(.L_754 - .L_753)
.L_753:
        /*0020*/ 	.word	0x00000000
        /*0024*/ 	.short	0x0000
        /*0026*/ 	.short	0x0000
        /*0028*/ 	.byte	0x00, 0xf0, 0x41, 0x07


	//----- nvinfo : EIATTR_MAXREG_COUNT
	.align		4
.L_754:
        /*002c*/ 	.byte	0x03, 0x1b
        /*002e*/ 	.short	0x00ff


	//----- nvinfo : EIATTR_NUM_BARRIERS
	.align		4
        /*0030*/ 	.byte	0x02, 0x4c
        /*0032*/ 	.byte	0x01
	.zero		1


	//----- nvinfo : EIATTR_MERCURY_ISA_VERSION
	.align		4
        /*0034*/ 	.byte	0x03, 0x5f
        /*0036*/ 	.short	0x0000


	//----- nvinfo : EIATTR_COOP_GROUP_MASK_REGIDS
	.align		4
        /*0038*/ 	.byte	0x04, 0x29
        /*003a*/ 	.short	(.L_756 - .L_755)


	//   ....[0]....
.L_755:
        /*003c*/ 	.word	0xffffffff


	//   ....[1]....
        /*0040*/ 	.word	0xffffffff


	//   ....[2]....
        /*0044*/ 	.word	0xffffffff


	//   ....[3]....
        /*0048*/ 	.word	0xffffffff


	//   ....[4]....
        /*004c*/ 	.word	0xffffffff


	//   ....[5]....
        /*0050*/ 	.word	0xffffffff


	//   ....[6]....
        /*0054*/ 	.word	0xffffffff


	//   ....[7]....
        /*0058*/ 	.word	0xffffffff


	//   ....[8]....
        /*005c*/ 	.word	0xffffffff


	//   ....[9]....
        /*0060*/ 	.word	0xffffffff


	//   ....[10]....
        /*0064*/ 	.word	0xffffffff


	//   ....[11]....
        /*0068*/ 	.word	0xffffffff


	//   ....[12]....
        /*006c*/ 	.word	0xffffffff


	//   ....[13]....
        /*0070*/ 	.word	0xffffffff


	//   ....[14]....
        /*0074*/ 	.word	0xffffffff


	//   ....[15]....
        /*0078*/ 	.word	0xffffffff


	//----- nvinfo : EIATTR_COOP_GROUP_INSTR_OFFSETS
	.align		4
.L_756:
        /*007c*/ 	.byte	0x04, 0x28
        /*007e*/ 	.short	(.L_758 - .L_757)


	//   ....[0]....
.L_757:
        /*0080*/ 	.word	0x000043d0


	//   ....[1]....
        /*0084*/ 	.word	0x00004400


	//   ....[2]....
        /*0088*/ 	.word	0x00004420


	//   ....[3]....
        /*008c*/ 	.word	0x00004440


	//   ....[4]....
        /*0090*/ 	.word	0x000075a0


	//   ....[5]....
        /*0094*/ 	.word	0x000075b0


	//   ....[6]....
        /*0098*/ 	.word	0x000075e0


	//   ....[7]....
        /*009c*/ 	.word	0x000075f0


	//   ....[8]....
        /*00a0*/ 	.word	0x0000a950


	//   ....[9]....
        /*00a4*/ 	.word	0x0000a970


	//   ....[10]....
        /*00a8*/ 	.word	0x0000a9a0


	//   ....[11]....
        /*00ac*/ 	.word	0x0000a9c0


	//   ....[12]....
        /*00b0*/ 	.word	0x0000c060


	//   ....[13]....
        /*00b4*/ 	.word	0x0000c0a0


	//   ....[14]....
        /*00b8*/ 	.word	0x0000c0f0


	//   ....[15]....
        /*00bc*/ 	.word	0x0000c100


	//----- nvinfo : EIATTR_EXIT_INSTR_OFFSETS
	.align		4
.L_758:
        /*00c0*/ 	.byte	0x04, 0x1c
        /*00c2*/ 	.short	(.L_760 - .L_759)


	//   ....[0]....
.L_759:
        /*00c4*/ 	.word	0x00000420


	//   ....[1]....
        /*00c8*/ 	.word	0x00000c40


	//   ....[2]....
        /*00cc*/ 	.word	0x00000c70


	//   ....[3]....
        /*00d0*/ 	.word	0x0000d480


	//   ....[4]....
        /*00d4*/ 	.word	0x0000d4c0


	//----- nvinfo : EIATTR_CTAIDZ_USED
	.align		4
.L_760:
        /*00d8*/ 	.byte	0x01, 0x04
	.zero		2


	//----- nvinfo : EIATTR_CRS_STACK_SIZE
	.align		4
        /*00dc*/ 	.byte	0x04, 0x1e
        /*00de*/ 	.short	(.L_762 - .L_761)
.L_761:
        /*00e0*/ 	.word	0x00000000
.L_762:


//--------------------- .nv.info._ZN5flash24flash_fwd_splitkv_kernelI23Flash_fwd_kernel_traitsILi192ELi64ELi64ELi4ELb0ELb0EN7cutlass10bfloat16_tE19Flash_kernel_traitsILi192ELi64ELi64ELi4ES3_EELb1ELb0ELb1ELb0ELb0ELb0ELb1ELb0EEEvNS_16Flash_fwd_paramsE --------------------------
	.section	.nv.info._ZN5flash24flash_fwd_splitkv_kernelI23Flash_fwd_kernel_traitsILi192ELi64ELi64ELi4ELb0ELb0EN7cutlass10bfloat16_tE19Flash_kernel_traitsILi192ELi64ELi64ELi4ES3_EELb1ELb0ELb1ELb0ELb0ELb0ELb1ELb0EEEvNS_16Flash_fwd_paramsE,"",@"SHT_CUDA_INFO"
	.sectionflags	@""
	.align	4


	//----- nvinfo : EIATTR_CUDA_API_VERSION
	.align		4
        /*0000*/ 	.byte	0x04, 0x37
        /*0002*/ 	.short	(.L_764 - .L_763)
.L_763:
        /*0004*/ 	.word	0x00000082


	//----- nvinfo : EIATTR_SW2861232_WAR
	.align		4
.L_764:
        /*0008*/ 	.byte	0x01, 0x35
	.zero		2


	//----- nvinfo : EIATTR_PARAM_CBANK
	.align		4
        /*000c*/ 	.byte	0x04, 0x0a
        /*000e*/ 	.short	(.L_766 - .L_765)
	.align		4
.L_765:
        /*0010*/ 	.word	index@(.nv.constant0._ZN5flash24flash_fwd_splitkv_kernelI23Flash_fwd_kernel_traitsILi192ELi64ELi64ELi4ELb0ELb0EN7cutlass10bfloat16_tE19Flash_kernel_traitsILi192ELi64ELi64ELi4ES3_EELb1ELb0ELb1ELb0ELb0ELb0ELb1ELb0EEEvNS_16Flash_fwd_paramsE)
        /*0014*/ 	.short	0x0160
        /*0016*/ 	.short	0x01d0


	//----- nvinfo : EIATTR_CBANK_PARAM_SIZE
	.align		4
.L_766:
        /*0018*/ 	.byte	0x03, 0x19
        /*001a*/ 	.short	0x01d0


	//----- nvinfo : EIATTR_KPARAM_INFO
	.align		4
        /*001c*/ 	.byte	0x04, 0x17
        /*001e*/ 	.short	(.L_768 - .L_767)
.L_767:
        /*0020*/ 	.word	0x00000000
        /*0024*/ 	.short	0x0000
        /*0026*/ 	.short	0x0000
        /*0028*/ 	.byte	0x00, 0xf0, 0x41, 0x07


	//----- nvinfo : EIATTR_MAXREG_COUNT
	.align		4
.L_768:
        /*002c*/ 	.byte	0x03, 0x1b
        /*002e*/ 	.short	0x00ff


	//----- nvinfo : EIATTR_NUM_BARRIERS
	.align		4
        /*0030*/ 	.byte	0x02, 0x4c
        /*0032*/ 	.byte	0x01
	.zero		1


	//----- nvinfo : EIATTR_MERCURY_ISA_VERSION
	.align		4
        /*0034*/ 	.byte	0x03, 0x5f
        /*0036*/ 	.short	0x0000


	//----- nvinfo : EIATTR_COOP_GROUP_MASK_REGIDS
	.align		4
        /*0038*/ 	.byte	0x04, 0x29
        /*003a*/ 	.short	(.L_770 - .L_769)


	//   ....[0]....
.L_769:
        /*003c*/ 	.word	0xffffffff


	//   ....[1]....
        /*0040*/ 	.word	0xffffffff


	//   ....[2]....
        /*0044*/ 	.word	0xffffffff


	//   ....[3]....
        /*0048*/ 	.word	0xffffffff


	//   ....[4]....
        /*004c*/ 	.word	0xffffffff


	//   ....[5]....
        /*0050*/ 	.word	0xffffffff


	//   ....[6]....
        /*0054*/ 	.word	0xffffffff


	//   ....[7]....
        /*0058*/ 	.word	0xffffffff


	//   ....[8]....
        /*005c*/ 	.word	0xffffffff


	//   ....[9]....
        /*0060*/ 	.word	0xffffffff


	//   ....[10]....
        /*0064*/ 	.word	0xffffffff


	//   ....[11]....
        /*0068*/ 	.word	0xffffffff


	//   ....[12]....
        /*006c*/ 	.word	0xffffffff


	//   ....[13]....
        /*0070*/ 	.word	0xffffffff


	//   ....[14]....
        /*0074*/ 	.word	0xffffffff


	//   ....[15]....
        /*0078*/ 	.word	0xffffffff


	//----- nvinfo : EIATTR_COOP_GROUP_INSTR_OFFSETS
	.align		4
.L_770:
        /*007c*/ 	.byte	0x04, 0x28
        /*007e*/ 	.short	(.L_772 - .L_771)


	//   ....[0]....
.L_771:
        /*0080*/ 	.word	0x00005c00


	//   ....[1]....
        /*0084*/ 	.word	0x00005c20


	//   ....[2]....
        /*0088*/ 	.word	0x00005cc0


	//   ....[3]....
        /*008c*/ 	.word	0x00005cd0


	//   ....[4]....
        /*0090*/ 	.word	0x00009760


	//   ....[5]....
        /*0094*/ 	.word	0x00009770


	//   ....[6]....
        /*0098*/ 	.word	0x000097a0


	//   ....[7]....
        /*009c*/ 	.word	0x000097b0


	//   ....[8]....
        /*00a0*/ 	.word	0x0000d350


	//   ....[9]....
        /*00a4*/ 	.word	0x0000d370


	//   ....[10]....
        /*00a8*/ 	.word	0x0000d390


	//   ....[11]....
        /*00ac*/ 	.word	0x0000d3b0


	//   ....[12]....
        /*00b0*/ 	.word	0x0000ea90


	//   ....[13]....
        /*00b4*/ 	.word	0x0000ead0


	//   ....[14]....
        /*00b8*/ 	.word	0x0000eb30


	//   ....[15]....
        /*00bc*/ 	.word	0x0000eb40


	//----- nvinfo : EIATTR_EXIT_INSTR_OFFSETS
	.align		4
.L_772:
        /*00c0*/ 	.byte	0x04, 0x1c
        /*00c2*/ 	.short	(.L_774 - .L_773)


	//   ....[0]....
.L_773:
        /*00c4*/ 	.word	0x00000410


	//   ....[1]....
        /*00c8*/ 	.word	0x00000f60


	//   ....[2]....
        /*00cc*/ 	.word	0x00000f90


	//   ....[3]....
        /*00d0*/ 	.word	0x000101f0


	//   ....[4]....
        /*00d4*/ 	.word	0x00010260


	//   ....[5]....
        /*00d8*/ 	.word	0x00010280


	//----- nvinfo : EIATTR_CTAIDZ_USED
	.align		4
.L_774:
        /*00dc*/ 	.byte	0x01, 0x04
	.zero		2


	//----- nvinfo : EIATTR_CRS_STACK_SIZE
	.align		4
        /*00e0*/ 	.byte	0x04, 0x1e
        /*00e2*/ 	.short	(.L_776 - .L_775)
.L_775:
        /*00e4*/ 	.word	0x00000000
.L_776:


//--------------------- .nv.info._ZN5flash24flash_fwd_splitkv_kernelI23Flash_fwd_kernel_traitsILi192ELi64ELi64ELi4ELb0ELb0EN7cutlass10bfloat16_tE19Flash_kernel_traitsILi192ELi64ELi64ELi4ES3_EELb1ELb0ELb1ELb0ELb0ELb1ELb1ELb0EEEvNS_16Flash_fwd_paramsE --------------------------
	.section	.nv.info._ZN5flash24flash_fwd_splitkv_kernelI23Flash_fwd_kernel_traitsILi192ELi64ELi64ELi4ELb0ELb0EN7cutlass10bfloat16_tE19Flash_kernel_traitsILi192ELi64ELi64ELi4ES3_EELb1ELb0ELb1ELb0ELb0ELb1ELb1ELb0EEEvNS_16Flash_fwd_paramsE,"",@"SHT_CUDA_INFO"
	.sectionflags	@""
	.align	4


	//----- nvinfo : EIATTR_CUDA_API_VERSION
	.align		4
        /*0000*/ 	.byte	0x04, 0x37
        /*0002*/ 	.short	(.L_778 - .L_777)
.L_777:
        /*0004*/ 	.word	0x00000082


	//----- nvinfo : EIATTR_SW2861232_WAR
	.align		4
.L_778:
        /*0008*/ 	.byte	0x01, 0x35
	.zero		2


	//----- nvinfo : EIATTR_PARAM_CBANK
	.align		4
        /*000c*/ 	.byte	0x04, 0x0a
        /*000e*/ 	.short	(.L_780 - .L_779)
	.align		4
.L_779:
        /*0010*/ 	.word	index@(.nv.constant0._ZN5flash24flash_fwd_splitkv_kernelI23Flash_fwd_kernel_traitsILi192ELi64ELi64ELi4ELb0ELb0EN7cutlass10bfloat16_tE19Flash_kernel_traitsILi192ELi64ELi64ELi4ES3_EELb1ELb0ELb1ELb0ELb0ELb1ELb1ELb0EEEvNS_16Flash_fwd_paramsE)
        /*0014*/ 	.short	0x0160
        /*0016*/ 	.short	0x01d0


	//----- nvinfo : EIATTR_CBANK_PARAM_SIZE
	.align		4
.L_780:
        /*0018*/ 	.byte	0x03, 0x19
        /*001a*/ 	.short	0x01d0


	//----- nvinfo : EIATTR_KPARAM_INFO
	.align		4
        /*001c*/ 	.byte	0x04, 0x17
        /*001e*/ 	.short	(.L_782 - .L_781)
.L_781:
        /*0020*/ 	.word	0x00000000
        /*0024*/ 	.short	0x0000
        /*0026*/ 	.short	0x0000
        /*0028*/ 	.byte	0x00, 0xf0, 0x41, 0x07


	//----- nvinfo : EIATTR_MAXREG_COUNT
	.align		4
.L_782:
        /*002c*/ 	.byte	0x03, 0x1b
        /*002e*/ 	.short	0x00ff


	//----- nvinfo : EIATTR_NUM_BARRIERS
	.align		4
        /*0030*/ 	.byte	0x02, 0x4c
        /*0032*/ 	.byte	0x01
	.zero		1


	//----- nvinfo : EIATTR_MERCURY_ISA_VERSION
	.align		4
        /*0034*/ 	.byte	0x03, 0x5f
        /*0036*/ 	.short	0x0000


	//----- nvinfo : EIATTR_COOP_GROUP_MASK_REGIDS
	.align		4
        /*0038*/ 	.byte	0x04, 0x29
        /*003a*/ 	.short	(.L_784 - .L_783)


	//   ....[0]....
.L_783:
        /*003c*/ 	.word	0xffffffff


	//   ....[1]....
        /*0040*/ 	.word	0xffffffff


	//   ....[2]....
        /*0044*/ 	.word	0xffffffff


	//   ....[3]....
        /*0048*/ 	.word	0xffffffff


	//   ....[4]....
        /*004c*/ 	.word	0xffffffff


	//   ....[5]....
        /*0050*/ 	.word	0xffffffff


	//   ....[6]....
        /*0054*/ 	.word	0xffffffff


	//   ....[7]....
        /*0058*/ 	.word	0xffffffff


	//   ....[8]....
        /*005c*/ 	.word	0xffffffff


	//   ....[9]....
        /*0060*/ 	.word	0xffffffff


	//   ....[10]....
        /*0064*/ 	.word	0xffffffff


	//   ....[11]....
        /*0068*/ 	.word	0xffffffff


	//   ....[12]....
        /*006c*/ 	.word	0xffffffff


	//   ....[13]....
        /*0070*/ 	.word	0xffffffff


	//   ....[14]....
        /*0074*/ 	.word	0xffffffff


	//   ....[15]....
        /*0078*/ 	.word	0xffffffff


	//----- nvinfo : EIATTR_COOP_GROUP_INSTR_OFFSETS
	.align		4
.L_784:
        /*007c*/ 	.byte	0x04, 0x28
        /*007e*/ 	.short	(.L_786 - .L_785)


	//   ....[0]....
.L_785:
        /*0080*/ 	.word	0x00005ff0


	//   ....[1]....
        /*0084*/ 	.word	0x00006010


	//   ....[2]....
        /*0088*/ 	.word	0x000060b0


	//   ....[3]....
        /*008c*/ 	.word	0x000060c0


	//   ....[4]....
        /*0090*/ 	.word	0x00009f60


	//   ....[5]....
        /*0094*/ 	.word	0x00009f70


	//   ....[6]....
        /*0098*/ 	.word	0x00009fa0


	//   ....[7]....
        /*009c*/ 	.word	0x00009fb0


	//   ....[8]....
        /*00a0*/ 	.word	0x0000df10


	//   ....[9]....
        /*00a4*/ 	.word	0x0000df30


	//   ....[10]....
        /*00a8*/ 	.word	0x0000df50


	//   ....[11]....
        /*00ac*/ 	.word	0x0000df70


	//   ....[12]....
        /*00b0*/ 	.word	0x0000f670


	//   ....[13]....
        /*00b4*/ 	.word	0x0000f6b0


	//   ....[14]....
        /*00b8*/ 	.word	0x0000f710


	//   ....[15]....
        /*00bc*/ 	.word	0x0000f720


	//----- nvinfo : EIATTR_EXIT_INSTR_OFFSETS
	.align		4
.L_786:
        /*00c0*/ 	.byte	0x04, 0x1c
        /*00c2*/ 	.short	(.L_788 - .L_787)


	//   ....[0]....
.L_787:
        /*00c4*/ 	.word	0x00000410


	//   ....[1]....
        /*00c8*/ 	.word	0x00000f60


	//   ....[2]....
        /*00cc*/ 	.word	0x00000f90


	//   ....[3]....
        /*00d0*/ 	.word	0x00010dd0


	//   ....[4]....
        /*00d4*/ 	.word	0x00010e40


	//   ....[5]....
        /*00d8*/ 	.word	0x00010e60


	//----- nvinfo : EIATTR_CTAIDZ_USED
	.align		4
.L_788:
        /*00dc*/ 	.byte	0x01, 0x04
	.zero		2


	//----- nvinfo : EIATTR_CRS_STACK_SIZE
	.align		4
        /*00e0*/ 	.byte	0x04, 0x1e
        /*00e2*/ 	.short	(.L_790 - .L_789)
.L_789:
        /*00e4*/ 	.word	0x00000000
.L_790:


//--------------------- .nv.info._ZN5flash24flash_fwd_splitkv_kernelI23Flash_fwd_kernel_traitsILi192ELi64ELi64ELi4ELb0ELb0EN7cutlass10bfloat16_tE19Flash_kernel_traitsILi192ELi64ELi64ELi4ES3_EELb1ELb0ELb0ELb0ELb1ELb0ELb1ELb1EEEvNS_16Flash_fwd_paramsE --------------------------
	.section	.nv.info._ZN5flash24flash_fwd_splitkv_kernelI23Flash_fwd_kernel_traitsILi192ELi64ELi64ELi4ELb0ELb0EN7cutlass10bfloat16_tE19Flash_kernel_traitsILi192ELi64ELi64ELi4ES3_EELb1ELb0ELb0ELb0ELb1ELb0ELb1ELb1EEEvNS_16Flash_fwd_paramsE,"",@"SHT_CUDA_INFO"
	.sectionflags	@""
	.align	4


	//----- nvinfo : EIATTR_CUDA_API_VERSION
	.align		4
        /*0000*/ 	.byte	0x04, 0x37
        /*0002*/ 	.short	(.L_792 - .L_791)
.L_791:
        /*0004*/ 	.word	0x00000082


	//----- nvinfo : EIATTR_SW2861232_WAR
	.align		4
.L_792:
        /*0008*/ 	.byte	0x01, 0x35
	.zero		2


	//----- nvinfo : EIATTR_PARAM_CBANK
	.align		4
        /*000c*/ 	.byte	0x04, 0x0a
        /*000e*/ 	.short	(.L_794 - .L_793)
	.align		4
.L_793:
        /*0010*/ 	.word	index@(.nv.constant0._ZN5flash24flash_fwd_splitkv_kernelI23Flash_fwd_kernel_traitsILi192ELi64ELi64ELi4ELb0ELb0EN7cutlass10bfloat16_tE19Flash_kernel_traitsILi192ELi64ELi64ELi4ES3_EELb1ELb0ELb0ELb0ELb1ELb0ELb1ELb1EEEvNS_16Flash_fwd_paramsE)
        /*0014*/ 	.short	0x0160
        /*0016*/ 	.short	0x01d0


	//----- nvinfo : EIATTR_CBANK_PARAM_SIZE
	.align		4
.L_794:
        /*0018*/ 	.byte	0x03, 0x19
        /*001a*/ 	.short	0x01d0


	//----- nvinfo : EIATTR_KPARAM_INFO
	.align		4
        /*001c*/ 	.byte	0x04, 0x17
        /*001e*/ 	.short	(.L_796 - .L_795)
.L_795:
        /*0020*/ 	.word	0x00000000
        /*0024*/ 	.short	0x0000
        /*0026*/ 	.short	0x0000
        /*0028*/ 	.byte	0x00, 0xf0, 0x41, 0x07


	//----- nvinfo : EIATTR_MAXREG_COUNT
	.align		4
.L_796:
        /*002c*/ 	.byte	0x03, 0x1b
        /*002e*/ 	.short	0x00ff


	//----- nvinfo : EIATTR_NUM_BARRIERS
	.align		4
        /*0030*/ 	.byte	0x02, 0x4c
        /*0032*/ 	.byte	0x01
	.zero		1


	//----- nvinfo : EIATTR_MERCURY_ISA_VERSION
	.align		4
        /*0034*/ 	.byte	0x03, 0x5f
        /*0036*/ 	.short	0x0000


	//----- nvinfo : EIATTR_COOP_GROUP_MASK_REGIDS
	.align		4
        /*0038*/ 	.byte	0x04, 0x29
        /*003a*/ 	.short	(.L_798 - .L_797)


	//   ....[0]....
.L_797:
        /*003c*/ 	.word	0xffffffff


	//   ....[1]....
        /*0040*/ 	.word	0xffffffff


	//   ....[2]....
        /*0044*/ 	.word	0xffffffff


	//   ....[3]....
        /*0048*/ 	.word	0xffffffff


	//   ....[4]....
        /*004c*/ 	.word	0xffffffff


	//   ....[5]....
        /*0050*/ 	.word	0xffffffff


	//   ....[6]....
        /*0054*/ 	.word	0xffffffff


	//   ....[7]....
        /*0058*/ 	.word	0xffffffff


	//   ....[8]....
        /*005c*/ 	.word	0xffffffff


	//   ....[9]....
        /*0060*/ 	.word	0xffffffff


	//   ....[10]....
        /*0064*/ 	.word	0xffffffff


	//   ....[11]....
        /*0068*/ 	.word	0xffffffff


	//   ....[12]....
        /*006c*/ 	.word	0xffffffff


	//   ....[13]....
        /*0070*/ 	.word	0xffffffff


	//   ....[14]....
        /*0074*/ 	.word	0xffffffff


	//   ....[15]....
        /*0078*/ 	.word	0xffffffff


	//   ....[16]....
        /*007c*/ 	.word	0xffffffff


	//   ....[17]....
        /*0080*/ 	.word	0xffffffff


	//   ....[18]....
        /*0084*/ 	.word	0xffffffff


	//   ....[19]....
        /*0088*/ 	.word	0xffffffff


	//----- nvinfo : EIATTR_COOP_GROUP_INSTR_OFFSETS
	.align		4
.L_798:
        /*008c*/ 	.byte	0x04, 0x28
        /*008e*/ 	.short	(.L_800 - .L_799)


	//   ....[0]....
.L_799:
        /*0090*/ 	.word	0x00013320


	//   ....[1]....
        /*0094*/ 	.word	0x00013390


	//   ....[2]....
        /*0098*/ 	.word	0x000133d0


	//   ....[3]....
        /*009c*/ 	.word	0x00013420


	//   ....[4]....
        /*00a0*/ 	.word	0x000161b0


	//   ....[5]....
        /*00a4*/ 	.word	0x00016200


	//   ....[6]....
        /*00a8*/ 	.word	0x00016230


	//   ....[7]....
        /*00ac*/ 	.word	0x00016250


	//   ....[8]....
        /*00b0*/ 	.word	0x00019310


	//   ....[9]....
        /*00b4*/ 	.word	0x00019330


	//   ....[10]....
        /*00b8*/ 	.word	0x00019350


	//   ....[11]....
        /*00bc*/ 	.word	0x00019370


	//   ....[12]....
        /*00c0*/ 	.word	0x0001aaf0


	//   ....[13]....
        /*00c4*/ 	.word	0x0001ab20


	//   ....[14]....
        /*00c8*/ 	.word	0x0001ab30


	//   ....[15]....
        /*00cc*/ 	.word	0x0001ab60


	//   ....[16]....
        /*00d0*/ 	.word	0x0001c020


	//   ....[17]....
        /*00d4*/ 	.word	0x0001c060


	//   ....[18]....
        /*00d8*/ 	.word	0x0001c0b0


	//   ....[19]....
        /*00dc*/ 	.word	0x0001c100


	//----- nvinfo : EIATTR_EXIT_INSTR_OFFSETS
	.align		4
.L_800:
        /*00e0*/ 	.byte	0x04, 0x1c
        /*00e2*/ 	.short	(.L_802 - .L_801)


	//   ....[0]....
.L_801:
        /*00e4*/ 	.word	0x000001f0


	//----- nvinfo : EIATTR_CTAIDZ_USED
	.align		4
.L_802:
        /*00e8*/ 	.byte	0x01, 0x04
	.zero		2


	//----- nvinfo : EIATTR_CRS_STACK_SIZE
	.align		4
        /*00ec*/ 	.byte	0x04, 0x1e
        /*00ee*/ 	.short	(.L_804 - .L_803)
.L_803:
        /*00f0*/ 	.word	0x00000000
.L_804:


//--------------------- .nv.info._ZN5flash24flash_fwd_splitkv_kernelI23Flash_fwd_kernel_traitsILi192ELi64ELi64ELi4ELb0ELb0EN7cutlass10bfloat16_tE19Flash_kernel_traitsILi192ELi64ELi64ELi4ES3_EELb1ELb0ELb0ELb0ELb1ELb1ELb1ELb1EEEvNS_16Flash_fwd_paramsE --------------------------
	.section	.nv.info._ZN5flash24flash_fwd_splitkv_kernelI23Flash_fwd_kernel_traitsILi192ELi64ELi64ELi4ELb0ELb0EN7cutlass10bfloat16_tE19Flash_kernel_traitsILi192ELi64ELi64ELi4ES3_EELb1ELb0ELb0ELb0ELb1ELb1ELb1ELb1EEEvNS_16Flash_fwd_paramsE,"",@"SHT_CUDA_INFO"
	.sectionflags	@""
	.align	4


	//----- nvinfo : EIATTR_CUDA_API_VERSION
	.align		4
        /*0000*/ 	.byte	0x04, 0x37
        /*0002*/ 	.short	(.L_806 - .L_805)
.L_805:
        /*0004*/ 	.word	0x00000082


	//----- nvinfo : EIATTR_SW2861232_WAR
	.align		4
.L_806:
        /*0008*/ 	.byte	0x01, 0x35
	.zero		2


	//----- nvinfo : EIATTR_PARAM_CBANK
	.align		4
        /*000c*/ 	.byte	0x04, 0x0a
        /*000e*/ 	.short	(.L_808 - .L_807)
	.align		4
.L_807:
        /*0010*/ 	.word	index@(.nv.constant0._ZN5flash24flash_fwd_splitkv_kernelI23Flash_fwd_kernel_traitsILi192ELi64ELi64ELi4ELb0ELb0EN7cutlass10bfloat16_tE19Flash_kernel_traitsILi192ELi64ELi64ELi4ES3_EELb1ELb0ELb0ELb0ELb1ELb1ELb1ELb1EEEvNS_16Flash_fwd_paramsE)
        /*0014*/ 	.short	0x0160
        /*0016*/ 	.short	0x01d0


	//----- nvinfo : EIATTR_CBANK_PARAM_SIZE
	.align		4
.L_808:
        /*0018*/ 	.byte	0x03, 0x19
        /*001a*/ 	.short	0x01d0


	//----- nvinfo : EIATTR_KPARAM_INFO
	.align		4
        /*001c*/ 	.byte	0x04, 0x17
        /*001e*/ 	.short	(.L_810 - .L_809)
.L_809:
        /*0020*/ 	.word	0x00000000
        /*0024*/ 	.short	0x0000
        /*0026*/ 	.short	0x0000
        /*0028*/ 	.byte	0x00, 0xf0, 0x41, 0x07


	//----- nvinfo : EIATTR_MAXREG_COUNT
	.align		4
.L_810:
        /*002c*/ 	.byte	0x03, 0x1b
        /*002e*/ 	.short	0x00ff


	//----- nvinfo : EIATTR_NUM_BARRIERS
	.align		4
        /*0030*/ 	.byte	0x02, 0x4c
        /*0032*/ 	.byte	0x01
	.zero		1


	//----- nvinfo : EIATTR_MERCURY_ISA_VERSION
	.align		4
        /*0034*/ 	.byte	0x03, 0x5f
        /*0036*/ 	.short	0x0000


	//----- nvinfo : EIATTR_COOP_GROUP_MASK_REGIDS
	.align		4
        /*0038*/ 	.byte	0x04, 0x29
        /*003a*/ 	.short	(.L_812 - .L_811)


	//   ....[0]....
.L_811:
        /*003c*/ 	.word	0xffffffff


	//   ....[1]....
        /*0040*/ 	.word	0xffffffff


	//   ....[2]....
        /*0044*/ 	.word	0xffffffff


	//   ....[3]....
        /*0048*/ 	.word	0xffffffff


	//   ....[4]....
        /*004c*/ 	.word	0xffffffff


	//   ....[5]....
        /*0050*/ 	.word	0xffffffff


	//   ....[6]....
        /*0054*/ 	.word	0xffffffff


	//   ....[7]....
        /*0058*/ 	.word	0xffffffff


	//   ....[8]....
        /*005c*/ 	.word	0xffffffff


	//   ....[9]....
        /*0060*/ 	.word	0xffffffff


	//   ....[10]....
        /*0064*/ 	.word	0xffffffff


	//   ....[11]....
        /*0068*/ 	.word	0xffffffff


	//   ....[12]....
        /*006c*/ 	.word	0xffffffff


	//   ....[13]....
        /*0070*/ 	.word	0xffffffff


	//   ....[14]....
        /*0074*/ 	.word	0xffffffff


	//   ....[15]....
        /*0078*/ 	.word	0xffffffff


	//   ....[16]....
        /*007c*/ 	.word	0xffffffff


	//   ....[17]....
        /*0080*/ 	.word	0xffffffff


	//   ....[18]....
        /*0084*/ 	.word	0xffffffff


	//   ....[19]....
        /*0088*/ 	.word	0xffffffff


	//----- nvinfo : EIATTR_COOP_GROUP_INSTR_OFFSETS
	.align		4
.L_812:
        /*008c*/ 	.byte	0x04, 0x28
        /*008e*/ 	.short	(.L_814 - .L_813)


	//   ....[0]....
.L_813:
        /*0090*/ 	.word	0x00013790


	//   ....[1]....
        /*0094*/ 	.word	0x000137d0


	//   ....[2]....
        /*0098*/ 	.word	0x000137f0


	//   ....[3]....
        /*009c*/ 	.word	0x00013810


	//   ....[4]....
        /*00a0*/ 	.word	0x000169c0


	//   ....[5]....
        /*00a4*/ 	.word	0x00016a10


	//   ....[6]....
        /*00a8*/ 	.word	0x00016a30


	//   ....[7]....
        /*00ac*/ 	.word	0x00016a50


	//   ....[8]....
        /*00b0*/ 	.word	0x00019ef0


	//   ....[9]....
        /*00b4*/ 	.word	0x00019f10


	//   ....[10]....
        /*00b8*/ 	.word	0x00019f30


	//   ....[11]....
        /*00bc*/ 	.word	0x00019f50


	//   ....[12]....
        /*00c0*/ 	.word	0x0001b6f0


	//   ....[13]....
        /*00c4*/ 	.word	0x0001b720


	//   ....[14]....
        /*00c8*/ 	.word	0x0001b730


	//   ....[15]....
        /*00cc*/ 	.word	0x0001b760


	//   ....[16]....
        /*00d0*/ 	.word	0x0001cc10


	//   ....[17]....
        /*00d4*/ 	.word	0x0001cc50


	//   ....[18]....
        /*00d8*/ 	.word	0x0001cca0


	//   ....[19]....
        /*00dc*/ 	.word	0x0001ccf0


	//----- nvinfo : EIATTR_EXIT_INSTR_OFFSETS
	.align		4
.L_814:
        /*00e0*/ 	.byte	0x04, 0x1c
        /*00e2*/ 	.short	(.L_816 - .L_815)


	//   ....[0]....
.L_815:
        /*00e4*/ 	.word	0x000001f0


	//----- nvinfo : EIATTR_CTAIDZ_USED
	.align		4
.L_816:
        /*00e8*/ 	.byte	0x01, 0x04
	.zero		2


	//----- nvinfo : EIATTR_CRS_STACK_SIZE
	.align		4
        /*00ec*/ 	.byte	0x04, 0x1e
        /*00ee*/ 	.short	(.L_818 - .L_817)
.L_817:
        /*00f0*/ 	.word	0x00000000
.L_818:


//--------------------- .nv.info._ZN5flash24flash_fwd_splitkv_kernelI23Flash_fwd_kernel_traitsILi192ELi64ELi64ELi4ELb0ELb0EN7cutlass10bfloat16_tE19Flash_kernel_traitsILi192ELi64ELi64ELi4ES3_EELb1ELb0ELb1ELb0ELb0ELb0ELb1ELb1EEEvNS_16Flash_fwd_paramsE --------------------------
	.section	.nv.info._ZN5flash24flash_fwd_splitkv_kernelI23Flash_fwd_kernel_traitsILi192ELi64ELi64ELi4ELb0ELb0EN7cutlass10bfloat16_tE19Flash_kernel_traitsILi192ELi64ELi64ELi4ES3_EELb1ELb0ELb1ELb0ELb0ELb0ELb1ELb1EEEvNS_16Flash_fwd_paramsE,"",@"SHT_CUDA_INFO"
	.sectionflags	@""
	.align	4


	//----- nvinfo : EIATTR_CUDA_API_VERSION
	.align		4
        /*0000*/ 	.byte	0x04, 0x37
        /*0002*/ 	.short	(.L_820 - .L_819)
.L_819:
        /*0004*/ 	.word	0x00000082


	//----- nvinfo : EIATTR_SW2861232_WAR
	.align		4
.L_820:
        /*0008*/ 	.byte	0x01, 0x35
	.zero		2


	//----- nvinfo : EIATTR_PARAM_CBANK
	.align		4
        /*000c*/ 	.byte	0x04, 0x0a
        /*000e*/ 	.short	(.L_822 - .L_821)
	.align		4
.L_821:
        /*0010*/ 	.word	index@(.nv.constant0._ZN5flash24flash_fwd_splitkv_kernelI23Flash_fwd_kernel_traitsILi192ELi64ELi64ELi4ELb0ELb0EN7cutlass10bfloat16_tE19Flash_kernel_traitsILi192ELi64ELi64ELi4ES3_EELb1ELb0ELb1ELb0ELb0ELb0ELb1ELb1EEEvNS_16Flash_fwd_paramsE)
        /*0014*/ 	.short	0x0160
        /*0016*/ 	.short	0x01d0


	//----- nvinfo : EIATTR_CBANK_PARAM_SIZE
	.align		4
.L_822:
        /*0018*/ 	.byte	0x03, 0x19
        /*001a*/ 	.short	0x01d0


	//----- nvinfo : EIATTR_KPARAM_INFO
	.align		4
        /*001c*/ 	.byte	0x04, 0x17
        /*001e*/ 	.short	(.L_824 - .L_823)
.L_823:
        /*0020*/ 	.word	0x00000000
        /*0024*/ 	.short	0x0000
        /*0026*/ 	.short	0x0000
        /*0028*/ 	.byte	0x00, 0xf0, 0x41, 0x07


	//----- nvinfo : EIATTR_MAXREG_COUNT
	.align		4
.L_824:
        /*002c*/ 	.byte	0x03, 0x1b
        /*002e*/ 	.short	0x00ff


	//----- nvinfo : EIATTR_NUM_BARRIERS
	.align		4
        /*0030*/ 	.byte	0x02, 0x4c
        /*0032*/ 	.byte	0x01
	.zero		1


	//----- nvinfo : EIATTR_MERCURY_ISA_VERSION
	.align		4
        /*0034*/ 	.byte	0x03, 0x5f
        /*0036*/ 	.short	0x0000


	//----- nvinfo : EIATTR_COOP_GROUP_MASK_REGIDS
	.align		4
        /*0038*/ 	.byte	0x04, 0x29
        /*003a*/ 	.short	(.L_826 - .L_825)


	//   ....[0]....
.L_825:
        /*003c*/ 	.word	0xffffffff


	//   ....[1]....
        /*0040*/ 	.word	0xffffffff


	//   ....[2]....
        /*0044*/ 	.word	0xffffffff


	//   ....[3]....
        /*0048*/ 	.word	0xffffffff


	//   ....[4]....
        /*004c*/ 	.word	0xffffffff


	//   ....[5]....
        /*0050*/ 	.word	0xffffffff


	//   ....[6]....
        /*0054*/ 	.word	0xffffffff


	//   ....[7]....
        /*0058*/ 	.word	0xffffffff


	//   ....[8]....
        /*005c*/ 	.word	0xffffffff


	//   ....[9]....
        /*0060*/ 	.word	0xffffffff


	//   ....[10]....
        /*0064*/ 	.word	0xffffffff


	//   ....[11]....
        /*0068*/ 	.word	0xffffffff


	//   ....[12]....
        /*006c*/ 	.word	0xffffffff


	//   ....[13]....
        /*0070*/ 	.word	0xffffffff


	//   ....[14]....
        /*0074*/ 	.word	0xffffffff


	//   ....[15]....
        /*0078*/ 	.word	0xffffffff


	//   ....[16]....
        /*007c*/ 	.word	0xffffffff


	//   ....[17]....
        /*0080*/ 	.word	0xffffffff


	//   ....[18]....
        /*0084*/ 	.word	0xffffffff


	//   ....[19]....
        /*0088*/ 	.word	0xffffffff


	//----- nvinfo : EIATTR_COOP_GROUP_INSTR_OFFSETS
	.align		4
.L_826:
        /*008c*/ 	.byte	0x04, 0x28
        /*008e*/ 	.short	(.L_828 - .L_827)


	//   ....[0]....
.L_827:
        /*0090*/ 	.word	0x000160d0


	//   ....[1]....
        /*0094*/ 	.word	0x00016140


	//   ....[2]....
        /*0098*/ 	.word	0x00016180


	//   ....[3]....
        /*009c*/ 	.word	0x000161a0


	//   ....[4]....
        /*00a0*/ 	.word	0x00019b30


	//   ....[5]....
        /*00a4*/ 	.word	0x00019b60


	//   ....[6]....
        /*00a8*/ 	.word	0x00019b80


	//   ....[7]....
        /*00ac*/ 	.word	0x00019ba0


	//   ....[8]....
        /*00b0*/ 	.word	0x0001d890


	//   ....[9]....
        /*00b4*/ 	.word	0x0001d8b0


	//   ....[10]....
        /*00b8*/ 	.word	0x0001d8d0


	//   ....[11]....
        /*00bc*/ 	.word	0x0001d8f0


	//   ....[12]....
        /*00c0*/ 	.word	0x0001f080


	//   ....[13]....
        /*00c4*/ 	.word	0x0001f0b0


	//   ....[14]....
        /*00c8*/ 	.word	0x0001f0c0


	//   ....[15]....
        /*00cc*/ 	.word	0x0001f0f0


	//   ....[16]....
        /*00d0*/ 	.word	0x000209c0


	//   ....[17]....
        /*00d4*/ 	.word	0x00020a10


	//   ....[18]....
        /*00d8*/ 	.word	0x00020a60


	//   ....[19]....
        /*00dc*/ 	.word	0x00020ab0


	//----- nvinfo : EIATTR_EXIT_INSTR_OFFSETS
	.align		4
.L_828:
        /*00e0*/ 	.byte	0x04, 0x1c
        /*00e2*/ 	.short	(.L_830 - .L_829)


	//   ....[0]....
.L_829:
        /*00e4*/ 	.word	0x000001f0


	//----- nvinfo : EIATTR_CTAIDZ_USED
	.align		4
.L_830:
        /*00e8*/ 	.byte	0x01, 0x04
	.zero		2


	//----- nvinfo : EIATTR_CRS_STACK_SIZE
	.align		4
        /*00ec*/ 	.byte	0x04, 0x1e
        /*00ee*/ 	.short	(.L_832 - .L_831)
.L_831:
        /*00f0*/ 	.word	0x00000000
.L_832:


//--------------------- .nv.info._ZN5flash24flash_fwd_splitkv_kernelI23Flash_fwd_kernel_traitsILi192ELi64ELi64ELi4ELb0ELb0EN7cutlass10bfloat16_tE19Flash_kernel_traitsILi192ELi64ELi64ELi4ES3_EELb1ELb0ELb1ELb0ELb0ELb1ELb1ELb1EEEvNS_16Flash_fwd_paramsE --------------------------
	.section	.nv.info._ZN5flash24flash_fwd_splitkv_kernelI23Flash_fwd_kernel_traitsILi192ELi64ELi64ELi4ELb0ELb0EN7cutlass10bfloat16_tE19Flash_kernel_traitsILi192ELi64ELi64ELi4ES3_EELb1ELb0ELb1ELb0ELb0ELb1ELb1ELb1EEEvNS_16Flash_fwd_paramsE,"",@"SHT_CUDA_INFO"
	.sectionflags	@""
	.align	4


	//----- nvinfo : EIATTR_CUDA_API_VERSION
	.align		4
        /*0000*/ 	.byte	0x04, 0x37
        /*0002*/ 	.short	(.L_834 - .L_833)
.L_833:
        /*0004*/ 	.word	0x00000082


	//----- nvinfo : EIATTR_SW2861232_WAR
	.align		4
.L_834:
        /*0008*/ 	.byte	0x01, 0x35
	.zero		2


	//----- nvinfo : EIATTR_PARAM_CBANK
	.align		4
        /*000c*/ 	.byte	0x04, 0x0a
        /*000e*/ 	.short	(.L_836 - .L_835)
	.align		4
.L_835:
        /*0010*/ 	.word	index@(.nv.constant0._ZN5flash24flash_fwd_splitkv_kernelI23Flash_fwd_kernel_traitsILi192ELi64ELi64ELi4ELb0ELb0EN7cutlass10bfloat16_tE19Flash_kernel_traitsILi192ELi64ELi64ELi4ES3_EELb1ELb0ELb1ELb0ELb0ELb1ELb1ELb1EEEvNS_16Flash_fwd_paramsE)
        /*0014*/ 	.short	0x0160
        /*0016*/ 	.short	0x01d0


	//----- nvinfo : EIATTR_CBANK_PARAM_SIZE
	.align		4
.L_836:
        /*0018*/ 	.byte	0x03, 0x19
        /*001a*/ 	.short	0x01d0


	//----- nvinfo : EIATTR_KPARAM_INFO
	.align		4
        /*001c*/ 	.byte	0x04, 0x17
        /*001e*/ 	.short	(.L_838 - .L_837)
.L_837:
        /*0020*/ 	.word	0x00000000
        /*0024*/ 	.short	0x0000
        /*0026*/ 	.short	0x0000
        /*0028*/ 	.byte	0x00, 0xf0, 0x41, 0x07


	//----- nvinfo : EIATTR_MAXREG_COUNT
	.align		4
.L_838:
        /*002c*/ 	.byte	0x03, 0x1b
        /*002e*/ 	.short	0x00ff


	//----- nvinfo : EIATTR_NUM_BARRIERS
	.align		4
        /*0030*/ 	.byte	0x02, 0x4c
        /*0032*/ 	.byte	0x01
	.zero		1


	//----- nvinfo : EIATTR_MERCURY_ISA_VERSION
	.align		4
        /*0034*/ 	.byte	0x03, 0x5f
        /*0036*/ 	.short	0x0000


	//----- nvinfo : EIATTR_COOP_GROUP_MASK_REGIDS
	.align		4
        /*0038*/ 	.byte	0x04, 0x29
        /*003a*/ 	.short	(.L_840 - .L_839)


	//   ....[0]....
.L_839:
        /*003c*/ 	.word	0xffffffff


	//   ....[1]....
        /*0040*/ 	.word	0xffffffff


	//   ....[2]....
        /*0044*/ 	.word	0xffffffff


	//   ....[3]....
        /*0048*/ 	.word	0xffffffff


	//   ....[4]....
        /*004c*/ 	.word	0xffffffff


	//   ....[5]....
        /*0050*/ 	.word	0xffffffff


	//   ....[6]....
        /*0054*/ 	.word	0xffffffff


	//   ....[7]....
        /*0058*/ 	.word	0xffffffff


	//   ....[8]....
        /*005c*/ 	.word	0xffffffff


	//   ....[9]....
        /*0060*/ 	.word	0xffffffff


	//   ....[10]....
        /*0064*/ 	.word	0xffffffff


	//   ....[11]....
        /*0068*/ 	.word	0xffffffff


	//   ....[12]....
        /*006c*/ 	.word	0xffffffff


	//   ....[13]....
        /*0070*/ 	.word	0xffffffff


	//   ....[14]....
        /*0074*/ 	.word	0xffffffff


	//   ....[15]....
        /*0078*/ 	.word	0xffffffff


	//   ....[16]....
        /*007c*/ 	.word	0xffffffff


	//   ....[17]....
        /*0080*/ 	.word	0xffffffff


	//   ....[18]....
        /*0084*/ 	.word	0xffffffff


	//   ....[19]....
        /*0088*/ 	.word	0xffffffff


	//----- nvinfo : EIATTR_COOP_GROUP_INSTR_OFFSETS
	.align		4
.L_840:
        /*008c*/ 	.byte	0x04, 0x28
        /*008e*/ 	.short	(.L_842 - .L_841)


	//   ....[0]....
.L_841:
        /*0090*/ 	.word	0x00016530


	//   ....[1]....
        /*0094*/ 	.word	0x00016580


	//   ....[2]....
        /*0098*/ 	.word	0x000165a0


	//   ....[3]....
        /*009c*/ 	.word	0x000165c0


	//   ....[4]....
        /*00a0*/ 	.word	0x0001a340


	//   ....[5]....
        /*00a4*/ 	.word	0x0001a390


	//   ....[6]....
        /*00a8*/ 	.word	0x0001a3b0


	//   ....[7]....
        /*00ac*/ 	.word	0x0001a3e0


	//   ....[8]....
        /*00b0*/ 	.word	0x0001e4a0


	//   ....[9]....
        /*00b4*/ 	.word	0x0001e4c0


	//   ....[10]....
        /*00b8*/ 	.word	0x0001e4e0


	//   ....[11]....
        /*00bc*/ 	.word	0x0001e500


	//   ....[12]....
        /*00c0*/ 	.word	0x0001fcb0


	//   ....[13]....
        /*00c4*/ 	.word	0x0001fce0


	//   ....[14]....
        /*00c8*/ 	.word	0x0001fcf0


	//   ....[15]....
        /*00cc*/ 	.word	0x0001fd20


	//   ....[16]....
        /*00d0*/ 	.word	0x000215f0


	//   ....[17]....
        /*00d4*/ 	.word	0x00021640


	//   ....[18]....
        /*00d8*/ 	.word	0x00021690


	//   ....[19]....
        /*00dc*/ 	.word	0x000216e0


	//----- nvinfo : EIATTR_EXIT_INSTR_OFFSETS
	.align		4
.L_842:
        /*00e0*/ 	.byte	0x04, 0x1c
        /*00e2*/ 	.short	(.L_844 - .L_843)


	//   ....[0]....
.L_843:
        /*00e4*/ 	.word	0x000001f0


	//----- nvinfo : EIATTR_CTAIDZ_USED
	.align		4
.L_844:
        /*00e8*/ 	.byte	0x01, 0x04
	.zero		2


	//----- nvinfo : EIATTR_CRS_STACK_SIZE
	.align		4
        /*00ec*/ 	.byte	0x04, 0x1e
        /*00ee*/ 	.short	(.L_846 - .L_845)
.L_845:
        /*00f0*/ 	.word	0x00000000
.L_846:


//--------------------- .nv.callgraph             --------------------------
	.section	.nv.callgraph,"",@"SHT_CUDA_CALLGRAPH"
	.align	4
	.sectionentsize	8
	.align		4
        /*0000*/ 	.word	0x00000000
	.align		4
        /*0004*/ 	.word	0xffffffff
	.align		4
        /*0008*/ 	.word	0x00000000
	.align		4
        /*000c*/ 	.word	0xfffffffe
	.align		4
        /*0010*/ 	.word	0x00000000
	.align		4
        /*0014*/ 	.word	0xfffffffd
	.align		4
        /*0018*/ 	.word	0x00000000
	.align		4
        /*001c*/ 	.word	0xfffffffc


//--------------------- .nv.rel.action            --------------------------
	.section	.nv.rel.action,"",@"SHT_CUDA_RELOCINFO"
	.align	8
	.sectionentsize	8
        /*0000*/ 	.byte	0x73, 0x00, 0x00, 0x00, 0x00, 0x00, 0x00, 0x00, 0x00, 0x00, 0x00, 0x11, 0x25, 0x00, 0x05, 0x36


//--------------------- .nv.constant4             --------------------------
	.section	.nv.constant4,"a",@progbits
	.align	8
	.align		8
.nv.constant4:
        /*0000*/ 	.dword	_ZN80_INTERNAL_32ccadbc_43_flash_fwd_split_hdim192_bf16_causal_sm80_cu_0106449f_111844cuda3std3__45__cpo5beginE
	.align		8
        /*0008*/ 	.dword	_ZN80_INTERNAL_32ccadbc_43_flash_fwd_split_hdim192_bf16_causal_sm80_cu_0106449f_111844cuda3std3__45__cpo3endE
	.align		8
        /*0010*/ 	.dword	_ZN80_INTERNAL_32ccadbc_43_flash_fwd_split_hdim192_bf16_causal_sm80_cu_0106449f_111844cuda3std3__45__cpo6cbeginE
	.align		8
        /*0018*/ 	.dword	_ZN80_INTERNAL_32ccadbc_43_flash_fwd_split_hdim192_bf16_causal_sm80_cu_0106449f_111844cuda3std3__45__cpo4cendE
	.align		8
        /*0020*/ 	.dword	_ZN80_INTERNAL_32ccadbc_43_flash_fwd_split_hdim192_bf16_causal_sm80_cu_0106449f_111844cuda3std3__482_GLOBAL__N__32ccadbc_43_flash_fwd_split_hdim192_bf16_causal_sm80_cu_0106449f_111846ignoreE
	.align		8
        /*0028*/ 	.dword	_ZN80_INTERNAL_32ccadbc_43_flash_fwd_split_hdim192_bf16_causal_sm80_cu_0106449f_111844cuda3std3__419piecewise_constructE
	.align		8
        /*0030*/ 	.dword	_ZN80_INTERNAL_32ccadbc_43_flash_fwd_split_hdim192_bf16_causal_sm80_cu_0106449f_111844cuda3std3__48in_placeE
	.align		8
        /*0038*/ 	.dword	_ZN80_INTERNAL_32ccadbc_43_flash_fwd_split_hdim192_bf16_causal_sm80_cu_0106449f_111844cuda3std6ranges3__45__cpo4swapE
	.align		8
        /*0040*/ 	.dword	_ZN80_INTERNAL_32ccadbc_43_flash_fwd_split_hdim192_bf16_causal_sm80_cu_0106449f_111844cuda3std6ranges3__45__cpo9iter_moveE
	.align		8
        /*0048*/ 	.dword	_ZN80_INTERNAL_32ccadbc_43_flash_fwd_split_hdim192_bf16_causal_sm80_cu_0106449f_111844cute7productE
	.align		8
        /*0050*/ 	.dword	_ZN80_INTERNAL_32ccadbc_43_flash_fwd_split_hdim192_bf16_causal_sm80_cu_0106449f_111844cute1_E


//--------------------- .nv.constant0._ZN5flash32flash_fwd_splitkv_combine_kernelI23Flash_fwd_kernel_traitsILi192ELi64ELi64ELi4ELb0ELb0EN7cutlass10bfloat16_tE19Flash_kernel_traitsILi192ELi64ELi64ELi4ES3_EELi8ELi7ELb0EEEvNS_16Flash_fwd_paramsE --------------------------
	.section	.nv.constant0._ZN5flash32flash_fwd_splitkv_combine_kernelI23Flash_fwd_kernel_traitsILi192ELi64ELi64ELi4ELb0ELb0EN7cutlass10bfloat16_tE19Flash_kernel_traitsILi192ELi64ELi64ELi4ES3_EELi8ELi7ELb0EEEvNS_16Flash_fwd_paramsE,"a",@progbits
	.sectionflags	@""
	.align	4
.nv.constant0._ZN5flash32flash_fwd_splitkv_combine_kernelI23Flash_fwd_kernel_traitsILi192ELi64ELi64ELi4ELb0ELb0EN7cutlass10bfloat16_tE19Flash_kernel_traitsILi192ELi64ELi64ELi4ES3_EELi8ELi7ELb0EEEvNS_16Flash_fwd_paramsE:
	.zero		816


//--------------------- .nv.constant0._ZN5flash32flash_fwd_splitkv_combine_kernelI23Flash_fwd_kernel_traitsILi192ELi64ELi64ELi4ELb0ELb0EN7cutlass10bfloat16_tE19Flash_kernel_traitsILi192ELi64ELi64ELi4ES3_EELi8ELi6ELb0EEEvNS_16Flash_fwd_paramsE --------------------------
	.section	.nv.constant0._ZN5flash32flash_fwd_splitkv_combine_kernelI23Flash_fwd_kernel_traitsILi192ELi64ELi64ELi4ELb0ELb0EN7cutlass10bfloat16_tE19Flash_kernel_traitsILi192ELi64ELi64ELi4ES3_EELi8ELi6ELb0EEEvNS_16Flash_fwd_paramsE,"a",@progbits
	.sectionflags	@""
	.align	4
.nv.constant0._ZN5flash32flash_fwd_splitkv_combine_kernelI23Flash_fwd_kernel_traitsILi192ELi64ELi64ELi4ELb0ELb0EN7cutlass10bfloat16_tE19Flash_kernel_traitsILi192ELi64ELi64ELi4ES3_EELi8ELi6ELb0EEEvNS_16Flash_fwd_paramsE:
	.zero		816


//--------------------- .nv.constant0._ZN5flash32flash_fwd_splitkv_combine_kernelI23Flash_fwd_kernel_traitsILi192ELi64ELi64ELi4ELb0ELb0EN7cutlass10bfloat16_tE19Flash_kernel_traitsILi192ELi64ELi64ELi4ES3_EELi8ELi5ELb0EEEvNS_16Flash_fwd_paramsE --------------------------
	.section	.nv.constant0._ZN5flash32flash_fwd_splitkv_combine_kernelI23Flash_fwd_kernel_traitsILi192ELi64ELi64ELi4ELb0ELb0EN7cutlass10bfloat16_tE19Flash_kernel_traitsILi192ELi64ELi64ELi4ES3_EELi8ELi5ELb0EEEvNS_16Flash_fwd_paramsE,"a",@progbits
	.sectionflags	@""
	.align	4
.nv.constant0._ZN5flash32flash_fwd_splitkv_combine_kernelI23Flash_fwd_kernel_traitsILi192ELi64ELi64ELi4ELb0ELb0EN7cutlass10bfloat16_tE19Flash_kernel_traitsILi192ELi64ELi64ELi4ES3_EELi8ELi5ELb0EEEvNS_16Flash_fwd_paramsE:
	.zero		816


//--------------------- .nv.constant0._ZN5flash32flash_fwd_splitkv_combine_kernelI23Flash_fwd_kernel_traitsILi192ELi64ELi64ELi4ELb0ELb0EN7cutlass10bfloat16_tE19Flash_kernel_traitsILi192ELi64ELi64ELi4ES3_EELi8ELi4ELb0EEEvNS_16Flash_fwd_paramsE --------------------------
	.section	.nv.constant0._ZN5flash32flash_fwd_splitkv_combine_kernelI23Flash_fwd_kernel_traitsILi192ELi64ELi64ELi4ELb0ELb0EN7cutlass10bfloat16_tE19Flash_kernel_traitsILi192ELi64ELi64ELi4ES3_EELi8ELi4ELb0EEEvNS_16Flash_fwd_paramsE,"a",@progbits
	.sectionflags	@""
	.align	4
.nv.constant0._ZN5flash32flash_fwd_splitkv_combine_kernelI23Flash_fwd_kernel_traitsILi192ELi64ELi64ELi4ELb0ELb0EN7cutlass10bfloat16_tE19Flash_kernel_traitsILi192ELi64ELi64ELi4ES3_EELi8ELi4ELb0EEEvNS_16Flash_fwd_paramsE:
	.zero		816


//--------------------- .nv.constant0._ZN5flash32flash_fwd_splitkv_combine_kernelI23Flash_fwd_kernel_traitsILi192ELi64ELi64ELi4ELb0ELb0EN7cutlass10bfloat16_tE19Flash_kernel_traitsILi192ELi64ELi64ELi4ES3_EELi8ELi3ELb0EEEvNS_16Flash_fwd_paramsE --------------------------
	.section	.nv.constant0._ZN5flash32flash_fwd_splitkv_combine_kernelI23Flash_fwd_kernel_traitsILi192ELi64ELi64ELi4ELb0ELb0EN7cutlass10bfloat16_tE19Flash_kernel_traitsILi192ELi64ELi64ELi4ES3_EELi8ELi3ELb0EEEvNS_16Flash_fwd_paramsE,"a",@progbits
	.sectionflags	@""
	.align	4
.nv.constant0._ZN5flash32flash_fwd_splitkv_combine_kernelI23Flash_fwd_kernel_traitsILi192ELi64ELi64ELi4ELb0ELb0EN7cutlass10bfloat16_tE19Flash_kernel_traitsILi192ELi64ELi64ELi4ES3_EELi8ELi3ELb0EEEvNS_16Flash_fwd_paramsE:
	.zero		816


//--------------------- .nv.constant0._ZN5flash32flash_fwd_splitkv_combine_kernelI23Flash_fwd_kernel_traitsILi192ELi64ELi64ELi4ELb0ELb0EN7cutlass10bfloat16_tE19Flash_kernel_traitsILi192ELi64ELi64ELi4ES3_EELi8ELi2ELb0EEEvNS_16Flash_fwd_paramsE --------------------------
	.section	.nv.constant0._ZN5flash32flash_fwd_splitkv_combine_kernelI23Flash_fwd_kernel_traitsILi192ELi64ELi64ELi4ELb0ELb0EN7cutlass10bfloat16_tE19Flash_kernel_traitsILi192ELi64ELi64ELi4ES3_EELi8ELi2ELb0EEEvNS_16Flash_fwd_paramsE,"a",@progbits
	.sectionflags	@""
	.align	4
.nv.constant0._ZN5flash32flash_fwd_splitkv_combine_kernelI23Flash_fwd_kernel_traitsILi192ELi64ELi64ELi4ELb0ELb0EN7cutlass10bfloat16_tE19Flash_kernel_traitsILi192ELi64ELi64ELi4ES3_EELi8ELi2ELb0EEEvNS_16Flash_fwd_paramsE:
	.zero		816


//--------------------- .nv.constant0._ZN5flash32flash_fwd_splitkv_combine_kernelI23Flash_fwd_kernel_traitsILi192ELi64ELi64ELi4ELb0ELb0EN7cutlass10bfloat16_tE19Flash_kernel_traitsILi192ELi64ELi64ELi4ES3_EELi8ELi1ELb0EEEvNS_16Flash_fwd_paramsE --------------------------
	.section	.nv.constant0._ZN5flash32flash_fwd_splitkv_combine_kernelI23Flash_fwd_kernel_traitsILi192ELi64ELi64ELi4ELb0ELb0EN7cutlass10bfloat16_tE19Flash_kernel_traitsILi192ELi64ELi64ELi4ES3_EELi8ELi1ELb0EEEvNS_16Flash_fwd_paramsE,"a",@progbits
	.sectionflags	@""
	.align	4
.nv.constant0._ZN5flash32flash_fwd_splitkv_combine_kernelI23Flash_fwd_kernel_traitsILi192ELi64ELi64ELi4ELb0ELb0EN7cutlass10bfloat16_tE19Flash_kernel_traitsILi192ELi64ELi64ELi4ES3_EELi8ELi1ELb0EEEvNS_16Flash_fwd_paramsE:
	.zero		816


//--------------------- .nv.constant0._ZN5flash32flash_fwd_splitkv_combine_kernelI23Flash_fwd_kernel_traitsILi192ELi64ELi64ELi4ELb0ELb0EN7cutlass10bfloat16_tE19Flash_kernel_traitsILi192ELi64ELi64ELi4ES3_EELi8ELi7ELb1EEEvNS_16Flash_fwd_paramsE --------------------------
	.section	.nv.constant0._ZN5flash32flash_fwd_splitkv_combine_kernelI23Flash_fwd_kernel_traitsILi192ELi64ELi64ELi4ELb0ELb0EN7cutlass10bfloat16_tE19Flash_kernel_traitsILi192ELi64ELi64ELi4ES3_EELi8ELi7ELb1EEEvNS_16Flash_fwd_paramsE,"a",@progbits
	.sectionflags	@""
	.align	4
.nv.constant0._ZN5flash32flash_fwd_splitkv_combine_kernelI23Flash_fwd_kernel_traitsILi192ELi64ELi64ELi4ELb0ELb0EN7cutlass10bfloat16_tE19Flash_kernel_traitsILi192ELi64ELi64ELi4ES3_EELi8ELi7ELb1EEEvNS_16Flash_fwd_paramsE:
	.zero		816


//--------------------- .nv.constant0._ZN5flash32flash_fwd_splitkv_combine_kernelI23Flash_fwd_kernel_traitsILi192ELi64ELi64ELi4ELb0ELb0EN7cutlass10bfloat16_tE19Flash_kernel_traitsILi192ELi64ELi64ELi4ES3_EELi8ELi6ELb1EEEvNS_16Flash_fwd_paramsE --------------------------
	.section	.nv.constant0._ZN5flash32flash_fwd_splitkv_combine_kernelI23Flash_fwd_kernel_traitsILi192ELi64ELi64ELi4ELb0ELb0EN7cutlass10bfloat16_tE19Flash_kernel_traitsILi192ELi64ELi64ELi4ES3_EELi8ELi6ELb1EEEvNS_16Flash_fwd_paramsE,"a",@progbits
	.sectionflags	@""
	.align	4
.nv.constant0._ZN5flash32flash_fwd_splitkv_combine_kernelI23Flash_fwd_kernel_traitsILi192ELi64ELi64ELi4ELb0ELb0EN7cutlass10bfloat16_tE19Flash_kernel_traitsILi192ELi64ELi64ELi4ES3_EELi8ELi6ELb1EEEvNS_16Flash_fwd_paramsE:
	.zero		816


//--------------------- .nv.constant0._ZN5flash32flash_fwd_splitkv_combine_kernelI23Flash_fwd_kernel_traitsILi192ELi64ELi64ELi4ELb0ELb0EN7cutlass10bfloat16_tE19Flash_kernel_traitsILi192ELi64ELi64ELi4ES3_EELi8ELi5ELb1EEEvNS_16Flash_fwd_paramsE --------------------------
	.section	.nv.constant0._ZN5flash32flash_fwd_splitkv_combine_kernelI23Flash_fwd_kernel_traitsILi192ELi64ELi64ELi4ELb0ELb0EN7cutlass10bfloat16_tE19Flash_kernel_traitsILi192ELi64ELi64ELi4ES3_EELi8ELi5ELb1EEEvNS_16Flash_fwd_paramsE,"a",@progbits
	.sectionflags	@""
	.align	4
.nv.constant0._ZN5flash32flash_fwd_splitkv_combine_kernelI23Flash_fwd_kernel_traitsILi192ELi64ELi64ELi4ELb0ELb0EN7cutlass10bfloat16_tE19Flash_kernel_traitsILi192ELi64ELi64ELi4ES3_EELi8ELi5ELb1EEEvNS_16Flash_fwd_paramsE:
	.zero		816


//--------------------- .nv.constant0._ZN5flash32flash_fwd_splitkv_combine_kernelI23Flash_fwd_kernel_traitsILi192ELi64ELi64ELi4ELb0ELb0EN7cutlass10bfloat16_tE19Flash_kernel_traitsILi192ELi64ELi64ELi4ES3_EELi8ELi4ELb1EEEvNS_16Flash_fwd_paramsE --------------------------
	.section	.nv.constant0._ZN5flash32flash_fwd_splitkv_combine_kernelI23Flash_fwd_kernel_traitsILi192ELi64ELi64ELi4ELb0ELb0EN7cutlass10bfloat16_tE19Flash_kernel_traitsILi192ELi64ELi64ELi4ES3_EELi8ELi4ELb1EEEvNS_16Flash_fwd_paramsE,"a",@progbits
	.sectionflags	@""
	.align	4
.nv.constant0._ZN5flash32flash_fwd_splitkv_combine_kernelI23Flash_fwd_kernel_traitsILi192ELi64ELi64ELi4ELb0ELb0EN7cutlass10bfloat16_tE19Flash_kernel_traitsILi192ELi64ELi64ELi4ES3_EELi8ELi4ELb1EEEvNS_16Flash_fwd_paramsE:
	.zero		816


//--------------------- .nv.constant0._ZN5flash32flash_fwd_splitkv_combine_kernelI23Flash_fwd_kernel_traitsILi192ELi64ELi64ELi4ELb0ELb0EN7cutlass10bfloat16_tE19Flash_kernel_traitsILi192ELi64ELi64ELi4ES3_EELi8ELi3ELb1EEEvNS_16Flash_fwd_paramsE --------------------------
	.section	.nv.constant0._ZN5flash32flash_fwd_splitkv_combine_kernelI23Flash_fwd_kernel_traitsILi192ELi64ELi64ELi4ELb0ELb0EN7cutlass10bfloat16_tE19Flash_kernel_traitsILi192ELi64ELi64ELi4ES3_EELi8ELi3ELb1EEEvNS_16Flash_fwd_paramsE,"a",@progbits
	.sectionflags	@""
	.align	4
.nv.constant0._ZN5flash32flash_fwd_splitkv_combine_kernelI23Flash_fwd_kernel_traitsILi192ELi64ELi64ELi4ELb0ELb0EN7cutlass10bfloat16_tE19Flash_kernel_traitsILi192ELi64ELi64ELi4ES3_EELi8ELi3ELb1EEEvNS_16Flash_fwd_paramsE:
	.zero		816


//--------------------- .nv.constant0._ZN5flash32flash_fwd_splitkv_combine_kernelI23Flash_fwd_kernel_traitsILi192ELi64ELi64ELi4ELb0ELb0EN7cutlass10bfloat16_tE19Flash_kernel_traitsILi192ELi64ELi64ELi4ES3_EELi8ELi2ELb1EEEvNS_16Flash_fwd_paramsE --------------------------
	.section	.nv.constant0._ZN5flash32flash_fwd_splitkv_combine_kernelI23Flash_fwd_kernel_traitsILi192ELi64ELi64ELi4ELb0ELb0EN7cutlass10bfloat16_tE19Flash_kernel_traitsILi192ELi64ELi64ELi4ES3_EELi8ELi2ELb1EEEvNS_16Flash_fwd_paramsE,"a",@progbits
	.sectionflags	@""
	.align	4
.nv.constant0._ZN5flash32flash_fwd_splitkv_combine_kernelI23Flash_fwd_kernel_traitsILi192ELi64ELi64ELi4ELb0ELb0EN7cutlass10bfloat16_tE19Flash_kernel_traitsILi192ELi64ELi64ELi4ES3_EELi8ELi2ELb1EEEvNS_16Flash_fwd_paramsE:
	.zero		816


//--------------------- .nv.constant0._ZN5flash32flash_fwd_splitkv_combine_kernelI23Flash_fwd_kernel_traitsILi192ELi64ELi64ELi4ELb0ELb0EN7cutlass10bfloat16_tE19Flash_kernel_traitsILi192ELi64ELi64ELi4ES3_EELi8ELi1ELb1EEEvNS_16Flash_fwd_paramsE --------------------------
	.section	.nv.constant0._ZN5flash32flash_fwd_splitkv_combine_kernelI23Flash_fwd_kernel_traitsILi192ELi64ELi64ELi4ELb0ELb0EN7cutlass10bfloat16_tE19Flash_kernel_traitsILi192ELi64ELi64ELi4ES3_EELi8ELi1ELb1EEEvNS_16Flash_fwd_paramsE,"a",@progbits
	.sectionflags	@""
	.align	4
.nv.constant0._ZN5flash32flash_fwd_splitkv_combine_kernelI23Flash_fwd_kernel_traitsILi192ELi64ELi64ELi4ELb0ELb0EN7cutlass10bfloat16_tE19Flash_kernel_traitsILi192ELi64ELi64ELi4ES3_EELi8ELi1ELb1EEEvNS_16Flash_fwd_paramsE:
	.zero		816


//--------------------- .nv.constant0._ZN5flash24flash_fwd_splitkv_kernelI23Flash_fwd_kernel_traitsILi192ELi64ELi64ELi4ELb0ELb0EN7cutlass10bfloat16_tE19Flash_kernel_traitsILi192ELi64ELi64ELi4ES3_EELb1ELb0ELb0ELb0ELb0ELb0ELb0ELb0EEEvNS_16Flash_fwd_paramsE --------------------------
	.section	.nv.constant0._ZN5flash24flash_fwd_splitkv_kernelI23Flash_fwd_kernel_traitsILi192ELi64ELi64ELi4ELb0ELb0EN7cutlass10bfloat16_tE19Flash_kernel_traitsILi192ELi64ELi64ELi4ES3_EELb1ELb0ELb0ELb0ELb0ELb0ELb0ELb0EEEvNS_16Flash_fwd_paramsE,"a",@progbits
	.sectionflags	@""
	.align	4
.nv.constant0._ZN5flash24flash_fwd_splitkv_kernelI23Flash_fwd_kernel_traitsILi192ELi64ELi64ELi4ELb0ELb0EN7cutlass10bfloat16_tE19Flash_kernel_traitsILi192ELi64ELi64ELi4ES3_EELb1ELb0ELb0ELb0ELb0ELb0ELb0ELb0EEEvNS_16Flash_fwd_paramsE:
	.zero		816


//--------------------- .nv.constant0._ZN5flash24flash_fwd_splitkv_kernelI23Flash_fwd_kernel_traitsILi192ELi64ELi64ELi4ELb0ELb0EN7cutlass10bfloat16_tE19Flash_kernel_traitsILi192ELi64ELi64ELi4ES3_EELb1ELb0ELb0ELb0ELb0ELb1ELb0ELb0EEEvNS_16Flash_fwd_paramsE --------------------------
	.section	.nv.constant0._ZN5flash24flash_fwd_splitkv_kernelI23Flash_fwd_kernel_traitsILi192ELi64ELi64ELi4ELb0ELb0EN7cutlass10bfloat16_tE19Flash_kernel_traitsILi192ELi64ELi64ELi4ES3_EELb1ELb0ELb0ELb0ELb0ELb1ELb0ELb0EEEvNS_16Flash_fwd_paramsE,"a",@progbits
	.sectionflags	@""
	.align	4
.nv.constant0._ZN5flash24flash_fwd_splitkv_kernelI23Flash_fwd_kernel_traitsILi192ELi64ELi64ELi4ELb0ELb0EN7cutlass10bfloat16_tE19Flash_kernel_traitsILi192ELi64ELi64ELi4ES3_EELb1ELb0ELb0ELb0ELb0ELb1ELb0ELb0EEEvNS_16Flash_fwd_paramsE:
	.zero		816


//--------------------- .nv.constant0._ZN5flash24flash_fwd_splitkv_kernelI23Flash_fwd_kernel_traitsILi192ELi64ELi64ELi4ELb0ELb0EN7cutlass10bfloat16_tE19Flash_kernel_traitsILi192ELi64ELi64ELi4ES3_EELb1ELb0ELb0ELb0ELb0ELb0ELb0ELb1EEEvNS_16Flash_fwd_paramsE --------------------------
	.section	.nv.constant0._ZN5flash24flash_fwd_splitkv_kernelI23Flash_fwd_kernel_traitsILi192ELi64ELi64ELi4ELb0ELb0EN7cutlass10bfloat16_tE19Flash_kernel_traitsILi192ELi64ELi64ELi4ES3_EELb1ELb0ELb0ELb0ELb0ELb0ELb0ELb1EEEvNS_16Flash_fwd_paramsE,"a",@progbits
	.sectionflags	@""
	.align	4
.nv.constant0._ZN5flash24flash_fwd_splitkv_kernelI23Flash_fwd_kernel_traitsILi192ELi64ELi64ELi4ELb0ELb0EN7cutlass10bfloat16_tE19Flash_kernel_traitsILi192ELi64ELi64ELi4ES3_EELb1ELb0ELb0ELb0ELb0ELb0ELb0ELb1EEEvNS_16Flash_fwd_paramsE:
	.zero		816


//--------------------- .nv.constant0._ZN5flash24flash_fwd_splitkv_kernelI23Flash_fwd_kernel_traitsILi192ELi64ELi64ELi4ELb0ELb0EN7cutlass10bfloat16_tE19Flash_kernel_traitsILi192ELi64ELi64ELi4ES3_EELb1ELb0ELb0ELb0ELb0ELb1ELb0ELb1EEEvNS_16Flash_fwd_paramsE --------------------------
	.section	.nv.constant0._ZN5flash24flash_fwd_splitkv_kernelI23Flash_fwd_kernel_traitsILi192ELi64ELi64ELi4ELb0ELb0EN7cutlass10bfloat16_tE19Flash_kernel_traitsILi192ELi64ELi64ELi4ES3_EELb1ELb0ELb0ELb0ELb0ELb1ELb0ELb1EEEvNS_16Flash_fwd_paramsE,"a",@progbits
	.sectionflags	@""
	.align	4
.nv.constant0._ZN5flash24flash_fwd_splitkv_kernelI23Flash_fwd_kernel_traitsILi192ELi64ELi64ELi4ELb0ELb0EN7cutlass10bfloat16_tE19Flash_kernel_traitsILi192ELi64ELi64ELi4ES3_EELb1ELb0ELb0ELb0ELb0ELb1ELb0ELb1EEEvNS_16Flash_fwd_paramsE:
	.zero		816


//--------------------- .nv.constant0._ZN5flash24flash_fwd_splitkv_kernelI23Flash_fwd_kernel_traitsILi192ELi64ELi64ELi4ELb0ELb0EN7cutlass10bfloat16_tE19Flash_kernel_traitsILi192ELi64ELi64ELi4ES3_EELb1ELb0ELb0ELb0ELb0ELb0ELb1ELb0EEEvNS_16Flash_fwd_paramsE --------------------------
	.section	.nv.constant0._ZN5flash24flash_fwd_splitkv_kernelI23Flash_fwd_kernel_traitsILi192ELi64ELi64ELi4ELb0ELb0EN7cutlass10bfloat16_tE19Flash_kernel_traitsILi192ELi64ELi64ELi4ES3_EELb1ELb0ELb0ELb0ELb0ELb0ELb1ELb0EEEvNS_16Flash_fwd_paramsE,"a",@progbits
	.sectionflags	@""
	.align	4
.nv.constant0._ZN5flash24flash_fwd_splitkv_kernelI23Flash_fwd_kernel_traitsILi192ELi64ELi64ELi4ELb0ELb0EN7cutlass10bfloat16_tE19Flash_kernel_traitsILi192ELi64ELi64ELi4ES3_EELb1ELb0ELb0ELb0ELb0ELb0ELb1ELb0EEEvNS_16Flash_fwd_paramsE:
	.zero		816


//--------------------- .nv.constant0._ZN5flash24flash_fwd_splitkv_kernelI23Flash_fwd_kernel_traitsILi192ELi64ELi64ELi4ELb0ELb0EN7cutlass10bfloat16_tE19Flash_kernel_traitsILi192ELi64ELi64ELi4ES3_EELb1ELb0ELb0ELb0ELb0ELb1ELb1ELb0EEEvNS_16Flash_fwd_paramsE --------------------------
	.section	.nv.constant0._ZN5flash24flash_fwd_splitkv_kernelI23Flash_fwd_kernel_traitsILi192ELi64ELi64ELi4ELb0ELb0EN7cutlass10bfloat16_tE19Flash_kernel_traitsILi192ELi64ELi64ELi4ES3_EELb1ELb0ELb0ELb0ELb0ELb1ELb1ELb0EEEvNS_16Flash_fwd_paramsE,"a",@progbits
	.sectionflags	@""
	.align	4
.nv.constant0._ZN5flash24flash_fwd_splitkv_kernelI23Flash_fwd_kernel_traitsILi192ELi64ELi64ELi4ELb0ELb0EN7cutlass10bfloat16_tE19Flash_kernel_traitsILi192ELi64ELi64ELi4ES3_EELb1ELb0ELb0ELb0ELb0ELb1ELb1ELb0EEEvNS_16Flash_fwd_paramsE:
	.zero		816


//--------------------- .nv.constant0._ZN5flash24flash_fwd_splitkv_kernelI23Flash_fwd_kernel_traitsILi192ELi64ELi64ELi4ELb0ELb0EN7cutlass10bfloat16_tE19Flash_kernel_traitsILi192ELi64ELi64ELi4ES3_EELb1ELb0ELb0ELb0ELb0ELb0ELb1ELb1EEEvNS_16Flash_fwd_paramsE --------------------------
	.section	.nv.constant0._ZN5flash24flash_fwd_splitkv_kernelI23Flash_fwd_kernel_traitsILi192ELi64ELi64ELi4ELb0ELb0EN7cutlass10bfloat16_tE19Flash_kernel_traitsILi192ELi64ELi64ELi4ES3_EELb1ELb0ELb0ELb0ELb0ELb0ELb1ELb1EEEvNS_16Flash_fwd_paramsE,"a",@progbits
	.sectionflags	@""
	.align	4
.nv.constant0._ZN5flash24flash_fwd_splitkv_kernelI23Flash_fwd_kernel_traitsILi192ELi64ELi64ELi4ELb0ELb0EN7cutlass10bfloat16_tE19Flash_kernel_traitsILi192ELi64ELi64ELi4ES3_EELb1ELb0ELb0ELb0ELb0ELb0ELb1ELb1EEEvNS_16Flash_fwd_paramsE:
	.zero		816


//--------------------- .nv.constant0._ZN5flash24flash_fwd_splitkv_kernelI23Flash_fwd_kernel_traitsILi192ELi64ELi64ELi4ELb0ELb0EN7cutlass10bfloat16_tE19Flash_kernel_traitsILi192ELi64ELi64ELi4ES3_EELb1ELb0ELb0ELb0ELb0ELb1ELb1ELb1EEEvNS_16Flash_fwd_paramsE --------------------------
	.section	.nv.constant0._ZN5flash24flash_fwd_splitkv_kernelI23Flash_fwd_kernel_traitsILi192ELi64ELi64ELi4ELb0ELb0EN7cutlass10bfloat16_tE19Flash_kernel_traitsILi192ELi64ELi64ELi4ES3_EELb1ELb0ELb0ELb0ELb0ELb1ELb1ELb1EEEvNS_16Flash_fwd_paramsE,"a",@progbits
	.sectionflags	@""
	.align	4
.nv.constant0._ZN5flash24flash_fwd_splitkv_kernelI23Flash_fwd_kernel_traitsILi192ELi64ELi64ELi4ELb0ELb0EN7cutlass10bfloat16_tE19Flash_kernel_traitsILi192ELi64ELi64ELi4ES3_EELb1ELb0ELb0ELb0ELb0ELb1ELb1ELb1EEEvNS_16Flash_fwd_paramsE:
	.zero		816


//--------------------- .nv.constant0._ZN5flash24flash_fwd_splitkv_kernelI23Flash_fwd_kernel_traitsILi192ELi64ELi64ELi4ELb0ELb0EN7cutlass10bfloat16_tE19Flash_kernel_traitsILi192ELi64ELi64ELi4ES3_EELb1ELb0ELb0ELb0ELb1ELb0ELb0ELb0EEEvNS_16Flash_fwd_paramsE --------------------------
	.section	.nv.constant0._ZN5flash24flash_fwd_splitkv_kernelI23Flash_fwd_kernel_traitsILi192ELi64ELi64ELi4ELb0ELb0EN7cutlass10bfloat16_tE19Flash_kernel_traitsILi192ELi64ELi64ELi4ES3_EELb1ELb0ELb0ELb0ELb1ELb0ELb0ELb0EEEvNS_16Flash_fwd_paramsE,"a",@progbits
	.sectionflags	@""
	.align	4
.nv.constant0._ZN5flash24flash_fwd_splitkv_kernelI23Flash_fwd_kernel_traitsILi192ELi64ELi64ELi4ELb0ELb0EN7cutlass10bfloat16_tE19Flash_kernel_traitsILi192ELi64ELi64ELi4ES3_EELb1ELb0ELb0ELb0ELb1ELb0ELb0ELb0EEEvNS_16Flash_fwd_paramsE:
	.zero		816


//--------------------- .nv.constant0._ZN5flash24flash_fwd_splitkv_kernelI23Flash_fwd_kernel_traitsILi192ELi64ELi64ELi4ELb0ELb0EN7cutlass10bfloat16_tE19Flash_kernel_traitsILi192ELi64ELi64ELi4ES3_EELb1ELb0ELb0ELb0ELb1ELb1ELb0ELb0EEEvNS_16Flash_fwd_paramsE --------------------------
	.section	.nv.constant0._ZN5flash24flash_fwd_splitkv_kernelI23Flash_fwd_kernel_traitsILi192ELi64ELi64ELi4ELb0ELb0EN7cutlass10bfloat16_tE19Flash_kernel_traitsILi192ELi64ELi64ELi4ES3_EELb1ELb0ELb0ELb0ELb1ELb1ELb0ELb0EEEvNS_16Flash_fwd_paramsE,"a",@progbits
	.sectionflags	@""
	.align	4
.nv.constant0._ZN5flash24flash_fwd_splitkv_kernelI23Flash_fwd_kernel_traitsILi192ELi64ELi64ELi4ELb0ELb0EN7cutlass10bfloat16_tE19Flash_kernel_traitsILi192ELi64ELi64ELi4ES3_EELb1ELb0ELb0ELb0ELb1ELb1ELb0ELb0EEEvNS_16Flash_fwd_paramsE:
	.zero		816


//--------------------- .nv.constant0._ZN5flash24flash_fwd_splitkv_kernelI23Flash_fwd_kernel_traitsILi192ELi64ELi64ELi4ELb0ELb0EN7cutlass10bfloat16_tE19Flash_kernel_traitsILi192ELi64ELi64ELi4ES3_EELb1ELb0ELb1ELb0ELb0ELb0ELb0ELb0EEEvNS_16Flash_fwd_paramsE --------------------------
	.section	.nv.constant0._ZN5flash24flash_fwd_splitkv_kernelI23Flash_fwd_kernel_traitsILi192ELi64ELi64ELi4ELb0ELb0EN7cutlass10bfloat16_tE19Flash_kernel_traitsILi192ELi64ELi64ELi4ES3_EELb1ELb0ELb1ELb0ELb0ELb0ELb0ELb0EEEvNS_16Flash_fwd_paramsE,"a",@progbits
	.sectionflags	@""
	.align	4
.nv.constant0._ZN5flash24flash_fwd_splitkv_kernelI23Flash_fwd_kernel_traitsILi192ELi64ELi64ELi4ELb0ELb0EN7cutlass10bfloat16_tE19Flash_kernel_traitsILi192ELi64ELi64ELi4ES3_EELb1ELb0ELb1ELb0ELb0ELb0ELb0ELb0EEEvNS_16Flash_fwd_paramsE:
	.zero		816


//--------------------- .nv.constant0._ZN5flash24flash_fwd_splitkv_kernelI23Flash_fwd_kernel_traitsILi192ELi64ELi64ELi4ELb0ELb0EN7cutlass10bfloat16_tE19Flash_kernel_traitsILi192ELi64ELi64ELi4ES3_EELb1ELb0ELb1ELb0ELb0ELb1ELb0ELb0EEEvNS_16Flash_fwd_paramsE --------------------------
	.section	.nv.constant0._ZN5flash24flash_fwd_splitkv_kernelI23Flash_fwd_kernel_traitsILi192ELi64ELi64ELi4ELb0ELb0EN7cutlass10bfloat16_tE19Flash_kernel_traitsILi192ELi64ELi64ELi4ES3_EELb1ELb0ELb1ELb0ELb0ELb1ELb0ELb0EEEvNS_16Flash_fwd_paramsE,"a",@progbits
	.sectionflags	@""
	.align	4
.nv.constant0._ZN5flash24flash_fwd_splitkv_kernelI23Flash_fwd_kernel_traitsILi192ELi64ELi64ELi4ELb0ELb0EN7cutlass10bfloat16_tE19Flash_kernel_traitsILi192ELi64ELi64ELi4ES3_EELb1ELb0ELb1ELb0ELb0ELb1ELb0ELb0EEEvNS_16Flash_fwd_paramsE:
	.zero		816


//--------------------- .nv.constant0._ZN5flash24flash_fwd_splitkv_kernelI23Flash_fwd_kernel_traitsILi192ELi64ELi64ELi4ELb0ELb0EN7cutlass10bfloat16_tE19Flash_kernel_traitsILi192ELi64ELi64ELi4ES3_EELb1ELb0ELb0ELb0ELb1ELb0ELb0ELb1EEEvNS_16Flash_fwd_paramsE --------------------------
	.section	.nv.constant0._ZN5flash24flash_fwd_splitkv_kernelI23Flash_fwd_kernel_traitsILi192ELi64ELi64ELi4ELb0ELb0EN7cutlass10bfloat16_tE19Flash_kernel_traitsILi192ELi64ELi64ELi4ES3_EELb1ELb0ELb0ELb0ELb1ELb0ELb0ELb1EEEvNS_16Flash_fwd_paramsE,"a",@progbits
	.sectionflags	@""
	.align	4
.nv.constant0._ZN5flash24flash_fwd_splitkv_kernelI23Flash_fwd_kernel_traitsILi192ELi64ELi64ELi4ELb0ELb0EN7cutlass10bfloat16_tE19Flash_kernel_traitsILi192ELi64ELi64ELi4ES3_EELb1ELb0ELb0ELb0ELb1ELb0ELb0ELb1EEEvNS_16Flash_fwd_paramsE:
	.zero		816


//--------------------- .nv.constant0._ZN5flash24flash_fwd_splitkv_kernelI23Flash_fwd_kernel_traitsILi192ELi64ELi64ELi4ELb0ELb0EN7cutlass10bfloat16_tE19Flash_kernel_traitsILi192ELi64ELi64ELi4ES3_EELb1ELb0ELb0ELb0ELb1ELb1ELb0ELb1EEEvNS_16Flash_fwd_paramsE --------------------------
	.section	.nv.constant0._ZN5flash24flash_fwd_splitkv_kernelI23Flash_fwd_kernel_traitsILi192ELi64ELi64ELi4ELb0ELb0EN7cutlass10bfloat16_tE19Flash_kernel_traitsILi192ELi64ELi64ELi4ES3_EELb1ELb0ELb0ELb0ELb1ELb1ELb0ELb1EEEvNS_16Flash_fwd_paramsE,"a",@progbits
	.sectionflags	@""
	.align	4
.nv.constant0._ZN5flash24flash_fwd_splitkv_kernelI23Flash_fwd_kernel_traitsILi192ELi64ELi64ELi4ELb0ELb0EN7cutlass10bfloat16_tE19Flash_kernel_traitsILi192ELi64ELi64ELi4ES3_EELb1ELb0ELb0ELb0ELb1ELb1ELb0ELb1EEEvNS_16Flash_fwd_paramsE:
	.zero		816


//--------------------- .nv.constant0._ZN5flash24flash_fwd_splitkv_kernelI23Flash_fwd_kernel_traitsILi192ELi64ELi64ELi4ELb0ELb0EN7cutlass10bfloat16_tE19Flash_kernel_traitsILi192ELi64ELi64ELi4ES3_EELb1ELb0ELb1ELb0ELb0ELb0ELb0ELb1EEEvNS_16Flash_fwd_paramsE --------------------------
	.section	.nv.constant0._ZN5flash24flash_fwd_splitkv_kernelI23Flash_fwd_kernel_traitsILi192ELi64ELi64ELi4ELb0ELb0EN7cutlass10bfloat16_tE19Flash_kernel_traitsILi192ELi64ELi64ELi4ES3_EELb1ELb0ELb1ELb0ELb0ELb0ELb0ELb1EEEvNS_16Flash_fwd_paramsE,"a",@progbits
	.sectionflags	@""
	.align	4
.nv.constant0._ZN5flash24flash_fwd_splitkv_kernelI23Flash_fwd_kernel_traitsILi192ELi64ELi64ELi4ELb0ELb0EN7cutlass10bfloat16_tE19Flash_kernel_traitsILi192ELi64ELi64ELi4ES3_EELb1ELb0ELb1ELb0ELb0ELb0ELb0ELb1EEEvNS_16Flash_fwd_paramsE:
	.zero		816


//--------------------- .nv.constant0._ZN5flash24flash_fwd_splitkv_kernelI23Flash_fwd_kernel_traitsILi192ELi64ELi64ELi4ELb0ELb0EN7cutlass10bfloat16_tE19Flash_kernel_traitsILi192ELi64ELi64ELi4ES3_EELb1ELb0ELb1ELb0ELb0ELb1ELb0ELb1EEEvNS_16Flash_fwd_paramsE --------------------------
	.section	.nv.constant0._ZN5flash24flash_fwd_splitkv_kernelI23Flash_fwd_kernel_traitsILi192ELi64ELi64ELi4ELb0ELb0EN7cutlass10bfloat16_tE19Flash_kernel_traitsILi192ELi64ELi64ELi4ES3_EELb1ELb0ELb1ELb0ELb0ELb1ELb0ELb1EEEvNS_16Flash_fwd_paramsE,"a",@progbits
	.sectionflags	@""
	.align	4
.nv.constant0._ZN5flash24flash_fwd_splitkv_kernelI23Flash_fwd_kernel_traitsILi192ELi64ELi64ELi4ELb0ELb0EN7cutlass10bfloat16_tE19Flash_kernel_traitsILi192ELi64ELi64ELi4ES3_EELb1ELb0ELb1ELb0ELb0ELb1ELb0ELb1EEEvNS_16Flash_fwd_paramsE:
	.zero		816


//--------------------- .nv.constant0._ZN5flash24flash_fwd_splitkv_kernelI23Flash_fwd_kernel_traitsILi192ELi64ELi64ELi4ELb0ELb0EN7cutlass10bfloat16_tE19Flash_kernel_traitsILi192ELi64ELi64ELi4ES3_EELb1ELb0ELb0ELb0ELb1ELb0ELb1ELb0EEEvNS_16Flash_fwd_paramsE --------------------------
	.section	.nv.constant0._ZN5flash24flash_fwd_splitkv_kernelI23Flash_fwd_kernel_traitsILi192ELi64ELi64ELi4ELb0ELb0EN7cutlass10bfloat16_tE19Flash_kernel_traitsILi192ELi64ELi64ELi4ES3_EELb1ELb0ELb0ELb0ELb1ELb0ELb1ELb0EEEvNS_16Flash_fwd_paramsE,"a",@progbits
	.sectionflags	@""
	.align	4
.nv.constant0._ZN5flash24flash_fwd_splitkv_kernelI23Flash_fwd_kernel_traitsILi192ELi64ELi64ELi4ELb0ELb0EN7cutlass10bfloat16_tE19Flash_kernel_traitsILi192ELi64ELi64ELi4ES3_EELb1ELb0ELb0ELb0ELb1ELb0ELb1ELb0EEEvNS_16Flash_fwd_paramsE:
	.zero		816


//--------------------- .nv.constant0._ZN5flash24flash_fwd_splitkv_kernelI23Flash_fwd_kernel_traitsILi192ELi64ELi64ELi4ELb0ELb0EN7cutlass10bfloat16_tE19Flash_kernel_traitsILi192ELi64ELi64ELi4ES3_EELb1ELb0ELb0ELb0ELb1ELb1ELb1ELb0EEEvNS_16Flash_fwd_paramsE --------------------------
	.section	.nv.constant0._ZN5flash24flash_fwd_splitkv_kernelI23Flash_fwd_kernel_traitsILi192ELi64ELi64ELi4ELb0ELb0EN7cutlass10bfloat16_tE19Flash_kernel_traitsILi192ELi64ELi64ELi4ES3_EELb1ELb0ELb0ELb0ELb1ELb1ELb1ELb0EEEvNS_16Flash_fwd_paramsE,"a",@progbits
	.sectionflags	@""
	.align	4
.nv.constant0._ZN5flash24flash_fwd_splitkv_kernelI23Flash_fwd_kernel_traitsILi192ELi64ELi64ELi4ELb0ELb0EN7cutlass10bfloat16_tE19Flash_kernel_traitsILi192ELi64ELi64ELi4ES3_EELb1ELb0ELb0ELb0ELb1ELb1ELb1ELb0EEEvNS_16Flash_fwd_paramsE:
	.zero		816


//--------------------- .nv.constant0._ZN5flash24flash_fwd_splitkv_kernelI23Flash_fwd_kernel_traitsILi192ELi64ELi64ELi4ELb0ELb0EN7cutlass10bfloat16_tE19Flash_kernel_traitsILi192ELi64ELi64ELi4ES3_EELb1ELb0ELb1ELb0ELb0ELb0ELb1ELb0EEEvNS_16Flash_fwd_paramsE --------------------------
	.section	.nv.constant0._ZN5flash24flash_fwd_splitkv_kernelI23Flash_fwd_kernel_traitsILi192ELi64ELi64ELi4ELb0ELb0EN7cutlass10bfloat16_tE19Flash_kernel_traitsILi192ELi64ELi64ELi4ES3_EELb1ELb0ELb1ELb0ELb0ELb0ELb1ELb0EEEvNS_16Flash_fwd_paramsE,"a",@progbits
	.sectionflags	@""
	.align	4
.nv.constant0._ZN5flash24flash_fwd_splitkv_kernelI23Flash_fwd_kernel_traitsILi192ELi64ELi64ELi4ELb0ELb0EN7cutlass10bfloat16_tE19Flash_kernel_traitsILi192ELi64ELi64ELi4ES3_EELb1ELb0ELb1ELb0ELb0ELb0ELb1ELb0EEEvNS_16Flash_fwd_paramsE:
	.zero		816


//--------------------- .nv.constant0._ZN5flash24flash_fwd_splitkv_kernelI23Flash_fwd_kernel_traitsILi192ELi64ELi64ELi4ELb0ELb0EN7cutlass10bfloat16_tE19Flash_kernel_traitsILi192ELi64ELi64ELi4ES3_EELb1ELb0ELb1ELb0ELb0ELb1ELb1ELb0EEEvNS_16Flash_fwd_paramsE --------------------------
	.section	.nv.constant0._ZN5flash24flash_fwd_splitkv_kernelI23Flash_fwd_kernel_traitsILi192ELi64ELi64ELi4ELb0ELb0EN7cutlass10bfloat16_tE19Flash_kernel_traitsILi192ELi64ELi64ELi4ES3_EELb1ELb0ELb1ELb0ELb0ELb1ELb1ELb0EEEvNS_16Flash_fwd_paramsE,"a",@progbits
	.sectionflags	@""
	.align	4
.nv.constant0._ZN5flash24flash_fwd_splitkv_kernelI23Flash_fwd_kernel_traitsILi192ELi64ELi64ELi4ELb0ELb0EN7cutlass10bfloat16_tE19Flash_kernel_traitsILi192ELi64ELi64ELi4ES3_EELb1ELb0ELb1ELb0ELb0ELb1ELb1ELb0EEEvNS_16Flash_fwd_paramsE:
	.zero		816


//--------------------- .nv.constant0._ZN5flash24flash_fwd_splitkv_kernelI23Flash_fwd_kernel_traitsILi192ELi64ELi64ELi4ELb0ELb0EN7cutlass10bfloat16_tE19Flash_kernel_traitsILi192ELi64ELi64ELi4ES3_EELb1ELb0ELb0ELb0ELb1ELb0ELb1ELb1EEEvNS_16Flash_fwd_paramsE --------------------------
	.section	.nv.constant0._ZN5flash24flash_fwd_splitkv_kernelI23Flash_fwd_kernel_traitsILi192ELi64ELi64ELi4ELb0ELb0EN7cutlass10bfloat16_tE19Flash_kernel_traitsILi192ELi64ELi64ELi4ES3_EELb1ELb0ELb0ELb0ELb1ELb0ELb1ELb1EEEvNS_16Flash_fwd_paramsE,"a",@progbits
	.sectionflags	@""
	.align	4
.nv.constant0._ZN5flash24flash_fwd_splitkv_kernelI23Flash_fwd_kernel_traitsILi192ELi64ELi64ELi4ELb0ELb0EN7cutlass10bfloat16_tE19Flash_kernel_traitsILi192ELi64ELi64ELi4ES3_EELb1ELb0ELb0ELb0ELb1ELb0ELb1ELb1EEEvNS_16Flash_fwd_paramsE:
	.zero		816


//--------------------- .nv.constant0._ZN5flash24flash_fwd_splitkv_kernelI23Flash_fwd_kernel_traitsILi192ELi64ELi64ELi4ELb0ELb0EN7cutlass10bfloat16_tE19Flash_kernel_traitsILi192ELi64ELi64ELi4ES3_EELb1ELb0ELb0ELb0ELb1ELb1ELb1ELb1EEEvNS_16Flash_fwd_paramsE --------------------------
	.section	.nv.constant0._ZN5flash24flash_fwd_splitkv_kernelI23Flash_fwd_kernel_traitsILi192ELi64ELi64ELi4ELb0ELb0EN7cutlass10bfloat16_tE19Flash_kernel_traitsILi192ELi64ELi64ELi4ES3_EELb1ELb0ELb0ELb0ELb1ELb1ELb1ELb1EEEvNS_16Flash_fwd_paramsE,"a",@progbits
	.sectionflags	@""
	.align	4
.nv.constant0._ZN5flash24flash_fwd_splitkv_kernelI23Flash_fwd_kernel_traitsILi192ELi64ELi64ELi4ELb0ELb0EN7cutlass10bfloat16_tE19Flash_kernel_traitsILi192ELi64ELi64ELi4ES3_EELb1ELb0ELb0ELb0ELb1ELb1ELb1ELb1EEEvNS_16Flash_fwd_paramsE:
	.zero		816


//--------------------- .nv.constant0._ZN5flash24flash_fwd_splitkv_kernelI23Flash_fwd_kernel_traitsILi192ELi64ELi64ELi4ELb0ELb0EN7cutlass10bfloat16_tE19Flash_kernel_traitsILi192ELi64ELi64ELi4ES3_EELb1ELb0ELb1ELb0ELb0ELb0ELb1ELb1EEEvNS_16Flash_fwd_paramsE --------------------------
	.section	.nv.constant0._ZN5flash24flash_fwd_splitkv_kernelI23Flash_fwd_kernel_traitsILi192ELi64ELi64ELi4ELb0ELb0EN7cutlass10bfloat16_tE19Flash_kernel_traitsILi192ELi64ELi64ELi4ES3_EELb1ELb0ELb1ELb0ELb0ELb0ELb1ELb1EEEvNS_16Flash_fwd_paramsE,"a",@progbits
	.sectionflags	@""
	.align	4
.nv.constant0._ZN5flash24flash_fwd_splitkv_kernelI23Flash_fwd_kernel_traitsILi192ELi64ELi64ELi4ELb0ELb0EN7cutlass10bfloat16_tE19Flash_kernel_traitsILi192ELi64ELi64ELi4ES3_EELb1ELb0ELb1ELb0ELb0ELb0ELb1ELb1EEEvNS_16Flash_fwd_paramsE:
	.zero		816


//--------------------- .nv.constant0._ZN5flash24flash_fwd_splitkv_kernelI23Flash_fwd_kernel_traitsILi192ELi64ELi64ELi4ELb0ELb0EN7cutlass10bfloat16_tE19Flash_kernel_traitsILi192ELi64ELi64ELi4ES3_EELb1ELb0ELb1ELb0ELb0ELb1ELb1ELb1EEEvNS_16Flash_fwd_paramsE --------------------------
	.section	.nv.constant0._ZN5flash24flash_fwd_splitkv_kernelI23Flash_fwd_kernel_traitsILi192ELi64ELi64ELi4ELb0ELb0EN7cutlass10bfloat16_tE19Flash_kernel_traitsILi192ELi64ELi64ELi4ES3_EELb1ELb0ELb1ELb0ELb0ELb1ELb1ELb1EEEvNS_16Flash_fwd_paramsE,"a",@progbits
	.sectionflags	@""
	.align	4
.nv.constant0._ZN5flash24flash_fwd_splitkv_kernelI23Flash_fwd_kernel_traitsILi192ELi64ELi64ELi4ELb0ELb0EN7cutlass10bfloat16_tE19Flash_kernel_traitsILi192ELi64ELi64ELi4ES3_EELb1ELb0ELb1ELb0ELb0ELb1ELb1ELb1EEEvNS_16Flash_fwd_paramsE:
	.zero		816


//--------------------- .text._ZN5flash32flash_fwd_splitkv_combine_kernelI23Flash_fwd_kernel_traitsILi192ELi64ELi64ELi4ELb0ELb0EN7cutlass10bfloat16_tE19Flash_kernel_traitsILi192ELi64ELi64ELi4ES3_EELi8ELi7ELb0EEEvNS_16Flash_fwd_paramsE --------------------------
	.section	.text._ZN5flash32flash_fwd_splitkv_combine_kernelI23Flash_fwd_kernel_traitsILi192ELi64ELi64ELi4ELb0ELb0EN7cutlass10bfloat16_tE19Flash_kernel_traitsILi192ELi64ELi64ELi4ES3_EELi8ELi7ELb0EEEvNS_16Flash_fwd_paramsE,"ax",@progbits
	.sectioninfo	@"SHI_REGISTERS=62"
	.align	128
        .global         _ZN5flash32flash_fwd_splitkv_combine_kernelI23Flash_fwd_kernel_traitsILi192ELi64ELi64ELi4ELb0ELb0EN7cutlass10bfloat16_tE19Flash_kernel_traitsILi192ELi64ELi64ELi4ES3_EELi8ELi7ELb0EEEvNS_16Flash_fwd_paramsE
        .type           _ZN5flash32flash_fwd_splitkv_combine_kernelI23Flash_fwd_kernel_traitsILi192ELi64ELi64ELi4ELb0ELb0EN7cutlass10bfloat16_tE19Flash_kernel_traitsILi192ELi64ELi64ELi4ES3_EELi8ELi7ELb0EEEvNS_16Flash_fwd_paramsE,@function
        .size           _ZN5flash32flash_fwd_splitkv_combine_kernelI23Flash_fwd_kernel_traitsILi192ELi64ELi64ELi4ELb0ELb0EN7cutlass10bfloat16_tE19Flash_kernel_traitsILi192ELi64ELi64ELi4ES3_EELi8ELi7ELb0EEEvNS_16Flash_fwd_paramsE,(.L_x_4368 - _ZN5flash32flash_fwd_splitkv_combine_kernelI23Flash_fwd_kernel_traitsILi192ELi64ELi64ELi4ELb0ELb0EN7cutlass10bfloat16_tE19Flash_kernel_traitsILi192ELi64ELi64ELi4ES3_EELi8ELi7ELb0EEEvNS_16Flash_fwd_paramsE)
        .other          _ZN5flash32flash_fwd_splitkv_combine_kernelI23Flash_fwd_kernel_traitsILi192ELi64ELi64ELi4ELb0ELb0EN7cutlass10bfloat16_tE19Flash_kernel_traitsILi192ELi64ELi64ELi4ES3_EELi8ELi7ELb0EEEvNS_16Flash_fwd_paramsE,@"STO_CUDA_ENTRY STV_DEFAULT"
_ZN5flash32flash_fwd_splitkv_combine_kernelI23Flash_fwd_kernel_traitsILi192ELi64ELi64ELi4ELb0ELb0EN7cutlass10bfloat16_tE19Flash_kernel_traitsILi192ELi64ELi64ELi4ES3_EELi8ELi7ELb0EEEvNS_16Flash_fwd_paramsE:
.text._ZN5flash32flash_fwd_splitkv_combine_kernelI23Flash_fwd_kernel_traitsILi192ELi64ELi64ELi4ELb0ELb0EN7cutlass10bfloat16_tE19Flash_kernel_traitsILi192ELi64ELi64ELi4ES3_EELi8ELi7ELb0EEEvNS_16Flash_fwd_paramsE:
[----:B------:R-:W-:Y:S02]  /*0000*/  MOV R1, c[0x0][0x28] ;  /* 0x00000a0000017a02 */ /* 0x000fe40000000f00 */
[----:B------:R-:W-:Y:S01]  /*0010*/  IMAD.MOV.U32 R3, RZ, RZ, c[0x0][0x1c0] ;  /* 0x00007000ff037624 */ /* 0x000fe200078e00ff */
[----:B------:R-:W0:Y:S01]  /*0020*/  S2UR UR7, SR_CTAID.X ;  /* 0x00000000000779c3 */ /* 0x000e220000002500 */
[----:B------:R-:W-:Y:S02]  /*0030*/  IMAD.MOV.U32 R2, RZ, RZ, c[0x0][0x214] ;  /* 0x00008500ff027624 */ /* 0x000fe400078e00ff */
[----:B------:R-:W-:Y:S01]  /*0040*/  IMAD R28, R3, c[0x0][0x210], RZ ;  /* 0x00008400031c7a24 */ /* 0x000fe200078e02ff */
[----:B------:R-:W-:Y:S02]  /*0050*/  SHF.R.S32.HI R3, RZ, 0x1f, R3 ;  /* 0x0000001fff037819 */ /* 0x000fe40000011403 */
[----:B------:R-:W-:Y:S01]  /*0060*/  SHF.R.S32.HI R2, RZ, 0x1f, R2 ;  /* 0x0000001fff027819 */ /* 0x000fe20000011402 */
[----:B------:R-:W-:-:S05]  /*0070*/  IMAD R28, R28, c[0x0][0x214], RZ ;  /* 0x000085001c1c7a24 */ /* 0x000fca00078e02ff */
[----:B------:R-:W-:Y:S02]  /*0080*/  ISETP.LT.U32.AND P0, PT, R28, c[0x0][0x214], PT ;  /* 0x000085001c007a0c */ /* 0x000fe40003f01070 */
[----:B------:R-:W-:-:S04]  /*0090*/  SHF.R.S32.HI R5, RZ, 0x1f, R28 ;  /* 0x0000001fff057819 */ /* 0x000fc8000001141c */
[----:B------:R-:W-:-:S04]  /*00a0*/  ISETP.LT.AND.EX P0, PT, R5, R2, PT, P0 ;  /* 0x000000020500720c */ /* 0x000fc80003f01300 */
[C---:B------:R-:W-:Y:S01]  /*00b0*/  SEL R2, R5.reuse, R2, P0 ;  /* 0x0000000205027207 */ /* 0x040fe20000000000 */
[----:B0-----:R-:W-:Y:S01]  /*00c0*/  USHF.L.U32 UR7, UR7, 0x3, URZ ;  /* 0x0000000307077899 */ /* 0x001fe2000800063f */
[----:B------:R-:W-:Y:S02]  /*00d0*/  SEL R40, R28, c[0x0][0x214], P0 ;  /* 0x000085001c287a07 */ /* 0x000fe40000000000 */
[----:B------:R-:W-:Y:S01]  /*00e0*/  LOP3.LUT R0, R5, R2, RZ, 0xfc, !PT ;  /* 0x0000000205007212 */ /* 0x000fe200078efcff */
[----:B------:R-:W-:-:S03]  /*00f0*/  USHF.R.S32.HI UR6, URZ, 0x1f, UR7 ;  /* 0x0000001f3f067899 */ /* 0x000fc60008011407 */
[----:B------:R-:W-:-:S13]  /*0100*/  ISETP.NE.U32.AND P1, PT, R0, RZ, PT ;  /* 0x000000ff0000720c */ /* 0x000fda0003f25070 */
[----:B------:R-:W-:Y:S05]  /*0110*/  @!P1 BRA `(.L_x_0) ;  /* 0x0000009000009947 */ /* 0x000fea0003800000 */
[----:B------:R-:W-:Y:S01]  /*0120*/  IMAD.MOV.U32 R27, RZ, RZ, R28 ;  /* 0x000000ffff1b7224 */ /* 0x000fe200078e001c */
[----:B------:R-:W-:Y:S01]  /*0130*/  MOV R24, R40 ;  /* 0x0000002800187202 */ /* 0x000fe20000000f00 */
[----:B------:R-:W-:Y:S01]  /*0140*/  IMAD.MOV.U32 R18, RZ, RZ, R5 ;  /* 0x000000ffff127224 */ /* 0x000fe200078e0005 */
[----:B------:R-:W-:Y:S02]  /*0150*/  MOV R23, R2 ;  /* 0x0000000200177202 */ /* 0x000fe40000000f00 */
[----:B------:R-:W-:Y:S02]  /*0160*/  MOV R22, 0x180 ;  /* 0x0000018000167802 */ /* 0x000fe40000000f00 */
[----:B------:R-:W-:Y:S05]  /*0170*/  CALL.REL.NOINC `($__internal_0_$__cuda_sm20_div_s64) ;  /* 0x000050e000007944 */ /* 0x000fea0003c00000 */
[----:B------:R-:W-:Y:S02]  /*0180*/  MOV R8, R0 ;  /* 0x0000000000087202 */ /* 0x000fe40000000f00 */
[----:B------:R-:W-:Y:S01]  /*0190*/  MOV R9, R21 ;  /* 0x0000001500097202 */ /* 0x000fe20000000f00 */
[----:B------:R-:W-:Y:S05]  /*01a0*/  BRA `(.L_x_1) ;  /* 0x0000013000007947 */ /* 0x000fea0003800000 */
.L_x_0:
[----:B------:R-:W0:Y:S01]  /*01b0*/  I2F.U32.RP R6, R40 ;  /* 0x0000002800067306 */ /* 0x000e220000209000 */
[----:B------:R-:W-:Y:S01]  /*01c0*/  ISETP.NE.U32.AND P0, PT, R40, RZ, PT ;  /* 0x000000ff2800720c */ /* 0x000fe20003f05070 */
[----:B------:R-:W-:-:S06]  /*01d0*/  HFMA2.MMA R9, -RZ, RZ, 0, 0 ;  /* 0x00000000ff097435 */ /* 0x000fcc00000001ff */
[----:B0-----:R-:W0:Y:S02]  /*01e0*/  MUFU.RCP R6, R6 ;  /* 0x0000000600067308 */ /* 0x001e240000001000 */
[----:B0-----:R-:W-:-:S06]  /*01f0*/  IADD3 R6, R6, 0xffffffe, RZ ;  /* 0x0ffffffe06067810 */ /* 0x001fcc0007ffe0ff */
[----:B------:R-:W0:Y:S02]  /*0200*/  F2I.FTZ.U32.TRUNC.NTZ R7, R6 ;  /* 0x0000000600077305 */ /* 0x000e24000021f000 */
[----:B0-----:R-:W-:Y:S02]  /*0210*/  IMAD.MOV R0, RZ, RZ, -R7 ;  /* 0x000000ffff007224 */ /* 0x001fe400078e0a07 */
[----:B------:R-:W-:Y:S02]  /*0220*/  IMAD.MOV.U32 R6, RZ, RZ, RZ ;  /* 0x000000ffff067224 */ /* 0x000fe400078e00ff */
[----:B------:R-:W-:-:S04]  /*0230*/  IMAD R0, R0, R40, RZ ;  /* 0x0000002800007224 */ /* 0x000fc800078e02ff */
[----:B------:R-:W-:-:S06]  /*0240*/  IMAD.HI.U32 R0, R7, R0, R6 ;  /* 0x0000000007007227 */ /* 0x000fcc00078e0006 */
[----:B------:R-:W-:-:S05]  /*0250*/  IMAD.HI.U32 R8, R0, R28, RZ ;  /* 0x0000001c00087227 */ /* 0x000fca00078e00ff */
[----:B------:R-:W-:-:S05]  /*0260*/  IADD3 R0, -R8, RZ, RZ ;  /* 0x000000ff08007210 */ /* 0x000fca0007ffe1ff */
[----:B------:R-:W-:-:S05]  /*0270*/  IMAD R0, R40, R0, R28 ;  /* 0x0000000028007224 */ /* 0x000fca00078e021c */
[----:B------:R-:W-:-:S13]  /*0280*/  ISETP.GE.U32.AND P2, PT, R0, R40, PT ;  /* 0x000000280000720c */ /* 0x000fda0003f46070 */
[----:B------:R-:W-:Y:S01]  /*0290*/  @P2 IMAD.IADD R0, R0, 0x1, -R40 ;  /* 0x0000000100002824 */ /* 0x000fe200078e0a28 */
[----:B------:R-:W-:-:S04]  /*02a0*/  @P2 IADD3 R8, R8, 0x1, RZ ;  /* 0x0000000108082810 */ /* 0x000fc80007ffe0ff */
[----:B------:R-:W-:-:S13]  /*02b0*/  ISETP.GE.U32.AND P1, PT, R0, R40, PT ;  /* 0x000000280000720c */ /* 0x000fda0003f26070 */
[----:B------:R-:W-:Y:S02]  /*02c0*/  @P1 IADD3 R8, R8, 0x1, RZ ;  /* 0x0000000108081810 */ /* 0x000fe40007ffe0ff */
[----:B------:R-:W-:-:S04]  /*02d0*/  @!P0 LOP3.LUT R8, RZ, R40, RZ, 0x33, !PT ;  /* 0x00000028ff088212 */ /* 0x000fc800078e33ff */
.L_x_1:
[----:B------:R-:W-:Y:S01]  /*02e0*/  ISETP.LT.U32.AND P0, PT, R8, c[0x0][0x1c0], PT ;  /* 0x0000700008007a0c */ /* 0x000fe20003f01070 */
[----:B------:R-:W-:Y:S03]  /*02f0*/  BSSY B0, `(.L_x_2) ;  /* 0x0000024000007945 */ /* 0x000fe60003800000 */
[----:B------:R-:W-:-:S04]  /*0300*/  ISETP.LT.AND.EX P0, PT, R9, R3, PT, P0 ;  /* 0x000000030900720c */ /* 0x000fc80003f01300 */
[C---:B------:R-:W-:Y:S02]  /*0310*/  SEL R3, R9.reuse, R3, P0 ;  /* 0x0000000309037207 */ /* 0x040fe40000000000 */
[----:B------:R-:W-:Y:S02]  /*0320*/  SEL R6, R8, c[0x0][0x1c0], P0 ;  /* 0x0000700008067a07 */ /* 0x000fe40000000000 */
[----:B------:R-:W-:-:S04]  /*0330*/  LOP3.LUT R0, R9, R3, RZ, 0xfc, !PT ;  /* 0x0000000309007212 */ /* 0x000fc800078efcff */
        /* <DEDUP_REMOVED lines=11> */
.L_x_3:
[----:B------:R-:W0:Y:S01]  /*03f0*/  I2F.U32.RP R10, R6 ;  /* 0x00000006000a7306 */ /* 0x000e220000209000 */
[----:B------:R-:W-:-:S07]  /*0400*/  ISETP.NE.U32.AND P0, PT, R6, RZ, PT ;  /* 0x000000ff0600720c */ /* 0x000fce0003f05070 */
        /* <DEDUP_REMOVED lines=16> */
[----:B------:R-:W-:Y:S01]  /*0510*/  MOV R8, R9 ;  /* 0x0000000900087202 */ /* 0x000fe20000000f00 */
[----:B------:R-:W-:Y:S02]  /*0520*/  IMAD.MOV.U32 R9, RZ, RZ, RZ ;  /* 0x000000ffff097224 */ /* 0x000fe400078e00ff */
.L_x_4:
[----:B------:R-:W-:Y:S05]  /*0530*/  BSYNC B0 ;  /* 0x0000000000007941 */ /* 0x000fea0003800000 */
.L_x_2:
[----:B------:R-:W-:Y:S01]  /*0540*/  IABS R7, c[0x0][0x214] ;  /* 0x0000850000077a13 */ /* 0x000fe20000000000 */
[----:B------:R-:W-:Y:S01]  /*0550*/  ULDC UR4, c[0x0][0x214] ;  /* 0x0000850000047ab9 */ /* 0x000fe20000000800 */
[----:B------:R-:W-:Y:S01]  /*0560*/  BSSY B0, `(.L_x_5) ;  /* 0x000004a000007945 */ /* 0x000fe20003800000 */
[----:B------:R-:W-:Y:S01]  /*0570*/  UIADD3 UR8, UR4, -0x1, URZ ;  /* 0xffffffff04087890 */ /* 0x000fe2000fffe03f */
[----:B------:R-:W0:Y:S01]  /*0580*/  I2F.RP R12, R7 ;  /* 0x00000007000c7306 */ /* 0x000e220000209400 */
[----:B------:R-:W-:Y:S02]  /*0590*/  UISETP.LT.AND UP0, UPT, URZ, UR4, UPT ;  /* 0x000000043f00728c */ /* 0x000fe4000bf01270 */
[----:B------:R-:W-:Y:S02]  /*05a0*/  USHF.R.S32.HI UR5, URZ, 0x1f, UR4 ;  /* 0x0000001f3f057899 */ /* 0x000fe40008011404 */
[----:B------:R-:W-:Y:S01]  /*05b0*/  IADD3 R10, R7, UR8, RZ ;  /* 0x00000008070a7c10 */ /* 0x000fe2000fffe0ff */
[----:B------:R-:W-:-:S03]  /*05c0*/  ULEA.HI.SX32 UR4, UR4, 0x1, 0x1 ;  /* 0x0000000104047891 */ /* 0x000fc6000f8f0a3f */
[----:B------:R-:W-:-:S03]  /*05d0*/  IABS R0, R10 ;  /* 0x0000000a00007213 */ /* 0x000fc60000000000 */
[----:B------:R-:W-:Y:S02]  /*05e0*/  @!UP0 UIADD3 UR4, UR5, URZ, URZ ;  /* 0x0000003f05048290 */ /* 0x000fe4000fffe03f */
[----:B------:R-:W-:Y:S01]  /*05f0*/  IMAD.MOV.U32 R11, RZ, RZ, R0 ;  /* 0x000000ffff0b7224 */ /* 0x000fe200078e0000 */
[----:B0-----:R-:W0:Y:S02]  /*0600*/  MUFU.RCP R12, R12 ;  /* 0x0000000c000c7308 */ /* 0x001e240000001000 */
[----:B0-----:R-:W-:-:S06]  /*0610*/  IADD3 R12, R12, 0xffffffe, RZ ;  /* 0x0ffffffe0c0c7810 */ /* 0x001fcc0007ffe0ff */
[----:B------:R-:W0:Y:S02]  /*0620*/  F2I.FTZ.U32.TRUNC.NTZ R13, R12 ;  /* 0x0000000c000d7305 */ /* 0x000e24000021f000 */
[----:B0-----:R-:W-:Y:S02]  /*0630*/  IMAD.MOV R4, RZ, RZ, -R13 ;  /* 0x000000ffff047224 */ /* 0x001fe400078e0a0d */
[----:B------:R-:W-:Y:S02]  /*0640*/  IMAD.MOV.U32 R12, RZ, RZ, RZ ;  /* 0x000000ffff0c7224 */ /* 0x000fe400078e00ff */
[----:B------:R-:W-:-:S04]  /*0650*/  IMAD R4, R4, R7, RZ ;  /* 0x0000000704047224 */ /* 0x000fc800078e02ff */
[----:B------:R-:W-:-:S06]  /*0660*/  IMAD.HI.U32 R4, R13, R4, R12 ;  /* 0x000000040d047227 */ /* 0x000fcc00078e000c */
[----:B------:R-:W-:-:S04]  /*0670*/  IMAD.HI.U32 R0, R4, R11, RZ ;  /* 0x0000000b04007227 */ /* 0x000fc800078e00ff */
[----:B------:R-:W-:-:S04]  /*0680*/  IMAD.MOV R4, RZ, RZ, -R0 ;  /* 0x000000ffff047224 */ /* 0x000fc800078e0a00 */
[----:B------:R-:W-:-:S05]  /*0690*/  IMAD R4, R7, R4, R11 ;  /* 0x0000000407047224 */ /* 0x000fca00078e020b */
[----:B------:R-:W-:-:S13]  /*06a0*/  ISETP.GT.U32.AND P1, PT, R7, R4, PT ;  /* 0x000000040700720c */ /* 0x000fda0003f24070 */
[----:B------:R-:W-:Y:S01]  /*06b0*/  @!P1 IMAD.IADD R4, R4, 0x1, -R7 ;  /* 0x0000000104049824 */ /* 0x000fe200078e0a07 */
[----:B------:R-:W-:Y:S02]  /*06c0*/  @!P1 IADD3 R0, R0, 0x1, RZ ;  /* 0x0000000100009810 */ /* 0x000fe40007ffe0ff */
[----:B------:R-:W-:Y:S02]  /*06d0*/  ISETP.NE.AND P1, PT, RZ, c[0x0][0x214], PT ;  /* 0x00008500ff007a0c */ /* 0x000fe40003f25270 */
[-C--:B------:R-:W-:Y:S02]  /*06e0*/  ISETP.GE.U32.AND P2, PT, R4, R7.reuse, PT ;  /* 0x000000070400720c */ /* 0x080fe40003f46070 */
[C---:B------:R-:W-:Y:S02]  /*06f0*/  LOP3.LUT R4, R10.reuse, R7, RZ, 0x3c, !PT ;  /* 0x000000070a047212 */ /* 0x040fe400078e3cff */
[----:B------:R-:W-:Y:S02]  /*0700*/  LOP3.LUT R10, R10, c[0x0][0x214], RZ, 0x3c, !PT ;  /* 0x000085000a0a7a12 */ /* 0x000fe400078e3cff */
[----:B------:R-:W-:-:S07]  /*0710*/  ISETP.GE.AND P0, PT, R4, RZ, PT ;  /* 0x000000ff0400720c */ /* 0x000fce0003f06270 */
[----:B------:R-:W-:Y:S02]  /*0720*/  @P2 IADD3 R0, R0, 0x1, RZ ;  /* 0x0000000100002810 */ /* 0x000fe40007ffe0ff */
[----:B------:R-:W-:-:S03]  /*0730*/  ISETP.NE.AND P2, PT, RZ, c[0x0][0x214], PT ;  /* 0x00008500ff007a0c */ /* 0x000fc60003f45270 */
[--C-:B------:R-:W-:Y:S02]  /*0740*/  IMAD.MOV.U32 R17, RZ, RZ, R0.reuse ;  /* 0x000000ffff117224 */ /* 0x100fe400078e0000 */
[----:B------:R-:W-:Y:S02]  /*0750*/  IMAD.MOV.U32 R4, RZ, RZ, R0 ;  /* 0x000000ffff047224 */ /* 0x000fe400078e0000 */
[----:B------:R-:W-:Y:S01]  /*0760*/  @!P0 IMAD.MOV R17, RZ, RZ, -R17 ;  /* 0x000000ffff118224 */ /* 0x000fe200078e0a11 */
[----:B------:R-:W-:Y:S02]  /*0770*/  @!P1 LOP3.LUT R17, RZ, R7, RZ, 0x33, !PT ;  /* 0x00000007ff119212 */ /* 0x000fe400078e33ff */
[----:B------:R-:W-:Y:S02]  /*0780*/  ISETP.GE.AND P1, PT, R10, RZ, PT ;  /* 0x000000ff0a00720c */ /* 0x000fe40003f26270 */
[----:B------:R-:W-:Y:S02]  /*0790*/  ISETP.LT.U32.AND P0, PT, R6, R17, PT ;  /* 0x000000110600720c */ /* 0x000fe40003f01070 */
[----:B------:R-:W-:-:S04]  /*07a0*/  SHF.R.S32.HI R16, RZ, 0x1f, R17 ;  /* 0x0000001fff107819 */ /* 0x000fc80000011411 */
[----:B------:R-:W-:-:S04]  /*07b0*/  ISETP.LT.AND.EX P0, PT, R3, R16, PT, P0 ;  /* 0x000000100300720c */ /* 0x000fc80003f01300 */
[C---:B------:R-:W-:Y:S01]  /*07c0*/  SEL R16, R3.reuse, R16, P0 ;  /* 0x0000001003107207 */ /* 0x040fe20000000000 */
[----:B------:R-:W-:Y:S01]  /*07d0*/  @!P1 IMAD.MOV R4, RZ, RZ, -R4 ;  /* 0x000000ffff049224 */ /* 0x000fe200078e0a04 */
[----:B------:R-:W-:Y:S02]  /*07e0*/  @!P2 LOP3.LUT R4, RZ, c[0x0][0x214], RZ, 0x33, !PT ;  /* 0x00008500ff04aa12 */ /* 0x000fe400078e33ff */
[----:B------:R-:W-:Y:S02]  /*07f0*/  LOP3.LUT R0, R3, R16, RZ, 0xfc, !PT ;  /* 0x0000001003007212 */ /* 0x000fe400078efcff */
[----:B------:R-:W-:Y:S01]  /*0800*/  SEL R17, R6, R17, P0 ;  /* 0x0000001106117207 */ /* 0x000fe20000000000 */
[----:B------:R-:W-:Y:S01]  /*0810*/  IMAD R4, R4, UR4, RZ ;  /* 0x0000000404047c24 */ /* 0x000fe2000f8e02ff */
        /* <DEDUP_REMOVED lines=11> */
.L_x_6:
        /* <DEDUP_REMOVED lines=18> */
[----:B------:R-:W-:Y:S02]  /*09f0*/  @!P0 LOP3.LUT R30, RZ, R17, RZ, 0x33, !PT ;  /* 0x00000011ff1e8212 */ /* 0x000fe400078e33ff */
.L_x_7:
[----:B------:R-:W-:Y:S05]  /*0a00*/  BSYNC B0 ;  /* 0x0000000000007941 */ /* 0x000fea0003800000 */
.L_x_5:
[----:B------:R-:W-:Y:S01]  /*0a10*/  IMAD.MOV.U32 R7, RZ, RZ, c[0x0][0x1c0] ;  /* 0x00007000ff077624 */ /* 0x000fe200078e00ff */
[----:B------:R-:W-:Y:S01]  /*0a20*/  IABS R18, R4 ;  /* 0x0000000400127213 */ /* 0x000fe20000000000 */
[----:B------:R-:W-:Y:S01]  /*0a30*/  IMAD.MOV.U32 R24, RZ, RZ, RZ ;  /* 0x000000ffff187224 */ /* 0x000fe200078e00ff */
[----:B------:R-:W-:Y:S01]  /*0a40*/  IABS R13, c[0x0][0x214] ;  /* 0x00008500000d7a13 */ /* 0x000fe20000000000 */
[C---:B------:R-:W-:Y:S01]  /*0a50*/  IMAD R0, R7.reuse, c[0x0][0x214], RZ ;  /* 0x0000850007007a24 */ /* 0x040fe200078e02ff */
[----:B------:R-:W0:Y:S01]  /*0a60*/  I2F.RP R3, R18 ;  /* 0x0000001200037306 */ /* 0x000e220000209400 */
[----:B------:R-:W-:Y:S01]  /*0a70*/  IADD3 R7, R7, -0x1, RZ ;  /* 0xffffffff07077810 */ /* 0x000fe20007ffe0ff */
[----:B------:R-:W1:Y:S01]  /*0a80*/  S2R R39, SR_TID.X ;  /* 0x0000000000277919 */ /* 0x000e620000002100 */
[----:B------:R-:W-:Y:S01]  /*0a90*/  ISETP.NE.AND P5, PT, R4, RZ, PT ;  /* 0x000000ff0400720c */ /* 0x000fe20003fa5270 */
[----:B------:R-:W-:Y:S01]  /*0aa0*/  BSSY B0, `(.L_x_8) ;  /* 0x0000075000007945 */ /* 0x000fe20003800000 */
[----:B------:R-:W-:Y:S01]  /*0ab0*/  IABS R15, R0 ;  /* 0x00000000000f7213 */ /* 0x000fe20000000000 */
[----:B------:R-:W-:-:S02]  /*0ac0*/  IMAD.IADD R6, R7, 0x1, R18 ;  /* 0x0000000107067824 */ /* 0x000fc400078e0212 */
[----:B------:R-:W-:Y:S01]  /*0ad0*/  I2F.RP R22, R13 ;  /* 0x0000000d00167306 */ /* 0x000fe20000209400 */
[----:B------:R-:W-:Y:S02]  /*0ae0*/  IADD3 R20, R15, UR8, RZ ;  /* 0x000000080f147c10 */ /* 0x000fe4000fffe0ff */
[----:B------:R-:W-:Y:S02]  /*0af0*/  IABS R12, R6 ;  /* 0x00000006000c7213 */ /* 0x000fe40000000000 */
[----:B------:R-:W-:-:S03]  /*0b00*/  IABS R14, R20 ;  /* 0x00000014000e7213 */ /* 0x000fc60000000000 */
[----:B------:R-:W2:Y:S08]  /*0b10*/  I2F.RP R10, R15 ;  /* 0x0000000f000a7306 */ /* 0x000eb00000209400 */
[----:B0-----:R-:W0:Y:S08]  /*0b20*/  MUFU.RCP R3, R3 ;  /* 0x0000000300037308 */ /* 0x001e300000001000 */
[----:B--2---:R-:W2:Y:S08]  /*0b30*/  MUFU.RCP R10, R10 ;  /* 0x0000000a000a7308 */ /* 0x004eb00000001000 */
[----:B------:R-:W3:Y:S01]  /*0b40*/  MUFU.RCP R22, R22 ;  /* 0x0000001600167308 */ /* 0x000ee20000001000 */
[----:B0-----:R-:W-:-:S02]  /*0b50*/  IADD3 R3, R3, 0xffffffe, RZ ;  /* 0x0ffffffe03037810 */ /* 0x001fc40007ffe0ff */
[----:B--2---:R-:W-:-:S05]  /*0b60*/  IADD3 R10, R10, 0xffffffe, RZ ;  /* 0x0ffffffe0a0a7810 */ /* 0x004fca0007ffe0ff */
[----:B------:R-:W0:Y:S01]  /*0b70*/  F2I.FTZ.U32.TRUNC.NTZ R25, R3 ;  /* 0x0000000300197305 */ /* 0x000e22000021f000 */
[----:B---3--:R-:W-:-:S07]  /*0b80*/  IADD3 R22, R22, 0xffffffe, RZ ;  /* 0x0ffffffe16167810 */ /* 0x008fce0007ffe0ff */
[----:B------:R-:W2:Y:S08]  /*0b90*/  F2I.FTZ.U32.TRUNC.NTZ R11, R10 ;  /* 0x0000000a000b7305 */ /* 0x000eb0000021f000 */
[----:B------:R-:W3:Y:S01]  /*0ba0*/  F2I.FTZ.U32.TRUNC.NTZ R23, R22 ;  /* 0x0000001600177305 */ /* 0x000ee2000021f000 */
[----:B0-----:R-:W-:-:S04]  /*0bb0*/  IMAD.MOV R21, RZ, RZ, -R25 ;  /* 0x000000ffff157224 */ /* 0x001fc800078e0a19 */
[----:B------:R-:W-:Y:S02]  /*0bc0*/  IMAD R21, R21, R18, RZ ;  /* 0x0000001215157224 */ /* 0x000fe400078e02ff */
[----:B--2---:R-:W-:Y:S02]  /*0bd0*/  IMAD.MOV R19, RZ, RZ, -R11 ;  /* 0x000000ffff137224 */ /* 0x004fe400078e0a0b */
[----:B------:R-:W-:Y:S02]  /*0be0*/  IMAD.MOV.U32 R10, RZ, RZ, RZ ;  /* 0x000000ffff0a7224 */ /* 0x000fe400078e00ff */
[----:B------:R-:W-:Y:S02]  /*0bf0*/  IMAD R19, R19, R15, RZ ;  /* 0x0000000f13137224 */ /* 0x000fe400078e02ff */
[----:B------:R-:W-:-:S04]  /*0c00*/  IMAD.HI.U32 R21, R25, R21, R24 ;  /* 0x0000001519157227 */ /* 0x000fc800078e0018 */
[----:B------:R-:W-:Y:S01]  /*0c10*/  IMAD.HI.U32 R19, R11, R19, R10 ;  /* 0x000000130b137227 */ /* 0x000fe200078e000a */
[----:B------:R-:W-:Y:S02]  /*0c20*/  IABS R10, R0 ;  /* 0x00000000000a7213 */ /* 0x000fe40000000000 */
[----:B------:R-:W-:Y:S01]  /*0c30*/  IABS R11, R4 ;  /* 0x00000004000b7213 */ /* 0x000fe20000000000 */
[----:B---3--:R-:W-:Y:S02]  /*0c40*/  IMAD.MOV R3, RZ, RZ, -R23 ;  /* 0x000000ffff037224 */ /* 0x008fe400078e0a17 */
[----:B------:R-:W-:Y:S02]  /*0c50*/  IMAD.MOV R10, RZ, RZ, -R10 ;  /* 0x000000ffff0a7224 */ /* 0x000fe400078e0a0a */
[----:B------:R-:W-:-:S04]  /*0c60*/  IMAD.HI.U32 R19, R19, R14, RZ ;  /* 0x0000000e13137227 */ /* 0x000fc800078e00ff */
[----:B------:R-:W-:Y:S02]  /*0c70*/  IMAD R3, R3, R13, RZ ;  /* 0x0000000d03037224 */ /* 0x000fe400078e02ff */
[----:B------:R-:W-:Y:S02]  /*0c80*/  IMAD.MOV.U32 R22, RZ, RZ, RZ ;  /* 0x000000ffff167224 */ /* 0x000fe400078e00ff */
[----:B------:R-:W-:Y:S02]  /*0c90*/  IMAD R10, R19, R10, R14 ;  /* 0x0000000a130a7224 */ /* 0x000fe400078e020e */
[----:B------:R-:W-:Y:S02]  /*0ca0*/  IMAD.MOV R11, RZ, RZ, -R11 ;  /* 0x000000ffff0b7224 */ /* 0x000fe400078e0a0b */
[----:B------:R-:W-:Y:S01]  /*0cb0*/  IMAD.HI.U32 R21, R21, R12, RZ ;  /* 0x0000000c15157227 */ /* 0x000fe200078e00ff */
[----:B------:R-:W-:-:S03]  /*0cc0*/  ISETP.GT.U32.AND P4, PT, R15, R10, PT ;  /* 0x0000000a0f00720c */ /* 0x000fc60003f84070 */
[----:B------:R-:W-:-:S04]  /*0cd0*/  IMAD.HI.U32 R3, R23, R3, R22 ;  /* 0x0000000317037227 */ /* 0x000fc800078e0016 */
[----:B------:R-:W-:Y:S02]  /*0ce0*/  IMAD R12, R21, R11, R12 ;  /* 0x0000000b150c7224 */ /* 0x000fe400078e020c */
[----:B------:R-:W-:-:S03]  /*0cf0*/  IMAD.HI.U32 R3, R3, R14, RZ ;  /* 0x0000000e03037227 */ /* 0x000fc600078e00ff */
[----:B------:R-:W-:Y:S01]  /*0d00*/  ISETP.GT.U32.AND P3, PT, R18, R12, PT ;  /* 0x0000000c1200720c */ /* 0x000fe20003f64070 */
[----:B------:R-:W-:Y:S01]  /*0d10*/  IMAD.MOV R11, RZ, RZ, -R3 ;  /* 0x000000ffff0b7224 */ /* 0x000fe200078e0a03 */
[----:B------:R-:W-:Y:S01]  /*0d20*/  @!P4 IADD3 R19, R19, 0x1, RZ ;  /* 0x000000011313c810 */ /* 0x000fe20007ffe0ff */
[----:B------:R-:W-:Y:S01]  /*0d30*/  @!P4 IMAD.IADD R10, R10, 0x1, -R15 ;  /* 0x000000010a0ac824 */ /* 0x000fe200078e0a0f */
[----:B------:R-:W-:Y:S01]  /*0d40*/  ISETP.NE.AND P4, PT, R0, RZ, PT ;  /* 0x000000ff0000720c */ /* 0x000fe20003f85270 */
[----:B------:R-:W-:-:S03]  /*0d50*/  IMAD R11, R13, R11, R14 ;  /* 0x0000000b0d0b7224 */ /* 0x000fc600078e020e */
[----:B------:R-:W-:Y:S02]  /*0d60*/  ISETP.GE.U32.AND P2, PT, R10, R15, PT ;  /* 0x0000000f0a00720c */ /* 0x000fe40003f46070 */
[----:B------:R-:W-:Y:S02]  /*0d70*/  ISETP.GT.U32.AND P0, PT, R13, R11, PT ;  /* 0x0000000b0d00720c */ /* 0x000fe40003f04070 */
[----:B------:R-:W-:Y:S01]  /*0d80*/  LOP3.LUT R10, R20, R15, RZ, 0x3c, !PT ;  /* 0x0000000f140a7212 */ /* 0x000fe200078e3cff */
[----:B------:R-:W-:Y:S01]  /*0d90*/  @!P3 IMAD.IADD R12, R12, 0x1, -R18 ;  /* 0x000000010c0cb824 */ /* 0x000fe200078e0a12 */
[----:B------:R-:W-:Y:S02]  /*0da0*/  @!P3 IADD3 R21, R21, 0x1, RZ ;  /* 0x000000011515b810 */ /* 0x000fe40007ffe0ff */
[----:B------:R-:W-:Y:S02]  /*0db0*/  ISETP.GE.AND P1, PT, R10, RZ, PT ;  /* 0x000000ff0a00720c */ /* 0x000fe40003f26270 */
[----:B------:R-:W-:-:S02]  /*0dc0*/  ISETP.GE.U32.AND P6, PT, R12, R18, PT ;  /* 0x000000120c00720c */ /* 0x000fc40003fc6070 */
[----:B------:R-:W-:Y:S02]  /*0dd0*/  LOP3.LUT R10, R6, R18, RZ, 0x3c, !PT ;  /* 0x00000012060a7212 */ /* 0x000fe400078e3cff */
[----:B------:R-:W-:Y:S01]  /*0de0*/  @P2 IADD3 R19, R19, 0x1, RZ ;  /* 0x0000000113132810 */ /* 0x000fe20007ffe0ff */
[----:B------:R-:W-:Y:S01]  /*0df0*/  @!P0 IMAD.IADD R11, R11, 0x1, -R13 ;  /* 0x000000010b0b8824 */ /* 0x000fe200078e0a0d */
[----:B------:R-:W-:Y:S02]  /*0e00*/  ISETP.GE.AND P2, PT, R10, RZ, PT ;  /* 0x000000ff0a00720c */ /* 0x000fe40003f46270 */
[----:B------:R-:W-:Y:S01]  /*0e10*/  @!P0 IADD3 R3, R3, 0x1, RZ ;  /* 0x0000000103038810 */ /* 0x000fe20007ffe0ff */
[----:B------:R-:W-:Y:S01]  /*0e20*/  IMAD.MOV.U32 R12, RZ, RZ, R19 ;  /* 0x000000ffff0c7224 */ /* 0x000fe200078e0013 */
[----:B------:R-:W-:Y:S02]  /*0e30*/  ISETP.GE.U32.AND P3, PT, R11, R13, PT ;  /* 0x0000000d0b00720c */ /* 0x000fe40003f66070 */
[----:B------:R-:W-:Y:S01]  /*0e40*/  LOP3.LUT R20, R20, c[0x0][0x214], RZ, 0x3c, !PT ;  /* 0x0000850014147a12 */ /* 0x000fe200078e3cff */
[----:B------:R-:W-:Y:S01]  /*0e50*/  @!P1 IMAD.MOV R12, RZ, RZ, -R12 ;  /* 0x000000ffff0c9224 */ /* 0x000fe200078e0a0c */
[----:B------:R-:W-:-:S02]  /*0e60*/  @P6 IADD3 R21, R21, 0x1, RZ ;  /* 0x0000000115156810 */ /* 0x000fc40007ffe0ff */
[----:B------:R-:W-:Y:S02]  /*0e70*/  @!P4 LOP3.LUT R12, RZ, R15, RZ, 0x33, !PT ;  /* 0x0000000fff0cc212 */ /* 0x000fe400078e33ff */
[----:B------:R-:W-:Y:S01]  /*0e80*/  ISETP.GE.AND P1, PT, R20, RZ, PT ;  /* 0x000000ff1400720c */ /* 0x000fe20003f26270 */
[----:B------:R-:W-:Y:S01]  /*0e90*/  IMAD.MOV.U32 R14, RZ, RZ, R21 ;  /* 0x000000ffff0e7224 */ /* 0x000fe200078e0015 */
[----:B------:R-:W-:Y:S02]  /*0ea0*/  ISETP.LT.U32.AND P0, PT, R8, R12, PT ;  /* 0x0000000c0800720c */ /* 0x000fe40003f01070 */
[----:B------:R-:W-:Y:S01]  /*0eb0*/  SHF.R.S32.HI R11, RZ, 0x1f, R12 ;  /* 0x0000001fff0b7819 */ /* 0x000fe2000001140c */
[----:B------:R-:W-:Y:S01]  /*0ec0*/  @!P2 IMAD.MOV R14, RZ, RZ, -R14 ;  /* 0x000000ffff0ea224 */ /* 0x000fe200078e0a0e */
[----:B------:R-:W-:Y:S02]  /*0ed0*/  ISETP.GT.AND P2, PT, R0, RZ, PT ;  /* 0x000000ff0000720c */ /* 0x000fe40003f44270 */
[----:B------:R-:W-:-:S02]  /*0ee0*/  @P3 IADD3 R3, R3, 0x1, RZ ;  /* 0x0000000103033810 */ /* 0x000fc40007ffe0ff */
[CC--:B------:R-:W-:Y:S02]  /*0ef0*/  ISETP.LT.AND.EX P0, PT, R9.reuse, R11.reuse, PT, P0 ;  /* 0x0000000b0900720c */ /* 0x0c0fe40003f01300 */
[----:B------:R-:W-:Y:S01]  /*0f00*/  LEA.HI.SX32 R15, R0, 0x1, 0x1 ;  /* 0x00000001000f7811 */ /* 0x000fe200078f0aff */
[----:B------:R-:W-:Y:S01]  /*0f10*/  IMAD.MOV.U32 R10, RZ, RZ, R3 ;  /* 0x000000ffff0a7224 */ /* 0x000fe200078e0003 */
[C---:B------:R-:W-:Y:S02]  /*0f20*/  SEL R11, R9.reuse, R11, P0 ;  /* 0x0000000b090b7207 */ /* 0x040fe40000000000 */
[----:B------:R-:W-:Y:S01]  /*0f30*/  SHF.R.S32.HI R3, RZ, 0x1f, R0 ;  /* 0x0000001fff037819 */ /* 0x000fe20000011400 */
[----:B------:R-:W-:Y:S01]  /*0f40*/  @!P1 IMAD.MOV R10, RZ, RZ, -R10 ;  /* 0x000000ffff0a9224 */ /* 0x000fe200078e0a0a */
[----:B------:R-:W-:Y:S02]  /*0f50*/  LOP3.LUT R0, R9, R11, RZ, 0xfc, !PT ;  /* 0x0000000b09007212 */ /* 0x000fe400078efcff */
[----:B------:R-:W-:Y:S01]  /*0f60*/  ISETP.NE.AND P4, PT, RZ, c[0x0][0x214], PT ;  /* 0x00008500ff007a0c */ /* 0x000fe20003f85270 */
[----:B------:R-:W-:Y:S01]  /*0f70*/  @!P2 IMAD.MOV R15, RZ, RZ, R3 ;  /* 0x000000ffff0fa224 */ /* 0x000fe200078e0203 */
[----:B------:R-:W-:-:S02]  /*0f80*/  ISETP.NE.U32.AND P2, PT, R0, RZ, PT ;  /* 0x000000ff0000720c */ /* 0x000fc40003f45070 */
[----:B------:R-:W-:Y:S02]  /*0f90*/  @!P5 LOP3.LUT R14, RZ, R18, RZ, 0x33, !PT ;  /* 0x00000012ff0ed212 */ /* 0x000fe400078e33ff */
[----:B------:R-:W-:Y:S02]  /*0fa0*/  SEL R12, R8, R12, P0 ;  /* 0x0000000c080c7207 */ /* 0x000fe40000000000 */
[----:B------:R-:W-:Y:S02]  /*0fb0*/  ISETP.LT.U32.AND P1, PT, R30, R14, PT ;  /* 0x0000000e1e00720c */ /* 0x000fe40003f21070 */
[----:B------:R-:W-:-:S03]  /*0fc0*/  SHF.R.S32.HI R13, RZ, 0x1f, R14 ;  /* 0x0000001fff0d7819 */ /* 0x000fc6000001140e */
[----:B------:R-:W-:Y:S02]  /*0fd0*/  @!P4 LOP3.LUT R10, RZ, c[0x0][0x214], RZ, 0x33, !PT ;  /* 0x00008500ff0aca12 */ /* 0x000fe400078e33ff */
[----:B------:R-:W-:-:S03]  /*0fe0*/  ISETP.LT.AND.EX P1, PT, R31, R13, PT, P1 ;  /* 0x0000000d1f00720c */ /* 0x000fc60003f21310 */
[----:B------:R-:W-:Y:S01]  /*0ff0*/  IMAD R3, R10, R15, RZ ;  /* 0x0000000f0a037224 */ /* 0x000fe200078e02ff */
[----:B------:R-:W-:Y:S02]  /*1000*/  SEL R14, R30, R14, P1 ;  /* 0x0000000e1e0e7207 */ /* 0x000fe40000800000 */
[----:B------:R-:W-:Y:S01]  /*1010*/  SEL R13, R31, R13, P1 ;  /* 0x0000000d1f0d7207 */ /* 0x000fe20000800000 */
[----:B------:R-:W-:Y:S05]  /*1020*/  @!P2 BRA `(.L_x_9) ;  /* 0x000000900000a947 */ /* 0x000fea0003800000 */
[----:B-1----:R-:W-:Y:S01]  /*1030*/  IMAD.MOV.U32 R27, RZ, RZ, R8 ;  /* 0x000000ffff1b7224 */ /* 0x002fe200078e0008 */
        /* <DEDUP_REMOVED lines=8> */
.L_x_9:
[----:B-1----:R-:W0:Y:S01]  /*10c0*/  I2F.U32.RP R18, R12 ;  /* 0x0000000c00127306 */ /* 0x002e220000209000 */
        /* <DEDUP_REMOVED lines=18> */
.L_x_10:
[----:B------:R-:W-:Y:S05]  /*11f0*/  BSYNC B0 ;  /* 0x0000000000007941 */ /* 0x000fea0003800000 */
.L_x_8:
[----:B------:R-:W-:Y:S01]  /*1200*/  SHF.R.S32.HI R8, RZ, 0x1f, R39 ;  /* 0x0000001fff087819 */ /* 0x000fe20000011427 */
[----:B------:R-:W-:Y:S01]  /*1210*/  IMAD.MOV.U32 R22, RZ, RZ, -0x800000 ;  /* 0xff800000ff167424 */ /* 0x000fe200078e00ff */
[----:B------:R-:W-:Y:S01]  /*1220*/  IADD3 R9, P0, R28, -UR7, RZ ;  /* 0x800000071c097c10 */ /* 0x000fe2000ff1e0ff */
[----:B------:R-:W-:Y:S01]  /*1230*/  ULDC.64 UR8, c[0x0][0x118] ;  /* 0x0000460000087ab9 */ /* 0x000fe20000000a00 */
[----:B------:R-:W-:Y:S02]  /*1240*/  LEA.HI R24, R8, R39, RZ, 0x3 ;  /* 0x0000002708187211 */ /* 0x000fe400078f18ff */
[----:B------:R-:W-:Y:S02]  /*1250*/  IADD3.X R0, R5, ~UR6, RZ, P0, !PT ;  /* 0x8000000605007c10 */ /* 0x000fe400087fe4ff */
[----:B------:R-:W-:-:S02]  /*1260*/  LOP3.LUT R25, R24, 0xfffffff8, RZ, 0xc0, !PT ;  /* 0xfffffff818197812 */ /* 0x000fc400078ec0ff */
[----:B------:R-:W-:-:S03]  /*1270*/  SHF.R.S32.HI R24, RZ, 0x3, R24 ;  /* 0x00000003ff187819 */ /* 0x000fc60000011418 */
[----:B------:R-:W-:Y:S01]  /*1280*/  IMAD.IADD R25, R39, 0x1, -R25 ;  /* 0x0000000127197824 */ /* 0x000fe200078e0a19 */
[C---:B------:R-:W-:Y:S02]  /*1290*/  IADD3 R18, R24.reuse, 0x10, RZ ;  /* 0x0000001018127810 */ /* 0x040fe40007ffe0ff */
[----:B------:R-:W-:Y:S02]  /*12a0*/  IADD3 R15, R24, 0x30, RZ ;  /* 0x00000030180f7810 */ /* 0x000fe40007ffe0ff */
[----:B------:R-:W-:Y:S02]  /*12b0*/  ISETP.GT.U32.AND P2, PT, R9, R25, PT ;  /* 0x000000190900720c */ /* 0x000fe40003f44070 */
[----:B------:R-:W-:Y:S02]  /*12c0*/  SHF.R.S32.HI R10, RZ, 0x1f, R25 ;  /* 0x0000001fff0a7819 */ /* 0x000fe40000011419 */
[----:B------:R-:W-:Y:S02]  /*12d0*/  IADD3 R26, P0, R25, UR7, RZ ;  /* 0x00000007191a7c10 */ /* 0x000fe4000ff1e0ff */
[----:B------:R-:W-:-:S02]  /*12e0*/  ISETP.GT.AND.EX P2, PT, R0, R10, PT, P2 ;  /* 0x0000000a0000720c */ /* 0x000fc40003f44320 */
[----:B------:R-:W-:Y:S02]  /*12f0*/  IADD3.X R27, R10, UR6, RZ, P0, !PT ;  /* 0x000000060a1b7c10 */ /* 0x000fe400087fe4ff */
[----:B------:R-:W-:Y:S02]  /*1300*/  ISETP.GE.OR P4, PT, R18, c[0x0][0x314], !P2 ;  /* 0x0000c50012007a0c */ /* 0x000fe40005786670 */
[C---:B------:R-:W-:Y:S02]  /*1310*/  ISETP.GE.OR P0, PT, R24.reuse, c[0x0][0x314], !P2 ;  /* 0x0000c50018007a0c */ /* 0x040fe40005706670 */
[----:B------:R-:W-:Y:S02]  /*1320*/  IADD3 R9, R24, 0x20, RZ ;  /* 0x0000002018097810 */ /* 0x000fe40007ffe0ff */
[----:B------:R-:W-:Y:S02]  /*1330*/  ISETP.GE.OR P6, PT, R15, c[0x0][0x314], !P2 ;  /* 0x0000c5000f007a0c */ /* 0x000fe400057c6670 */
[----:B------:R-:W-:-:S05]  /*1340*/  ISETP.GE.OR P1, PT, R9, c[0x0][0x314], !P2 ;  /* 0x0000c50009007a0c */ /* 0x000fca0005726670 */
[----:B------:R-:W-:Y:S01]  /*1350*/  @!P4 SHF.R.S32.HI R0, RZ, 0x1f, R18 ;  /* 0x0000001fff00c819 */ /* 0x000fe20000011412 */
[----:B------:R-:W-:-:S04]  /*1360*/  @!P4 IMAD.WIDE.U32 R20, R28, R18, R26 ;  /* 0x000000121c14c225 */ /* 0x000fc800078e001a */
[----:B------:R-:W-:-:S03]  /*1370*/  @!P4 IMAD R0, R0, R28, RZ ;  /* 0x0000001c0000c224 */ /* 0x000fc600078e02ff */
[----:B------:R-:W-:Y:S01]  /*1380*/  @!P1 SHF.R.S32.HI R10, RZ, 0x1f, R9 ;  /* 0x0000001fff0a9819 */ /* 0x000fe20000011409 */
[-C--:B------:R-:W-:Y:S01]  /*1390*/  @!P4 IMAD R0, R18, R5.reuse, R0 ;  /* 0x000000051200c224 */ /* 0x080fe200078e0200 */
[----:B------:R-:W-:Y:S01]  /*13a0*/  @!P4 LEA R18, P3, R20, c[0x0][0x208], 0x2 ;  /* 0x000082001412ca11 */ /* 0x000fe200078610ff */
[----:B------:R-:W-:Y:S02]  /*13b0*/  @!P1 IMAD.MOV.U32 R42, RZ, RZ, R26 ;  /* 0x000000ffff2a9224 */ /* 0x000fe400078e001a */
[----:B------:R-:W-:Y:S01]  /*13c0*/  @!P4 IMAD.IADD R0, R21, 0x1, R0 ;  /* 0x000000011500c824 */ /* 0x000fe200078e0200 */
[----:B------:R-:W-:Y:S01]  /*13d0*/  IADD3 R21, R24, 0x40, RZ ;  /* 0x0000004018157810 */ /* 0x000fe20007ffe0ff */
[----:B------:R-:W-:Y:S02]  /*13e0*/  @!P1 IMAD R10, R10, R28, RZ ;  /* 0x0000001c0a0a9224 */ /* 0x000fe400078e02ff */
[----:B------:R-:W-:Y:S01]  /*13f0*/  @!P1 IMAD.MOV.U32 R43, RZ, RZ, R27 ;  /* 0x000000ffff2b9224 */ /* 0x000fe200078e001b */
[----:B------:R-:W-:Y:S01]  /*1400*/  @!P4 LEA.HI.X R19, R20, c[0x0][0x20c], R0, 0x2, P3 ;  /* 0x000083001413ca11 */ /* 0x000fe200018f1400 */
[----:B------:R-:W-:Y:S01]  /*1410*/  @!P1 IMAD R10, R9, R5, R10 ;  /* 0x00000005090a9224 */ /* 0x000fe200078e020a */
[----:B------:R-:W-:Y:S01]  /*1420*/  @!P0 SHF.R.S32.HI R0, RZ, 0x1f, R24 ;  /* 0x0000001fff008819 */ /* 0x000fe20000011418 */
[----:B------:R-:W-:-:S02]  /*1430*/  @!P1 IMAD.WIDE.U32 R42, R28, R9, R42 ;  /* 0x000000091c2a9225 */ /* 0x000fc400078e002a */
[----:B------:R0:W2:Y:S01]  /*1440*/  @!P4 LDG.E R22, [R18.64] ;  /* 0x000000081216c981 */ /* 0x0000a2000c1e1900 */
[----:B------:R-:W-:Y:S01]  /*1450*/  IADD3 R20, R24, 0x50, RZ ;  /* 0x0000005018147810 */ /* 0x000fe20007ffe0ff */
[----:B------:R-:W-:Y:S01]  /*1460*/  @!P0 IMAD R0, R0, R28, RZ ;  /* 0x0000001c00008224 */ /* 0x000fe200078e02ff */
[----:B------:R-:W-:Y:S01]  /*1470*/  ISETP.GE.OR P5, PT, R21, c[0x0][0x314], !P2 ;  /* 0x0000c50015007a0c */ /* 0x000fe200057a6670 */
[----:B------:R-:W-:Y:S01]  /*1480*/  IMAD.MOV.U32 R23, RZ, RZ, -0x800000 ;  /* 0xff800000ff177424 */ /* 0x000fe200078e00ff */
[----:B------:R-:W-:Y:S01]  /*1490*/  @!P6 SHF.R.S32.HI R9, RZ, 0x1f, R15 ;  /* 0x0000001fff09e819 */ /* 0x000fe2000001140f */
[----:B------:R-:W-:Y:S01]  /*14a0*/  @!P0 IMAD R0, R24, R5, R0 ;  /* 0x0000000518008224 */ /* 0x000fe200078e0200 */
[----:B------:R-:W-:Y:S01]  /*14b0*/  ISETP.GE.OR P4, PT, R20, c[0x0][0x314], !P2 ;  /* 0x0000c50014007a0c */ /* 0x000fe20005786670 */
[----:B------:R-:W-:Y:S02]  /*14c0*/  @!P6 IMAD.MOV.U32 R34, RZ, RZ, R26 ;  /* 0x000000ffff22e224 */ /* 0x000fe400078e001a */
[----:B------:R-:W-:-:S02]  /*14d0*/  @!P6 IMAD.MOV.U32 R35, RZ, RZ, R27 ;  /* 0x000000ffff23e224 */ /* 0x000fc400078e001b */
[----:B------:R-:W-:Y:S02]  /*14e0*/  @!P6 IMAD R9, R9, R28, RZ ;  /* 0x0000001c0909e224 */ /* 0x000fe400078e02ff */
[----:B------:R-:W-:Y:S02]  /*14f0*/  @!P1 IMAD.IADD R10, R43, 0x1, R10 ;  /* 0x000000012b0a9824 */ /* 0x000fe400078e020a */
[----:B------:R-:W-:-:S04]  /*1500*/  @!P6 IMAD.WIDE.U32 R34, R28, R15, R34 ;  /* 0x0000000f1c22e225 */ /* 0x000fc800078e0022 */
[----:B------:R-:W-:Y:S02]  /*1510*/  @!P6 IMAD R9, R15, R5, R9 ;  /* 0x000000050f09e224 */ /* 0x000fe400078e0209 */
[----:B0-----:R-:W-:Y:S02]  /*1520*/  @!P0 IMAD.MOV.U32 R18, RZ, RZ, R26 ;  /* 0x000000ffff128224 */ /* 0x001fe400078e001a */
[----:B------:R-:W-:-:S04]  /*1530*/  @!P0 IMAD.MOV.U32 R19, RZ, RZ, R27 ;  /* 0x000000ffff138224 */ /* 0x000fc800078e001b */
[----:B------:R-:W-:-:S04]  /*1540*/  @!P0 IMAD.WIDE.U32 R18, R28, R24, R18 ;  /* 0x000000181c128225 */ /* 0x000fc800078e0012 */
[----:B------:R-:W-:Y:S01]  /*1550*/  @!P0 IMAD.IADD R0, R19, 0x1, R0 ;  /* 0x0000000113008824 */ /* 0x000fe200078e0200 */
[----:B------:R-:W-:Y:S02]  /*1560*/  @!P0 LEA R32, P3, R18, c[0x0][0x208], 0x2 ;  /* 0x0000820012208a11 */ /* 0x000fe400078610ff */
[----:B------:R-:W-:Y:S02]  /*1570*/  IADD3 R19, R24, 0x60, RZ ;  /* 0x0000006018137810 */ /* 0x000fe40007ffe0ff */
[----:B------:R-:W-:Y:S02]  /*1580*/  @!P0 LEA.HI.X R33, R18, c[0x0][0x20c], R0, 0x2, P3 ;  /* 0x0000830012218a11 */ /* 0x000fe400018f1400 */
[----:B------:R-:W-:Y:S02]  /*1590*/  IADD3 R18, R24, 0x70, RZ ;  /* 0x0000007018127810 */ /* 0x000fe40007ffe0ff */
[----:B------:R-:W-:Y:S01]  /*15a0*/  ISETP.GE.OR P3, PT, R19, c[0x0][0x314], !P2 ;  /* 0x0000c50013007a0c */ /* 0x000fe20005766670 */
[----:B------:R0:W3:Y:S01]  /*15b0*/  @!P0 LDG.E R23, [R32.64] ;  /* 0x0000000820178981 */ /* 0x0000e2000c1e1900 */
[----:B------:R-:W-:-:S02]  /*15c0*/  ISETP.GE.OR P2, PT, R18, c[0x0][0x314], !P2 ;  /* 0x0000c50012007a0c */ /* 0x000fc40005746670 */
[----:B------:R-:W-:Y:S02]  /*15d0*/  @!P5 SHF.R.S32.HI R0, RZ, 0x1f, R21 ;  /* 0x0000001fff00d819 */ /* 0x000fe40000011415 */
[----:B------:R-:W-:Y:S01]  /*15e0*/  @!P1 LEA R36, P0, R42, c[0x0][0x208], 0x2 ;  /* 0x000082002a249a11 */ /* 0x000fe200078010ff */
[----:B------:R-:W-:Y:S01]  /*15f0*/  @!P6 IMAD.IADD R9, R35, 0x1, R9 ;  /* 0x000000012309e824 */ /* 0x000fe200078e0209 */
[----:B------:R-:W-:Y:S01]  /*1600*/  @!P4 SHF.R.S32.HI R15, RZ, 0x1f, R20 ;  /* 0x0000001fff0fc819 */ /* 0x000fe20000011414 */
[-C--:B------:R-:W-:Y:S01]  /*1610*/  @!P5 IMAD R0, R0, R28.reuse, RZ ;  /* 0x0000001c0000d224 */ /* 0x080fe200078e02ff */
[----:B------:R-:W-:Y:S02]  /*1620*/  @!P1 LEA.HI.X R37, R42, c[0x0][0x20c], R10, 0x2, P0 ;  /* 0x000083002a259a11 */ /* 0x000fe400000f140a */
[C---:B------:R-:W-:Y:S01]  /*1630*/  @!P6 LEA R42, P0, R34.reuse, c[0x0][0x208], 0x2 ;  /* 0x00008200222aea11 */ /* 0x040fe200078010ff */
[----:B------:R-:W-:Y:S02]  /*1640*/  @!P5 IMAD R0, R21, R5, R0 ;  /* 0x000000051500d224 */ /* 0x000fe400078e0200 */
[----:B------:R-:W-:Y:S01]  /*1650*/  @!P4 IMAD R15, R15, R28, RZ ;  /* 0x0000001c0f0fc224 */ /* 0x000fe200078e02ff */
[----:B------:R-:W-:Y:S01]  /*1660*/  @!P6 LEA.HI.X R43, R34, c[0x0][0x20c], R9, 0x2, P0 ;  /* 0x00008300222bea11 */ /* 0x000fe200000f1409 */
[----:B------:R-:W-:Y:S01]  /*1670*/  @!P4 IMAD.MOV.U32 R46, RZ, RZ, R26 ;  /* 0x000000ffff2ec224 */ /* 0x000fe200078e001a */
[----:B------:R-:W-:Y:S01]  /*1680*/  @!P2 SHF.R.S32.HI R9, RZ, 0x1f, R18 ;  /* 0x0000001fff09a819 */ /* 0x000fe20000011412 */
[----:B------:R-:W-:-:S02]  /*1690*/  @!P4 IMAD.MOV.U32 R47, RZ, RZ, R27 ;  /* 0x000000ffff2fc224 */ /* 0x000fc400078e001b */
[----:B0-----:R-:W-:Y:S02]  /*16a0*/  @!P5 IMAD.MOV.U32 R32, RZ, RZ, R26 ;  /* 0x000000ffff20d224 */ /* 0x001fe400078e001a */
[----:B------:R-:W-:-:S04]  /*16b0*/  @!P5 IMAD.MOV.U32 R33, RZ, RZ, R27 ;  /* 0x000000ffff21d224 */ /* 0x000fc800078e001b */
[----:B------:R-:W-:-:S04]  /*16c0*/  @!P5 IMAD.WIDE.U32 R32, R28, R21, R32 ;  /* 0x000000151c20d225 */ /* 0x000fc800078e0020 */
[----:B------:R-:W-:-:S04]  /*16d0*/  @!P4 IMAD.WIDE.U32 R46, R28, R20, R46 ;  /* 0x000000141c2ec225 */ /* 0x000fc800078e002e */
[----:B------:R-:W-:Y:S01]  /*16e0*/  @!P4 IMAD R15, R20, R5, R15 ;  /* 0x00000005140fc224 */ /* 0x000fe200078e020f */
[C---:B------:R-:W-:Y:S01]  /*16f0*/  @!P5 LEA R20, P0, R32.reuse, c[0x0][0x208], 0x2 ;  /* 0x000082002014da11 */ /* 0x040fe200078010ff */
[----:B------:R-:W-:Y:S02]  /*1700*/  @!P5 IMAD.IADD R0, R33, 0x1, R0 ;  /* 0x000000012100d824 */ /* 0x000fe400078e0200 */
[----:B------:R-:W-:Y:S01]  /*1710*/  @!P2 IMAD R9, R9, R28, RZ ;  /* 0x0000001c0909a224 */ /* 0x000fe200078e02ff */
[----:B------:R-:W-:Y:S01]  /*1720*/  @!P3 SHF.R.S32.HI R10, RZ, 0x1f, R19 ;  /* 0x0000001fff0ab819 */ /* 0x000fe20000011413 */
[----:B------:R-:W-:Y:S01]  /*1730*/  @!P3 IMAD.MOV.U32 R34, RZ, RZ, R26 ;  /* 0x000000ffff22b224 */ /* 0x000fe200078e001a */
[----:B------:R-:W-:Y:S01]  /*1740*/  @!P5 LEA.HI.X R21, R32, c[0x0][0x20c], R0, 0x2, P0 ;  /* 0x000083002015da11 */ /* 0x000fe200000f1400 */
[----:B------:R-:W-:Y:S01]  /*1750*/  @!P3 IMAD.MOV.U32 R35, RZ, RZ, R27 ;  /* 0x000000ffff23b224 */ /* 0x000fe200078e001b */
[----:B------:R-:W-:Y:S01]  /*1760*/  @!P4 LEA R32, P0, R46, c[0x0][0x208], 0x2 ;  /* 0x000082002e20ca11 */ /* 0x000fe200078010ff */
[----:B------:R-:W-:-:S02]  /*1770*/  @!P4 IMAD.IADD R15, R47, 0x1, R15 ;  /* 0x000000012f0fc824 */ /* 0x000fc400078e020f */
[----:B------:R-:W-:-:S04]  /*1780*/  @!P2 IMAD.WIDE.U32 R26, R28, R18, R26 ;  /* 0x000000121c1aa225 */ /* 0x000fc800078e001a */
[----:B------:R-:W-:Y:S01]  /*1790*/  @!P2 IMAD R9, R18, R5, R9 ;  /* 0x000000051209a224 */ /* 0x000fe200078e0209 */
[----:B------:R-:W-:Y:S01]  /*17a0*/  @!P4 LEA.HI.X R33, R46, c[0x0][0x20c], R15, 0x2, P0 ;  /* 0x000083002e21ca11 */ /* 0x000fe200000f140f */
[----:B------:R-:W-:Y:S01]  /*17b0*/  @!P3 IMAD R10, R10, R28, RZ ;  /* 0x0000001c0a0ab224 */ /* 0x000fe200078e02ff */
[----:B------:R-:W-:Y:S01]  /*17c0*/  @!P2 LEA R18, P0, R26, c[0x0][0x208], 0x2 ;  /* 0x000082001a12aa11 */ /* 0x000fe200078010ff */
[----:B------:R-:W-:Y:S02]  /*17d0*/  @!P2 IMAD.IADD R9, R27, 0x1, R9 ;  /* 0x000000011b09a824 */ /* 0x000fe400078e0209 */
[----:B------:R-:W-:-:S04]  /*17e0*/  @!P3 IMAD.WIDE.U32 R34, R28, R19, R34 ;  /* 0x000000131c22b225 */ /* 0x000fc800078e0022 */
[----:B------:R-:W-:Y:S01]  /*17f0*/  @!P3 IMAD R10, R19, R5, R10 ;  /* 0x00000005130ab224 */ /* 0x000fe200078e020a */
[----:B------:R-:W-:Y:S01]  /*1800*/  @!P2 LEA.HI.X R19, R26, c[0x0][0x20c], R9, 0x2, P0 ;  /* 0x000083001a13aa11 */ /* 0x000fe200000f1409 */
[----:B------:R-:W-:Y:S02]  /*1810*/  IMAD.MOV.U32 R0, RZ, RZ, -0x800000 ;  /* 0xff800000ff007424 */ /* 0x000fe400078e00ff */
[----:B------:R-:W-:Y:S02]  /*1820*/  IMAD.MOV.U32 R9, RZ, RZ, -0x800000 ;  /* 0xff800000ff097424 */ /* 0x000fe400078e00ff */
[----:B------:R-:W-:Y:S02]  /*1830*/  IMAD.MOV.U32 R15, RZ, RZ, -0x800000 ;  /* 0xff800000ff0f7424 */ /* 0x000fe400078e00ff */
[----:B------:R0:W4:Y:S01]  /*1840*/  @!P1 LDG.E R0, [R36.64] ;  /* 0x0000000824009981 */ /* 0x000122000c1e1900 */
[----:B------:R-:W-:-:S03]  /*1850*/  @!P3 IMAD.IADD R10, R35, 0x1, R10 ;  /* 0x00000001230ab824 */ /* 0x000fc600078e020a */
[----:B------:R1:W5:Y:S04]  /*1860*/  @!P5 LDG.E R9, [R20.64] ;  /* 0x000000081409d981 */ /* 0x000368000c1e1900 */
[----:B------:R-:W5:Y:S01]  /*1870*/  @!P6 LDG.E R15, [R42.64] ;  /* 0x000000082a0fe981 */ /* 0x000f62000c1e1900 */
[----:B0-----:R-:W-:Y:S01]  /*1880*/  @!P3 LEA R36, P1, R34, c[0x0][0x208], 0x2 ;  /* 0x000082002224ba11 */ /* 0x001fe200078210ff */
[----:B-1----:R-:W-:-:S03]  /*1890*/  IMAD.MOV.U32 R20, RZ, RZ, -0x800000 ;  /* 0xff800000ff147424 */ /* 0x002fc600078e00ff */
[----:B------:R-:W-:Y:S01]  /*18a0*/  @!P3 LEA.HI.X R37, R34, c[0x0][0x20c], R10, 0x2, P1 ;  /* 0x000083002225ba11 */ /* 0x000fe200008f140a */
[----:B------:R-:W-:Y:S02]  /*18b0*/  IMAD.MOV.U32 R10, RZ, RZ, -0x800000 ;  /* 0xff800000ff0a7424 */ /* 0x000fe400078e00ff */
[----:B------:R-:W-:Y:S01]  /*18c0*/  IMAD.MOV.U32 R21, RZ, RZ, -0x800000 ;  /* 0xff800000ff157424 */ /* 0x000fe200078e00ff */
[----:B------:R0:W5:Y:S04]  /*18d0*/  @!P2 LDG.E R20, [R18.64] ;  /* 0x000000081214a981 */ /* 0x000168000c1e1900 */
[----:B------:R1:W5:Y:S04]  /*18e0*/  @!P4 LDG.E R10, [R32.64] ;  /* 0x00000008200ac981 */ /* 0x000368000c1e1900 */
[----:B------:R-:W5:Y:S01]  /*18f0*/  @!P3 LDG.E R21, [R36.64] ;  /* 0x000000082415b981 */ /* 0x000f62000c1e1900 */
[----:B------:R-:W-:-:S04]  /*1900*/  IABS R26, c[0x0][0x1c0] ;  /* 0x00007000001a7a13 */ /* 0x000fc80000000000 */
[----:B-1----:R-:W1:Y:S08]  /*1910*/  I2F.U32.RP R32, R26 ;  /* 0x0000001a00207306 */ /* 0x002e700000209000 */
[----:B-1----:R-:W1:Y:S02]  /*1920*/  MUFU.RCP R32, R32 ;  /* 0x0000002000207308 */ /* 0x002e640000001000 */
[----:B-1----:R-:W-:-:S06]  /*1930*/  IADD3 R32, R32, 0xffffffe, RZ ;  /* 0x0ffffffe20207810 */ /* 0x002fcc0007ffe0ff */
[----:B------:R-:W1:Y:S01]  /*1940*/  F2I.FTZ.U32.TRUNC.NTZ R33, R32 ;  /* 0x0000002000217305 */ /* 0x000e62000021f000 */
[----:B0-----:R-:W-:Y:S01]  /*1950*/  IABS R19, R6 ;  /* 0x0000000600137213 */ /* 0x001fe20000000000 */
[----:B-1----:R-:W-:Y:S02]  /*1960*/  IMAD.MOV R18, RZ, RZ, -R33 ;  /* 0x000000ffff127224 */ /* 0x002fe400078e0a21 */
[----:B------:R-:W-:Y:S02]  /*1970*/  IMAD.MOV.U32 R32, RZ, RZ, RZ ;  /* 0x000000ffff207224 */ /* 0x000fe400078e00ff */
[----:B------:R-:W-:Y:S01]  /*1980*/  IMAD R27, R18, R26, RZ ;  /* 0x0000001a121b7224 */ /* 0x000fe200078e02ff */
[----:B------:R-:W-:-:S03]  /*1990*/  IABS R18, c[0x0][0x1c0] ;  /* 0x0000700000127a13 */ /* 0x000fc60000000000 */
[----:B------:R-:W-:-:S04]  /*19a0*/  IMAD.HI.U32 R27, R33, R27, R32 ;  /* 0x0000001b211b7227 */ /* 0x000fc800078e0020 */
[----:B------:R-:W-:Y:S02]  /*19b0*/  IMAD.MOV R18, RZ, RZ, -R18 ;  /* 0x000000ffff127224 */ /* 0x000fe400078e0a12 */
[----:B------:R-:W-:Y:S01]  /*19c0*/  IMAD.HI.U32 R27, R27, R19, RZ ;  /* 0x000000131b1b7227 */ /* 0x000fe200078e00ff */
[----:B------:R-:W-:-:S03]  /*19d0*/  ISETP.GT.AND P1, PT, R39, 0x37f, PT ;  /* 0x0000037f2700780c */ /* 0x000fc60003f24270 */
[----:B------:R-:W-:Y:S01]  /*19e0*/  IMAD R18, R27, R18, R19 ;  /* 0x000000121b127224 */ /* 0x000fe200078e0213 */
[C---:B------:R-:W-:Y:S02]  /*19f0*/  ISETP.GT.AND P2, PT, R39.reuse, 0x3ff, PT ;  /* 0x000003ff2700780c */ /* 0x040fe40003f44270 */
[C---:B------:R-:W-:Y:S02]  /*1a00*/  ISETP.GT.AND P0, PT, R39.reuse, 0x2ff, PT ;  /* 0x000002ff2700780c */ /* 0x040fe40003f04270 */
[----:B------:R-:W-:Y:S02]  /*1a10*/  ISETP.GT.U32.AND P4, PT, R26, R18, PT ;  /* 0x000000121a00720c */ /* 0x000fe40003f84070 */
[C---:B------:R-:W-:Y:S01]  /*1a20*/  ISETP.GT.AND P3, PT, R39.reuse, 0x27f, PT ;  /* 0x0000027f2700780c */ /* 0x040fe20003f64270 */
[----:B------:R-:W-:Y:S01]  /*1a30*/  IMAD R24, R24, 0x9, R25 ;  /* 0x0000000918187824 */ /* 0x000fe200078e0219 */
[----:B------:R-:W-:-:S09]  /*1a40*/  ISETP.GT.AND P6, PT, R39, 0x7f, PT ;  /* 0x0000007f2700780c */ /* 0x000fd20003fc4270 */
[----:B------:R-:W-:Y:S01]  /*1a50*/  @!P4 IMAD.IADD R18, R18, 0x1, -R26 ;  /* 0x000000011212c824 */ /* 0x000fe200078e0a1a */
[----:B------:R-:W-:Y:S02]  /*1a60*/  LOP3.LUT R6, R6, c[0x0][0x1c0], RZ, 0x3c, !PT ;  /* 0x0000700006067a12 */ /* 0x000fe400078e3cff */
[----:B------:R-:W-:Y:S01]  /*1a70*/  @!P4 IADD3 R27, R27, 0x1, RZ ;  /* 0x000000011b1bc810 */ /* 0x000fe20007ffe0ff */
[----:B--2---:R-:W-:Y:S01]  /*1a80*/  @!P1 STS [R24.X4+0x240], R22 ;  /* 0x0002401618009388 */ /* 0x004fe20000004800 */
[C---:B------:R-:W-:Y:S01]  /*1a90*/  ISETP.GT.AND P1, PT, R39.reuse, 0x17f, PT ;  /* 0x0000017f2700780c */ /* 0x040fe20003f24270 */
[----:B------:R-:W-:Y:S02]  /*1aa0*/  BSSY B0, `(.L_x_11) ;  /* 0x0000030000007945 */ /* 0x000fe40003800000 */
[----:B---3--:R-:W-:Y:S01]  /*1ab0*/  @!P2 STS [R24.X4], R23 ;  /* 0x000000171800a388 */ /* 0x008fe20000004800 */
[----:B------:R-:W-:-:S03]  /*1ac0*/  ISETP.GT.AND P2, PT, R39, 0x1ff, PT ;  /* 0x000001ff2700780c */ /* 0x000fc60003f44270 */
[----:B----4-:R0:W-:Y:S01]  /*1ad0*/  @!P0 STS [R24.X4+0x480], R0 ;  /* 0x0004800018008388 */ /* 0x0101e20000004800 */
[----:B------:R-:W-:-:S03]  /*1ae0*/  ISETP.GT.AND P0, PT, R39, 0xff, PT ;  /* 0x000000ff2700780c */ /* 0x000fc60003f04270 */
[----:B-----5:R1:W-:Y:S01]  /*1af0*/  @!P3 STS [R24.X4+0x6c0], R15 ;  /* 0x0006c00f1800b388 */ /* 0x0203e20000004800 */
[----:B------:R-:W-:-:S05]  /*1b00*/  ISETP.GE.U32.AND P3, PT, R18, R26, PT ;  /* 0x0000001a1200720c */ /* 0x000fca0003f66070 */
[----:B------:R1:W-:Y:S01]  /*1b10*/  @!P2 STS [R24.X4+0x900], R9 ;  /* 0x000900091800a388 */ /* 0x0003e20000004800 */
[----:B------:R-:W-:Y:S02]  /*1b20*/  ISETP.GE.AND P2, PT, R6, RZ, PT ;  /* 0x000000ff0600720c */ /* 0x000fe40003f46270 */
[----:B0-----:R-:W-:Y:S01]  /*1b30*/  LOP3.LUT R0, R31, R13, RZ, 0xfc, !PT ;  /* 0x0000000d1f007212 */ /* 0x001fe200078efcff */
[----:B------:R1:W-:Y:S04]  /*1b40*/  @!P6 STS [R24.X4+0xfc0], R20 ;  /* 0x000fc0141800e388 */ /* 0x0003e80000004800 */
[----:B------:R1:W-:Y:S01]  /*1b50*/  @!P1 STS [R24.X4+0xb40], R10 ;  /* 0x000b400a18009388 */ /* 0x0003e20000004800 */
[----:B------:R-:W-:-:S03]  /*1b60*/  ISETP.NE.U32.AND P1, PT, R0, RZ, PT ;  /* 0x000000ff0000720c */ /* 0x000fc60003f25070 */
[----:B------:R1:W-:Y:S01]  /*1b70*/  @!P0 STS [R24.X4+0xd80], R21 ;  /* 0x000d801518008388 */ /* 0x0003e20000004800 */
[----:B------:R-:W-:Y:S02]  /*1b80*/  ISETP.NE.AND P0, PT, RZ, c[0x0][0x1c0], PT ;  /* 0x00007000ff007a0c */ /* 0x000fe40003f05270 */
[----:B------:R-:W-:-:S05]  /*1b90*/  @P3 IADD3 R27, R27, 0x1, RZ ;  /* 0x000000011b1b3810 */ /* 0x000fca0007ffe0ff */
[----:B------:R-:W-:-:S04]  /*1ba0*/  IMAD.MOV.U32 R6, RZ, RZ, R27 ;  /* 0x000000ffff067224 */ /* 0x000fc800078e001b */
[----:B------:R-:W-:Y:S02]  /*1bb0*/  @!P2 IMAD.MOV R6, RZ, RZ, -R6 ;  /* 0x000000ffff06a224 */ /* 0x000fe400078e0a06 */
[----:B------:R-:W-:Y:S01]  /*1bc0*/  @!P0 LOP3.LUT R6, RZ, c[0x0][0x1c0], RZ, 0x33, !PT ;  /* 0x00007000ff068a12 */ /* 0x000fe200078e33ff */
[----:B------:R-:W-:Y:S05]  /*1bd0*/  @!P1 BRA `(.L_x_12) ;  /* 0x0000009000009947 */ /* 0x000fea0003800000 */
[----:B------:R-:W-:Y:S01]  /*1be0*/  IMAD.MOV.U32 R27, RZ, RZ, R30 ;  /* 0x000000ffff1b7224 */ /* 0x000fe200078e001e */
[----:B-1----:R-:W-:Y:S01]  /*1bf0*/  MOV R24, R14 ;  /* 0x0000000e00187202 */ /* 0x002fe20000000f00 */
[----:B------:R-:W-:Y:S01]  /*1c00*/  IMAD.MOV.U32 R18, RZ, RZ, R31 ;  /* 0x000000ffff127224 */ /* 0x000fe200078e001f */
[----:B------:R-:W-:Y:S02]  /*1c10*/  MOV R23, R13 ;  /* 0x0000000d00177202 */ /* 0x000fe40000000f00 */
[----:B------:R-:W-:Y:S02]  /*1c20*/  MOV R22, 0x1c40 ;  /* 0x00001c4000167802 */ /* 0x000fe40000000f00 */
[----:B------:R-:W-:Y:S05]  /*1c30*/  CALL.REL.NOINC `($__internal_0_$__cuda_sm20_div_s64) ;  /* 0x0000362000007944 */ /* 0x000fea0003c00000 */
[----:B------:R-:W-:Y:S02]  /*1c40*/  MOV R42, R0 ;  /* 0x00000000002a7202 */ /* 0x000fe40000000f00 */
[----:B------:R-:W-:Y:S01]  /*1c50*/  MOV R43, R21 ;  /* 0x00000015002b7202 */ /* 0x000fe20000000f00 */
[----:B------:R-:W-:Y:S05]  /*1c60*/  BRA `(.L_x_13) ;  /* 0x0000013000007947 */ /* 0x000fea0003800000 */
.L_x_12:
        /* <DEDUP_REMOVED lines=19> */
.L_x_13:
[----:B------:R-:W-:Y:S05]  /*1da0*/  BSYNC B0 ;  /* 0x0000000000007941 */ /* 0x000fea0003800000 */
.L_x_11:
[----:B------:R-:W-:Y:S01]  /*1db0*/  BAR.SYNC.DEFER_BLOCKING 0x0 ;  /* 0x0000000000007b1d */ /* 0x000fe20000010000 */
[----:B------:R-:W-:Y:S01]  /*1dc0*/  LEA.HI R8, R8, R39, RZ, 0x4 ;  /* 0x0000002708087211 */ /* 0x000fe200078f20ff */
[----:B------:R-:W-:Y:S01]  /*1dd0*/  IMAD.MOV.U32 R37, RZ, RZ, -0x800000 ;  /* 0xff800000ff257424 */ /* 0x000fe200078e00ff */
[----:B------:R-:W-:Y:S01]  /*1de0*/  MOV R35, 0xff800000 ;  /* 0xff80000000237802 */ /* 0x000fe20000000f00 */
[----:B------:R-:W-:Y:S01]  /*1df0*/  IMAD.MOV.U32 R38, RZ, RZ, -0x800000 ;  /* 0xff800000ff267424 */ /* 0x000fe200078e00ff */
[----:B------:R-:W-:Y:S01]  /*1e00*/  LOP3.LUT R0, R8, 0xfffffff0, RZ, 0xc0, !PT ;  /* 0xfffffff008007812 */ /* 0x000fe200078ec0ff */
[----:B------:R-:W-:Y:S01]  /*1e10*/  IMAD.MOV.U32 R36, RZ, RZ, -0x800000 ;  /* 0xff800000ff247424 */ /* 0x000fe200078e00ff */
[----:B-1----:R-:W-:Y:S01]  /*1e20*/  SHF.R.S32.HI R15, RZ, 0x4, R8 ;  /* 0x00000004ff0f7819 */ /* 0x002fe20000011408 */
[----:B------:R-:W-:Y:S01]  /*1e30*/  IMAD.MOV.U32 R33, RZ, RZ, -0x800000 ;  /* 0xff800000ff217424 */ /* 0x000fe200078e00ff */
[----:B------:R-:W-:Y:S01]  /*1e40*/  MOV R31, 0xff800000 ;  /* 0xff800000001f7802 */ /* 0x000fe20000000f00 */
[----:B------:R-:W-:Y:S01]  /*1e50*/  IMAD.IADD R39, R39, 0x1, -R0 ;  /* 0x0000000127277824 */ /* 0x000fe200078e0a00 */
[----:B------:R-:W-:Y:S01]  /*1e60*/  ULDC.U8 UR4, c[0x0][0x329] ;  /* 0x0000ca4000047ab9 */ /* 0x000fe20000000000 */
[----:B------:R-:W-:Y:S01]  /*1e70*/  IMAD.MOV.U32 R34, RZ, RZ, -0x800000 ;  /* 0xff800000ff227424 */ /* 0x000fe200078e00ff */
[----:B------:R-:W-:Y:S01]  /*1e80*/  BSSY B1, `(.L_x_14) ;  /* 0x0000261000017945 */ /* 0x000fe20003800000 */
[----:B------:R-:W-:-:S02]  /*1e90*/  IMAD R25, R39, 0x9, R15 ;  /* 0x0000000927197824 */ /* 0x000fc400078e020f */
[----:B------:R-:W-:Y:S02]  /*1ea0*/  IMAD.MOV.U32 R32, RZ, RZ, -0x800000 ;  /* 0xff800000ff207424 */ /* 0x000fe400078e00ff */
[----:B------:R-:W-:Y:S02]  /*1eb0*/  IMAD.MOV.U32 R46, RZ, RZ, RZ ;  /* 0x000000ffff2e7224 */ /* 0x000fe400078e00ff */
[----:B------:R-:W-:Y:S01]  /*1ec0*/  IMAD.MOV.U32 R30, RZ, RZ, 0x7f800000 ;  /* 0x7f800000ff1e7424 */ /* 0x000fe200078e00ff */
[----:B------:R-:W-:Y:S04]  /*1ed0*/  @!P6 LDS R37, [R25.X4] ;  /* 0x000000001925e984 */ /* 0x000fe80000004800 */
[----:B------:R-:W0:Y:S04]  /*1ee0*/  @!P6 LDS R38, [R25.X4+0x240] ;  /* 0x000240001926e984 */ /* 0x000e280000004800 */
[----:B------:R-:W1:Y:S04]  /*1ef0*/  @!P6 LDS R35, [R25.X4+0x480] ;  /* 0x000480001923e984 */ /* 0x000e680000004800 */
[----:B------:R-:W2:Y:S04]  /*1f00*/  @!P6 LDS R36, [R25.X4+0x6c0] ;  /* 0x0006c0001924e984 */ /* 0x000ea80000004800 */
[----:B------:R-:W3:Y:S04]  /*1f10*/  @!P6 LDS R33, [R25.X4+0x900] ;  /* 0x000900001921e984 */ /* 0x000ee80000004800 */
[----:B------:R-:W4:Y:S04]  /*1f20*/  @!P6 LDS R34, [R25.X4+0xb40] ;  /* 0x000b40001922e984 */ /* 0x000f280000004800 */
[----:B------:R-:W5:Y:S04]  /*1f30*/  @!P6 LDS R31, [R25.X4+0xd80] ;  /* 0x000d8000191fe984 */ /* 0x000f680000004800 */
[----:B------:R-:W5:Y:S01]  /*1f40*/  @!P6 LDS R32, [R25.X4+0xfc0] ;  /* 0x000fc0001920e984 */ /* 0x000f620000004800 */
[----:B0-----:R-:W-:-:S04]  /*1f50*/  FMNMX.FTZ R0, R37, R38, !PT ;  /* 0x0000002625007209 */ /* 0x001fc80007810000 */
[----:B-1----:R-:W-:-:S04]  /*1f60*/  FMNMX.FTZ R0, R0, R35, !PT ;  /* 0x0000002300007209 */ /* 0x002fc80007810000 */
[----:B--2---:R-:W-:-:S04]  /*1f70*/  FMNMX.FTZ R0, R0, R36, !PT ;  /* 0x0000002400007209 */ /* 0x004fc80007810000 */
[----:B---3--:R-:W-:-:S04]  /*1f80*/  FMNMX.FTZ R0, R0, R33, !PT ;  /* 0x0000002100007209 */ /* 0x008fc80007810000 */
[----:B----4-:R-:W-:-:S04]  /*1f90*/  FMNMX.FTZ R0, R0, R34, !PT ;  /* 0x0000002200007209 */ /* 0x010fc80007810000 */
[----:B-----5:R-:W-:-:S04]  /*1fa0*/  FMNMX.FTZ R0, R0, R31, !PT ;  /* 0x0000001f00007209 */ /* 0x020fc80007810000 */
[----:B------:R-:W-:-:S05]  /*1fb0*/  FMNMX.FTZ R0, R0, R32, !PT ;  /* 0x0000002000007209 */ /* 0x000fca0007810000 */
[----:B------:R-:W0:Y:S02]  /*1fc0*/  SHFL.BFLY PT, R8, R0, 0x8, 0x1f ;  /* 0x0d001f0000087f89 */ /* 0x000e2400000e0000 */
[----:B0-----:R-:W-:-:S05]  /*1fd0*/  FMNMX.FTZ R8, R0, R8, !PT ;  /* 0x0000000800087209 */ /* 0x001fca0007810000 */
[----:B------:R-:W0:Y:S02]  /*1fe0*/  SHFL.BFLY PT, R0, R8, 0x4, 0x1f ;  /* 0x0c801f0008007f89 */ /* 0x000e2400000e0000 */
[----:B0-----:R-:W-:-:S05]  /*1ff0*/  FMNMX.FTZ R0, R8, R0, !PT ;  /* 0x0000000008007209 */ /* 0x001fca0007810000 */
[----:B------:R-:W0:Y:S02]  /*2000*/  SHFL.BFLY PT, R8, R0, 0x2, 0x1f ;  /* 0x0c401f0000087f89 */ /* 0x000e2400000e0000 */
[----:B0-----:R-:W-:-:S05]  /*2010*/  FMNMX.FTZ R8, R0, R8, !PT ;  /* 0x0000000800087209 */ /* 0x001fca0007810000 */
[----:B------:R-:W0:Y:S02]  /*2020*/  SHFL.BFLY PT, R0, R8, 0x1, 0x1f ;  /* 0x0c201f0008007f89 */ /* 0x000e2400000e0000 */
[----:B0-----:R-:W-:-:S04]  /*2030*/  FMNMX.FTZ R0, R8, R0, !PT ;  /* 0x0000000008007209 */ /* 0x001fc80007810000 */
[----:B------:R-:W-:-:S04]  /*2040*/  FSETP.NEU.FTZ.AND P0, PT, R0, -INF , PT ;  /* 0xff8000000000780b */ /* 0x000fc80003f1d000 */
[----:B------:R-:W-:-:S05]  /*2050*/  FSEL R0, R0, RZ, P0 ;  /* 0x000000ff00007208 */ /* 0x000fca0000000000 */
[C---:B------:R-:W-:Y:S02]  /*2060*/  FADD.FTZ R8, -R0.reuse, R37 ;  /* 0x0000002500087221 */ /* 0x040fe40000010100 */
[----:B------:R-:W-:Y:S02]  /*2070*/  FADD.FTZ R21, -R0, R38 ;  /* 0x0000002600157221 */ /* 0x000fe40000010100 */
[----:B------:R-:W-:Y:S02]  /*2080*/  FMUL.FTZ R8, R8, 1.4426950216293334961 ;  /* 0x3fb8aa3b08087820 */ /* 0x000fe40000410000 */
[----:B------:R-:W-:Y:S02]  /*2090*/  FMUL.FTZ R21, R21, 1.4426950216293334961 ;  /* 0x3fb8aa3b15157820 */ /* 0x000fe40000410000 */
[C---:B------:R-:W-:Y:S02]  /*20a0*/  FADD.FTZ R20, -R0.reuse, R35 ;  /* 0x0000002300147221 */ /* 0x040fe40000010100 */
[----:B------:R-:W-:Y:S01]  /*20b0*/  MUFU.EX2 R8, R8 ;  /* 0x0000000800087308 */ /* 0x000fe20000000800 */
[----:B------:R-:W-:-:S02]  /*20c0*/  FADD.FTZ R19, -R0, R36 ;  /* 0x0000002400137221 */ /* 0x000fc40000010100 */
[----:B------:R-:W-:Y:S02]  /*20d0*/  FMUL.FTZ R20, R20, 1.4426950216293334961 ;  /* 0x3fb8aa3b14147820 */ /* 0x000fe40000410000 */
[----:B------:R-:W-:Y:S02]  /*20e0*/  FMUL.FTZ R19, R19, 1.4426950216293334961 ;  /* 0x3fb8aa3b13137820 */ /* 0x000fe40000410000 */
[C---:B------:R-:W-:Y:S01]  /*20f0*/  FADD.FTZ R18, -R0.reuse, R33 ;  /* 0x0000002100127221 */ /* 0x040fe20000010100 */
[----:B------:R-:W0:Y:S01]  /*2100*/  MUFU.EX2 R21, R21 ;  /* 0x0000001500157308 */ /* 0x000e220000000800 */
[----:B------:R-:W-:Y:S02]  /*2110*/  FADD.FTZ R10, -R0, R34 ;  /* 0x00000022000a7221 */ /* 0x000fe40000010100 */
[----:B------:R-:W-:Y:S02]  /*2120*/  FMUL.FTZ R18, R18, 1.4426950216293334961 ;  /* 0x3fb8aa3b12127820 */ /* 0x000fe40000410000 */
[----:B------:R-:W-:-:S02]  /*2130*/  FMUL.FTZ R10, R10, 1.4426950216293334961 ;  /* 0x3fb8aa3b0a0a7820 */ /* 0x000fc40000410000 */
[----:B------:R-:W-:Y:S01]  /*2140*/  FADD.FTZ R9, -R0, R31 ;  /* 0x0000001f00097221 */ /* 0x000fe20000010100 */
[----:B------:R-:W1:Y:S03]  /*2150*/  MUFU.EX2 R20, R20 ;  /* 0x0000001400147308 */ /* 0x000e660000000800 */
[----:B------:R-:W-:-:S05]  /*2160*/  FMUL.FTZ R9, R9, 1.4426950216293334961 ;  /* 0x3fb8aa3b09097820 */ /* 0x000fca0000410000 */
[----:B------:R-:W2:Y:S01]  /*2170*/  MUFU.EX2 R19, R19 ;  /* 0x0000001300137308 */ /* 0x000ea20000000800 */
[----:B0-----:R-:W-:Y:S02]  /*2180*/  FADD.FTZ R21, R8, R21 ;  /* 0x0000001508157221 */ /* 0x001fe40000010000 */
[----:B------:R-:W-:-:S04]  /*2190*/  FADD.FTZ R8, -R0, R32 ;  /* 0x0000002000087221 */ /* 0x000fc80000010100 */
[----:B------:R-:W-:Y:S01]  /*21a0*/  FMUL.FTZ R8, R8, 1.4426950216293334961 ;  /* 0x3fb8aa3b08087820 */ /* 0x000fe20000410000 */
[----:B------:R-:W0:Y:S01]  /*21b0*/  MUFU.EX2 R18, R18 ;  /* 0x0000001200127308 */ /* 0x000e220000000800 */
[----:B-1----:R-:W-:-:S07]  /*21c0*/  FADD.FTZ R20, R21, R20 ;  /* 0x0000001415147221 */ /* 0x002fce0000010000 */
[----:B------:R-:W1:Y:S01]  /*21d0*/  MUFU.EX2 R10, R10 ;  /* 0x0000000a000a7308 */ /* 0x000e620000000800 */
[----:B--2---:R-:W-:-:S07]  /*21e0*/  FADD.FTZ R19, R20, R19 ;  /* 0x0000001314137221 */ /* 0x004fce0000010000 */
[----:B------:R-:W2:Y:S01]  /*21f0*/  MUFU.EX2 R9, R9 ;  /* 0x0000000900097308 */ /* 0x000ea20000000800 */
[----:B0-----:R-:W-:-:S07]  /*2200*/  FADD.FTZ R18, R19, R18 ;  /* 0x0000001213127221 */ /* 0x001fce0000010000 */
[----:B------:R-:W0:Y:S01]  /*2210*/  MUFU.EX2 R8, R8 ;  /* 0x0000000800087308 */ /* 0x000e220000000800 */
[----:B-1----:R-:W-:Y:S01]  /*2220*/  FADD.FTZ R18, R18, R10 ;  /* 0x0000000a12127221 */ /* 0x002fe20000010000 */
[----:B------:R-:W-:-:S05]  /*2230*/  IABS R10, R3 ;  /* 0x00000003000a7213 */ /* 0x000fca0000000000 */
[----:B------:R-:W-:Y:S01]  /*2240*/  IMAD.IADD R20, R7, 0x1, R10 ;  /* 0x0000000107147824 */ /* 0x000fe200078e020a */
[----:B------:R-:W1:Y:S01]  /*2250*/  I2F.RP R19, R10 ;  /* 0x0000000a00137306 */ /* 0x000e620000209400 */
[----:B--2---:R-:W-:-:S04]  /*2260*/  FADD.FTZ R9, R18, R9 ;  /* 0x0000000912097221 */ /* 0x004fc80000010000 */
[----:B0-----:R-:W-:Y:S01]  /*2270*/  FADD.FTZ R18, R9, R8 ;  /* 0x0000000809127221 */ /* 0x001fe20000010000 */
[----:B------:R-:W-:-:S04]  /*2280*/  IABS R9, c[0x0][0x1c0] ;  /* 0x0000700000097a13 */ /* 0x000fc80000000000 */
[----:B------:R-:W0:Y:S01]  /*2290*/  SHFL.BFLY PT, R8, R18, 0x8, 0x1f ;  /* 0x0d001f0012087f89 */ /* 0x000e2200000e0000 */
[----:B------:R-:W2:Y:S08]  /*22a0*/  I2F.U32.RP R26, R9 ;  /* 0x00000009001a7306 */ /* 0x000eb00000209000 */
[----:B-1----:R-:W1:Y:S08]  /*22b0*/  MUFU.RCP R19, R19 ;  /* 0x0000001300137308 */ /* 0x002e700000001000 */
[----:B--2---:R-:W2:Y:S01]  /*22c0*/  MUFU.RCP R26, R26 ;  /* 0x0000001a001a7308 */ /* 0x004ea20000001000 */
[----:B0-----:R-:W-:Y:S01]  /*22d0*/  FADD.FTZ R8, R18, R8 ;  /* 0x0000000812087221 */ /* 0x001fe20000010000 */
[----:B-1----:R-:W-:-:S04]  /*22e0*/  IADD3 R19, R19, 0xffffffe, RZ ;  /* 0x0ffffffe13137810 */ /* 0x002fc80007ffe0ff */
[----:B------:R-:W0:Y:S02]  /*22f0*/  SHFL.BFLY PT, R18, R8, 0x4, 0x1f ;  /* 0x0c801f0008127f89 */ /* 0x000e2400000e0000 */
[----:B------:R-:W1:Y:S01]  /*2300*/  F2I.FTZ.U32.TRUNC.NTZ R47, R19 ;  /* 0x00000013002f7305 */ /* 0x000e62000021f000 */
[----:B--2---:R-:W-:-:S07]  /*2310*/  IADD3 R26, R26, 0xffffffe, RZ ;  /* 0x0ffffffe1a1a7810 */ /* 0x004fce0007ffe0ff */
[----:B------:R-:W2:Y:S01]  /*2320*/  F2I.FTZ.U32.TRUNC.NTZ R27, R26 ;  /* 0x0000001a001b7305 */ /* 0x000ea2000021f000 */
[----:B-1----:R-:W-:Y:S01]  /*2330*/  IMAD.MOV R21, RZ, RZ, -R47 ;  /* 0x000000ffff157224 */ /* 0x002fe200078e0a2f */
[----:B------:R-:W-:-:S03]  /*2340*/  IABS R19, R20 ;  /* 0x0000001400137213 */ /* 0x000fc60000000000 */
[----:B------:R-:W-:Y:S01]  /*2350*/  IMAD R21, R21, R10, RZ ;  /* 0x0000000a15157224 */ /* 0x000fe200078e02ff */
[----:B------:R-:W-:Y:S01]  /*2360*/  MOV R23, R19 ;  /* 0x0000001300177202 */ /* 0x000fe20000000f00 */
[----:B0-----:R-:W-:Y:S01]  /*2370*/  FADD.FTZ R18, R8, R18 ;  /* 0x0000001208127221 */ /* 0x001fe20000010000 */
[----:B--2---:R-:W-:Y:S01]  /*2380*/  IADD3 R7, RZ, -R27, RZ ;  /* 0x8000001bff077210 */ /* 0x004fe20007ffe0ff */
[----:B------:R-:W-:Y:S01]  /*2390*/  IMAD.HI.U32 R21, R47, R21, R46 ;  /* 0x000000152f157227 */ /* 0x000fe200078e002e */
[----:B------:R-:W-:Y:S02]  /*23a0*/  IABS R8, R3 ;  /* 0x0000000300087213 */ /* 0x000fe40000000000 */
[----:B------:R-:W0:Y:S01]  /*23b0*/  SHFL.BFLY PT, R22, R18, 0x2, 0x1f ;  /* 0x0c401f0012167f89 */ /* 0x000e2200000e0000 */
[----:B------:R-:W-:Y:S01]  /*23c0*/  IMAD R7, R7, R9, RZ ;  /* 0x0000000907077224 */ /* 0x000fe200078e02ff */
[----:B------:R-:W-:Y:S01]  /*23d0*/  IABS R19, c[0x0][0x1c0] ;  /* 0x0000700000137a13 */ /* 0x000fe20000000000 */
[----:B------:R-:W-:-:S02]  /*23e0*/  IMAD.MOV.U32 R26, RZ, RZ, RZ ;  /* 0x000000ffff1a7224 */ /* 0x000fc400078e00ff */
[----:B------:R-:W-:Y:S02]  /*23f0*/  IMAD.MOV R8, RZ, RZ, -R8 ;  /* 0x000000ffff087224 */ /* 0x000fe400078e0a08 */
[----:B------:R-:W-:-:S04]  /*2400*/  IMAD.HI.U32 R21, R21, R23, RZ ;  /* 0x0000001715157227 */ /* 0x000fc800078e00ff */
[----:B------:R-:W-:-:S04]  /*2410*/  IMAD.HI.U32 R7, R27, R7, R26 ;  /* 0x000000071b077227 */ /* 0x000fc800078e001a */
[----:B------:R-:W-:Y:S02]  /*2420*/  IMAD R8, R21, R8, R23 ;  /* 0x0000000815087224 */ /* 0x000fe400078e0217 */
[----:B------:R-:W-:Y:S02]  /*2430*/  IMAD.MOV R19, RZ, RZ, -R19 ;  /* 0x000000ffff137224 */ /* 0x000fe400078e0a13 */
[----:B------:R-:W-:Y:S01]  /*2440*/  IMAD.HI.U32 R7, R7, R23, RZ ;  /* 0x0000001707077227 */ /* 0x000fe200078e00ff */
[----:B------:R-:W-:-:S03]  /*2450*/  ISETP.GT.U32.AND P0, PT, R10, R8, PT ;  /* 0x000000080a00720c */ /* 0x000fc60003f04070 */
[----:B------:R-:W-:Y:S02]  /*2460*/  IMAD R19, R7, R19, R23 ;  /* 0x0000001307137224 */ /* 0x000fe400078e0217 */
[----:B0-----:R-:W-:-:S03]  /*2470*/  FADD.FTZ R22, R18, R22 ;  /* 0x0000001612167221 */ /* 0x001fc60000010000 */
[----:B------:R-:W-:Y:S02]  /*2480*/  ISETP.GT.U32.AND P5, PT, R9, R19, PT ;  /* 0x000000130900720c */ /* 0x000fe40003fa4070 */
[----:B------:R-:W0:Y:S03]  /*2490*/  SHFL.BFLY PT, R18, R22, 0x1, 0x1f ;  /* 0x0c201f0016127f89 */ /* 0x000e2600000e0000 */
[-C--:B------:R-:W-:Y:S02]  /*24a0*/  @!P0 IADD3 R8, R8, -R10.reuse, RZ ;  /* 0x8000000a08088210 */ /* 0x080fe40007ffe0ff */
[----:B------:R-:W-:Y:S02]  /*24b0*/  @!P0 IADD3 R21, R21, 0x1, RZ ;  /* 0x0000000115158810 */ /* 0x000fe40007ffe0ff */
[-C--:B------:R-:W-:Y:S02]  /*24c0*/  ISETP.GE.U32.AND P4, PT, R8, R10.reuse, PT ;  /* 0x0000000a0800720c */ /* 0x080fe40003f86070 */
[----:B------:R-:W-:-:S02]  /*24d0*/  LOP3.LUT R8, R20, R10, RZ, 0x3c, !PT ;  /* 0x0000000a14087212 */ /* 0x000fc400078e3cff */
[----:B------:R-:W-:Y:S01]  /*24e0*/  @!P5 IMAD.IADD R19, R19, 0x1, -R9 ;  /* 0x000000011313d824 */ /* 0x000fe200078e0a09 */
[----:B------:R-:W-:Y:S02]  /*24f0*/  LOP3.LUT R20, R20, c[0x0][0x1c0], RZ, 0x3c, !PT ;  /* 0x0000700014147a12 */ /* 0x000fe400078e3cff */
[----:B------:R-:W-:Y:S02]  /*2500*/  ISETP.GE.AND P3, PT, R8, RZ, PT ;  /* 0x000000ff0800720c */ /* 0x000fe40003f66270 */
[----:B------:R-:W-:Y:S01]  /*2510*/  ISETP.GE.U32.AND P1, PT, R19, R9, PT ;  /* 0x000000091300720c */ /* 0x000fe20003f26070 */
[----:B------:R-:W1:Y:S01]  /*2520*/  S2R R8, SR_TID.X ;  /* 0x0000000000087919 */ /* 0x000e620000002100 */
[----:B------:R-:W-:Y:S02]  /*2530*/  ISETP.GT.AND P0, PT, R3, RZ, PT ;  /* 0x000000ff0300720c */ /* 0x000fe40003f04270 */
[----:B------:R-:W-:Y:S02]  /*2540*/  @!P5 IADD3 R7, R7, 0x1, RZ ;  /* 0x000000010707d810 */ /* 0x000fe40007ffe0ff */
[----:B------:R-:W-:Y:S01]  /*2550*/  ISETP.GE.AND P2, PT, R20, RZ, PT ;  /* 0x000000ff1400720c */ /* 0x000fe20003f46270 */
[----:B0-----:R-:W-:Y:S01]  /*2560*/  FADD.FTZ R18, R22, R18 ;  /* 0x0000001216127221 */ /* 0x001fe20000010000 */
[----:B------:R-:W-:-:S02]  /*2570*/  @P4 IADD3 R21, R21, 0x1, RZ ;  /* 0x0000000115154810 */ /* 0x000fc40007ffe0ff */
[----:B------:R-:W-:-:S03]  /*2580*/  ISETP.GT.AND P4, PT, R4, RZ, PT ;  /* 0x000000ff0400720c */ /* 0x000fc60003f84270 */
[----:B------:R-:W-:Y:S01]  /*2590*/  @P1 IADD3 R7, R7, 0x1, RZ ;  /* 0x0000000107071810 */ /* 0x000fe20007ffe0ff */
[----:B------:R-:W-:Y:S01]  /*25a0*/  @!P3 IMAD.MOV R21, RZ, RZ, -R21 ;  /* 0x000000ffff15b224 */ /* 0x000fe200078e0a15 */
[----:B------:R-:W-:Y:S02]  /*25b0*/  SHF.R.S32.HI R22, RZ, 0x1f, R3 ;  /* 0x0000001fff167819 */ /* 0x000fe40000011403 */
[----:B------:R-:W-:Y:S02]  /*25c0*/  FSETP.NE.FTZ.AND P1, PT, R18, RZ, PT ;  /* 0x000000ff1200720b */ /* 0x000fe40003f35000 */
[C---:B------:R-:W-:Y:S02]  /*25d0*/  ISETP.NE.AND P5, PT, R3.reuse, RZ, PT ;  /* 0x000000ff0300720c */ /* 0x040fe40003fa5270 */
[----:B------:R-:W-:Y:S01]  /*25e0*/  LEA.HI.SX32 R9, R3, 0x1, 0x1 ;  /* 0x0000000103097811 */ /* 0x000fe200078f0aff */
[----:B------:R-:W-:Y:S01]  /*25f0*/  @!P0 IMAD.MOV R9, RZ, RZ, R22 ;  /* 0x000000ffff098224 */ /* 0x000fe200078e0216 */
[----:B------:R-:W-:-:S02]  /*2600*/  ISETP.NE.AND P0, PT, RZ, c[0x0][0x1c0], PT ;  /* 0x00007000ff007a0c */ /* 0x000fc40003f05270 */
[----:B------:R-:W-:Y:S02]  /*2610*/  SHF.R.S32.HI R19, RZ, 0x1f, R4 ;  /* 0x0000001fff137819 */ /* 0x000fe40000011404 */
[----:B------:R-:W-:Y:S02]  /*2620*/  @!P2 IADD3 R7, -R7, RZ, RZ ;  /* 0x000000ff0707a210 */ /* 0x000fe40007ffe1ff */
[----:B-1----:R-:W-:Y:S01]  /*2630*/  LOP3.LUT P2, RZ, R8, 0xf, RZ, 0xc0, !PT ;  /* 0x0000000f08ff7812 */ /* 0x002fe2000784c0ff */
[----:B------:R-:W0:Y:S01]  /*2640*/  @P1 MUFU.LG2 R18, R18 ;  /* 0x0000001200121308 */ /* 0x000e220000000c00 */
[----:B------:R-:W-:Y:S02]  /*2650*/  LEA.HI.SX32 R20, R4, 0x1, 0x1 ;  /* 0x0000000104147811 */ /* 0x000fe400078f0aff */
[----:B------:R-:W-:Y:S01]  /*2660*/  @!P4 IADD3 R20, R19, RZ, RZ ;  /* 0x000000ff1314c210 */ /* 0x000fe20007ffe0ff */
[----:B------:R-:W-:Y:S01]  /*2670*/  IMAD.MOV.U32 R19, RZ, RZ, c[0x0][0x214] ;  /* 0x00008500ff137624 */ /* 0x000fe200078e00ff */
[----:B------:R-:W-:-:S02]  /*2680*/  ISETP.GT.OR P2, PT, R8, 0x7f, P2 ;  /* 0x0000007f0800780c */ /* 0x000fc40001744670 */
[----:B------:R-:W-:Y:S02]  /*2690*/  ISETP.NE.AND P3, PT, RZ, UR4, PT ;  /* 0x00000004ff007c0c */ /* 0x000fe4000bf65270 */
[----:B------:R-:W-:Y:S02]  /*26a0*/  @!P5 LOP3.LUT R21, RZ, R10, RZ, 0x33, !PT ;  /* 0x0000000aff15d212 */ /* 0x000fe400078e33ff */
[----:B------:R-:W-:Y:S02]  /*26b0*/  SEL R10, R19, 0x1, !P3 ;  /* 0x00000001130a7807 */ /* 0x000fe40005800000 */
[----:B------:R-:W-:Y:S02]  /*26c0*/  @!P0 LOP3.LUT R7, RZ, c[0x0][0x1c0], RZ, 0x33, !PT ;  /* 0x00007000ff078a12 */ /* 0x000fe400078e33ff */
[----:B------:R-:W-:Y:S01]  /*26d0*/  ISETP.LT.U32.AND P0, PT, R44, R21, PT ;  /* 0x000000152c00720c */ /* 0x000fe20003f01070 */
[-C--:B------:R-:W-:Y:S01]  /*26e0*/  IMAD R6, R6, R10.reuse, RZ ;  /* 0x0000000a06067224 */ /* 0x080fe200078e02ff */
[----:B------:R-:W-:Y:S01]  /*26f0*/  SHF.R.S32.HI R19, RZ, 0x1f, R21 ;  /* 0x0000001fff137819 */ /* 0x000fe20000011415 */
[----:B------:R-:W-:-:S02]  /*2700*/  IMAD R8, R7, R10, RZ ;  /* 0x0000000a07087224 */ /* 0x000fc400078e02ff */
[----:B------:R-:W-:Y:S01]  /*2710*/  IMAD R7, R6, R20, RZ ;  /* 0x0000001406077224 */ /* 0x000fe200078e02ff */
[----:B------:R-:W-:Y:S01]  /*2720*/  ISETP.LT.AND.EX P0, PT, R45, R19, PT, P0 ;  /* 0x000000132d00720c */ /* 0x000fe20003f01300 */
[----:B------:R-:W-:Y:S02]  /*2730*/  IMAD R8, R9, R8, RZ ;  /* 0x0000000809087224 */ /* 0x000fe400078e02ff */
[----:B0-----:R-:W-:Y:S01]  /*2740*/  @P1 FFMA.FTZ R30, R18, 0.69314718246459960938, R0 ;  /* 0x3f317218121e1823 */ /* 0x001fe20000010000 */
[----:B------:R-:W-:Y:S02]  /*2750*/  SEL R10, R44, R21, P0 ;  /* 0x000000152c0a7207 */ /* 0x000fe40000000000 */
[----:B------:R-:W-:Y:S01]  /*2760*/  SEL R9, R45, R19, P0 ;  /* 0x000000132d097207 */ /* 0x000fe20000000000 */
[----:B------:R-:W-:Y:S05]  /*2770*/  @P2 BRA `(.L_x_15) ;  /* 0x00001d1000002947 */ /* 0x000fea0003800000 */
[----:B------:R-:W-:Y:S01]  /*2780*/  ULDC.U8 UR4, c[0x0][0x328] ;  /* 0x0000ca0000047ab9 */ /* 0x000fe20000000000 */
[----:B------:R-:W-:Y:S02]  /*2790*/  IADD3 R44, P0, R15, UR7, RZ ;  /* 0x000000070f2c7c10 */ /* 0x000fe4000ff1e0ff */
[----:B------:R-:W-:-:S02]  /*27a0*/  ISETP.NE.AND P1, PT, RZ, UR4, PT ;  /* 0x00000004ff007c0c */ /* 0x000fc4000bf25270 */
[----:B------:R-:W-:-:S11]  /*27b0*/  LEA.HI.X.SX32 R45, R15, UR6, 0x1, P0 ;  /* 0x000000060f2d7c11 */ /* 0x000fd600080f0eff */
[----:B------:R-:W-:Y:S05]  /*27c0*/  @!P1 BRA `(.L_x_16) ;  /* 0x00001c9000009947 */ /* 0x000fea0003800000 */
[----:B------:R-:W-:Y:S01]  /*27d0*/  ISETP.GE.U32.AND P1, PT, R44, R28, PT ;  /* 0x0000001c2c00720c */ /* 0x000fe20003f26070 */
[----:B------:R-:W-:-:S03]  /*27e0*/  IMAD.MOV.U32 R6, RZ, RZ, c[0x0][0x1c0] ;  /* 0x00007000ff067624 */ /* 0x000fc600078e00ff */
[----:B------:R-:W-:Y:S02]  /*27f0*/  ISETP.GE.AND.EX P1, PT, R45, R5, PT, P1 ;  /* 0x000000052d00720c */ /* 0x000fe40003f26310 */
[----:B------:R-:W-:Y:S02]  /*2800*/  ISETP.LT.U32.AND P0, PT, R6, 0x1, PT ;  /* 0x000000010600780c */ /* 0x000fe40003f01070 */
[----:B------:R-:W-:-:S04]  /*2810*/  SHF.R.S32.HI R0, RZ, 0x1f, R6 ;  /* 0x0000001fff007819 */ /* 0x000fc80000011406 */
[----:B------:R-:W-:-:S04]  /*2820*/  ISETP.LT.AND.EX P0, PT, R0, RZ, PT, P0 ;  /* 0x000000ff0000720c */ /* 0x000fc80003f01300 */
[----:B------:R-:W-:Y:S02]  /*2830*/  SEL R6, R6, 0x1, P0 ;  /* 0x0000000106067807 */ /* 0x000fe40000000000 */
[----:B------:R-:W-:Y:S01]  /*2840*/  SEL R5, R0, RZ, P0 ;  /* 0x000000ff00057207 */ /* 0x000fe20000000000 */
[----:B------:R-:W-:Y:S05]  /*2850*/  @P1 BRA `(.L_x_15) ;  /* 0x00001c3000001947 */ /* 0x000fea0003800000 */
[----:B------:R-:W-:Y:S01]  /*2860*/  IADD3 R0, P1, R6, 0x1, RZ ;  /* 0x0000000106007810 */ /* 0x000fe20007f3e0ff */
[----:B------:R-:W-:Y:S03]  /*2870*/  BSSY B0, `(.L_x_17) ;  /* 0x0000036000007945 */ /* 0x000fe60003800000 */
[----:B------:R-:W-:Y:S01]  /*2880*/  ISETP.GE.U32.AND P0, PT, R0, 0x3, PT ;  /* 0x000000030000780c */ /* 0x000fe20003f06070 */
[----:B------:R-:W-:-:S05]  /*2890*/  IMAD.X R0, RZ, RZ, R5, P1 ;  /* 0x000000ffff007224 */ /* 0x000fca00008e0605 */
[----:B------:R-:W-:-:S04]  /*28a0*/  ISETP.GE.U32.AND.EX P0, PT, R0, RZ, PT, P0 ;  /* 0x000000ff0000720c */ /* 0x000fc80003f06100 */
[----:B------:R-:W-:Y:S02]  /*28b0*/  SEL R0, R5, RZ, !P0 ;  /* 0x000000ff05007207 */ /* 0x000fe40004000000 */
[----:B------:R-:W-:-:S03]  /*28c0*/  SEL R18, R6, RZ, !P0 ;  /* 0x000000ff06127207 */ /* 0x000fc60004000000 */
[-C--:B------:R-:W-:Y:S02]  /*28d0*/  IMAD R0, R0, R40.reuse, RZ ;  /* 0x0000002800007224 */ /* 0x080fe400078e02ff */
[----:B------:R-:W-:-:S04]  /*28e0*/  IMAD.WIDE.U32 R20, R18, R40, RZ ;  /* 0x0000002812147225 */ /* 0x000fc800078e00ff */
[----:B------:R-:W-:Y:S02]  /*28f0*/  IMAD R0, R18, R2, R0 ;  /* 0x0000000212007224 */ /* 0x000fe400078e0200 */
[----:B------:R-:W-:-:S03]  /*2900*/  IMAD.WIDE.U32 R48, R20, R6, RZ ;  /* 0x0000000614307225 */ /* 0x000fc600078e00ff */
[----:B------:R-:W-:-:S05]  /*2910*/  IADD3 R0, R21, R0, RZ ;  /* 0x0000000015007210 */ /* 0x000fca0007ffe0ff */
[----:B------:R-:W-:-:S04]  /*2920*/  IMAD R19, R0, R6, RZ ;  /* 0x0000000600137224 */ /* 0x000fc800078e02ff */
[----:B------:R-:W-:-:S04]  /*2930*/  IMAD R19, R5, R20, R19 ;  /* 0x0000001405137224 */ /* 0x000fc800078e0213 */
[----:B------:R-:W-:-:S05]  /*2940*/  IMAD.IADD R19, R49, 0x1, R19 ;  /* 0x0000000131137824 */ /* 0x000fca00078e0213 */
        /* <DEDUP_REMOVED lines=9> */
[-C--:B------:R-:W-:Y:S02]  /*29e0*/  IADD3 R20, P0, RZ, -R0.reuse, RZ ;  /* 0x80000000ff147210 */ /* 0x080fe40007f1e0ff */
[----:B------:R-:W-:Y:S02]  /*29f0*/  MOV R50, R0 ;  /* 0x0000000000327202 */ /* 0x000fe40000000f00 */
[-C--:B------:R-:W-:Y:S01]  /*2a00*/  IADD3.X R18, RZ, ~R21.reuse, RZ, P0, !PT ;  /* 0x80000015ff127210 */ /* 0x080fe200007fe4ff */
[----:B------:R-:W-:Y:S01]  /*2a10*/  IMAD.WIDE.U32 R44, R48, R20, R44 ;  /* 0x00000014302c7225 */ /* 0x000fe200078e002c */
[----:B------:R-:W-:-:S03]  /*2a20*/  MOV R51, R21 ;  /* 0x0000001500337202 */ /* 0x000fc60000000f00 */
[----:B------:R-:W-:-:S04]  /*2a30*/  IMAD R18, R18, R48, RZ ;  /* 0x0000003012127224 */ /* 0x000fc800078e02ff */
[----:B------:R-:W-:Y:S01]  /*2a40*/  IMAD R18, R19, R20, R18 ;  /* 0x0000001413127224 */ /* 0x000fe200078e0212 */
[----:B------:R-:W-:-:S04]  /*2a50*/  MOV R19, R44 ;  /* 0x0000002c00137202 */ /* 0x000fc80000000f00 */
[----:B------:R-:W-:Y:S01]  /*2a60*/  IADD3 R18, R45, R18, RZ ;  /* 0x000000122d127210 */ /* 0x000fe20007ffe0ff */
[----:B------:R-:W-:Y:S05]  /*2a70*/  BRA `(.L_x_19) ;  /* 0x0000015000007947 */ /* 0x000fea0003800000 */
.L_x_18:
[----:B------:R-:W0:Y:S01]  /*2a80*/  I2F.U32.RP R18, R48 ;  /* 0x0000003000127306 */ /* 0x000e220000209000 */
[----:B------:R-:W-:Y:S01]  /*2a90*/  ISETP.NE.U32.AND P0, PT, R48, RZ, PT ;  /* 0x000000ff3000720c */ /* 0x000fe20003f05070 */
[----:B------:R-:W-:-:S06]  /*2aa0*/  IMAD.MOV.U32 R51, RZ, RZ, RZ ;  /* 0x000000ffff337224 */ /* 0x000fcc00078e00ff */
        /* <DEDUP_REMOVED lines=16> */
[----:B------:R-:W-:-:S05]  /*2bb0*/  IADD3 R19, -R50, RZ, RZ ;  /* 0x000000ff32137210 */ /* 0x000fca0007ffe1ff */
[----:B------:R-:W-:Y:S02]  /*2bc0*/  IMAD R19, R48, R19, R44 ;  /* 0x0000001330137224 */ /* 0x000fe400078e022c */
.L_x_19:
[----:B------:R-:W-:Y:S05]  /*2bd0*/  BSYNC B0 ;  /* 0x0000000000007941 */ /* 0x000fea0003800000 */
.L_x_17:
[----:B------:R-:W-:Y:S01]  /*2be0*/  LOP3.LUT R0, R18, R2, RZ, 0xfc, !PT ;  /* 0x0000000212007212 */ /* 0x000fe200078efcff */
[----:B------:R-:W-:Y:S03]  /*2bf0*/  BSSY B0, `(.L_x_20) ;  /* 0x000002a000007945 */ /* 0x000fe60003800000 */
[----:B------:R-:W-:-:S13]  /*2c00*/  ISETP.NE.U32.AND P0, PT, R0, RZ, PT ;  /* 0x000000ff0000720c */ /* 0x000fda0003f05070 */
[----:B------:R-:W-:Y:S05]  /*2c10*/  @!P0 BRA `(.L_x_21) ;  /* 0x0000011000008947 */ /* 0x000fea0003800000 */
[----:B------:R-:W-:Y:S01]  /*2c20*/  IMAD.MOV.U32 R27, RZ, RZ, R19 ;  /* 0x000000ffff1b7224 */ /* 0x000fe200078e0013 */
[----:B------:R-:W-:Y:S01]  /*2c30*/  MOV R24, R40 ;  /* 0x0000002800187202 */ /* 0x000fe20000000f00 */
[----:B------:R-:W-:Y:S01]  /*2c40*/  IMAD.MOV.U32 R23, RZ, RZ, R2 ;  /* 0x000000ffff177224 */ /* 0x000fe200078e0002 */
[----:B------:R-:W-:Y:S02]  /*2c50*/  MOV R22, 0x2c70 ;  /* 0x00002c7000167802 */ /* 0x000fe40000000f00 */
[----:B------:R-:W-:Y:S05]  /*2c60*/  CALL.REL.NOINC `($__internal_0_$__cuda_sm20_div_s64) ;  /* 0x000025f000007944 */ /* 0x000fea0003c00000 */
[----:B------:R-:W-:Y:S02]  /*2c70*/  IADD3 R22, P0, RZ, -R0, RZ ;  /* 0x80000000ff167210 */ /* 0x000fe40007f1e0ff */
[----:B------:R-:W-:Y:S02]  /*2c80*/  LOP3.LUT R19, R19, R18, RZ, 0x3c, !PT ;  /* 0x0000001213137212 */ /* 0x000fe400078e3cff */
[----:B------:R-:W-:Y:S01]  /*2c90*/  MOV R44, R0 ;  /* 0x00000000002c7202 */ /* 0x000fe20000000f00 */
[----:B------:R-:W-:Y:S01]  /*2ca0*/  IMAD.X R20, RZ, RZ, ~R21, P0 ;  /* 0x000000ffff147224 */ /* 0x000fe200000e0e15 */
[C---:B------:R-:W-:Y:S02]  /*2cb0*/  LOP3.LUT R18, R19.reuse, R18, RZ, 0x3c, !PT ;  /* 0x0000001213127212 */ /* 0x040fe400078e3cff */
[----:B------:R-:W-:Y:S01]  /*2cc0*/  MOV R45, R21 ;  /* 0x00000015002d7202 */ /* 0x000fe20000000f00 */
[----:B------:R-:W-:Y:S01]  /*2cd0*/  IMAD R20, R20, R40, RZ ;  /* 0x0000002814147224 */ /* 0x000fe200078e02ff */
[----:B------:R-:W-:-:S03]  /*2ce0*/  LOP3.LUT R19, R19, R18, RZ, 0x3c, !PT ;  /* 0x0000001213137212 */ /* 0x000fc600078e3cff */
[-C--:B------:R-:W-:Y:S02]  /*2cf0*/  IMAD R2, R2, R22.reuse, R20 ;  /* 0x0000001602027224 */ /* 0x080fe400078e0214 */
[----:B------:R-:W-:-:S04]  /*2d00*/  IMAD.WIDE.U32 R40, R40, R22, R18 ;  /* 0x0000001628287225 */ /* 0x000fc800078e0012 */
[----:B------:R-:W-:Y:S01]  /*2d10*/  IMAD.IADD R2, R41, 0x1, R2 ;  /* 0x0000000129027824 */ /* 0x000fe200078e0202 */
[----:B------:R-:W-:Y:S05]  /*2d20*/  BRA `(.L_x_22) ;  /* 0x0000016000007947 */ /* 0x000fea0003800000 */
.L_x_21:
[----:B------:R-:W0:Y:S01]  /*2d30*/  I2F.U32.RP R20, R40 ;  /* 0x0000002800147306 */ /* 0x000e220000209000 */
[----:B------:R-:W-:Y:S01]  /*2d40*/  ISETP.NE.U32.AND P0, PT, R40, RZ, PT ;  /* 0x000000ff2800720c */ /* 0x000fe20003f05070 */
[----:B------:R-:W-:Y:S01]  /*2d50*/  IMAD.MOV.U32 R45, RZ, RZ, RZ ;  /* 0x000000ffff2d7224 */ /* 0x000fe200078e00ff */
[----:B------:R-:W-:-:S05]  /*2d60*/  MOV R2, RZ ;  /* 0x000000ff00027202 */ /* 0x000fca0000000f00 */
[----:B0-----:R-:W0:Y:S02]  /*2d70*/  MUFU.RCP R20, R20 ;  /* 0x0000001400147308 */ /* 0x001e240000001000 */
[----:B0-----:R-:W-:-:S06]  /*2d80*/  IADD3 R20, R20, 0xffffffe, RZ ;  /* 0x0ffffffe14147810 */ /* 0x001fcc0007ffe0ff */
[----:B------:R0:W1:Y:S02]  /*2d90*/  F2I.FTZ.U32.TRUNC.NTZ R21, R20 ;  /* 0x0000001400157305 */ /* 0x000064000021f000 */
[----:B0-----:R-:W-:Y:S01]  /*2da0*/  HFMA2.MMA R20, -RZ, RZ, 0, 0 ;  /* 0x00000000ff147435 */ /* 0x001fe200000001ff */
[----:B-1----:R-:W-:-:S04]  /*2db0*/  IMAD.MOV R0, RZ, RZ, -R21 ;  /* 0x000000ffff007224 */ /* 0x002fc800078e0a15 */
[----:B------:R-:W-:-:S05]  /*2dc0*/  IMAD R0, R0, R40, RZ ;  /* 0x0000002800007224 */ /* 0x000fca00078e02ff */
[----:B------:R-:W-:-:S06]  /*2dd0*/  IMAD.HI.U32 R0, R21, R0, R20 ;  /* 0x0000000015007227 */ /* 0x000fcc00078e0014 */
[----:B------:R-:W-:-:S04]  /*2de0*/  IMAD.HI.U32 R44, R0, R19, RZ ;  /* 0x00000013002c7227 */ /* 0x000fc800078e00ff */
[----:B------:R-:W-:-:S04]  /*2df0*/  IMAD.MOV R0, RZ, RZ, -R44 ;  /* 0x000000ffff007224 */ /* 0x000fc800078e0a2c */
[----:B------:R-:W-:-:S05]  /*2e00*/  IMAD R0, R40, R0, R19 ;  /* 0x0000000028007224 */ /* 0x000fca00078e0213 */
[----:B------:R-:W-:-:S13]  /*2e10*/  ISETP.GE.U32.AND P2, PT, R0, R40, PT ;  /* 0x000000280000720c */ /* 0x000fda0003f46070 */
[-C--:B------:R-:W-:Y:S02]  /*2e20*/  @P2 IADD3 R0, R0, -R40.reuse, RZ ;  /* 0x8000002800002210 */ /* 0x080fe40007ffe0ff */
[----:B------:R-:W-:Y:S02]  /*2e30*/  @P2 IADD3 R44, R44, 0x1, RZ ;  /* 0x000000012c2c2810 */ /* 0x000fe40007ffe0ff */
[----:B------:R-:W-:-:S13]  /*2e40*/  ISETP.GE.U32.AND P1, PT, R0, R40, PT ;  /* 0x000000280000720c */ /* 0x000fda0003f26070 */
[----:B------:R-:W-:Y:S02]  /*2e50*/  @P1 IADD3 R44, R44, 0x1, RZ ;  /* 0x000000012c2c1810 */ /* 0x000fe40007ffe0ff */
[----:B------:R-:W-:-:S05]  /*2e60*/  @!P0 LOP3.LUT R44, RZ, R40, RZ, 0x33, !PT ;  /* 0x00000028ff2c8212 */ /* 0x000fca00078e33ff */
[----:B------:R-:W-:-:S04]  /*2e70*/  IMAD.MOV R0, RZ, RZ, -R44 ;  /* 0x000000ffff007224 */ /* 0x000fc800078e0a2c */
[----:B------:R-:W-:Y:S02]  /*2e80*/  IMAD R40, R40, R0, R19 ;  /* 0x0000000028287224 */ /* 0x000fe400078e0213 */
.L_x_22:
[----:B------:R-:W-:Y:S05]  /*2e90*/  BSYNC B0 ;  /* 0x0000000000007941 */ /* 0x000fea0003800000 */
.L_x_20:
[----:B------:R-:W-:Y:S01]  /*2ea0*/  LOP3.LUT R0, R45, R5, RZ, 0xfc, !PT ;  /* 0x000000052d007212 */ /* 0x000fe200078efcff */
[----:B------:R-:W-:Y:S01]  /*2eb0*/  IMAD.MOV.U32 R26, RZ, RZ, c[0x0][0x210] ;  /* 0x00008400ff1a7624 */ /* 0x000fe200078e00ff */
[----:B------:R-:W-:Y:S02]  /*2ec0*/  BSSY B0, `(.L_x_23) ;  /* 0x000002b000007945 */ /* 0x000fe40003800000 */
[----:B------:R-:W-:Y:S02]  /*2ed0*/  ISETP.NE.U32.AND P0, PT, R0, RZ, PT ;  /* 0x000000ff0000720c */ /* 0x000fe40003f05070 */
[----:B------:R-:W-:-:S11]  /*2ee0*/  SEL R26, R26, 0x1, P3 ;  /* 0x000000011a1a7807 */ /* 0x000fd60001800000 */
[----:B------:R-:W-:Y:S05]  /*2ef0*/  @!P0 BRA `(.L_x_24) ;  /* 0x0000011000008947 */ /* 0x000fea0003800000 */
[----:B------:R-:W-:Y:S01]  /*2f00*/  IMAD.MOV.U32 R27, RZ, RZ, R44 ;  /* 0x000000ffff1b7224 */ /* 0x000fe200078e002c */
[----:B------:R-:W-:Y:S01]  /*2f10*/  MOV R24, R6 ;  /* 0x0000000600187202 */ /* 0x000fe20000000f00 */
[----:B------:R-:W-:Y:S01]  /*2f20*/  IMAD.MOV.U32 R18, RZ, RZ, R45 ;  /* 0x000000ffff127224 */ /* 0x000fe200078e002d */
[----:B------:R-:W-:Y:S02]  /*2f30*/  MOV R23, R5 ;  /* 0x0000000500177202 */ /* 0x000fe40000000f00 */
[----:B------:R-:W-:Y:S02]  /*2f40*/  MOV R22, 0x2f60 ;  /* 0x00002f6000167802 */ /* 0x000fe40000000f00 */
[----:B------:R-:W-:Y:S05]  /*2f50*/  CALL.REL.NOINC `($__internal_0_$__cuda_sm20_div_s64) ;  /* 0x0000230000007944 */ /* 0x000fea0003c00000 */
[----:B------:R-:W-:Y:S01]  /*2f60*/  IADD3 R19, P0, RZ, -R0, RZ ;  /* 0x80000000ff137210 */ /* 0x000fe20007f1e0ff */
[----:B------:R-:W-:Y:S01]  /*2f70*/  IMAD.MOV.U32 R20, RZ, RZ, R0 ;  /* 0x000000ffff147224 */ /* 0x000fe200078e0000 */
[----:B------:R-:W-:Y:S02]  /*2f80*/  MOV R22, R44 ;  /* 0x0000002c00167202 */ /* 0x000fe40000000f00 */
[----:B------:R-:W-:Y:S02]  /*2f90*/  IADD3.X R18, RZ, ~R21, RZ, P0, !PT ;  /* 0x80000015ff127210 */ /* 0x000fe400007fe4ff */
[----:B------:R-:W-:-:S03]  /*2fa0*/  MOV R23, R45 ;  /* 0x0000002d00177202 */ /* 0x000fc60000000f00 */
[----:B------:R-:W-:Y:S02]  /*2fb0*/  IMAD R18, R18, R6, RZ ;  /* 0x0000000612127224 */ /* 0x000fe400078e02ff */
[----:B------:R-:W-:-:S04]  /*2fc0*/  IMAD.WIDE.U32 R22, R6, R19, R22 ;  /* 0x0000001306167225 */ /* 0x000fc800078e0016 */
[----:B------:R-:W-:Y:S02]  /*2fd0*/  IMAD R5, R5, R19, R18 ;  /* 0x0000001305057224 */ /* 0x000fe400078e0212 */
[----:B------:R-:W-:-:S03]  /*2fe0*/  IMAD.MOV.U32 R44, RZ, RZ, R22 ;  /* 0x000000ffff2c7224 */ /* 0x000fc600078e0016 */
[----:B------:R-:W-:Y:S01]  /*2ff0*/  IADD3 R5, R23, R5, RZ ;  /* 0x0000000517057210 */ /* 0x000fe20007ffe0ff */
[----:B------:R-:W-:Y:S05]  /*3000*/  BRA `(.L_x_25) ;  /* 0x0000016000007947 */ /* 0x000fea0003800000 */
.L_x_24:
        /* <DEDUP_REMOVED lines=22> */
.L_x_25:
[----:B------:R-:W-:Y:S05]  /*3170*/  BSYNC B0 ;  /* 0x0000000000007941 */ /* 0x000fea0003800000 */
.L_x_23:
[-C--:B------:R-:W-:Y:S01]  /*3180*/  IMAD R0, R43, R17.reuse, RZ ;  /* 0x000000112b007224 */ /* 0x080fe200078e02ff */
[----:B------:R-:W-:Y:S01]  /*3190*/  ULDC.U8 UR10, c[0x0][0x329] ;  /* 0x0000ca40000a7ab9 */ /* 0x000fe20000000000 */
[C---:B------:R-:W-:Y:S01]  /*31a0*/  IMAD.WIDE.U32 R48, R42.reuse, R17, RZ ;  /* 0x000000112a307225 */ /* 0x040fe200078e00ff */
[----:B------:R-:W-:Y:S01]  /*31b0*/  UISETP.NE.AND UP0, UPT, UR10, URZ, UPT ;  /* 0x0000003f0a00728c */ /* 0x000fe2000bf05270 */
[----:B------:R-:W-:Y:S01]  /*31c0*/  BSSY B0, `(.L_x_26) ;  /* 0x0000046000007945 */ /* 0x000fe20003800000 */
[----:B------:R-:W-:Y:S01]  /*31d0*/  ULDC.64 UR4, c[0x0][0x210] ;  /* 0x0000840000047ab9 */ /* 0x000fe20000000a00 */
[----:B------:R-:W-:Y:S01]  /*31e0*/  IMAD R0, R42, R16, R0 ;  /* 0x000000102a007224 */ /* 0x000fe200078e0200 */
[----:B------:R-:W-:Y:S01]  /*31f0*/  UIMAD UR4, UR4, UR5, URZ ;  /* 0x00000005040472a4 */ /* 0x000fe2000f8e023f */
[----:B------:R-:W-:Y:S01]  /*3200*/  IMAD R2, R2, R26, RZ ;  /* 0x0000001a02027224 */ /* 0x000fe200078e02ff */
[----:B------:R-:W-:Y:S02]  /*3210*/  USEL UR5, UR5, 0x1, !UP0 ;  /* 0x0000000105057887 */ /* 0x000fe4000c000000 */
[----:B------:R-:W-:Y:S01]  /*3220*/  IADD3 R0, R49, R0, RZ ;  /* 0x0000000031007210 */ /* 0x000fe20007ffe0ff */
[----:B------:R-:W-:Y:S01]  /*3230*/  USHF.R.S32.HI UR11, URZ, 0x1f, UR4 ;  /* 0x0000001f3f0b7899 */ /* 0x000fe20008011404 */
[----:B------:R-:W-:Y:S01]  /*3240*/  IMAD R6, R5, UR4, RZ ;  /* 0x0000000405067c24 */ /* 0x000fe2000f8e02ff */
[----:B------:R-:W-:Y:S01]  /*3250*/  USHF.R.S32.HI UR10, URZ, 0x1f, UR5 ;  /* 0x0000001f3f0a7899 */ /* 0x000fe20008011405 */
[----:B------:R-:W-:-:S02]  /*3260*/  IMAD R5, R21, UR5, RZ ;  /* 0x0000000515057c24 */ /* 0x000fc4000f8e02ff */
[----:B------:R-:W-:Y:S01]  /*3270*/  IMAD R19, R0, R14, RZ ;  /* 0x0000000e00137224 */ /* 0x000fe200078e02ff */
[----:B------:R-:W-:Y:S01]  /*3280*/  SHF.R.S32.HI R0, RZ, 0x1f, R26 ;  /* 0x0000001fff007819 */ /* 0x000fe2000001141a */
[----:B------:R-:W-:Y:S02]  /*3290*/  IMAD R6, R44, UR11, R6 ;  /* 0x0000000b2c067c24 */ /* 0x000fe4000f8e0206 */
[----:B------:R-:W-:Y:S02]  /*32a0*/  IMAD R19, R13, R48, R19 ;  /* 0x000000300d137224 */ /* 0x000fe400078e0213 */
[----:B------:R-:W-:-:S04]  /*32b0*/  IMAD.WIDE.U32 R48, R48, R14, RZ ;  /* 0x0000000e30307225 */ /* 0x000fc800078e00ff */
[----:B------:R-:W-:Y:S01]  /*32c0*/  IMAD R2, R0, R40, R2 ;  /* 0x0000002800027224 */ /* 0x000fe200078e0202 */
[----:B------:R-:W-:Y:S01]  /*32d0*/  IADD3 R19, R49, R19, RZ ;  /* 0x0000001331137210 */ /* 0x000fe20007ffe0ff */
[----:B------:R-:W-:-:S03]  /*32e0*/  IMAD.WIDE.U32 R40, R40, R26, RZ ;  /* 0x0000001a28287225 */ /* 0x000fc600078e00ff */
[----:B------:R-:W-:Y:S01]  /*32f0*/  LOP3.LUT R0, R51, R19, RZ, 0xfc, !PT ;  /* 0x0000001333007212 */ /* 0x000fe200078efcff */
[----:B------:R-:W-:Y:S01]  /*3300*/  IMAD.WIDE.U32 R44, R44, UR4, RZ ;  /* 0x000000042c2c7c25 */ /* 0x000fe2000f8e00ff */
[----:B------:R-:W-:Y:S02]  /*3310*/  IADD3 R2, R41, R2, RZ ;  /* 0x0000000229027210 */ /* 0x000fe40007ffe0ff */
[----:B------:R-:W-:Y:S01]  /*3320*/  ISETP.NE.U32.AND P0, PT, R0, RZ, PT ;  /* 0x000000ff0000720c */ /* 0x000fe20003f05070 */
[C---:B------:R-:W-:Y:S01]  /*3330*/  IMAD R5, R20.reuse, UR10, R5 ;  /* 0x0000000a14057c24 */ /* 0x040fe2000f8e0205 */
[----:B------:R-:W-:Y:S01]  /*3340*/  IADD3 R6, R45, R6, RZ ;  /* 0x000000062d067210 */ /* 0x000fe20007ffe0ff */
[----:B------:R-:W-:-:S04]  /*3350*/  IMAD.WIDE.U32 R42, R20, UR5, RZ ;  /* 0x00000005142a7c25 */ /* 0x000fc8000f8e00ff */
[----:B------:R-:W-:Y:S01]  /*3360*/  IMAD R4, R4, UR4, RZ ;  /* 0x0000000404047c24 */ /* 0x000fe2000f8e02ff */
[----:B------:R-:W-:Y:S01]  /*3370*/  IADD3 R5, R43, R5, RZ ;  /* 0x000000052b057210 */ /* 0x000fe20007ffe0ff */
[----:B------:R-:W-:-:S04]  /*3380*/  IMAD R3, R3, UR4, RZ ;  /* 0x0000000403037c24 */ /* 0x000fc8000f8e02ff */
        /* <DEDUP_REMOVED lines=10> */
[----:B------:R-:W-:-:S05]  /*3430*/  IADD3.X R18, RZ, ~R21, RZ, P0, !PT ;  /* 0x80000015ff127210 */ /* 0x000fca00007fe4ff */
[-C--:B------:R-:W-:Y:S02]  /*3440*/  IMAD R18, R18, R48.reuse, RZ ;  /* 0x0000003012127224 */ /* 0x080fe400078e02ff */
[----:B------:R-:W-:-:S04]  /*3450*/  IMAD.WIDE.U32 R48, R20, R48, R22 ;  /* 0x0000003014307225 */ /* 0x000fc800078e0016 */
[----:B------:R-:W-:Y:S01]  /*3460*/  IMAD R18, R19, R20, R18 ;  /* 0x0000001413127224 */ /* 0x000fe200078e0212 */
[----:B------:R-:W-:Y:S02]  /*3470*/  MOV R19, R48 ;  /* 0x0000003000137202 */ /* 0x000fe40000000f00 */
[----:B------:R-:W-:Y:S01]  /*3480*/  MOV R48, R0 ;  /* 0x0000000000307202 */ /* 0x000fe20000000f00 */
[----:B------:R-:W-:Y:S01]  /*3490*/  IMAD.IADD R18, R49, 0x1, R18 ;  /* 0x0000000131127824 */ /* 0x000fe200078e0212 */
[----:B------:R-:W-:Y:S01]  /*34a0*/  MOV R49, R21 ;  /* 0x0000001500317202 */ /* 0x000fe20000000f00 */
[----:B------:R-:W-:Y:S05]  /*34b0*/  BRA `(.L_x_28) ;  /* 0x0000016000007947 */ /* 0x000fea0003800000 */
.L_x_27:
[----:B------:R-:W0:Y:S01]  /*34c0*/  I2F.U32.RP R0, R48 ;  /* 0x0000003000007306 */ /* 0x000e220000209000 */
[----:B------:R-:W-:Y:S01]  /*34d0*/  HFMA2.MMA R18, -RZ, RZ, 0, 0 ;  /* 0x00000000ff127435 */ /* 0x000fe200000001ff */
[----:B------:R-:W-:-:S06]  /*34e0*/  ISETP.NE.U32.AND P0, PT, R48, RZ, PT ;  /* 0x000000ff3000720c */ /* 0x000fcc0003f05070 */
[----:B0-----:R-:W0:Y:S02]  /*34f0*/  MUFU.RCP R0, R0 ;  /* 0x0000000000007308 */ /* 0x001e240000001000 */
[----:B0-----:R-:W-:-:S06]  /*3500*/  IADD3 R0, R0, 0xffffffe, RZ ;  /* 0x0ffffffe00007810 */ /* 0x001fcc0007ffe0ff */
[----:B------:R-:W0:Y:S02]  /*3510*/  F2I.FTZ.U32.TRUNC.NTZ R19, R0 ;  /* 0x0000000000137305 */ /* 0x000e24000021f000 */
[----:B0-----:R-:W-:-:S04]  /*3520*/  IMAD.MOV R0, RZ, RZ, -R19 ;  /* 0x000000ffff007224 */ /* 0x001fc800078e0a13 */
[----:B------:R-:W-:-:S04]  /*3530*/  IMAD R0, R0, R48, RZ ;  /* 0x0000003000007224 */ /* 0x000fc800078e02ff */
        /* <DEDUP_REMOVED lines=11> */
[----:B------:R-:W-:Y:S01]  /*35f0*/  IMAD R19, R48, R19, R50 ;  /* 0x0000001330137224 */ /* 0x000fe200078e0232 */
[----:B------:R-:W-:Y:S01]  /*3600*/  MOV R48, R49 ;  /* 0x0000003100307202 */ /* 0x000fe20000000f00 */
[----:B------:R-:W-:Y:S02]  /*3610*/  IMAD.MOV.U32 R49, RZ, RZ, RZ ;  /* 0x000000ffff317224 */ /* 0x000fe400078e00ff */
.L_x_28:
[----:B------:R-:W-:Y:S05]  /*3620*/  BSYNC B0 ;  /* 0x0000000000007941 */ /* 0x000fea0003800000 */
.L_x_26:
        /* <DEDUP_REMOVED lines=9> */
[----:B------:R-:W-:Y:S01]  /*36c0*/  LOP3.LUT R19, R19, R18, RZ, 0x3c, !PT ;  /* 0x0000001213137212 */ /* 0x000fe200078e3cff */
[--C-:B------:R-:W-:Y:S01]  /*36d0*/  IMAD.MOV.U32 R51, RZ, RZ, R21.reuse ;  /* 0x000000ffff337224 */ /* 0x100fe200078e0015 */
[----:B------:R-:W-:Y:S02]  /*36e0*/  IADD3 R22, P0, RZ, -R0, RZ ;  /* 0x80000000ff167210 */ /* 0x000fe40007f1e0ff */
[C---:B------:R-:W-:Y:S02]  /*36f0*/  LOP3.LUT R18, R19.reuse, R18, RZ, 0x3c, !PT ;  /* 0x0000001213127212 */ /* 0x040fe400078e3cff */
[----:B------:R-:W-:Y:S01]  /*3700*/  MOV R50, R0 ;  /* 0x0000000000327202 */ /* 0x000fe20000000f00 */
[----:B------:R-:W-:Y:S01]  /*3710*/  IMAD.X R20, RZ, RZ, ~R21, P0 ;  /* 0x000000ffff147224 */ /* 0x000fe200000e0e15 */
[----:B------:R-:W-:-:S03]  /*3720*/  LOP3.LUT R19, R19, R18, RZ, 0x3c, !PT ;  /* 0x0000001213137212 */ /* 0x000fc600078e3cff */
[----:B------:R-:W-:Y:S02]  /*3730*/  IMAD R20, R20, R17, RZ ;  /* 0x0000001114147224 */ /* 0x000fe400078e02ff */
[----:B------:R-:W-:-:S04]  /*3740*/  IMAD.WIDE.U32 R18, R17, R22, R18 ;  /* 0x0000001611127225 */ /* 0x000fc800078e0012 */
[----:B------:R-:W-:Y:S01]  /*3750*/  IMAD R16, R16, R22, R20 ;  /* 0x0000001610107224 */ /* 0x000fe200078e0214 */
[----:B------:R-:W-:-:S03]  /*3760*/  MOV R17, R18 ;  /* 0x0000001200117202 */ /* 0x000fc60000000f00 */
[----:B------:R-:W-:Y:S01]  /*3770*/  IMAD.IADD R16, R19, 0x1, R16 ;  /* 0x0000000113107824 */ /* 0x000fe200078e0210 */
[----:B------:R-:W-:Y:S05]  /*3780*/  BRA `(.L_x_31) ;  /* 0x0000016000007947 */ /* 0x000fea0003800000 */
.L_x_30:
[----:B------:R-:W0:Y:S01]  /*3790*/  I2F.U32.RP R0, R17 ;  /* 0x0000001100007306 */ /* 0x000e220000209000 */
[----:B------:R-:W-:Y:S01]  /*37a0*/  HFMA2.MMA R50, -RZ, RZ, 0, 0 ;  /* 0x00000000ff327435 */ /* 0x000fe200000001ff */
[----:B------:R-:W-:Y:S02]  /*37b0*/  ISETP.NE.U32.AND P0, PT, R17, RZ, PT ;  /* 0x000000ff1100720c */ /* 0x000fe40003f05070 */
[----:B------:R-:W-:-:S04]  /*37c0*/  MOV R16, RZ ;  /* 0x000000ff00107202 */ /* 0x000fc80000000f00 */
[----:B0-----:R-:W0:Y:S02]  /*37d0*/  MUFU.RCP R0, R0 ;  /* 0x0000000000007308 */ /* 0x001e240000001000 */
[----:B0-----:R-:W-:-:S06]  /*37e0*/  IADD3 R0, R0, 0xffffffe, RZ ;  /* 0x0ffffffe00007810 */ /* 0x001fcc0007ffe0ff */
[----:B------:R-:W0:Y:S02]  /*37f0*/  F2I.FTZ.U32.TRUNC.NTZ R51, R0 ;  /* 0x0000000000337305 */ /* 0x000e24000021f000 */
[----:B0-----:R-:W-:-:S04]  /*3800*/  IMAD.MOV R0, RZ, RZ, -R51 ;  /* 0x000000ffff007224 */ /* 0x001fc800078e0a33 */
[----:B------:R-:W-:-:S04]  /*3810*/  IMAD R0, R0, R17, RZ ;  /* 0x0000001100007224 */ /* 0x000fc800078e02ff */
[----:B------:R-:W-:-:S04]  /*3820*/  IMAD.HI.U32 R50, R51, R0, R50 ;  /* 0x0000000033327227 */ /* 0x000fc800078e0032 */
[----:B------:R-:W-:Y:S02]  /*3830*/  IMAD.MOV.U32 R51, RZ, RZ, RZ ;  /* 0x000000ffff337224 */ /* 0x000fe400078e00ff */
        /* <DEDUP_REMOVED lines=11> */
.L_x_31:
[----:B------:R-:W-:Y:S05]  /*38f0*/  BSYNC B0 ;  /* 0x0000000000007941 */ /* 0x000fea0003800000 */
.L_x_29:
[----:B------:R-:W-:Y:S01]  /*3900*/  LOP3.LUT R0, R51, R13, RZ, 0xfc, !PT ;  /* 0x0000000d33007212 */ /* 0x000fe200078efcff */
[----:B------:R-:W-:Y:S03]  /*3910*/  BSSY B0, `(.L_x_32) ;  /* 0x000002b000007945 */ /* 0x000fe60003800000 */
        /* <DEDUP_REMOVED lines=19> */
.L_x_33:
[----:B------:R-:W0:Y:S01]  /*3a50*/  I2F.U32.RP R0, R14 ;  /* 0x0000000e00007306 */ /* 0x000e220000209000 */
[----:B------:R-:W-:Y:S01]  /*3a60*/  IMAD.MOV.U32 R18, RZ, RZ, RZ ;  /* 0x000000ffff127224 */ /* 0x000fe200078e00ff */
[----:B------:R-:W-:Y:S01]  /*3a70*/  ISETP.NE.U32.AND P0, PT, R14, RZ, PT ;  /* 0x000000ff0e00720c */ /* 0x000fe20003f05070 */
[----:B------:R-:W-:-:S05]  /*3a80*/  IMAD.MOV.U32 R21, RZ, RZ, RZ ;  /* 0x000000ffff157224 */ /* 0x000fca00078e00ff */
[----:B0-----:R-:W0:Y:S02]  /*3a90*/  MUFU.RCP R0, R0 ;  /* 0x0000000000007308 */ /* 0x001e240000001000 */
[----:B0-----:R-:W-:-:S06]  /*3aa0*/  IADD3 R0, R0, 0xffffffe, RZ ;  /* 0x0ffffffe00007810 */ /* 0x001fcc0007ffe0ff */
[----:B------:R-:W0:Y:S02]  /*3ab0*/  F2I.FTZ.U32.TRUNC.NTZ R19, R0 ;  /* 0x0000000000137305 */ /* 0x000e24000021f000 */
[----:B0-----:R-:W-:-:S04]  /*3ac0*/  IMAD.MOV R0, RZ, RZ, -R19 ;  /* 0x000000ffff007224 */ /* 0x001fc800078e0a13 */
        /* <DEDUP_REMOVED lines=8> */
[----:B------:R-:W-:Y:S01]  /*3b50*/  ISETP.GE.U32.AND P1, PT, R13, R14, PT ;  /* 0x0000000e0d00720c */ /* 0x000fe20003f26070 */
[----:B------:R-:W-:-:S12]  /*3b60*/  IMAD.MOV.U32 R13, RZ, RZ, RZ ;  /* 0x000000ffff0d7224 */ /* 0x000fd800078e00ff */
[----:B------:R-:W-:Y:S02]  /*3b70*/  @P1 IADD3 R0, R0, 0x1, RZ ;  /* 0x0000000100001810 */ /* 0x000fe40007ffe0ff */
[----:B------:R-:W-:-:S04]  /*3b80*/  @!P0 LOP3.LUT R0, RZ, R14, RZ, 0x33, !PT ;  /* 0x0000000eff008212 */ /* 0x000fc800078e33ff */
[----:B------:R-:W-:Y:S02]  /*3b90*/  IADD3 R18, -R0, RZ, RZ ;  /* 0x000000ff00127210 */ /* 0x000fe40007ffe1ff */
[----:B------:R-:W-:-:S03]  /*3ba0*/  MOV R20, R0 ;  /* 0x0000000000147202 */ /* 0x000fc60000000f00 */
[----:B------:R-:W-:Y:S02]  /*3bb0*/  IMAD R14, R14, R18, R50 ;  /* 0x000000120e0e7224 */ /* 0x000fe400078e0232 */
.L_x_34:
[----:B------:R-:W-:Y:S05]  /*3bc0*/  BSYNC B0 ;  /* 0x0000000000007941 */ /* 0x000fea0003800000 */
.L_x_32:
[----:B------:R-:W-:Y:S01]  /*3bd0*/  SHF.R.S32.HI R19, RZ, 0x1f, R7 ;  /* 0x0000001fff137819 */ /* 0x000fe20000011407 */
[-C--:B------:R-:W-:Y:S01]  /*3be0*/  IMAD R18, R21, R7.reuse, RZ ;  /* 0x0000000715127224 */ /* 0x080fe200078e02ff */
[----:B------:R-:W-:Y:S01]  /*3bf0*/  BSSY B0, `(.L_x_35) ;  /* 0x000003b000007945 */ /* 0x000fe20003800000 */
[----:B------:R-:W-:-:S04]  /*3c00*/  IMAD.WIDE.U32 R50, R20, R7, RZ ;  /* 0x0000000714327225 */ /* 0x000fc800078e00ff */
[----:B------:R-:W-:Y:S01]  /*3c10*/  IMAD R7, R19, R20, R18 ;  /* 0x0000001413077224 */ /* 0x000fe200078e0212 */
[----:B------:R-:W-:Y:S01]  /*3c20*/  LOP3.LUT R19, R49, R11, RZ, 0xfc, !PT ;  /* 0x0000000b31137212 */ /* 0x000fe200078efcff */
[----:B------:R-:W-:Y:S01]  /*3c30*/  IMAD R0, R26, c[0x0][0x214], RZ ;  /* 0x000085001a007a24 */ /* 0x000fe200078e02ff */
[----:B------:R-:W-:Y:S01]  /*3c40*/  SHF.R.S32.HI R20, RZ, 0x1f, R4 ;  /* 0x0000001fff147819 */ /* 0x000fe20000011404 */
[----:B------:R-:W-:Y:S01]  /*3c50*/  IMAD R13, R13, R4, RZ ;  /* 0x000000040d0d7224 */ /* 0x000fe200078e02ff */
[----:B------:R-:W-:Y:S01]  /*3c60*/  ISETP.NE.U32.AND P0, PT, R19, RZ, PT ;  /* 0x000000ff1300720c */ /* 0x000fe20003f05070 */
[----:B------:R-:W-:Y:S01]  /*3c70*/  IMAD R16, R16, R0, RZ ;  /* 0x0000000010107224 */ /* 0x000fe200078e02ff */
[----:B------:R-:W-:Y:S01]  /*3c80*/  SHF.R.S32.HI R18, RZ, 0x1f, R0 ;  /* 0x0000001fff127819 */ /* 0x000fe20000011400 */
[----:B------:R-:W-:Y:S01]  /*3c90*/  IMAD.WIDE.U32 R52, R14, R4, RZ ;  /* 0x000000040e347225 */ /* 0x000fe200078e00ff */
[----:B------:R-:W-:-:S03]  /*3ca0*/  IADD3 R7, R51, R7, RZ ;  /* 0x0000000733077210 */ /* 0x000fc60007ffe0ff */
[----:B------:R-:W-:Y:S02]  /*3cb0*/  IMAD R4, R18, R17, R16 ;  /* 0x0000001112047224 */ /* 0x000fe400078e0210 */
[----:B------:R-:W-:Y:S02]  /*3cc0*/  IMAD R13, R20, R14, R13 ;  /* 0x0000000e140d7224 */ /* 0x000fe400078e020d */
[----:B------:R-:W-:-:S03]  /*3cd0*/  IMAD.WIDE.U32 R16, R17, R0, RZ ;  /* 0x0000000011107225 */ /* 0x000fc600078e00ff */
[----:B------:R-:W-:Y:S02]  /*3ce0*/  IADD3 R13, R53, R13, RZ ;  /* 0x0000000d350d7210 */ /* 0x000fe40007ffe0ff */
[----:B------:R-:W-:Y:S01]  /*3cf0*/  IADD3 R4, R17, R4, RZ ;  /* 0x0000000411047210 */ /* 0x000fe20007ffe0ff */
        /* <DEDUP_REMOVED lines=9> */
[----:B------:R-:W-:-:S02]  /*3d90*/  MOV R22, R48 ;  /* 0x0000003000167202 */ /* 0x000fc40000000f00 */
[-C--:B------:R-:W-:Y:S02]  /*3da0*/  IADD3.X R14, RZ, ~R21.reuse, RZ, P0, !PT ;  /* 0x80000015ff0e7210 */ /* 0x080fe400007fe4ff */
[----:B------:R-:W-:Y:S01]  /*3db0*/  MOV R48, R0 ;  /* 0x0000000000307202 */ /* 0x000fe20000000f00 */
[----:B------:R-:W-:Y:S01]  /*3dc0*/  IMAD.WIDE.U32 R22, R12, R18, R22 ;  /* 0x000000120c167225 */ /* 0x000fe200078e0016 */
[----:B------:R-:W-:-:S03]  /*3dd0*/  MOV R49, R21 ;  /* 0x0000001500317202 */ /* 0x000fc60000000f00 */
[----:B------:R-:W-:Y:S01]  /*3de0*/  IMAD R14, R14, R12, RZ ;  /* 0x0000000c0e0e7224 */ /* 0x000fe200078e02ff */
[----:B------:R-:W-:-:S03]  /*3df0*/  MOV R12, R22 ;  /* 0x00000016000c7202 */ /* 0x000fc60000000f00 */
[----:B------:R-:W-:-:S04]  /*3e00*/  IMAD R11, R11, R18, R14 ;  /* 0x000000120b0b7224 */ /* 0x000fc800078e020e */
[----:B------:R-:W-:Y:S01]  /*3e10*/  IMAD.IADD R11, R23, 0x1, R11 ;  /* 0x00000001170b7824 */ /* 0x000fe200078e020b */
[----:B------:R-:W-:Y:S05]  /*3e20*/  BRA `(.L_x_37) ;  /* 0x0000017000007947 */ /* 0x000fea0003800000 */
.L_x_36:
        /* <DEDUP_REMOVED lines=20> */
[----:B------:R-:W-:Y:S01]  /*3f70*/  IMAD R12, R12, R0, R48 ;  /* 0x000000000c0c7224 */ /* 0x000fe200078e0230 */
[----:B------:R-:W-:Y:S01]  /*3f80*/  MOV R48, R49 ;  /* 0x0000003100307202 */ /* 0x000fe20000000f00 */
[----:B------:R-:W-:Y:S02]  /*3f90*/  IMAD.MOV.U32 R49, RZ, RZ, RZ ;  /* 0x000000ffff317224 */ /* 0x000fe400078e00ff */
.L_x_37:
[----:B------:R-:W-:Y:S05]  /*3fa0*/  BSYNC B0 ;  /* 0x0000000000007941 */ /* 0x000fea0003800000 */
.L_x_35:
[----:B------:R-:W-:Y:S01]  /*3fb0*/  ULDC UR5, c[0x0][0x1c0] ;  /* 0x0000700000057ab9 */ /* 0x000fe20000000800 */
[----:B------:R-:W-:Y:S01]  /*3fc0*/  LOP3.LUT R14, R49, R9, RZ, 0xfc, !PT ;  /* 0x00000009310e7212 */ /* 0x000fe200078efcff */
[----:B------:R-:W-:Y:S01]  /*3fd0*/  ULDC UR4, c[0x0][0x214] ;  /* 0x0000850000047ab9 */ /* 0x000fe20000000800 */
[----:B------:R-:W-:Y:S01]  /*3fe0*/  BSSY B0, `(.L_x_38) ;  /* 0x0000033000007945 */ /* 0x000fe20003800000 */
[----:B------:R-:W-:Y:S01]  /*3ff0*/  UIMAD UR4, UR5, UR4, URZ ;  /* 0x00000004050472a4 */ /* 0x000fe2000f8e023f */
[----:B------:R-:W-:-:S05]  /*4000*/  ISETP.NE.U32.AND P0, PT, R14, RZ, PT ;  /* 0x000000ff0e00720c */ /* 0x000fca0003f05070 */
[----:B------:R-:W-:-:S04]  /*4010*/  IMAD R26, R26, UR4, RZ ;  /* 0x000000041a1a7c24 */ /* 0x000fc8000f8e02ff */
[-C--:B------:R-:W-:Y:S01]  /*4020*/  IMAD R11, R11, R26.reuse, RZ ;  /* 0x0000001a0b0b7224 */ /* 0x080fe200078e02ff */
[----:B------:R-:W-:Y:S01]  /*4030*/  SHF.R.S32.HI R0, RZ, 0x1f, R26 ;  /* 0x0000001fff007819 */ /* 0x000fe2000001141a */
[----:B------:R-:W-:-:S04]  /*4040*/  IMAD.WIDE.U32 R54, R12, R26, RZ ;  /* 0x0000001a0c367225 */ /* 0x000fc800078e00ff */
[----:B------:R-:W-:-:S05]  /*4050*/  IMAD R11, R0, R12, R11 ;  /* 0x0000000c000b7224 */ /* 0x000fca00078e020b */
        /* <DEDUP_REMOVED lines=11> */
[----:B------:R-:W-:-:S03]  /*4110*/  IADD3.X R12, RZ, ~R21, RZ, P0, !PT ;  /* 0x80000015ff0c7210 */ /* 0x000fc600007fe4ff */
[----:B------:R-:W-:-:S04]  /*4120*/  IMAD.WIDE.U32 R18, R10, R14, R18 ;  /* 0x0000000e0a127225 */ /* 0x000fc800078e0012 */
[----:B------:R-:W-:Y:S01]  /*4130*/  IMAD R12, R12, R10, RZ ;  /* 0x0000000a0c0c7224 */ /* 0x000fe200078e02ff */
[----:B------:R-:W-:Y:S02]  /*4140*/  MOV R10, R18 ;  /* 0x00000012000a7202 */ /* 0x000fe40000000f00 */
[----:B------:R-:W-:Y:S01]  /*4150*/  MOV R18, R0 ;  /* 0x0000000000127202 */ /* 0x000fe20000000f00 */
[----:B------:R-:W-:-:S04]  /*4160*/  IMAD R9, R9, R14, R12 ;  /* 0x0000000e09097224 */ /* 0x000fc800078e020c */
[----:B------:R-:W-:Y:S01]  /*4170*/  IMAD.IADD R9, R19, 0x1, R9 ;  /* 0x0000000113097824 */ /* 0x000fe200078e0209 */
[----:B------:R-:W-:Y:S01]  /*4180*/  MOV R19, R21 ;  /* 0x0000001500137202 */ /* 0x000fe20000000f00 */
[----:B------:R-:W-:Y:S05]  /*4190*/  BRA `(.L_x_40) ;  /* 0x0000017000007947 */ /* 0x000fea0003800000 */
.L_x_39:
        /* <DEDUP_REMOVED lines=9> */
[----:B------:R-:W-:-:S04]  /*4230*/  IMAD.HI.U32 R0, R19, R0, R18 ;  /* 0x0000000013007227 */ /* 0x000fc800078e0012 */
[----:B------:R-:W-:Y:S02]  /*4240*/  IMAD.MOV.U32 R19, RZ, RZ, RZ ;  /* 0x000000ffff137224 */ /* 0x000fe400078e00ff */
        /* <DEDUP_REMOVED lines=9> */
[----:B------:R-:W-:Y:S02]  /*42e0*/  IADD3 R0, -R12, RZ, RZ ;  /* 0x000000ff0c007210 */ /* 0x000fe40007ffe1ff */
[----:B------:R-:W-:-:S03]  /*42f0*/  MOV R18, R12 ;  /* 0x0000000c00127202 */ /* 0x000fc60000000f00 */
[----:B------:R-:W-:Y:S02]  /*4300*/  IMAD R10, R10, R0, R48 ;  /* 0x000000000a0a7224 */ /* 0x000fe400078e0230 */
.L_x_40:
[----:B------:R-:W-:Y:S05]  /*4310*/  BSYNC B0 ;  /* 0x0000000000007941 */ /* 0x000fea0003800000 */
.L_x_38:
[----:B------:R-:W-:Y:S01]  /*4320*/  IADD3 R40, P1, P0, R44, R42, R40 ;  /* 0x0000002a2c287210 */ /* 0x000fe2000783e028 */
[----:B------:R-:W-:Y:S02]  /*4330*/  IMAD R0, R19, R8, RZ ;  /* 0x0000000813007224 */ /* 0x000fe400078e02ff */
[----:B------:R-:W-:Y:S01]  /*4340*/  IMAD R9, R9, R3, RZ ;  /* 0x0000000309097224 */ /* 0x000fe200078e02ff */
[----:B------:R-:W-:Y:S02]  /*4350*/  IADD3 R40, P3, P2, R50, R40, R16 ;  /* 0x0000002832287210 */ /* 0x000fe40007a7e010 */
[----:B------:R-:W-:Y:S02]  /*4360*/  IADD3.X R2, R6, R5, R2, P1, P0 ;  /* 0x0000000506027210 */ /* 0x000fe40000fe0402 */
[----:B------:R-:W-:Y:S02]  /*4370*/  IADD3 R40, P1, P0, R54, R40, R52 ;  /* 0x0000002836287210 */ /* 0x000fe4000783e034 */
[----:B------:R-:W-:-:S02]  /*4380*/  IADD3.X R2, R7, R2, R4, P3, P2 ;  /* 0x0000000207027210 */ /* 0x000fc40001fe4404 */
[----:B------:R-:W-:Y:S02]  /*4390*/  SHF.R.S32.HI R4, RZ, 0x1f, R8 ;  /* 0x0000001fff047819 */ /* 0x000fe40000011408 */
[----:B------:R-:W-:Y:S02]  /*43a0*/  IADD3.X R41, R11, R2, R13, P1, P0 ;  /* 0x000000020b297210 */ /* 0x000fe40000fe040d */
[----:B------:R-:W-:Y:S01]  /*43b0*/  SHF.R.S32.HI R2, RZ, 0x1f, R3 ;  /* 0x0000001fff027819 */ /* 0x000fe20000011403 */
[-C--:B------:R-:W-:Y:S02]  /*43c0*/  IMAD R0, R4, R18.reuse, R0 ;  /* 0x0000001204007224 */ /* 0x080fe400078e0200 */
[----:B------:R-:W-:-:S04]  /*43d0*/  IMAD.WIDE.U32 R40, R8, R18, R40 ;  /* 0x0000001208287225 */ /* 0x000fc800078e0028 */
[----:B------:R-:W-:Y:S02]  /*43e0*/  IMAD.IADD R41, R41, 0x1, R0 ;  /* 0x0000000129297824 */ /* 0x000fe400078e0200 */
[-C--:B------:R-:W-:Y:S02]  /*43f0*/  IMAD R2, R2, R10.reuse, R9 ;  /* 0x0000000a02027224 */ /* 0x080fe400078e0209 */
[----:B------:R-:W-:-:S04]  /*4400*/  IMAD.WIDE.U32 R10, R3, R10, R40 ;  /* 0x0000000a030a7225 */ /* 0x000fc800078e0028 */
[----:B------:R-:W-:Y:S01]  /*4410*/  IMAD.IADD R2, R11, 0x1, R2 ;  /* 0x000000010b027824 */ /* 0x000fe200078e0202 */
[----:B------:R-:W-:-:S04]  /*4420*/  LEA R4, P0, R10, c[0x0][0x200], 0x2 ;  /* 0x000080000a047a11 */ /* 0x000fc800078010ff */
[----:B------:R-:W-:-:S05]  /*4430*/  LEA.HI.X R5, R10, c[0x0][0x204], R2, 0x2, P0 ;  /* 0x000081000a057a11 */ /* 0x000fca00000f1402 */
[----:B------:R0:W-:Y:S01]  /*4440*/  STG.E [R4.64], R30 ;  /* 0x0000001e04007986 */ /* 0x0001e2000c101908 */
[----:B------:R-:W-:Y:S05]  /*4450*/  BRA `(.L_x_15) ;  /* 0x0000003000007947 */ /* 0x000fea0003800000 */
.L_x_16:
[----:B------:R-:W-:-:S04]  /*4460*/  LEA R2, P0, R44, c[0x0][0x200], 0x2 ;  /* 0x000080002c027a11 */ /* 0x000fc800078010ff */
[----:B------:R-:W-:-:S05]  /*4470*/  LEA.HI.X R3, R44, c[0x0][0x204], R45, 0x2, P0 ;  /* 0x000081002c037a11 */ /* 0x000fca00000f142d */
[----:B------:R0:W-:Y:S04]  /*4480*/  STG.E [R2.64], R30 ;  /* 0x0000001e02007986 */ /* 0x0001e8000c101908 */
.L_x_15:
[----:B------:R-:W-:Y:S05]  /*4490*/  BSYNC B1 ;  /* 0x0000000000017941 */ /* 0x000fea0003800000 */
.L_x_14:
[C---:B------:R-:W-:Y:S01]  /*44a0*/  IADD3 R0, R39.reuse, 0x10, RZ ;  /* 0x0000001027007810 */ /* 0x040fe20007ffe0ff */
[----:B------:R-:W-:Y:S01]  /*44b0*/  HFMA2.MMA R12, -RZ, RZ, 0, 0 ;  /* 0x00000000ff0c7435 */ /* 0x000fe200000001ff */
[C---:B------:R-:W-:Y:S01]  /*44c0*/  ISETP.GE.OR P5, PT, R39.reuse, c[0x0][0x314], P6 ;  /* 0x0000c50027007a0c */ /* 0x040fe200037a6670 */
[----:B------:R-:W-:Y:S01]  /*44d0*/  CS2R R10, SRZ ;  /* 0x00000000000a7805 */ /* 0x000fe2000001ff00 */
[----:B------:R-:W-:Y:S01]  /*44e0*/  ISETP.GE.OR P0, PT, R0, c[0x0][0x314], P6 ;  /* 0x0000c50000007a0c */ /* 0x000fe20003706670 */
[----:B------:R-:W-:Y:S01]  /*44f0*/  CS2R R8, SRZ ;  /* 0x0000000000087805 */ /* 0x000fe2000001ff00 */
[----:B------:R-:W-:Y:S01]  /*4500*/  IADD3 R0, R39, 0x20, RZ ;  /* 0x0000002027007810 */ /* 0x000fe20007ffe0ff */
[----:B------:R-:W-:Y:S01]  /*4510*/  CS2R R6, SRZ ;  /* 0x0000000000067805 */ /* 0x000fe2000001ff00 */
[----:B0-----:R-:W-:Y:S02]  /*4520*/  CS2R R4, SRZ ;  /* 0x0000000000047805 */ /* 0x001fe4000001ff00 */
[----:B------:R-:W-:-:S02]  /*4530*/  ISETP.GE.OR P4, PT, R0, c[0x0][0x314], P6 ;  /* 0x0000c50000007a0c */ /* 0x000fc40003786670 */
[----:B------:R-:W-:-:S03]  /*4540*/  IADD3 R0, R39, 0x30, RZ ;  /* 0x0000003027007810 */ /* 0x000fc60007ffe0ff */
[----:B------:R-:W-:Y:S01]  /*4550*/  @!P5 FADD.FTZ R37, -R30, R37 ;  /* 0x000000251e25d221 */ /* 0x000fe20000010100 */
[----:B------:R-:W-:Y:S01]  /*4560*/  ISETP.GE.OR P3, PT, R0, c[0x0][0x314], P6 ;  /* 0x0000c50000007a0c */ /* 0x000fe20003766670 */
[----:B------:R-:W-:Y:S01]  /*4570*/  @!P0 FADD.FTZ R2, -R30, R38 ;  /* 0x000000261e028221 */ /* 0x000fe20000010100 */
[----:B------:R-:W-:Y:S01]  /*4580*/  IADD3 R0, R39, 0x40, RZ ;  /* 0x0000004027007810 */ /* 0x000fe20007ffe0ff */
[----:B------:R-:W-:Y:S02]  /*4590*/  @!P5 FMUL.FTZ R37, R37, 1.4426950216293334961 ;  /* 0x3fb8aa3b2525d820 */ /* 0x000fe40000410000 */
[----:B------:R-:W-:Y:S01]  /*45a0*/  @!P0 FMUL.FTZ R2, R2, 1.4426950216293334961 ;  /* 0x3fb8aa3b02028820 */ /* 0x000fe20000410000 */
[----:B------:R-:W-:Y:S01]  /*45b0*/  ISETP.GE.OR P2, PT, R0, c[0x0][0x314], P6 ;  /* 0x0000c50000007a0c */ /* 0x000fe20003746670 */
[----:B------:R-:W-:Y:S01]  /*45c0*/  @!P4 FADD.FTZ R35, -R30, R35 ;  /* 0x000000231e23c221 */ /* 0x000fe20000010100 */
[----:B------:R-:W-:Y:S01]  /*45d0*/  IADD3 R0, R39, 0x50, RZ ;  /* 0x0000005027007810 */ /* 0x000fe20007ffe0ff */
[----:B------:R-:W0:Y:S02]  /*45e0*/  @!P5 MUFU.EX2 R37, R37 ;  /* 0x000000250025d308 */ /* 0x000e240000000800 */
[----:B------:R-:W-:Y:S01]  /*45f0*/  @!P4 FMUL.FTZ R35, R35, 1.4426950216293334961 ;  /* 0x3fb8aa3b2323c820 */ /* 0x000fe20000410000 */
[----:B------:R-:W-:Y:S01]  /*4600*/  ISETP.GE.OR P1, PT, R0, c[0x0][0x314], P6 ;  /* 0x0000c50000007a0c */ /* 0x000fe20003726670 */
[----:B------:R-:W-:Y:S01]  /*4610*/  @!P3 FADD.FTZ R36, -R30, R36 ;  /* 0x000000241e24b221 */ /* 0x000fe20000010100 */
[----:B------:R-:W-:-:S03]  /*4620*/  IADD3 R0, R39, 0x60, RZ ;  /* 0x0000006027007810 */ /* 0x000fc60007ffe0ff */
[----:B------:R-:W1:Y:S01]  /*4630*/  @!P0 MUFU.EX2 R2, R2 ;  /* 0x0000000200028308 */ /* 0x000e620000000800 */
[----:B------:R-:W-:Y:S02]  /*4640*/  @!P3 FMUL.FTZ R36, R36, 1.4426950216293334961 ;  /* 0x3fb8aa3b2424b820 */ /* 0x000fe40000410000 */
[----:B------:R-:W-:-:S04]  /*4650*/  @!P2 FADD.FTZ R33, -R30, R33 ;  /* 0x000000211e21a221 */ /* 0x000fc80000010100 */
[----:B------:R-:W-:Y:S01]  /*4660*/  @!P2 FMUL.FTZ R33, R33, 1.4426950216293334961 ;  /* 0x3fb8aa3b2121a820 */ /* 0x000fe20000410000 */
[----:B------:R-:W2:Y:S01]  /*4670*/  @!P4 MUFU.EX2 R35, R35 ;  /* 0x000000230023c308 */ /* 0x000ea20000000800 */
[----:B------:R-:W-:Y:S01]  /*4680*/  @!P1 FADD.FTZ R34, -R30, R34 ;  /* 0x000000221e229221 */ /* 0x000fe20000010100 */
[----:B0-----:R-:W-:Y:S03]  /*4690*/  @!P5 STS [R25.X4], R37 ;  /* 0x000000251900d388 */ /* 0x001fe60000004800 */
[----:B------:R-:W-:Y:S01]  /*46a0*/  @!P1 FMUL.FTZ R34, R34, 1.4426950216293334961 ;  /* 0x3fb8aa3b22229820 */ /* 0x000fe20000410000 */
[----:B-1----:R0:W-:Y:S01]  /*46b0*/  @!P0 STS [R25.X4+0x240], R2 ;  /* 0x0002400219008388 */ /* 0x0021e20000004800 */
[----:B------:R-:W-:Y:S01]  /*46c0*/  ISETP.GE.OR P0, PT, R0, c[0x0][0x314], P6 ;  /* 0x0000c50000007a0c */ /* 0x000fe20003706670 */
[----:B------:R-:W1:Y:S01]  /*46d0*/  @!P3 MUFU.EX2 R36, R36 ;  /* 0x000000240024b308 */ /* 0x000e620000000800 */
[C---:B------:R-:W-:Y:S01]  /*46e0*/  IADD3 R0, R39.reuse, 0x70, RZ ;  /* 0x0000007027007810 */ /* 0x040fe20007ffe0ff */
[----:B------:R-:W-:-:S03]  /*46f0*/  IMAD.SHL.U32 R39, R39, 0x4, RZ ;  /* 0x0000000427277824 */ /* 0x000fc600078e00ff */
[----:B------:R-:W-:Y:S01]  /*4700*/  ISETP.GE.OR P6, PT, R0, c[0x0][0x314], P6 ;  /* 0x0000c50000007a0c */ /* 0x000fe200037c6670 */
[----:B--2---:R-:W-:Y:S02]  /*4710*/  @!P4 STS [R25.X4+0x480], R35 ;  /* 0x000480231900c388 */ /* 0x004fe40000004800 */
[----:B------:R-:W2:Y:S04]  /*4720*/  @!P2 MUFU.EX2 R33, R33 ;  /* 0x000000210021a308 */ /* 0x000ea80000000800 */
[----:B------:R-:W-:-:S04]  /*4730*/  @!P0 FADD.FTZ R31, -R30, R31 ;  /* 0x0000001f1e1f8221 */ /* 0x000fc80000010100 */
[----:B------:R-:W-:Y:S01]  /*4740*/  @!P0 FMUL.FTZ R31, R31, 1.4426950216293334961 ;  /* 0x3fb8aa3b1f1f8820 */ /* 0x000fe20000410000 */
[----:B------:R-:W3:Y:S01]  /*4750*/  @!P1 MUFU.EX2 R34, R34 ;  /* 0x0000002200229308 */ /* 0x000ee20000000800 */
[----:B------:R-:W-:Y:S01]  /*4760*/  @!P6 FADD.FTZ R30, -R30, R32 ;  /* 0x000000201e1ee221 */ /* 0x000fe20000010100 */
[----:B-1----:R-:W-:Y:S03]  /*4770*/  @!P3 STS [R25.X4+0x6c0], R36 ;  /* 0x0006c0241900b388 */ /* 0x002fe60000004800 */
[----:B------:R-:W-:Y:S01]  /*4780*/  @!P6 FMUL.FTZ R0, R30, 1.4426950216293334961 ;  /* 0x3fb8aa3b1e00e820 */ /* 0x000fe20000410000 */
[----:B0-----:R-:W-:Y:S01]  /*4790*/  CS2R R2, SRZ ;  /* 0x0000000000027805 */ /* 0x001fe2000001ff00 */
[----:B--2---:R0:W-:Y:S01]  /*47a0*/  @!P2 STS [R25.X4+0x900], R33 ;  /* 0x000900211900a388 */ /* 0x0041e20000004800 */
[----:B------:R-:W1:Y:S08]  /*47b0*/  @!P0 MUFU.EX2 R31, R31 ;  /* 0x0000001f001f8308 */ /* 0x000e700000000800 */
[----:B------:R-:W2:Y:S01]  /*47c0*/  @!P6 MUFU.EX2 R0, R0 ;  /* 0x000000000000e308 */ /* 0x000ea20000000800 */
[----:B---3--:R3:W-:Y:S04]  /*47d0*/  @!P1 STS [R25.X4+0xb40], R34 ;  /* 0x000b402219009388 */ /* 0x0087e80000004800 */
[----:B-1----:R-:W-:Y:S04]  /*47e0*/  @!P0 STS [R25.X4+0xd80], R31 ;  /* 0x000d801f19008388 */ /* 0x002fe80000004800 */
[----:B--2---:R1:W-:Y:S01]  /*47f0*/  @!P6 STS [R25.X4+0xfc0], R0 ;  /* 0x000fc0001900e388 */ /* 0x0043e20000004800 */
[----:B0-----:R-:W-:-:S02]  /*4800*/  IADD3 R33, R39, 0x80, RZ ;  /* 0x0000008027217810 */ /* 0x001fc40007ffe0ff */
[----:B---3--:R-:W-:Y:S01]  /*4810*/  IADD3 R34, R39, 0x40, RZ ;  /* 0x0000004027227810 */ /* 0x008fe20007ffe0ff */
[----:B-1----:R-:W-:Y:S01]  /*4820*/  IMAD.MOV.U32 R0, RZ, RZ, c[0x0][0x314] ;  /* 0x0000c500ff007624 */ /* 0x002fe200078e00ff */
[----:B------:R-:W-:Y:S04]  /*4830*/  BAR.SYNC.DEFER_BLOCKING 0x0 ;  /* 0x0000000000007b1d */ /* 0x000fe80000010000 */
[----:B------:R-:W-:Y:S01]  /*4840*/  ISETP.GE.AND P0, PT, R0, 0x1, PT ;  /* 0x000000010000780c */ /* 0x000fe20003f06270 */
[----:B------:R-:W-:-:S12]  /*4850*/  IMAD.MOV.U32 R0, RZ, RZ, RZ ;  /* 0x000000ffff007224 */ /* 0x000fd800078e00ff */
[----:B------:R-:W-:Y:S05]  /*4860*/  @!P0 BRA `(.L_x_41) ;  /* 0x000003a000008947 */ /* 0x000fea0003800000 */
[----:B------:R-:W-:Y:S01]  /*4870*/  ULDC UR5, c[0x0][0x22c] ;  /* 0x00008b0000057ab9 */ /* 0x000fe20000000800 */
[C---:B------:R-:W-:Y:S01]  /*4880*/  IMAD R29, R15.reuse, 0xc0, R39 ;  /* 0x000000c00f1d7824 */ /* 0x040fe200078e0227 */
[----:B------:R-:W-:Y:S01]  /*4890*/  UIMAD UR5, UR7, UR5, URZ ;  /* 0x00000005070572a4 */ /* 0x000fe2000f8e023f */
[C---:B------:R-:W-:Y:S01]  /*48a0*/  IADD3 R13, R28.reuse, -UR7, RZ ;  /* 0x800000071c0d7c10 */ /* 0x040fe2000fffe0ff */
[----:B------:R-:W-:Y:S01]  /*48b0*/  IMAD R36, R28, c[0x0][0x22c], RZ ;  /* 0x00008b001c247a24 */ /* 0x000fe200078e02ff */
[----:B------:R-:W-:Y:S01]  /*48c0*/  CS2R R16, SRZ ;  /* 0x0000000000107805 */ /* 0x000fe2000001ff00 */
[----:B------:R-:W-:Y:S01]  /*48d0*/  USHF.R.S32.HI UR4, URZ, 0x1f, UR5 ;  /* 0x0000001f3f047899 */ /* 0x000fe20008011405 */
[C---:B------:R-:W-:Y:S01]  /*48e0*/  ISETP.GE.AND P3, PT, R15.reuse, R13, PT ;  /* 0x0000000d0f00720c */ /* 0x040fe20003f66270 */
[----:B------:R-:W-:Y:S01]  /*48f0*/  IMAD.SHL.U32 R14, R15, 0x4, RZ ;  /* 0x000000040f0e7824 */ /* 0x000fe200078e00ff */
[C---:B------:R-:W-:Y:S01]  /*4900*/  IADD3 R12, P0, R29.reuse, UR5, RZ ;  /* 0x000000051d0c7c10 */ /* 0x040fe2000ff1e0ff */
[----:B------:R-:W-:Y:S01]  /*4910*/  IMAD.MOV.U32 R32, RZ, RZ, RZ ;  /* 0x000000ffff207224 */ /* 0x000fe200078e00ff */
[----:B------:R-:W-:Y:S01]  /*4920*/  CS2R R18, SRZ ;  /* 0x0000000000127805 */ /* 0x000fe2000001ff00 */
[----:B------:R-:W-:Y:S01]  /*4930*/  CS2R R20, SRZ ;  /* 0x0000000000147805 */ /* 0x000fe2000001ff00 */
[----:B------:R-:W-:Y:S01]  /*4940*/  LEA.HI.X.SX32 R29, R29, UR4, 0x1, P0 ;  /* 0x000000041d1d7c11 */ /* 0x000fe200080f0eff */
[----:B------:R-:W-:Y:S01]  /*4950*/  CS2R R22, SRZ ;  /* 0x0000000000167805 */ /* 0x000fe2000001ff00 */
[----:B------:R-:W-:Y:S01]  /*4960*/  LEA R30, P0, R12, c[0x0][0x1d8], 0x2 ;  /* 0x000076000c1e7a11 */ /* 0x000fe200078010ff */
[----:B------:R-:W-:Y:S01]  /*4970*/  CS2R R24, SRZ ;  /* 0x0000000000187805 */ /* 0x000fe2000001ff00 */
[----:B------:R-:W-:Y:S01]  /*4980*/  CS2R R26, SRZ ;  /* 0x00000000001a7805 */ /* 0x000fe2000001ff00 */
[----:B------:R-:W-:Y:S01]  /*4990*/  IMAD.WIDE R36, R36, 0x4, RZ ;  /* 0x0000000424247825 */ /* 0x000fe200078e02ff */
[----:B------:R-:W-:-:S02]  /*49a0*/  LEA.HI.X R29, R12, c[0x0][0x1dc], R29, 0x2, P0 ;  /* 0x000077000c1d7a11 */ /* 0x000fc400000f141d */
[----:B------:R-:W-:Y:S01]  /*49b0*/  IADD3 R30, P0, R30, 0x200, RZ ;  /* 0x000002001e1e7810 */ /* 0x000fe20007f1e0ff */
[----:B------:R-:W-:-:S04]  /*49c0*/  IMAD.MOV.U32 R12, RZ, RZ, RZ ;  /* 0x000000ffff0c7224 */ /* 0x000fc800078e00ff */
[----:B------:R-:W-:-:S05]  /*49d0*/  IMAD.X R29, RZ, RZ, R29, P0 ;  /* 0x000000ffff1d7224 */ /* 0x000fca00000e061d */
.L_x_44:
[----:B------:R-:W-:Y:S01]  /*49e0*/  MOV R31, R29 ;  /* 0x0000001d001f7202 */ /* 0x000fe20000000f00 */
[----:B------:R-:W-:Y:S01]  /*49f0*/  BSSY B0, `(.L_x_42) ;  /* 0x000000e000007945 */ /* 0x000fe20003800000 */
[----:B------:R-:W-:-:S05]  /*4a00*/  @P3 BRA `(.L_x_43) ;  /* 0x000000c000003947 */ /* 0x000fca0003800000 */
[----:B------:R-:W-:Y:S01]  /*4a10*/  ISETP.GE.AND P2, PT, R39, c[0x0][0x220], PT ;  /* 0x0000880027007a0c */ /* 0x000fe20003f46270 */
[----:B------:R-:W-:Y:S01]  /*4a20*/  CS2R R16, SRZ ;  /* 0x0000000000107805 */ /* 0x000fe2000001ff00 */
[----:B------:R-:W-:Y:S01]  /*4a30*/  ISETP.GE.AND P1, PT, R34, c[0x0][0x220], PT ;  /* 0x0000880022007a0c */ /* 0x000fe20003f26270 */
[----:B------:R-:W-:Y:S01]  /*4a40*/  CS2R R18, SRZ ;  /* 0x0000000000127805 */ /* 0x000fe2000001ff00 */
[----:B------:R-:W-:Y:S01]  /*4a50*/  ISETP.GE.AND P0, PT, R33, c[0x0][0x220], PT ;  /* 0x0000880021007a0c */ /* 0x000fe20003f06270 */
[----:B------:R-:W-:Y:S01]  /*4a60*/  CS2R R20, SRZ ;  /* 0x0000000000147805 */ /* 0x000fe2000001ff00 */
[----:B------:R-:W-:Y:S01]  /*4a70*/  CS2R R22, SRZ ;  /* 0x0000000000167805 */ /* 0x000fe2000001ff00 */
[----:B------:R-:W-:Y:S01]  /*4a80*/  CS2R R24, SRZ ;  /* 0x0000000000187805 */ /* 0x000fe2000001ff00 */
[----:B------:R-:W-:Y:S05]  /*4a90*/  CS2R R26, SRZ ;  /* 0x00000000001a7805 */ /* 0x000fea000001ff00 */
[----:B------:R0:W5:Y:S04]  /*4aa0*/  @!P2 LDG.E.128 R16, [R30.64+-0x200] ;  /* 0xfffe00081e10a981 */ /* 0x000168000c1e1d00 */
[----:B------:R0:W5:Y:S04]  /*4ab0*/  @!P1 LDG.E.128 R20, [R30.64+-0x100] ;  /* 0xffff00081e149981 */ /* 0x000168000c1e1d00 */
[----:B------:R0:W5:Y:S02]  /*4ac0*/  @!P0 LDG.E.128 R24, [R30.64] ;  /* 0x000000081e188981 */ /* 0x000164000c1e1d00 */
.L_x_43:
[----:B------:R-:W-:Y:S05]  /*4ad0*/  BSYNC B0 ;  /* 0x0000000000007941 */ /* 0x000fea0003800000 */
.L_x_42:
[----:B------:R1:W2:Y:S01]  /*4ae0*/  LDS R13, [R14] ;  /* 0x000000000e0d7984 */ /* 0x0002a20000000800 */
[----:B0-----:R-:W-:Y:S02]  /*4af0*/  IADD3 R30, P0, R36, R30, RZ ;  /* 0x0000001e241e7210 */ /* 0x001fe40007f1e0ff */
[----:B------:R-:W-:Y:S02]  /*4b00*/  IADD3 R32, R32, 0x1, RZ ;  /* 0x0000000120207810 */ /* 0x000fe40007ffe0ff */
[----:B------:R-:W-:Y:S02]  /*4b10*/  IADD3.X R29, R37, R31, RZ, P0, !PT ;  /* 0x0000001f251d7210 */ /* 0x000fe400007fe4ff */
[----:B------:R-:W-:Y:S02]  /*4b20*/  ISETP.GE.AND P0, PT, R32, c[0x0][0x314], PT ;  /* 0x0000c50020007a0c */ /* 0x000fe40003f06270 */
[----:B-1----:R-:W-:Y:S01]  /*4b30*/  IADD3 R14, R14, 0x24, RZ ;  /* 0x000000240e0e7810 */ /* 0x002fe20007ffe0ff */
[C---:B--2--5:R-:W-:Y:S02]  /*4b40*/  FFMA.FTZ R0, R13.reuse, R16, R0 ;  /* 0x000000100d007223 */ /* 0x064fe40000010000 */
[C---:B------:R-:W-:Y:S02]  /*4b50*/  FFMA.FTZ R2, R13.reuse, R17, R2 ;  /* 0x000000110d027223 */ /* 0x040fe40000010002 */
        /* <DEDUP_REMOVED lines=9> */
[----:B------:R-:W-:Y:S01]  /*4bf0*/  FFMA.FTZ R12, R13, R27, R12 ;  /* 0x0000001b0d0c7223 */ /* 0x000fe2000001000c */
[----:B------:R-:W-:-:S05]  /*4c00*/  @!P0 BRA `(.L_x_44) ;  /* 0xfffffdd000008947 */ /* 0x000fca000383ffff */
.L_x_41:
[----:B------:R-:W-:Y:S02]  /*4c10*/  IADD3 R15, R15, UR7, RZ ;  /* 0x000000070f0f7c10 */ /* 0x000fe4000fffe0ff */
[----:B------:R-:W-:-:S02]  /*4c20*/  F2FP.BF16.PACK_AB R3, R4, R3 ;  /* 0x000000030403723e */ /* 0x000fc400000010ff */
[----:B------:R-:W-:Y:S02]  /*4c30*/  ISETP.GE.AND P0, PT, R15, R28, PT ;  /* 0x0000001c0f00720c */ /* 0x000fe40003f06270 */
[----:B------:R-:W-:Y:S02]  /*4c40*/  F2FP.BF16.PACK_AB R0, R2, R0 ;  /* 0x000000000200723e */ /* 0x000fe400000010ff */
[----:B------:R-:W-:Y:S02]  /*4c50*/  F2FP.BF16.PACK_AB R7, R8, R7 ;  /* 0x000000070807723e */ /* 0x000fe400000010ff */
[----:B------:R-:W-:Y:S01]  /*4c60*/  F2FP.BF16.PACK_AB R5, R6, R5 ;  /* 0x000000050605723e */ /* 0x000fe200000010ff */
[----:B------:R-:W-:Y:S01]  /*4c70*/  IMAD.MOV.U32 R8, RZ, RZ, R0 ;  /* 0x000000ffff087224 */ /* 0x000fe200078e0000 */
[----:B------:R-:W-:Y:S01]  /*4c80*/  F2FP.BF16.PACK_AB R10, R10, R9 ;  /* 0x000000090a0a723e */ /* 0x000fe200000010ff */
[----:B------:R-:W-:Y:S01]  /*4c90*/  IMAD.MOV.U32 R9, RZ, RZ, R3 ;  /* 0x000000ffff097224 */ /* 0x000fe200078e0003 */
[----:B------:R-:W-:Y:S01]  /*4ca0*/  F2FP.BF16.PACK_AB R11, R12, R11 ;  /* 0x0000000b0c0b723e */ /* 0x000fe200000010ff */
[----:B------:R-:W-:-:S02]  /*4cb0*/  IMAD.MOV.U32 R16, RZ, RZ, R5 ;  /* 0x000000ffff107224 */ /* 0x000fc400078e0005 */
[----:B------:R-:W-:Y:S01]  /*4cc0*/  IMAD.MOV.U32 R17, RZ, RZ, R7 ;  /* 0x000000ffff117224 */ /* 0x000fe200078e0007 */
[----:B------:R-:W-:Y:S06]  /*4cd0*/  @P0 EXIT ;  /* 0x000000000000094d */ /* 0x000fec0003800000 */
[----:B------:R-:W-:Y:S01]  /*4ce0*/  IMAD.MOV.U32 R4, RZ, RZ, c[0x0][0x1c0] ;  /* 0x00007000ff047624 */ /* 0x000fe200078e00ff */
[----:B------:R-:W-:Y:S02]  /*4cf0*/  IABS R7, R15 ;  /* 0x0000000f00077213 */ /* 0x000fe40000000000 */
[----:B------:R-:W-:Y:S01]  /*4d00*/  IABS R3, c[0x0][0x214] ;  /* 0x0000850000037a13 */ /* 0x000fe20000000000 */
[----:B------:R-:W-:-:S05]  /*4d10*/  IMAD R4, R4, c[0x0][0x214], RZ ;  /* 0x0000850004047a24 */ /* 0x000fca00078e02ff */
[-C--:B------:R-:W-:Y:S02]  /*4d20*/  IABS R6, R4.reuse ;  /* 0x0000000400067213 */ /* 0x080fe40000000000 */
[----:B------:R-:W-:Y:S02]  /*4d30*/  IABS R2, R4 ;  /* 0x0000000400027213 */ /* 0x000fe40000000000 */
[----:B------:R-:W0:Y:S03]  /*4d40*/  I2F.RP R12, R6 ;  /* 0x00000006000c7306 */ /* 0x000e260000209400 */
[----:B------:R-:W-:-:S05]  /*4d50*/  IMAD.MOV R2, RZ, RZ, -R2 ;  /* 0x000000ffff027224 */ /* 0x000fca00078e0a02 */
[----:B0-----:R-:W0:Y:S02]  /*4d60*/  MUFU.RCP R12, R12 ;  /* 0x0000000c000c7308 */ /* 0x001e240000001000 */
[----:B0-----:R-:W-:-:S06]  /*4d70*/  IADD3 R12, R12, 0xffffffe, RZ ;  /* 0x0ffffffe0c0c7810 */ /* 0x001fcc0007ffe0ff */
[----:B------:R-:W0:Y:S02]  /*4d80*/  F2I.FTZ.U32.TRUNC.NTZ R13, R12 ;  /* 0x0000000c000d7305 */ /* 0x000e24000021f000 */
[--C-:B0-----:R-:W-:Y:S02]  /*4d90*/  IMAD.MOV R0, RZ, RZ, -R13.reuse ;  /* 0x000000ffff007224 */ /* 0x101fe400078e0a0d */
[----:B------:R-:W-:Y:S02]  /*4da0*/  IMAD.MOV.U32 R12, RZ, RZ, RZ ;  /* 0x000000ffff0c7224 */ /* 0x000fe400078e00ff */
[----:B------:R-:W-:Y:S02]  /*4db0*/  IMAD R5, R0, R6, RZ ;  /* 0x0000000600057224 */ /* 0x000fe400078e02ff */
[----:B------:R-:W0:Y:S02]  /*4dc0*/  I2F.RP R0, R3 ;  /* 0x0000000300007306 */ /* 0x000e240000209400 */
[----:B------:R-:W-:-:S06]  /*4dd0*/  IMAD.HI.U32 R5, R13, R5, R12 ;  /* 0x000000050d057227 */ /* 0x000fcc00078e000c */
[----:B------:R-:W-:-:S04]  /*4de0*/  IMAD.HI.U32 R5, R5, R7, RZ ;  /* 0x0000000705057227 */ /* 0x000fc800078e00ff */
[----:B------:R-:W-:Y:S01]  /*4df0*/  IMAD R2, R5, R2, R7 ;  /* 0x0000000205027224 */ /* 0x000fe200078e0207 */
[----:B0-----:R-:W0:Y:S04]  /*4e00*/  MUFU.RCP R0, R0 ;  /* 0x0000000000007308 */ /* 0x001e280000001000 */
[----:B------:R-:W-:-:S13]  /*4e10*/  ISETP.GT.U32.AND P1, PT, R6, R2, PT ;  /* 0x000000020600720c */ /* 0x000fda0003f24070 */
[----:B------:R-:W-:Y:S01]  /*4e20*/  @!P1 IMAD.IADD R2, R2, 0x1, -R6 ;  /* 0x0000000102029824 */ /* 0x000fe200078e0a06 */
[----:B------:R-:W-:Y:S02]  /*4e30*/  @!P1 IADD3 R5, R5, 0x1, RZ ;  /* 0x0000000105059810 */ /* 0x000fe40007ffe0ff */
[----:B0-----:R-:W-:Y:S02]  /*4e40*/  IADD3 R0, R0, 0xffffffe, RZ ;  /* 0x0ffffffe00007810 */ /* 0x001fe40007ffe0ff */
[----:B------:R-:W-:Y:S02]  /*4e50*/  ISETP.GE.U32.AND P2, PT, R2, R6, PT ;  /* 0x000000060200720c */ /* 0x000fe40003f46070 */
[----:B------:R-:W-:Y:S01]  /*4e60*/  LOP3.LUT R2, R15, R4, RZ, 0x3c, !PT ;  /* 0x000000040f027212 */ /* 0x000fe200078e3cff */
[----:B------:R-:W0:Y:S01]  /*4e70*/  F2I.FTZ.U32.TRUNC.NTZ R13, R0 ;  /* 0x00000000000d7305 */ /* 0x000e22000021f000 */
[----:B------:R-:W-:Y:S02]  /*4e80*/  ISETP.NE.AND P1, PT, R4, RZ, PT ;  /* 0x000000ff0400720c */ /* 0x000fe40003f25270 */
[----:B------:R-:W-:-:S07]  /*4e90*/  ISETP.GE.AND P0, PT, R2, RZ, PT ;  /* 0x000000ff0200720c */ /* 0x000fce0003f06270 */
[----:B------:R-:W-:-:S06]  /*4ea0*/  @P2 IADD3 R5, R5, 0x1, RZ ;  /* 0x0000000105052810 */ /* 0x000fcc0007ffe0ff */
[----:B------:R-:W-:Y:S01]  /*4eb0*/  @!P0 IMAD.MOV R5, RZ, RZ, -R5 ;  /* 0x000000ffff058224 */ /* 0x000fe200078e0a05 */
[----:B------:R-:W-:Y:S01]  /*4ec0*/  @!P1 LOP3.LUT R5, RZ, R4, RZ, 0x33, !PT ;  /* 0x00000004ff059212 */ /* 0x000fe200078e33ff */
[----:B0-----:R-:W-:-:S04]  /*4ed0*/  IMAD.MOV R2, RZ, RZ, -R13 ;  /* 0x000000ffff027224 */ /* 0x001fc800078e0a0d */
[----:B------:R-:W-:Y:S02]  /*4ee0*/  IMAD R4, R5, R4, RZ ;  /* 0x0000000405047224 */ /* 0x000fe400078e02ff */
[----:B------:R-:W-:Y:S02]  /*4ef0*/  IMAD R2, R2, R3, RZ ;  /* 0x0000000302027224 */ /* 0x000fe400078e02ff */
[----:B------:R-:W-:Y:S02]  /*4f00*/  IMAD.IADD R6, R15, 0x1, -R4 ;  /* 0x000000010f067824 */ /* 0x000fe400078e0a04 */
[----:B------:R-:W-:-:S03]  /*4f10*/  IMAD.HI.U32 R2, R13, R2, R12 ;  /* 0x000000020d027227 */ /* 0x000fc600078e000c */
[----:B------:R-:W-:Y:S01]  /*4f20*/  IABS R0, R6 ;  /* 0x0000000600007213 */ /* 0x000fe20000000000 */
[----:B------:R-:W-:Y:S01]  /*4f30*/  IMAD.WIDE.U32 R12, R5, c[0x0][0x1e0], RZ ;  /* 0x00007800050c7a25 */ /* 0x000fe200078e00ff */
[----:B------:R-:W-:-:S03]  /*4f40*/  LOP3.LUT R6, R6, c[0x0][0x214], RZ, 0x3c, !PT ;  /* 0x0000850006067a12 */ /* 0x000fc600078e3cff */
[----:B------:R-:W-:Y:S01]  /*4f50*/  IMAD.HI.U32 R7, R2, R0, RZ ;  /* 0x0000000002077227 */ /* 0x000fe200078e00ff */
[----:B------:R-:W-:-:S03]  /*4f60*/  ISETP.GE.AND P1, PT, R6, RZ, PT ;  /* 0x000000ff0600720c */ /* 0x000fc60003f26270 */
[----:B------:R-:W-:-:S04]  /*4f70*/  IMAD.MOV R2, RZ, RZ, -R7 ;  /* 0x000000ffff027224 */ /* 0x000fc800078e0a07 */
[----:B------:R-:W-:-:S05]  /*4f80*/  IMAD R0, R3, R2, R0 ;  /* 0x0000000203007224 */ /* 0x000fca00078e0200 */
[----:B------:R-:W-:-:S13]  /*4f90*/  ISETP.GT.U32.AND P0, PT, R3, R0, PT ;  /* 0x000000000300720c */ /* 0x000fda0003f04070 */
[----:B------:R-:W-:Y:S01]  /*4fa0*/  @!P0 IMAD.IADD R0, R0, 0x1, -R3 ;  /* 0x0000000100008824 */ /* 0x000fe200078e0a03 */
[----:B------:R-:W-:Y:S02]  /*4fb0*/  @!P0 IADD3 R7, R7, 0x1, RZ ;  /* 0x0000000107078810 */ /* 0x000fe40007ffe0ff */
[----:B------:R-:W-:Y:S02]  /*4fc0*/  ISETP.NE.AND P0, PT, RZ, c[0x0][0x214], PT ;  /* 0x00008500ff007a0c */ /* 0x000fe40003f05270 */
[----:B------:R-:W-:Y:S02]  /*4fd0*/  ISETP.GE.U32.AND P2, PT, R0, R3, PT ;  /* 0x000000030000720c */ /* 0x000fe40003f46070 */
[----:B------:R-:W-:-:S05]  /*4fe0*/  SHF.R.S32.HI R0, RZ, 0x1f, R5 ;  /* 0x0000001fff007819 */ /* 0x000fca0000011405 */
[----:B------:R-:W-:-:S04]  /*4ff0*/  IMAD R0, R0, c[0x0][0x1e0], RZ ;  /* 0x0000780000007a24 */ /* 0x000fc800078e02ff */
[----:B------:R-:W-:Y:S02]  /*5000*/  IMAD R0, R5, c[0x0][0x1e4], R0 ;  /* 0x0000790005007a24 */ /* 0x000fe400078e0200 */
[----:B------:R-:W-:Y:S02]  /*5010*/  @P2 IADD3 R7, R7, 0x1, RZ ;  /* 0x0000000107072810 */ /* 0x000fe40007ffe0ff */
[----:B------:R-:W-:-:S03]  /*5020*/  IMAD.IADD R13, R13, 0x1, R0 ;  /* 0x000000010d0d7824 */ /* 0x000fc600078e0200 */
[----:B------:R-:W-:Y:S01]  /*5030*/  @!P1 IMAD.MOV R7, RZ, RZ, -R7 ;  /* 0x000000ffff079224 */ /* 0x000fe200078e0a07 */
[----:B------:R-:W-:Y:S02]  /*5040*/  @!P0 LOP3.LUT R7, RZ, c[0x0][0x214], RZ, 0x33, !PT ;  /* 0x00008500ff078a12 */ /* 0x000fe400078e33ff */
[----:B------:R-:W-:Y:S02]  /*5050*/  ISETP.GE.AND P0, PT, R39, c[0x0][0x220], PT ;  /* 0x0000880027007a0c */ /* 0x000fe40003f06270 */
[----:B------:R-:W-:Y:S01]  /*5060*/  SHF.R.S32.HI R2, RZ, 0x1f, R7 ;  /* 0x0000001fff027819 */ /* 0x000fe20000011407 */
[C---:B------:R-:W-:Y:S01]  /*5070*/  IMAD R4, R7.reuse, c[0x0][0x214], R4 ;  /* 0x0000850007047a24 */ /* 0x040fe200078e0204 */
[----:B------:R-:W-:Y:S01]  /*5080*/  ISETP.GE.AND P1, PT, R34, c[0x0][0x220], PT ;  /* 0x0000880022007a0c */ /* 0x000fe20003f26270 */
[----:B------:R-:W-:-:S04]  /*5090*/  IMAD.WIDE.U32 R12, R7, c[0x0][0x1f0], R12 ;  /* 0x00007c00070c7a25 */ /* 0x000fc800078e000c */
[----:B------:R-:W-:Y:S02]  /*50a0*/  IMAD.IADD R4, R15, 0x1, -R4 ;  /* 0x000000010f047824 */ /* 0x000fe400078e0a04 */
[----:B------:R-:W-:-:S03]  /*50b0*/  IMAD R2, R2, c[0x0][0x1f0], RZ ;  /* 0x00007c0002027a24 */ /* 0x000fc600078e02ff */
[----:B------:R-:W-:Y:S01]  /*50c0*/  SHF.R.S32.HI R0, RZ, 0x1f, R4 ;  /* 0x0000001fff007819 */ /* 0x000fe20000011404 */
[----:B------:R-:W-:-:S04]  /*50d0*/  IMAD R2, R7, c[0x0][0x1f4], R2 ;  /* 0x00007d0007027a24 */ /* 0x000fc800078e0202 */
[----:B------:R-:W-:Y:S02]  /*50e0*/  IMAD.IADD R3, R13, 0x1, R2 ;  /* 0x000000010d037824 */ /* 0x000fe400078e0202 */
[----:B------:R-:W-:Y:S02]  /*50f0*/  IMAD R0, R0, c[0x0][0x1e8], RZ ;  /* 0x00007a0000007a24 */ /* 0x000fe400078e02ff */
[----:B------:R-:W-:Y:S02]  /*5100*/  IMAD.MOV.U32 R2, RZ, RZ, R12 ;  /* 0x000000ffff027224 */ /* 0x000fe400078e000c */
[C---:B------:R-:W-:Y:S02]  /*5110*/  IMAD R0, R4.reuse, c[0x0][0x1ec], R0 ;  /* 0x00007b0004007a24 */ /* 0x040fe400078e0200 */
[----:B------:R-:W-:-:S04]  /*5120*/  IMAD.WIDE.U32 R4, R4, c[0x0][0x1e8], R2 ;  /* 0x00007a0004047a25 */ /* 0x000fc800078e0002 */
[----:B------:R-:W-:Y:S01]  /*5130*/  IMAD.IADD R0, R5, 0x1, R0 ;  /* 0x0000000105007824 */ /* 0x000fe200078e0200 */
[CC--:B------:R-:W-:Y:S02]  /*5140*/  @!P0 IADD3 R2, P3, R39.reuse, R4.reuse, RZ ;  /* 0x0000000427028210 */ /* 0x0c0fe40007f7e0ff */
[----:B------:R-:W-:Y:S02]  /*5150*/  @!P1 IADD3 R3, P2, R34, R4, RZ ;  /* 0x0000000422039210 */ /* 0x000fe40007f5e0ff */
[-C--:B------:R-:W-:Y:S02]  /*5160*/  @!P0 LEA.HI.X.SX32 R39, R39, R0.reuse, 0x1, P3 ;  /* 0x0000000027278211 */ /* 0x080fe400018f0eff */
[----:B------:R-:W-:Y:S02]  /*5170*/  @!P0 LEA R12, P3, R2, c[0x0][0x1d0], 0x1 ;  /* 0x00007400020c8a11 */ /* 0x000fe400078608ff */
[----:B------:R-:W-:Y:S02]  /*5180*/  @!P1 LEA.HI.X.SX32 R34, R34, R0, 0x1, P2 ;  /* 0x0000000022229211 */ /* 0x000fe400010f0eff */
[----:B------:R-:W-:-:S02]  /*5190*/  @!P0 LEA.HI.X R13, R2, c[0x0][0x1d4], R39, 0x1, P3 ;  /* 0x00007500020d8a11 */ /* 0x000fc400018f0c27 */
[----:B------:R-:W-:-:S03]  /*51a0*/  @!P1 LEA R6, P2, R3, c[0x0][0x1d0], 0x1 ;  /* 0x0000740003069a11 */ /* 0x000fc600078408ff */
[----:B------:R0:W-:Y:S01]  /*51b0*/  @!P0 STG.E.64 [R12.64], R8 ;  /* 0x000000080c008986 */ /* 0x0001e2000c101b08 */
[----:B------:R-:W-:Y:S02]  /*51c0*/  ISETP.GE.AND P0, PT, R33, c[0x0][0x220], PT ;  /* 0x0000880021007a0c */ /* 0x000fe40003f06270 */
[----:B------:R-:W-:-:S05]  /*51d0*/  @!P1 LEA.HI.X R7, R3, c[0x0][0x1d4], R34, 0x1, P2 ;  /* 0x0000750003079a11 */ /* 0x000fca00010f0c22 */
[----:B------:R0:W-:Y:S06]  /*51e0*/  @!P1 STG.E.64 [R6.64], R16 ;  /* 0x0000001006009986 */ /* 0x0001ec000c101b08 */
[----:B------:R-:W-:Y:S05]  /*51f0*/  @P0 EXIT ;  /* 0x000000000000094d */ /* 0x000fea0003800000 */
[----:B------:R-:W-:-:S04]  /*5200*/  IADD3 R4, P0, R33, R4, RZ ;  /* 0x0000000421047210 */ /* 0x000fc80007f1e0ff */
[----:B------:R-:W-:Y:S02]  /*5210*/  LEA.HI.X.SX32 R0, R33, R0, 0x1, P0 ;  /* 0x0000000021007211 */ /* 0x000fe400000f0eff */
[----:B------:R-:W-:-:S04]  /*5220*/  LEA R2, P0, R4, c[0x0][0x1d0], 0x1 ;  /* 0x0000740004027a11 */ /* 0x000fc800078008ff */
[----:B------:R-:W-:-:S05]  /*5230*/  LEA.HI.X R3, R4, c[0x0][0x1d4], R0, 0x1, P0 ;  /* 0x0000750004037a11 */ /* 0x000fca00000f0c00 */
[----:B------:R-:W-:Y:S01]  /*5240*/  STG.E.64 [R2.64], R10 ;  /* 0x0000000a02007986 */ /* 0x000fe2000c101b08 */
[----:B------:R-:W-:Y:S05]  /*5250*/  EXIT ;  /* 0x000000000000794d */ /* 0x000fea0003800000 */
        .weak           $__internal_0_$__cuda_sm20_div_s64
        .type           $__internal_0_$__cuda_sm20_div_s64,@function
        .size           $__internal_0_$__cuda_sm20_div_s64,(.L_x_4368 - $__internal_0_$__cuda_sm20_div_s64)
$__internal_0_$__cuda_sm20_div_s64:
[----:B------:R-:W-:Y:S02]  /*5260*/  IADD3 R46, P0, RZ, -R24, RZ ;  /* 0x80000018ff2e7210 */ /* 0x000fe40007f1e0ff */
[----:B------:R-:W-:-:S03]  /*5270*/  ISETP.GE.AND P1, PT, R23, RZ, PT ;  /* 0x000000ff1700720c */ /* 0x000fc60003f26270 */
[----:B------:R-:W-:Y:S01]  /*5280*/  IMAD.X R0, RZ, RZ, ~R23, P0 ;  /* 0x000000ffff007224 */ /* 0x000fe200000e0e17 */
[----:B------:R-:W-:-:S04]  /*5290*/  SEL R46, R46, R24, !P1 ;  /* 0x000000182e2e7207 */ /* 0x000fc80004800000 */
[----:B------:R-:W-:-:S04]  /*52a0*/  SEL R47, R0, R23, !P1 ;  /* 0x00000017002f7207 */ /* 0x000fc80004800000 */
[----:B------:R-:W0:Y:S08]  /*52b0*/  I2F.U64.RP R0, R46 ;  /* 0x0000002e00007312 */ /* 0x000e300000309000 */
[----:B0-----:R-:W0:Y:S02]  /*52c0*/  MUFU.RCP R0, R0 ;  /* 0x0000000000007308 */ /* 0x001e240000001000 */
[----:B0-----:R-:W-:-:S06]  /*52d0*/  IADD3 R0, R0, 0x1ffffffe, RZ ;  /* 0x1ffffffe00007810 */ /* 0x001fcc0007ffe0ff */
[----:B------:R-:W0:Y:S02]  /*52e0*/  F2I.U64.TRUNC R56, R0 ;  /* 0x0000000000387311 */ /* 0x000e24000020d800 */
[----:B0-----:R-:W-:-:S04]  /*52f0*/  IMAD.WIDE.U32 R20, R56, R46, RZ ;  /* 0x0000002e38147225 */ /* 0x001fc800078e00ff */
[C---:B------:R-:W-:Y:S01]  /*5300*/  IMAD R0, R56.reuse, R47, R21 ;  /* 0x0000002f38007224 */ /* 0x040fe200078e0215 */
[----:B------:R-:W-:Y:S01]  /*5310*/  IADD3 R20, P0, RZ, -R20, RZ ;  /* 0x80000014ff147210 */ /* 0x000fe20007f1e0ff */
[----:B------:R-:W-:Y:S02]  /*5320*/  IMAD.MOV.U32 R59, RZ, RZ, R56 ;  /* 0x000000ffff3b7224 */ /* 0x000fe400078e0038 */
[----:B------:R-:W-:Y:S02]  /*5330*/  IMAD R0, R57, R46, R0 ;  /* 0x0000002e39007224 */ /* 0x000fe400078e0200 */
[----:B------:R-:W-:-:S04]  /*5340*/  IMAD.HI.U32 R58, R56, R20, RZ ;  /* 0x00000014383a7227 */ /* 0x000fc800078e00ff */
[----:B------:R-:W-:-:S04]  /*5350*/  IMAD.X R0, RZ, RZ, ~R0, P0 ;  /* 0x000000ffff007224 */ /* 0x000fc800000e0e00 */
[----:B------:R-:W-:-:S04]  /*5360*/  IMAD.WIDE.U32 R58, P0, R56, R0, R58 ;  /* 0x00000000383a7225 */ /* 0x000fc8000780003a */
[----:B------:R-:W-:-:S04]  /*5370*/  IMAD.HI.U32 R29, R57, R0, RZ ;  /* 0x00000000391d7227 */ /* 0x000fc800078e00ff */
[----:B------:R-:W-:-:S04]  /*5380*/  IMAD.HI.U32 R20, P1, R57, R20, R58 ;  /* 0x0000001439147227 */ /* 0x000fc8000782003a */
[----:B------:R-:W-:Y:S02]  /*5390*/  IMAD R0, R57, R0, RZ ;  /* 0x0000000039007224 */ /* 0x000fe400078e02ff */
[----:B------:R-:W-:-:S03]  /*53a0*/  IMAD.X R29, R29, 0x1, R57, P0 ;  /* 0x000000011d1d7824 */ /* 0x000fc600000e0639 */
[----:B------:R-:W-:-:S04]  /*53b0*/  IADD3 R57, P0, R0, R20, RZ ;  /* 0x0000001400397210 */ /* 0x000fc80007f1e0ff */
[----:B------:R-:W-:Y:S01]  /*53c0*/  IADD3.X R29, RZ, RZ, R29, P0, P1 ;  /* 0x000000ffff1d7210 */ /* 0x000fe200007e241d */
[----:B------:R-:W-:Y:S01]  /*53d0*/  IMAD.WIDE.U32 R58, R57, R46, RZ ;  /* 0x0000002e393a7225 */ /* 0x000fe200078e00ff */
[----:B------:R-:W-:-:S03]  /*53e0*/  ISETP.GE.AND P1, PT, R18, RZ, PT ;  /* 0x000000ff1200720c */ /* 0x000fc60003f26270 */
[----:B------:R-:W-:Y:S01]  /*53f0*/  IMAD R20, R57, R47, R59 ;  /* 0x0000002f39147224 */ /* 0x000fe200078e023b */
[----:B------:R-:W-:-:S03]  /*5400*/  IADD3 R21, P0, RZ, -R58, RZ ;  /* 0x8000003aff157210 */ /* 0x000fc60007f1e0ff */
[----:B------:R-:W-:Y:S02]  /*5410*/  IMAD R20, R29, R46, R20 ;  /* 0x0000002e1d147224 */ /* 0x000fe400078e0214 */
[----:B------:R-:W-:-:S04]  /*5420*/  IMAD.HI.U32 R56, R57, R21, RZ ;  /* 0x0000001539387227 */ /* 0x000fc800078e00ff */
[----:B------:R-:W-:-:S04]  /*5430*/  IMAD.X R20, RZ, RZ, ~R20, P0 ;  /* 0x000000ffff147224 */ /* 0x000fc800000e0e14 */
[----:B------:R-:W-:-:S04]  /*5440*/  IMAD.WIDE.U32 R56, P0, R57, R20, R56 ;  /* 0x0000001439387225 */ /* 0x000fc80007800038 */
[----:B------:R-:W-:-:S04]  /*5450*/  IMAD.HI.U32 R0, R29, R20, RZ ;  /* 0x000000141d007227 */ /* 0x000fc800078e00ff */
[----:B------:R-:W-:-:S04]  /*5460*/  IMAD.HI.U32 R21, P4, R29, R21, R56 ;  /* 0x000000151d157227 */ /* 0x000fc80007880038 */
[----:B------:R-:W-:Y:S02]  /*5470*/  IMAD R20, R29, R20, RZ ;  /* 0x000000141d147224 */ /* 0x000fe400078e02ff */
[----:B------:R-:W-:Y:S02]  /*5480*/  IMAD.X R0, R0, 0x1, R29, P0 ;  /* 0x0000000100007824 */ /* 0x000fe400000e061d */
[----:B------:R-:W-:Y:S01]  /*5490*/  IMAD.MOV.U32 R57, RZ, RZ, RZ ;  /* 0x000000ffff397224 */ /* 0x000fe200078e00ff */
[----:B------:R-:W-:Y:S02]  /*54a0*/  IADD3 R29, P2, R20, R21, RZ ;  /* 0x00000015141d7210 */ /* 0x000fe40007f5e0ff */
[-C--:B------:R-:W-:Y:S02]  /*54b0*/  IADD3 R21, P0, RZ, -R27.reuse, RZ ;  /* 0x8000001bff157210 */ /* 0x080fe40007f1e0ff */
[----:B------:R-:W-:Y:S02]  /*54c0*/  IADD3.X R0, RZ, RZ, R0, P2, P4 ;  /* 0x000000ffff007210 */ /* 0x000fe400017e8400 */
[----:B------:R-:W-:Y:S01]  /*54d0*/  SEL R21, R21, R27, !P1 ;  /* 0x0000001b15157207 */ /* 0x000fe20004800000 */
[----:B------:R-:W-:-:S04]  /*54e0*/  IMAD.X R20, RZ, RZ, ~R18, P0 ;  /* 0x000000ffff147224 */ /* 0x000fc800000e0e12 */
[----:B------:R-:W-:Y:S01]  /*54f0*/  IMAD.HI.U32 R56, R29, R21, RZ ;  /* 0x000000151d387227 */ /* 0x000fe200078e00ff */
[----:B------:R-:W-:-:S05]  /*5500*/  SEL R20, R20, R18, !P1 ;  /* 0x0000001214147207 */ /* 0x000fca0004800000 */
[----:B------:R-:W-:-:S04]  /*5510*/  IMAD.WIDE.U32 R56, R29, R20, R56 ;  /* 0x000000141d387225 */ /* 0x000fc800078e0038 */
[C---:B------:R-:W-:Y:S02]  /*5520*/  IMAD R29, R0.reuse, R20, RZ ;  /* 0x00000014001d7224 */ /* 0x040fe400078e02ff */
[----:B------:R-:W-:-:S04]  /*5530*/  IMAD.HI.U32 R27, P2, R0, R21, R56 ;  /* 0x00000015001b7227 */ /* 0x000fc80007840038 */
[----:B------:R-:W-:Y:S01]  /*5540*/  IMAD.HI.U32 R0, R0, R20, RZ ;  /* 0x0000001400007227 */ /* 0x000fe200078e00ff */
[----:B------:R-:W-:-:S04]  /*5550*/  IADD3 R29, P1, R29, R27, RZ ;  /* 0x0000001b1d1d7210 */ /* 0x000fc80007f3e0ff */
[----:B------:R-:W-:Y:S01]  /*5560*/  IADD3.X R0, R0, RZ, RZ, P2, !PT ;  /* 0x000000ff00007210 */ /* 0x000fe200017fe4ff */
[----:B------:R-:W-:-:S04]  /*5570*/  IMAD.WIDE.U32 R56, R29, R46, RZ ;  /* 0x0000002e1d387225 */ /* 0x000fc800078e00ff */
[----:B------:R-:W-:Y:S01]  /*5580*/  IMAD R27, R29, R47, R57 ;  /* 0x0000002f1d1b7224 */ /* 0x000fe200078e0239 */
[----:B------:R-:W-:Y:S01]  /*5590*/  IADD3 R21, P0, -R56, R21, RZ ;  /* 0x0000001538157210 */ /* 0x000fe20007f1e1ff */
[----:B------:R-:W-:-:S03]  /*55a0*/  IMAD.X R0, RZ, RZ, R0, P1 ;  /* 0x000000ffff007224 */ /* 0x000fc600008e0600 */
[-C--:B------:R-:W-:Y:S01]  /*55b0*/  ISETP.GE.U32.AND P2, PT, R21, R46.reuse, PT ;  /* 0x0000002e1500720c */ /* 0x080fe20003f46070 */
[----:B------:R-:W-:-:S04]  /*55c0*/  IMAD R27, R0, R46, R27 ;  /* 0x0000002e001b7224 */ /* 0x000fc800078e021b */
[----:B------:R-:W-:Y:S01]  /*55d0*/  IMAD.X R20, R20, 0x1, ~R27, P0 ;  /* 0x0000000114147824 */ /* 0x000fe200000e0e1b */
[----:B------:R-:W-:-:S04]  /*55e0*/  IADD3 R27, P0, R21, -R46, RZ ;  /* 0x8000002e151b7210 */ /* 0x000fc80007f1e0ff */
[----:B------:R-:W-:-:S04]  /*55f0*/  ISETP.GE.U32.AND.EX P2, PT, R20, R47, PT, P2 ;  /* 0x0000002f1400720c */ /* 0x000fc80003f46120 */
[----:B------:R-:W-:Y:S01]  /*5600*/  SEL R27, R27, R21, P2 ;  /* 0x000000151b1b7207 */ /* 0x000fe20001000000 */
[----:B------:R-:W-:-:S03]  /*5610*/  IMAD.X R21, R20, 0x1, ~R47, P0 ;  /* 0x0000000114157824 */ /* 0x000fc600000e0e2f */
[----:B------:R-:W-:Y:S02]  /*5620*/  ISETP.GE.U32.AND P1, PT, R27, R46, PT ;  /* 0x0000002e1b00720c */ /* 0x000fe40003f26070 */
[----:B------:R-:W-:Y:S02]  /*5630*/  SEL R21, R21, R20, P2 ;  /* 0x0000001415157207 */ /* 0x000fe40001000000 */
[----:B------:R-:W-:Y:S02]  /*5640*/  IADD3 R20, P0, R29, 0x1, RZ ;  /* 0x000000011d147810 */ /* 0x000fe40007f1e0ff */
[----:B------:R-:W-:Y:S02]  /*5650*/  ISETP.GE.U32.AND.EX P1, PT, R21, R47, PT, P1 ;  /* 0x0000002f1500720c */ /* 0x000fe40003f26110 */
[----:B------:R-:W-:Y:S01]  /*5660*/  SEL R29, R20, R29, P2 ;  /* 0x0000001d141d7207 */ /* 0x000fe20001000000 */
[----:B------:R-:W-:Y:S01]  /*5670*/  IMAD.X R20, RZ, RZ, R0, P0 ;  /* 0x000000ffff147224 */ /* 0x000fe200000e0600 */
[----:B------:R-:W-:-:S02]  /*5680*/  LOP3.LUT R27, R23, R18, RZ, 0x3c, !PT ;  /* 0x00000012171b7212 */ /* 0x000fc400078e3cff */
[----:B------:R-:W-:Y:S02]  /*5690*/  IADD3 R21, P0, R29, 0x1, RZ ;  /* 0x000000011d157810 */ /* 0x000fe40007f1e0ff */
[----:B------:R-:W-:Y:S02]  /*56a0*/  SEL R20, R20, R0, P2 ;  /* 0x0000000014147207 */ /* 0x000fe40001000000 */
[----:B------:R-:W-:Y:S02]  /*56b0*/  SEL R21, R21, R29, P1 ;  /* 0x0000001d15157207 */ /* 0x000fe40000800000 */
[-C--:B------:R-:W-:Y:S02]  /*56c0*/  IADD3.X R0, RZ, R20.reuse, RZ, P0, !PT ;  /* 0x00000014ff007210 */ /* 0x080fe400007fe4ff */
[----:B------:R-:W-:Y:S02]  /*56d0*/  ISETP.NE.U32.AND P0, PT, R24, RZ, PT ;  /* 0x000000ff1800720c */ /* 0x000fe40003f05070 */
[----:B------:R-:W-:-:S02]  /*56e0*/  SEL R20, R0, R20, P1 ;  /* 0x0000001400147207 */ /* 0x000fc40000800000 */
[-C--:B------:R-:W-:Y:S02]  /*56f0*/  IADD3 R0, P1, RZ, -R21.reuse, RZ ;  /* 0x80000015ff007210 */ /* 0x080fe40007f3e0ff */
[----:B------:R-:W-:Y:S02]  /*5700*/  ISETP.GE.AND P2, PT, R27, RZ, PT ;  /* 0x000000ff1b00720c */ /* 0x000fe40003f46270 */
[----:B------:R-:W-:Y:S01]  /*5710*/  ISETP.NE.AND.EX P0, PT, R23, RZ, PT, P0 ;  /* 0x000000ff1700720c */ /* 0x000fe20003f05300 */
[----:B------:R-:W-:Y:S01]  /*5720*/  IMAD.X R24, RZ, RZ, ~R20, P1 ;  /* 0x000000ffff187224 */ /* 0x000fe200008e0e14 */
[----:B------:R-:W-:Y:S01]  /*5730*/  SEL R0, R0, R21, !P2 ;  /* 0x0000001500007207 */ /* 0x000fe20005000000 */
[----:B------:R-:W-:-:S03]  /*5740*/  IMAD.MOV.U32 R23, RZ, RZ, 0x0 ;  /* 0x00000000ff177424 */ /* 0x000fc600078e00ff */
[----:B------:R-:W-:Y:S02]  /*5750*/  SEL R24, R24, R20, !P2 ;  /* 0x0000001418187207 */ /* 0x000fe40005000000 */
[----:B------:R-:W-:Y:S02]  /*5760*/  SEL R0, R0, 0xffffffff, P0 ;  /* 0xffffffff00007807 */ /* 0x000fe40000000000 */
[----:B------:R-:W-:Y:S01]  /*5770*/  SEL R21, R24, 0xffffffff, P0 ;  /* 0xffffffff18157807 */ /* 0x000fe20000000000 */
[----:B------:R-:W-:Y:S06]  /*5780*/  RET.REL.NODEC R22 `(_ZN5flash32flash_fwd_splitkv_combine_kernelI23Flash_fwd_kernel_traitsILi192ELi64ELi64ELi4ELb0ELb0EN7cutlass10bfloat16_tE19Flash_kernel_traitsILi192ELi64ELi64ELi4ES3_EELi8ELi7ELb0EEEvNS_16Flash_fwd_paramsE) ;  /* 0xffffa87016007950 */ /* 0x000fec0003c3ffff */
.L_x_45:
[----:B------:R-:W-:-:S00]  /*5790*/  BRA `(.L_x_45) ;  /* 0xfffffff000007947 */ /* 0x000fc0000383ffff */
[----:B------:R-:W-:-:S00]  /*57a0*/  NOP ;  /* 0x0000000000007918 */ /* 0x000fc00000000000 */
        /* <DEDUP_REMOVED lines=13> */
.L_x_4368:


//--------------------- .text._ZN5flash32flash_fwd_splitkv_combine_kernelI23Flash_fwd_kernel_traitsILi192ELi64ELi64ELi4ELb0ELb0EN7cutlass10bfloat16_tE19Flash_kernel_traitsILi192ELi64ELi64ELi4ES3_EELi8ELi6ELb0EEEvNS_16Flash_fwd_paramsE --------------------------
	.section	.text._ZN5flash32flash_fwd_splitkv_combine_kernelI23Flash_fwd_kernel_traitsILi192ELi64ELi64ELi4ELb0ELb0EN7cutlass10bfloat16_tE19Flash_kernel_traitsILi192ELi64ELi64ELi4ES3_EELi8ELi6ELb0EEEvNS_16Flash_fwd_paramsE,"ax",@progbits
	.sectioninfo	@"SHI_REGISTERS=64"
	.align	128
        .global         _ZN5flash32flash_fwd_splitkv_combine_kernelI23Flash_fwd_kernel_traitsILi192ELi64ELi64ELi4ELb0ELb0EN7cutlass10bfloat16_tE19Flash_kernel_traitsILi192ELi64ELi64ELi4ES3_EELi8ELi6ELb0EEEvNS_16Flash_fwd_paramsE
        .type           _ZN5flash32flash_fwd_splitkv_combine_kernelI23Flash_fwd_kernel_traitsILi192ELi64ELi64ELi4ELb0ELb0EN7cutlass10bfloat16_tE19Flash_kernel_traitsILi192ELi64ELi64ELi4ES3_EELi8ELi6ELb0EEEvNS_16Flash_fwd_paramsE,@function
        .size           _ZN5flash32flash_fwd_splitkv_combine_kernelI23Flash_fwd_kernel_traitsILi192ELi64ELi64ELi4ELb0ELb0EN7cutlass10bfloat16_tE19Flash_kernel_traitsILi192ELi64ELi64ELi4ES3_EELi8ELi6ELb0EEEvNS_16Flash_fwd_paramsE,(.L_x_4369 - _ZN5flash32flash_fwd_splitkv_combine_kernelI23Flash_fwd_kernel_traitsILi192ELi64ELi64ELi4ELb0ELb0EN7cutlass10bfloat16_tE19Flash_kernel_traitsILi192ELi64ELi64ELi4ES3_EELi8ELi6ELb0EEEvNS_16Flash_fwd_paramsE)
        .other          _ZN5flash32flash_fwd_splitkv_combine_kernelI23Flash_fwd_kernel_traitsILi192ELi64ELi64ELi4ELb0ELb0EN7cutlass10bfloat16_tE19Flash_kernel_traitsILi192ELi64ELi64ELi4ES3_EELi8ELi6ELb0EEEvNS_16Flash_fwd_paramsE,@"STO_CUDA_ENTRY STV_DEFAULT"
_ZN5flash32flash_fwd_splitkv_combine_kernelI23Flash_fwd_kernel_traitsILi192ELi64ELi64ELi4ELb0ELb0EN7cutlass10bfloat16_tE19Flash_kernel_traitsILi192ELi64ELi64ELi4ES3_EELi8ELi6ELb0EEEvNS_16Flash_fwd_paramsE:
.text._ZN5flash32flash_fwd_splitkv_combine_kernelI23Flash_fwd_kernel_traitsILi192ELi64ELi64ELi4ELb0ELb0EN7cutlass10bfloat16_tE19Flash_kernel_traitsILi192ELi64ELi64ELi4ES3_EELi8ELi6ELb0EEEvNS_16Flash_fwd_paramsE:
        /* <DEDUP_REMOVED lines=23> */
[----:B------:R-:W-:Y:S05]  /*0170*/  CALL.REL.NOINC `($__internal_1_$__cuda_sm20_div_s64) ;  /* 0x0000488000007944 */ /* 0x000fea0003c00000 */
[----:B------:R-:W-:Y:S05]  /*0180*/  BRA `(.L_x_47) ;  /* 0x0000013000007947 */ /* 0x000fea0003800000 */
.L_x_46:
        /* <DEDUP_REMOVED lines=19> */
.L_x_47:
        /* <DEDUP_REMOVED lines=9> */
[----:B------:R-:W-:Y:S02]  /*0350*/  MOV R17, R21 ;  /* 0x0000001500117202 */ /* 0x000fe40000000f00 */
[----:B------:R-:W-:Y:S02]  /*0360*/  MOV R24, 0x380 ;  /* 0x0000038000187802 */ /* 0x000fe40000000f00 */
[----:B------:R-:W-:Y:S05]  /*0370*/  CALL.REL.NOINC `($__internal_1_$__cuda_sm20_div_s64) ;  /* 0x0000468000007944 */ /* 0x000fea0003c00000 */
[----:B------:R-:W-:Y:S02]  /*0380*/  MOV R32, R20 ;  /* 0x0000001400207202 */ /* 0x000fe40000000f00 */
[----:B------:R-:W-:Y:S01]  /*0390*/  MOV R33, R21 ;  /* 0x0000001500217202 */ /* 0x000fe20000000f00 */
[----:B------:R-:W-:Y:S05]  /*03a0*/  BRA `(.L_x_50) ;  /* 0x0000013000007947 */ /* 0x000fea0003800000 */
.L_x_49:
[----:B------:R-:W0:Y:S01]  /*03b0*/  I2F.U32.RP R6, R26 ;  /* 0x0000001a00067306 */ /* 0x000e220000209000 */
[----:B------:R-:W-:Y:S01]  /*03c0*/  ISETP.NE.U32.AND P0, PT, R26, RZ, PT ;  /* 0x000000ff1a00720c */ /* 0x000fe20003f05070 */
[----:B------:R-:W-:-:S06]  /*03d0*/  HFMA2.MMA R33, -RZ, RZ, 0, 0 ;  /* 0x00000000ff217435 */ /* 0x000fcc00000001ff */
[----:B0-----:R-:W0:Y:S02]  /*03e0*/  MUFU.RCP R4, R6 ;  /* 0x0000000600047308 */ /* 0x001e240000001000 */
[----:B0-----:R-:W-:-:S06]  /*03f0*/  IADD3 R4, R4, 0xffffffe, RZ ;  /* 0x0ffffffe04047810 */ /* 0x001fcc0007ffe0ff */
[----:B------:R-:W0:Y:S02]  /*0400*/  F2I.FTZ.U32.TRUNC.NTZ R3, R4 ;  /* 0x0000000400037305 */ /* 0x000e24000021f000 */
[----:B0-----:R-:W-:-:S04]  /*0410*/  IMAD.MOV R2, RZ, RZ, -R3 ;  /* 0x000000ffff027224 */ /* 0x001fc800078e0a03 */
[----:B------:R-:W-:Y:S02]  /*0420*/  IMAD R7, R2, R26, RZ ;  /* 0x0000001a02077224 */ /* 0x000fe400078e02ff */
[----:B------:R-:W-:-:S04]  /*0430*/  IMAD.MOV.U32 R2, RZ, RZ, RZ ;  /* 0x000000ffff027224 */ /* 0x000fc800078e00ff */
        /* <DEDUP_REMOVED lines=10> */
.L_x_50:
[----:B------:R-:W-:Y:S05]  /*04e0*/  BSYNC B0 ;  /* 0x0000000000007941 */ /* 0x000fea0003800000 */
.L_x_48:
        /* <DEDUP_REMOVED lines=10> */
[----:B------:R-:W-:Y:S01]  /*0590*/  @!UP0 UIADD3 UR4, UR5, URZ, URZ ;  /* 0x0000003f05048290 */ /* 0x000fe2000fffe03f */
[----:B0-----:R-:W0:Y:S02]  /*05a0*/  MUFU.RCP R8, R6 ;  /* 0x0000000600087308 */ /* 0x001e240000001000 */
[----:B0-----:R-:W-:Y:S01]  /*05b0*/  IADD3 R8, R8, 0xffffffe, RZ ;  /* 0x0ffffffe08087810 */ /* 0x001fe20007ffe0ff */
[----:B------:R-:W-:-:S05]  /*05c0*/  IMAD.MOV.U32 R6, RZ, RZ, R2 ;  /* 0x000000ffff067224 */ /* 0x000fca00078e0002 */
        /* <DEDUP_REMOVED lines=40> */
[----:B------:R-:W-:Y:S02]  /*0850*/  MOV R8, R20 ;  /* 0x0000001400087202 */ /* 0x000fe40000000f00 */
[----:B------:R-:W-:Y:S01]  /*0860*/  MOV R9, R21 ;  /* 0x0000001500097202 */ /* 0x000fe20000000f00 */
[----:B------:R-:W-:Y:S05]  /*0870*/  BRA `(.L_x_53) ;  /* 0x0000013000007947 */ /* 0x000fea0003800000 */
.L_x_52:
        /* <DEDUP_REMOVED lines=9> */
[----:B------:R-:W-:Y:S01]  /*0910*/  IMAD.HI.U32 R8, R9, R26, RZ ;  /* 0x0000001a09087227 */ /* 0x000fe200078e00ff */
[----:B------:R-:W-:-:S04]  /*0920*/  HFMA2.MMA R9, -RZ, RZ, 0, 0 ;  /* 0x00000000ff097435 */ /* 0x000fc800000001ff */
        /* <DEDUP_REMOVED lines=8> */
.L_x_53:
[----:B------:R-:W-:Y:S05]  /*09b0*/  BSYNC B0 ;  /* 0x0000000000007941 */ /* 0x000fea0003800000 */
.L_x_51:
[----:B------:R-:W-:Y:S01]  /*09c0*/  IMAD.MOV.U32 R6, RZ, RZ, c[0x0][0x1c0] ;  /* 0x00007000ff067624 */ /* 0x000fe200078e00ff */
[----:B------:R-:W-:Y:S01]  /*09d0*/  IABS R17, R3 ;  /* 0x0000000300117213 */ /* 0x000fe20000000000 */
[----:B------:R-:W0:Y:S01]  /*09e0*/  S2R R34, SR_TID.X ;  /* 0x0000000000227919 */ /* 0x000e220000002100 */
[----:B------:R-:W-:Y:S01]  /*09f0*/  IABS R18, c[0x0][0x214] ;  /* 0x0000850000127a13 */ /* 0x000fe20000000000 */
[C---:B------:R-:W-:Y:S01]  /*0a00*/  IMAD R2, R6.reuse, c[0x0][0x214], RZ ;  /* 0x0000850006027a24 */ /* 0x040fe200078e02ff */
[----:B------:R-:W1:Y:S01]  /*0a10*/  I2F.RP R22, R17 ;  /* 0x0000001100167306 */ /* 0x000e620000209400 */
[----:B------:R-:W-:Y:S01]  /*0a20*/  IADD3 R6, R6, -0x1, RZ ;  /* 0xffffffff06067810 */ /* 0x000fe20007ffe0ff */
[----:B------:R-:W-:Y:S01]  /*0a30*/  BSSY B0, `(.L_x_54) ;  /* 0x0000074000007945 */ /* 0x000fe20003800000 */
[----:B------:R-:W-:-:S02]  /*0a40*/  ISETP.NE.AND P5, PT, R3, RZ, PT ;  /* 0x000000ff0300720c */ /* 0x000fc40003fa5270 */
[----:B------:R-:W-:-:S03]  /*0a50*/  IABS R15, R2 ;  /* 0x00000002000f7213 */ /* 0x000fc60000000000 */
[----:B------:R-:W-:Y:S08]  /*0a60*/  I2F.RP R7, R18 ;  /* 0x0000001200077306 */ /* 0x000ff00000209400 */
[----:B------:R-:W2:Y:S08]  /*0a70*/  I2F.RP R19, R15 ;  /* 0x0000000f00137306 */ /* 0x000eb00000209400 */
[----:B-1----:R-:W1:Y:S08]  /*0a80*/  MUFU.RCP R4, R22 ;  /* 0x0000001600047308 */ /* 0x002e700000001000 */
[----:B--2---:R-:W2:Y:S01]  /*0a90*/  MUFU.RCP R10, R19 ;  /* 0x00000013000a7308 */ /* 0x004ea20000001000 */
[----:B-1----:R-:W-:-:S07]  /*0aa0*/  IADD3 R12, R4, 0xffffffe, RZ ;  /* 0x0ffffffe040c7810 */ /* 0x002fce0007ffe0ff */
[----:B------:R-:W1:Y:S01]  /*0ab0*/  MUFU.RCP R21, R7 ;  /* 0x0000000700157308 */ /* 0x000e620000001000 */
[----:B------:R-:W-:Y:S02]  /*0ac0*/  IADD3 R22, R15, UR8, RZ ;  /* 0x000000080f167c10 */ /* 0x000fe4000fffe0ff */
[----:B--2---:R-:W-:-:S05]  /*0ad0*/  IADD3 R10, R10, 0xffffffe, RZ ;  /* 0x0ffffffe0a0a7810 */ /* 0x004fca0007ffe0ff */
[----:B------:R-:W2:Y:S08]  /*0ae0*/  F2I.FTZ.U32.TRUNC.NTZ R13, R12 ;  /* 0x0000000c000d7305 */ /* 0x000eb0000021f000 */
[----:B------:R-:W3:Y:S01]  /*0af0*/  F2I.FTZ.U32.TRUNC.NTZ R11, R10 ;  /* 0x0000000a000b7305 */ /* 0x000ee2000021f000 */
[----:B-1----:R-:W-:Y:S01]  /*0b00*/  IADD3 R21, R21, 0xffffffe, RZ ;  /* 0x0ffffffe15157810 */ /* 0x002fe20007ffe0ff */
[----:B--2---:R-:W-:-:S06]  /*0b10*/  IMAD.MOV R4, RZ, RZ, -R13 ;  /* 0x000000ffff047224 */ /* 0x004fcc00078e0a0d */
[----:B------:R-:W1:Y:S01]  /*0b20*/  F2I.FTZ.U32.TRUNC.NTZ R21, R21 ;  /* 0x0000001500157305 */ /* 0x000e62000021f000 */
[----:B------:R-:W-:Y:S02]  /*0b30*/  IMAD.MOV.U32 R12, RZ, RZ, RZ ;  /* 0x000000ffff0c7224 */ /* 0x000fe400078e00ff */
[----:B------:R-:W-:Y:S02]  /*0b40*/  IMAD R19, R4, R17, RZ ;  /* 0x0000001104137224 */ /* 0x000fe400078e02ff */
[----:B------:R-:W-:Y:S02]  /*0b50*/  IMAD.IADD R4, R6, 0x1, R17 ;  /* 0x0000000106047824 */ /* 0x000fe400078e0211 */
[----:B---3--:R-:W-:Y:S02]  /*0b60*/  IMAD.MOV R20, RZ, RZ, -R11 ;  /* 0x000000ffff147224 */ /* 0x008fe400078e0a0b */
[----:B------:R-:W-:Y:S02]  /*0b70*/  IMAD.MOV.U32 R10, RZ, RZ, RZ ;  /* 0x000000ffff0a7224 */ /* 0x000fe400078e00ff */
[----:B------:R-:W-:-:S02]  /*0b80*/  IMAD R20, R20, R15, RZ ;  /* 0x0000000f14147224 */ /* 0x000fc400078e02ff */
[----:B------:R-:W-:Y:S01]  /*0b90*/  IMAD.HI.U32 R19, R13, R19, R12 ;  /* 0x000000130d137227 */ /* 0x000fe200078e000c */
[----:B------:R-:W-:Y:S02]  /*0ba0*/  IABS R13, R22 ;  /* 0x00000016000d7213 */ /* 0x000fe40000000000 */
[----:B------:R-:W-:Y:S01]  /*0bb0*/  IABS R12, R4 ;  /* 0x00000004000c7213 */ /* 0x000fe20000000000 */
[----:B------:R-:W-:Y:S01]  /*0bc0*/  IMAD.HI.U32 R20, R11, R20, R10 ;  /* 0x000000140b147227 */ /* 0x000fe200078e000a */
[----:B------:R-:W-:Y:S02]  /*0bd0*/  IABS R10, R2 ;  /* 0x00000002000a7213 */ /* 0x000fe40000000000 */
[----:B------:R-:W-:Y:S01]  /*0be0*/  IABS R11, R3 ;  /* 0x00000003000b7213 */ /* 0x000fe20000000000 */
[----:B-1----:R-:W-:Y:S02]  /*0bf0*/  IMAD.MOV R7, RZ, RZ, -R21 ;  /* 0x000000ffff077224 */ /* 0x002fe400078e0a15 */
[----:B------:R-:W-:-:S02]  /*0c00*/  IMAD.MOV R10, RZ, RZ, -R10 ;  /* 0x000000ffff0a7224 */ /* 0x000fc400078e0a0a */
[----:B------:R-:W-:-:S04]  /*0c10*/  IMAD.HI.U32 R23, R20, R13, RZ ;  /* 0x0000000d14177227 */ /* 0x000fc800078e00ff */
[----:B------:R-:W-:Y:S02]  /*0c20*/  IMAD R10, R23, R10, R13 ;  /* 0x0000000a170a7224 */ /* 0x000fe400078e020d */
[----:B------:R-:W-:Y:S02]  /*0c30*/  IMAD.MOV R11, RZ, RZ, -R11 ;  /* 0x000000ffff0b7224 */ /* 0x000fe400078e0a0b */
[----:B------:R-:W-:Y:S01]  /*0c40*/  IMAD.HI.U32 R19, R19, R12, RZ ;  /* 0x0000000c13137227 */ /* 0x000fe200078e00ff */
[----:B------:R-:W-:-:S03]  /*0c50*/  ISETP.GT.U32.AND P4, PT, R15, R10, PT ;  /* 0x0000000a0f00720c */ /* 0x000fc60003f84070 */
[----:B------:R-:W-:Y:S02]  /*0c60*/  IMAD R7, R7, R18, RZ ;  /* 0x0000001207077224 */ /* 0x000fe400078e02ff */
[----:B------:R-:W-:Y:S02]  /*0c70*/  IMAD.MOV.U32 R20, RZ, RZ, RZ ;  /* 0x000000ffff147224 */ /* 0x000fe400078e00ff */
[----:B------:R-:W-:Y:S01]  /*0c80*/  IMAD R12, R19, R11, R12 ;  /* 0x0000000b130c7224 */ /* 0x000fe200078e020c */
[----:B------:R-:W-:Y:S01]  /*0c90*/  SHF.R.S32.HI R11, RZ, 0x1f, R2 ;  /* 0x0000001fff0b7819 */ /* 0x000fe20000011402 */
[----:B------:R-:W-:-:S03]  /*0ca0*/  IMAD.HI.U32 R20, R21, R7, R20 ;  /* 0x0000000715147227 */ /* 0x000fc600078e0014 */
[----:B------:R-:W-:Y:S01]  /*0cb0*/  ISETP.GT.U32.AND P3, PT, R17, R12, PT ;  /* 0x0000000c1100720c */ /* 0x000fe20003f64070 */
[----:B------:R-:W-:Y:S01]  /*0cc0*/  @!P4 IMAD.IADD R10, R10, 0x1, -R15 ;  /* 0x000000010a0ac824 */ /* 0x000fe200078e0a0f */
[----:B------:R-:W-:Y:S01]  /*0cd0*/  @!P4 IADD3 R23, R23, 0x1, RZ ;  /* 0x000000011717c810 */ /* 0x000fe20007ffe0ff */
[----:B------:R-:W-:Y:S01]  /*0ce0*/  IMAD.HI.U32 R20, R20, R13, RZ ;  /* 0x0000000d14147227 */ /* 0x000fe200078e00ff */
[----:B------:R-:W-:Y:S02]  /*0cf0*/  ISETP.NE.AND P4, PT, R2, RZ, PT ;  /* 0x000000ff0200720c */ /* 0x000fe40003f85270 */
[-C--:B------:R-:W-:Y:S01]  /*0d00*/  ISETP.GE.U32.AND P2, PT, R10, R15.reuse, PT ;  /* 0x0000000f0a00720c */ /* 0x080fe20003f46070 */
[----:B------:R-:W-:Y:S01]  /*0d10*/  IMAD.MOV R7, RZ, RZ, -R20 ;  /* 0x000000ffff077224 */ /* 0x000fe200078e0a14 */
[C---:B------:R-:W-:Y:S02]  /*0d20*/  LOP3.LUT R10, R22.reuse, R15, RZ, 0x3c, !PT ;  /* 0x0000000f160a7212 */ /* 0x040fe400078e3cff */
[----:B------:R-:W-:Y:S01]  /*0d30*/  LOP3.LUT R22, R22, c[0x0][0x214], RZ, 0x3c, !PT ;  /* 0x0000850016167a12 */ /* 0x000fe200078e3cff */
[----:B------:R-:W-:Y:S01]  /*0d40*/  IMAD R7, R18, R7, R13 ;  /* 0x0000000712077224 */ /* 0x000fe200078e020d */
[----:B------:R-:W-:Y:S01]  /*0d50*/  ISETP.GE.AND P1, PT, R10, RZ, PT ;  /* 0x000000ff0a00720c */ /* 0x000fe20003f26270 */
[----:B------:R-:W-:Y:S01]  /*0d60*/  @!P3 IMAD.IADD R12, R12, 0x1, -R17 ;  /* 0x000000010c0cb824 */ /* 0x000fe200078e0a11 */
[----:B------:R-:W-:-:S02]  /*0d70*/  LOP3.LUT R10, R4, R17, RZ, 0x3c, !PT ;  /* 0x00000011040a7212 */ /* 0x000fc400078e3cff */
[----:B------:R-:W-:Y:S02]  /*0d80*/  ISETP.GT.U32.AND P0, PT, R18, R7, PT ;  /* 0x000000071200720c */ /* 0x000fe40003f04070 */
[----:B------:R-:W-:Y:S02]  /*0d90*/  ISETP.GE.U32.AND P6, PT, R12, R17, PT ;  /* 0x000000110c00720c */ /* 0x000fe40003fc6070 */
[----:B------:R-:W-:Y:S02]  /*0da0*/  @P2 IADD3 R23, R23, 0x1, RZ ;  /* 0x0000000117172810 */ /* 0x000fe40007ffe0ff */
[----:B------:R-:W-:Y:S02]  /*0db0*/  ISETP.GE.AND P2, PT, R10, RZ, PT ;  /* 0x000000ff0a00720c */ /* 0x000fe40003f46270 */
[----:B------:R-:W-:Y:S01]  /*0dc0*/  @!P3 IADD3 R19, R19, 0x1, RZ ;  /* 0x000000011313b810 */ /* 0x000fe20007ffe0ff */
[----:B------:R-:W-:Y:S01]  /*0dd0*/  @!P1 IMAD.MOV R23, RZ, RZ, -R23 ;  /* 0x000000ffff179224 */ /* 0x000fe200078e0a17 */
[----:B------:R-:W-:-:S02]  /*0de0*/  @!P4 LOP3.LUT R23, RZ, R15, RZ, 0x33, !PT ;  /* 0x0000000fff17c212 */ /* 0x000fc400078e33ff */
[----:B------:R-:W-:Y:S01]  /*0df0*/  ISETP.GE.AND P1, PT, R22, RZ, PT ;  /* 0x000000ff1600720c */ /* 0x000fe20003f26270 */
[----:B------:R-:W-:Y:S01]  /*0e00*/  @!P0 IMAD.IADD R7, R7, 0x1, -R18 ;  /* 0x0000000107078824 */ /* 0x000fe200078e0a12 */
[----:B------:R-:W-:Y:S02]  /*0e10*/  @!P0 IADD3 R20, R20, 0x1, RZ ;  /* 0x0000000114148810 */ /* 0x000fe40007ffe0ff */
[----:B------:R-:W-:Y:S02]  /*0e20*/  @P6 IADD3 R19, R19, 0x1, RZ ;  /* 0x0000000113136810 */ /* 0x000fe40007ffe0ff */
[----:B------:R-:W-:Y:S02]  /*0e30*/  ISETP.GE.U32.AND P3, PT, R7, R18, PT ;  /* 0x000000120700720c */ /* 0x000fe40003f66070 */
[----:B------:R-:W-:Y:S01]  /*0e40*/  ISETP.LT.U32.AND P0, PT, R32, R23, PT ;  /* 0x000000172000720c */ /* 0x000fe20003f01070 */
[----:B------:R-:W-:Y:S01]  /*0e50*/  @!P2 IMAD.MOV R19, RZ, RZ, -R19 ;  /* 0x000000ffff13a224 */ /* 0x000fe200078e0a13 */
[----:B------:R-:W-:-:S02]  /*0e60*/  SHF.R.S32.HI R7, RZ, 0x1f, R23 ;  /* 0x0000001fff077819 */ /* 0x000fc40000011417 */
[C---:B------:R-:W-:Y:S02]  /*0e70*/  ISETP.GT.AND P2, PT, R2.reuse, RZ, PT ;  /* 0x000000ff0200720c */ /* 0x040fe40003f44270 */
[CC--:B------:R-:W-:Y:S02]  /*0e80*/  ISETP.LT.AND.EX P0, PT, R33.reuse, R7.reuse, PT, P0 ;  /* 0x000000072100720c */ /* 0x0c0fe40003f01300 */
[----:B------:R-:W-:Y:S02]  /*0e90*/  LEA.HI.SX32 R13, R2, 0x1, 0x1 ;  /* 0x00000001020d7811 */ /* 0x000fe400078f0aff */
[C---:B------:R-:W-:Y:S02]  /*0ea0*/  SEL R10, R33.reuse, R7, P0 ;  /* 0x00000007210a7207 */ /* 0x040fe40000000000 */
[----:B------:R-:W-:Y:S02]  /*0eb0*/  ISETP.NE.AND P4, PT, RZ, c[0x0][0x214], PT ;  /* 0x00008500ff007a0c */ /* 0x000fe40003f85270 */
[----:B------:R-:W-:-:S02]  /*0ec0*/  LOP3.LUT R2, R33, R10, RZ, 0xfc, !PT ;  /* 0x0000000a21027212 */ /* 0x000fc400078efcff */
[----:B------:R-:W-:Y:S01]  /*0ed0*/  @P3 IADD3 R20, R20, 0x1, RZ ;  /* 0x0000000114143810 */ /* 0x000fe20007ffe0ff */
[----:B------:R-:W-:Y:S01]  /*0ee0*/  @!P2 IMAD.MOV R13, RZ, RZ, R11 ;  /* 0x000000ffff0da224 */ /* 0x000fe200078e020b */
[----:B------:R-:W-:Y:S02]  /*0ef0*/  ISETP.NE.U32.AND P2, PT, R2, RZ, PT ;  /* 0x000000ff0200720c */ /* 0x000fe40003f45070 */
[----:B------:R-:W-:Y:S01]  /*0f00*/  @!P5 LOP3.LUT R19, RZ, R17, RZ, 0x33, !PT ;  /* 0x00000011ff13d212 */ /* 0x000fe200078e33ff */
[----:B------:R-:W-:Y:S01]  /*0f10*/  @!P1 IMAD.MOV R20, RZ, RZ, -R20 ;  /* 0x000000ffff149224 */ /* 0x000fe200078e0a14 */
[----:B------:R-:W-:Y:S02]  /*0f20*/  SEL R11, R32, R23, P0 ;  /* 0x00000017200b7207 */ /* 0x000fe40000000000 */
[----:B------:R-:W-:Y:S02]  /*0f30*/  ISETP.LT.U32.AND P1, PT, R8, R19, PT ;  /* 0x000000130800720c */ /* 0x000fe40003f21070 */
[----:B------:R-:W-:-:S02]  /*0f40*/  SHF.R.S32.HI R7, RZ, 0x1f, R19 ;  /* 0x0000001fff077819 */ /* 0x000fc40000011413 */
[----:B------:R-:W-:Y:S02]  /*0f50*/  @!P4 LOP3.LUT R20, RZ, c[0x0][0x214], RZ, 0x33, !PT ;  /* 0x00008500ff14ca12 */ /* 0x000fe400078e33ff */
[----:B------:R-:W-:-:S03]  /*0f60*/  ISETP.LT.AND.EX P1, PT, R9, R7, PT, P1 ;  /* 0x000000070900720c */ /* 0x000fc60003f21310 */
[----:B------:R-:W-:Y:S01]  /*0f70*/  IMAD R2, R20, R13, RZ ;  /* 0x0000000d14027224 */ /* 0x000fe200078e02ff */
[----:B------:R-:W-:Y:S02]  /*0f80*/  SEL R13, R8, R19, P1 ;  /* 0x00000013080d7207 */ /* 0x000fe40000800000 */
[----:B------:R-:W-:Y:S01]  /*0f90*/  SEL R12, R9, R7, P1 ;  /* 0x00000007090c7207 */ /* 0x000fe20000800000 */
[----:B------:R-:W-:Y:S05]  /*0fa0*/  @!P2 BRA `(.L_x_55) ;  /* 0x000000900000a947 */ /* 0x000fea0003800000 */
[----:B0-----:R-:W-:Y:S01]  /*0fb0*/  IMAD.MOV.U32 R18, RZ, RZ, R32 ;  /* 0x000000ffff127224 */ /* 0x001fe200078e0020 */
        /* <DEDUP_REMOVED lines=8> */
.L_x_55:
[----:B0-----:R-:W0:Y:S01]  /*1040*/  I2F.U32.RP R15, R11 ;  /* 0x0000000b000f7306 */ /* 0x001e220000209000 */
        /* <DEDUP_REMOVED lines=18> */
.L_x_56:
[----:B------:R-:W-:Y:S05]  /*1170*/  BSYNC B0 ;  /* 0x0000000000007941 */ /* 0x000fea0003800000 */
.L_x_54:
[----:B------:R-:W-:Y:S01]  /*1180*/  SHF.R.S32.HI R7, RZ, 0x1f, R34 ;  /* 0x0000001fff077819 */ /* 0x000fe20000011422 */
[----:B------:R-:W-:Y:S01]  /*1190*/  ULDC.64 UR8, c[0x0][0x118] ;  /* 0x0000460000087ab9 */ /* 0x000fe20000000a00 */
[----:B------:R-:W-:Y:S02]  /*11a0*/  IADD3 R17, P0, R28, -UR7, RZ ;  /* 0x800000071c117c10 */ /* 0x000fe4000ff1e0ff */
[----:B------:R-:W-:-:S04]  /*11b0*/  LEA.HI R21, R7, R34, RZ, 0x3 ;  /* 0x0000002207157211 */ /* 0x000fc800078f18ff */
[----:B------:R-:W-:Y:S02]  /*11c0*/  LOP3.LUT R15, R21, 0xfffffff8, RZ, 0xc0, !PT ;  /* 0xfffffff8150f7812 */ /* 0x000fe400078ec0ff */
[----:B------:R-:W-:-:S03]  /*11d0*/  SHF.R.S32.HI R21, RZ, 0x3, R21 ;  /* 0x00000003ff157819 */ /* 0x000fc60000011415 */
[----:B------:R-:W-:Y:S01]  /*11e0*/  IMAD.IADD R22, R34, 0x1, -R15 ;  /* 0x0000000122167824 */ /* 0x000fe200078e0a0f */
[----:B------:R-:W-:Y:S02]  /*11f0*/  IADD3.X R15, R5, ~UR6, RZ, P0, !PT ;  /* 0x80000006050f7c10 */ /* 0x000fe400087fe4ff */
[----:B------:R-:W-:Y:S02]  /*1200*/  IADD3 R19, R21, 0x30, RZ ;  /* 0x0000003015137810 */ /* 0x000fe40007ffe0ff */
[----:B------:R-:W-:Y:S02]  /*1210*/  ISETP.GT.U32.AND P3, PT, R17, R22, PT ;  /* 0x000000161100720c */ /* 0x000fe40003f64070 */
[----:B------:R-:W-:Y:S02]  /*1220*/  SHF.R.S32.HI R18, RZ, 0x1f, R22 ;  /* 0x0000001fff127819 */ /* 0x000fe40000011416 */
[----:B------:R-:W-:Y:S02]  /*1230*/  IADD3 R17, R21, 0x10, RZ ;  /* 0x0000001015117810 */ /* 0x000fe40007ffe0ff */
[----:B------:R-:W-:-:S02]  /*1240*/  ISETP.GT.AND.EX P3, PT, R15, R18, PT, P3 ;  /* 0x000000120f00720c */ /* 0x000fc40003f64330 */
[----:B------:R-:W-:Y:S02]  /*1250*/  IADD3 R15, R21, 0x20, RZ ;  /* 0x00000020150f7810 */ /* 0x000fe40007ffe0ff */
[----:B------:R-:W-:Y:S02]  /*1260*/  ISETP.GE.OR P5, PT, R17, c[0x0][0x314], !P3 ;  /* 0x0000c50011007a0c */ /* 0x000fe40005fa6670 */
[----:B------:R-:W-:Y:S02]  /*1270*/  ISETP.GE.OR P4, PT, R15, c[0x0][0x314], !P3 ;  /* 0x0000c5000f007a0c */ /* 0x000fe40005f86670 */
[----:B------:R-:W-:Y:S02]  /*1280*/  ISETP.GE.OR P6, PT, R21, c[0x0][0x314], !P3 ;  /* 0x0000c50015007a0c */ /* 0x000fe40005fc6670 */
[----:B------:R-:W-:Y:S02]  /*1290*/  ISETP.GE.OR P3, PT, R19, c[0x0][0x314], !P3 ;  /* 0x0000c50013007a0c */ /* 0x000fe40005f66670 */
[----:B------:R-:W-:-:S04]  /*12a0*/  IADD3 R40, P0, R22, UR7, RZ ;  /* 0x0000000716287c10 */ /* 0x000fc8000ff1e0ff */
[----:B------:R-:W-:Y:S02]  /*12b0*/  IADD3.X R41, R18, UR6, RZ, P0, !PT ;  /* 0x0000000612297c10 */ /* 0x000fe400087fe4ff */
[----:B------:R-:W-:Y:S01]  /*12c0*/  @!P5 SHF.R.S32.HI R25, RZ, 0x1f, R17 ;  /* 0x0000001fff19d819 */ /* 0x000fe20000011411 */
[--C-:B------:R-:W-:Y:S01]  /*12d0*/  @!P4 IMAD.MOV.U32 R24, RZ, RZ, R40.reuse ;  /* 0x000000ffff18c224 */ /* 0x100fe200078e0028 */
[----:B------:R-:W-:Y:S01]  /*12e0*/  @!P4 SHF.R.S32.HI R23, RZ, 0x1f, R15 ;  /* 0x0000001fff17c819 */ /* 0x000fe2000001140f */
[----:B------:R-:W-:Y:S01]  /*12f0*/  @!P5 IMAD.WIDE.U32 R32, R28, R17, R40 ;  /* 0x000000111c20d225 */ /* 0x000fe200078e0028 */
[----:B------:R-:W-:-:S03]  /*1300*/  @!P6 SHF.R.S32.HI R29, RZ, 0x1f, R21 ;  /* 0x0000001fff1de819 */ /* 0x000fc60000011415 */
[-C--:B------:R-:W-:Y:S01]  /*1310*/  @!P5 IMAD R18, R25, R28.reuse, RZ ;  /* 0x0000001c1912d224 */ /* 0x080fe200078e02ff */
[----:B------:R-:W-:Y:S01]  /*1320*/  @!P5 LEA R30, P0, R32, c[0x0][0x208], 0x2 ;  /* 0x00008200201eda11 */ /* 0x000fe200078010ff */
[----:B------:R-:W-:Y:S02]  /*1330*/  @!P4 IMAD.MOV.U32 R25, RZ, RZ, R41 ;  /* 0x000000ffff19c224 */ /* 0x000fe400078e0029 */
[----:B------:R-:W-:Y:S02]  /*1340*/  @!P5 IMAD R17, R17, R5, R18 ;  /* 0x000000051111d224 */ /* 0x000fe400078e0212 */
[----:B------:R-:W-:Y:S01]  /*1350*/  @!P4 IMAD R18, R23, R28, RZ ;  /* 0x0000001c1712c224 */ /* 0x000fe200078e02ff */
[----:B------:R-:W-:Y:S01]  /*1360*/  @!P3 SHF.R.S32.HI R23, RZ, 0x1f, R19 ;  /* 0x0000001fff17b819 */ /* 0x000fe20000011413 */
[----:B------:R-:W-:-:S04]  /*1370*/  @!P4 IMAD.WIDE.U32 R24, R28, R15, R24 ;  /* 0x0000000f1c18c225 */ /* 0x000fc800078e0018 */
[----:B------:R-:W-:Y:S02]  /*1380*/  @!P4 IMAD R15, R15, R5, R18 ;  /* 0x000000050f0fc224 */ /* 0x000fe400078e0212 */
[-C--:B------:R-:W-:Y:S02]  /*1390*/  @!P3 IMAD R18, R23, R28.reuse, RZ ;  /* 0x0000001c1712b224 */ /* 0x080fe400078e02ff */
[----:B------:R-:W-:Y:S02]  /*13a0*/  @!P6 IMAD.MOV.U32 R36, RZ, RZ, R40 ;  /* 0x000000ffff24e224 */ /* 0x000fe400078e0028 */
[----:B------:R-:W-:Y:S02]  /*13b0*/  @!P6 IMAD.MOV.U32 R37, RZ, RZ, R41 ;  /* 0x000000ffff25e224 */ /* 0x000fe400078e0029 */
[----:B------:R-:W-:Y:S02]  /*13c0*/  @!P6 IMAD R20, R29, R28, RZ ;  /* 0x0000001c1d14e224 */ /* 0x000fe400078e02ff */
[----:B------:R-:W-:-:S02]  /*13d0*/  @!P5 IMAD.IADD R17, R33, 0x1, R17 ;  /* 0x000000012111d824 */ /* 0x000fc400078e0211 */
[----:B------:R-:W-:-:S03]  /*13e0*/  @!P3 IMAD.WIDE.U32 R40, R28, R19, R40 ;  /* 0x000000131c28b225 */ /* 0x000fc600078e0028 */
[----:B------:R-:W-:Y:S01]  /*13f0*/  @!P5 LEA.HI.X R31, R32, c[0x0][0x20c], R17, 0x2, P0 ;  /* 0x00008300201fda11 */ /* 0x000fe200000f1411 */
[----:B------:R-:W-:Y:S01]  /*1400*/  @!P3 IMAD R18, R19, R5, R18 ;  /* 0x000000051312b224 */ /* 0x000fe200078e0212 */
[----:B------:R-:W-:Y:S01]  /*1410*/  @!P3 LEA R44, P0, R40, c[0x0][0x208], 0x2 ;  /* 0x00008200282cba11 */ /* 0x000fe200078010ff */
[----:B------:R-:W-:Y:S01]  /*1420*/  @!P6 IMAD.WIDE.U32 R36, R28, R21, R36 ;  /* 0x000000151c24e225 */ /* 0x000fe200078e0024 */
[----:B------:R-:W-:-:S03]  /*1430*/  @!P4 LEA R32, P1, R24, c[0x0][0x208], 0x2 ;  /* 0x000082001820ca11 */ /* 0x000fc600078210ff */
[----:B------:R-:W-:Y:S01]  /*1440*/  @!P6 IMAD R20, R21, R5, R20 ;  /* 0x000000051514e224 */ /* 0x000fe200078e0214 */
[----:B------:R-:W-:Y:S01]  /*1450*/  @!P6 LEA R42, P2, R36, c[0x0][0x208], 0x2 ;  /* 0x00008200242aea11 */ /* 0x000fe200078410ff */
[----:B------:R-:W-:Y:S02]  /*1460*/  @!P3 IMAD.IADD R19, R41, 0x1, R18 ;  /* 0x000000012913b824 */ /* 0x000fe400078e0212 */
[----:B------:R-:W-:Y:S02]  /*1470*/  @!P6 IMAD.IADD R17, R37, 0x1, R20 ;  /* 0x000000012511e824 */ /* 0x000fe400078e0214 */
[----:B------:R-:W-:Y:S01]  /*1480*/  @!P4 IMAD.IADD R15, R25, 0x1, R15 ;  /* 0x00000001190fc824 */ /* 0x000fe200078e020f */
[----:B------:R-:W-:Y:S01]  /*1490*/  @!P3 LEA.HI.X R45, R40, c[0x0][0x20c], R19, 0x2, P0 ;  /* 0x00008300282dba11 */ /* 0x000fe200000f1413 */
[----:B------:R-:W-:Y:S01]  /*14a0*/  IMAD.MOV.U32 R18, RZ, RZ, -0x800000 ;  /* 0xff800000ff127424 */ /* 0x000fe200078e00ff */
[----:B------:R-:W-:Y:S01]  /*14b0*/  @!P6 LEA.HI.X R43, R36, c[0x0][0x20c], R17, 0x2, P2 ;  /* 0x00008300242bea11 */ /* 0x000fe200010f1411 */
[----:B------:R-:W-:Y:S01]  /*14c0*/  IMAD.MOV.U32 R17, RZ, RZ, -0x800000 ;  /* 0xff800000ff117424 */ /* 0x000fe200078e00ff */
[----:B------:R-:W-:Y:S01]  /*14d0*/  @!P4 LEA.HI.X R33, R24, c[0x0][0x20c], R15, 0x2, P1 ;  /* 0x000083001821ca11 */ /* 0x000fe200008f140f */
[----:B------:R-:W-:-:S02]  /*14e0*/  IMAD.MOV.U32 R15, RZ, RZ, -0x800000 ;  /* 0xff800000ff0f7424 */ /* 0x000fc400078e00ff */
[----:B------:R-:W-:Y:S01]  /*14f0*/  IMAD.MOV.U32 R19, RZ, RZ, -0x800000 ;  /* 0xff800000ff137424 */ /* 0x000fe200078e00ff */
[----:B------:R-:W2:Y:S04]  /*1500*/  @!P3 LDG.E R18, [R44.64] ;  /* 0x000000082c12b981 */ /* 0x000ea8000c1e1900 */
[----:B------:R-:W3:Y:S04]  /*1510*/  @!P6 LDG.E R17, [R42.64] ;  /* 0x000000082a11e981 */ /* 0x000ee8000c1e1900 */
[----:B------:R0:W4:Y:S04]  /*1520*/  @!P5 LDG.E R15, [R30.64] ;  /* 0x000000081e0fd981 */ /* 0x000128000c1e1900 */
[----:B------:R-:W5:Y:S01]  /*1530*/  @!P4 LDG.E R19, [R32.64] ;  /* 0x000000082013c981 */ /* 0x000f62000c1e1900 */
[----:B------:R-:W-:-:S04]  /*1540*/  IABS R24, c[0x0][0x1c0] ;  /* 0x0000700000187a13 */ /* 0x000fc80000000000 */
[----:B------:R-:W1:Y:S08]  /*1550*/  I2F.U32.RP R29, R24 ;  /* 0x00000018001d7306 */ /* 0x000e700000209000 */
[----:B-1----:R-:W1:Y:S02]  /*1560*/  MUFU.RCP R25, R29 ;  /* 0x0000001d00197308 */ /* 0x002e640000001000 */
[----:B-1----:R-:W-:-:S06]  /*1570*/  IADD3 R25, R25, 0xffffffe, RZ ;  /* 0x0ffffffe19197810 */ /* 0x002fcc0007ffe0ff */
[----:B0-----:R-:W0:Y:S01]  /*1580*/  F2I.FTZ.U32.TRUNC.NTZ R31, R25 ;  /* 0x00000019001f7305 */ /* 0x001e22000021f000 */
[----:B------:R-:W-:Y:S01]  /*1590*/  IMAD.MOV.U32 R30, RZ, RZ, RZ ;  /* 0x000000ffff1e7224 */ /* 0x000fe200078e00ff */
[----:B------:R-:W-:Y:S01]  /*15a0*/  IABS R23, R4 ;  /* 0x0000000400177213 */ /* 0x000fe20000000000 */
[----:B0-----:R-:W-:-:S04]  /*15b0*/  IMAD.MOV R20, RZ, RZ, -R31 ;  /* 0x000000ffff147224 */ /* 0x001fc800078e0a1f */
[----:B------:R-:W-:Y:S01]  /*15c0*/  IMAD R26, R20, R24, RZ ;  /* 0x00000018141a7224 */ /* 0x000fe200078e02ff */
[----:B------:R-:W-:-:S03]  /*15d0*/  IABS R20, c[0x0][0x1c0] ;  /* 0x0000700000147a13 */ /* 0x000fc60000000000 */
[----:B------:R-:W-:-:S04]  /*15e0*/  IMAD.HI.U32 R26, R31, R26, R30 ;  /* 0x0000001a1f1a7227 */ /* 0x000fc800078e001e */
[----:B------:R-:W-:Y:S02]  /*15f0*/  IMAD.MOV R20, RZ, RZ, -R20 ;  /* 0x000000ffff147224 */ /* 0x000fe400078e0a14 */
[----:B------:R-:W-:-:S04]  /*1600*/  IMAD.HI.U32 R26, R26, R23, RZ ;  /* 0x000000171a1a7227 */ /* 0x000fc800078e00ff */
[----:B------:R-:W-:-:S05]  /*1610*/  IMAD R23, R26, R20, R23 ;  /* 0x000000141a177224 */ /* 0x000fca00078e0217 */
[----:B------:R-:W-:Y:S02]  /*1620*/  ISETP.GT.U32.AND P3, PT, R24, R23, PT ;  /* 0x000000171800720c */ /* 0x000fe40003f64070 */
[C---:B------:R-:W-:Y:S02]  /*1630*/  ISETP.GT.AND P6, PT, R34.reuse, 0x7f, PT ;  /* 0x0000007f2200780c */ /* 0x040fe40003fc4270 */
[C---:B------:R-:W-:Y:S02]  /*1640*/  ISETP.GT.AND P2, PT, R34.reuse, 0x1ff, PT ;  /* 0x000001ff2200780c */ /* 0x040fe40003f44270 */
[C---:B------:R-:W-:Y:S02]  /*1650*/  ISETP.GT.AND P1, PT, R34.reuse, 0x17f, PT ;  /* 0x0000017f2200780c */ /* 0x040fe40003f24270 */
[----:B------:R-:W-:Y:S01]  /*1660*/  ISETP.GT.AND P0, PT, R34, 0xff, PT ;  /* 0x000000ff2200780c */ /* 0x000fe20003f04270 */
[----:B------:R-:W-:-:S04]  /*1670*/  IMAD R22, R21, 0x9, R22 ;  /* 0x0000000915167824 */ /* 0x000fc800078e0216 */
[----:B------:R-:W-:Y:S01]  /*1680*/  @!P3 IMAD.IADD R23, R23, 0x1, -R24 ;  /* 0x000000011717b824 */ /* 0x000fe200078e0a18 */
[----:B------:R-:W-:-:S04]  /*1690*/  LOP3.LUT R20, R9, R12, RZ, 0xfc, !PT ;  /* 0x0000000c09147212 */ /* 0x000fc800078efcff */
[----:B------:R-:W-:Y:S02]  /*16a0*/  ISETP.GE.U32.AND P4, PT, R23, R24, PT ;  /* 0x000000181700720c */ /* 0x000fe40003f86070 */
[----:B------:R-:W-:Y:S02]  /*16b0*/  LOP3.LUT R4, R4, c[0x0][0x1c0], RZ, 0x3c, !PT ;  /* 0x0000700004047a12 */ /* 0x000fe400078e3cff */
[----:B------:R-:W-:Y:S01]  /*16c0*/  @!P3 IADD3 R26, R26, 0x1, RZ ;  /* 0x000000011a1ab810 */ /* 0x000fe20007ffe0ff */
[----:B------:R-:W-:Y:S08]  /*16d0*/  BSSY B0, `(.L_x_57) ;  /* 0x0000029000007945 */ /* 0x000ff00003800000 */
[----:B------:R-:W-:Y:S01]  /*16e0*/  @P4 IADD3 R26, R26, 0x1, RZ ;  /* 0x000000011a1a4810 */ /* 0x000fe20007ffe0ff */
[----:B--2---:R0:W-:Y:S04]  /*16f0*/  @!P6 STS [R22.X4+0x6c0], R18 ;  /* 0x0006c0121600e388 */ /* 0x0041e80000004800 */
[----:B---3--:R0:W-:Y:S01]  /*1700*/  @!P2 STS [R22.X4], R17 ;  /* 0x000000111600a388 */ /* 0x0081e20000004800 */
[----:B------:R-:W-:-:S03]  /*1710*/  ISETP.NE.U32.AND P2, PT, R20, RZ, PT ;  /* 0x000000ff1400720c */ /* 0x000fc60003f45070 */
[----:B----4-:R0:W-:Y:S01]  /*1720*/  @!P1 STS [R22.X4+0x240], R15 ;  /* 0x0002400f16009388 */ /* 0x0101e20000004800 */
[----:B------:R-:W-:-:S03]  /*1730*/  ISETP.GE.AND P1, PT, R4, RZ, PT ;  /* 0x000000ff0400720c */ /* 0x000fc60003f26270 */
[----:B-----5:R0:W-:Y:S01]  /*1740*/  @!P0 STS [R22.X4+0x480], R19 ;  /* 0x0004801316008388 */ /* 0x0201e20000004800 */
[----:B------:R-:W-:Y:S01]  /*1750*/  ISETP.NE.AND P0, PT, RZ, c[0x0][0x1c0], PT ;  /* 0x00007000ff007a0c */ /* 0x000fe20003f05270 */
[----:B------:R-:W-:-:S08]  /*1760*/  IMAD.MOV.U32 R4, RZ, RZ, R26 ;  /* 0x000000ffff047224 */ /* 0x000fd000078e001a */
[----:B------:R-:W-:-:S04]  /*1770*/  @!P1 IMAD.MOV R4, RZ, RZ, -R4 ;  /* 0x000000ffff049224 */ /* 0x000fc800078e0a04 */
[----:B------:R-:W-:Y:S01]  /*1780*/  @!P0 LOP3.LUT R4, RZ, c[0x0][0x1c0], RZ, 0x33, !PT ;  /* 0x00007000ff048a12 */ /* 0x000fe200078e33ff */
        /* <DEDUP_REMOVED lines=10> */
.L_x_58:
        /* <DEDUP_REMOVED lines=19> */
.L_x_59:
[----:B------:R-:W-:Y:S05]  /*1960*/  BSYNC B0 ;  /* 0x0000000000007941 */ /* 0x000fea0003800000 */
.L_x_57:
[----:B------:R-:W-:Y:S01]  /*1970*/  BAR.SYNC.DEFER_BLOCKING 0x0 ;  /* 0x0000000000007b1d */ /* 0x000fe20000010000 */
[----:B------:R-:W-:Y:S01]  /*1980*/  LEA.HI R15, R7, R34, RZ, 0x4 ;  /* 0x00000022070f7211 */ /* 0x000fe200078f20ff */
[----:B------:R-:W-:Y:S02]  /*1990*/  IMAD.MOV.U32 R37, RZ, RZ, -0x800000 ;  /* 0xff800000ff257424 */ /* 0x000fe400078e00ff */
[----:B------:R-:W-:Y:S01]  /*19a0*/  IMAD.MOV.U32 R32, RZ, RZ, -0x800000 ;  /* 0xff800000ff207424 */ /* 0x000fe200078e00ff */
[----:B------:R-:W-:Y:S01]  /*19b0*/  LOP3.LUT R7, R15, 0xfffffff0, RZ, 0xc0, !PT ;  /* 0xfffffff00f077812 */ /* 0x000fe200078ec0ff */
[----:B------:R-:W-:Y:S01]  /*19c0*/  IMAD.MOV.U32 R33, RZ, RZ, -0x800000 ;  /* 0xff800000ff217424 */ /* 0x000fe200078e00ff */
[----:B------:R-:W-:Y:S01]  /*19d0*/  SHF.R.S32.HI R15, RZ, 0x4, R15 ;  /* 0x00000004ff0f7819 */ /* 0x000fe2000001140f */
[----:B------:R-:W-:Y:S01]  /*19e0*/  IMAD.MOV.U32 R35, RZ, RZ, -0x800000 ;  /* 0xff800000ff237424 */ /* 0x000fe200078e00ff */
[----:B------:R-:W-:Y:S01]  /*19f0*/  ULDC.U8 UR4, c[0x0][0x329] ;  /* 0x0000ca4000047ab9 */ /* 0x000fe20000000000 */
[----:B------:R-:W-:Y:S01]  /*1a00*/  IMAD.IADD R34, R34, 0x1, -R7 ;  /* 0x0000000122227824 */ /* 0x000fe200078e0a07 */
[----:B------:R-:W-:Y:S03]  /*1a10*/  BSSY B1, `(.L_x_60) ;  /* 0x000023b000017945 */ /* 0x000fe60003800000 */
[----:B------:R-:W-:-:S05]  /*1a20*/  IMAD R25, R34, 0x9, R15 ;  /* 0x0000000922197824 */ /* 0x000fca00078e020f */
[----:B------:R-:W-:Y:S04]  /*1a30*/  @!P6 LDS R37, [R25.X4] ;  /* 0x000000001925e984 */ /* 0x000fe80000004800 */
[----:B------:R-:W0:Y:S04]  /*1a40*/  @!P6 LDS R32, [R25.X4+0x240] ;  /* 0x000240001920e984 */ /* 0x000e280000004800 */
[----:B------:R-:W1:Y:S04]  /*1a50*/  @!P6 LDS R33, [R25.X4+0x480] ;  /* 0x000480001921e984 */ /* 0x000e680000004800 */
[----:B------:R-:W2:Y:S01]  /*1a60*/  @!P6 LDS R35, [R25.X4+0x6c0] ;  /* 0x0006c0001923e984 */ /* 0x000ea20000004800 */
[----:B0-----:R-:W-:-:S04]  /*1a70*/  FMNMX.FTZ R8, R37, R32, !PT ;  /* 0x0000002025087209 */ /* 0x001fc80007810000 */
[----:B-1----:R-:W-:-:S04]  /*1a80*/  FMNMX.FTZ R8, R8, R33, !PT ;  /* 0x0000002108087209 */ /* 0x002fc80007810000 */
[----:B--2---:R-:W-:-:S05]  /*1a90*/  FMNMX.FTZ R9, R8, R35, !PT ;  /* 0x0000002308097209 */ /* 0x004fca0007810000 */
        /* <DEDUP_REMOVED lines=14> */
[C---:B------:R-:W-:Y:S01]  /*1b80*/  FADD.FTZ R20, -R18.reuse, R33 ;  /* 0x0000002112147221 */ /* 0x040fe20000010100 */
[----:B------:R-:W-:Y:S01]  /*1b90*/  MUFU.EX2 R9, R22 ;  /* 0x0000001600097308 */ /* 0x000fe20000000800 */
[----:B------:R-:W-:-:S02]  /*1ba0*/  FADD.FTZ R17, -R18, R35 ;  /* 0x0000002312117221 */ /* 0x000fc40000010100 */
[----:B------:R-:W-:Y:S02]  /*1bb0*/  FMUL.FTZ R20, R20, 1.4426950216293334961 ;  /* 0x3fb8aa3b14147820 */ /* 0x000fe40000410000 */
[----:B------:R-:W-:-:S03]  /*1bc0*/  FMUL.FTZ R17, R17, 1.4426950216293334961 ;  /* 0x3fb8aa3b11117820 */ /* 0x000fc60000410000 */
[----:B------:R-:W0:Y:S08]  /*1bd0*/  MUFU.EX2 R8, R21 ;  /* 0x0000001500087308 */ /* 0x000e300000000800 */
[----:B------:R-:W1:Y:S08]  /*1be0*/  MUFU.EX2 R7, R20 ;  /* 0x0000001400077308 */ /* 0x000e700000000800 */
[----:B------:R-:W2:Y:S01]  /*1bf0*/  MUFU.EX2 R19, R17 ;  /* 0x0000001100137308 */ /* 0x000ea20000000800 */
[----:B0-----:R-:W-:Y:S01]  /*1c00*/  FADD.FTZ R8, R9, R8 ;  /* 0x0000000809087221 */ /* 0x001fe20000010000 */
[----:B------:R-:W-:-:S03]  /*1c10*/  IABS R9, R2 ;  /* 0x0000000200097213 */ /* 0x000fc60000000000 */
[----:B-1----:R-:W-:-:S03]  /*1c20*/  FADD.FTZ R8, R8, R7 ;  /* 0x0000000708087221 */ /* 0x002fc60000010000 */
[----:B------:R-:W0:Y:S01]  /*1c30*/  I2F.RP R7, R9 ;  /* 0x0000000900077306 */ /* 0x000e220000209400 */
[----:B--2---:R-:W-:Y:S01]  /*1c40*/  FADD.FTZ R19, R8, R19 ;  /* 0x0000001308137221 */ /* 0x004fe20000010000 */
[----:B------:R-:W-:-:S04]  /*1c50*/  IABS R8, c[0x0][0x1c0] ;  /* 0x0000700000087a13 */ /* 0x000fc80000000000 */
[----:B------:R-:W1:Y:S02]  /*1c60*/  SHFL.BFLY PT, R22, R19, 0x8, 0x1f ;  /* 0x0d001f0013167f89 */ /* 0x000e6400000e0000 */
[----:B------:R-:W2:Y:S08]  /*1c70*/  I2F.U32.RP R20, R8 ;  /* 0x0000000800147306 */ /* 0x000eb00000209000 */
[----:B0-----:R-:W0:Y:S08]  /*1c80*/  MUFU.RCP R7, R7 ;  /* 0x0000000700077308 */ /* 0x001e300000001000 */
[----:B--2---:R-:W2:Y:S01]  /*1c90*/  MUFU.RCP R30, R20 ;  /* 0x00000014001e7308 */ /* 0x004ea20000001000 */
[----:B-1----:R-:W-:Y:S01]  /*1ca0*/  FADD.FTZ R22, R19, R22 ;  /* 0x0000001613167221 */ /* 0x002fe20000010000 */
[----:B0-----:R-:W-:-:S02]  /*1cb0*/  IADD3 R42, R7, 0xffffffe, RZ ;  /* 0x0ffffffe072a7810 */ /* 0x001fc40007ffe0ff */
[----:B------:R-:W-:Y:S02]  /*1cc0*/  IABS R7, R2 ;  /* 0x0000000200077213 */ /* 0x000fe40000000000 */
[----:B------:R-:W0:Y:S02]  /*1cd0*/  SHFL.BFLY PT, R17, R22, 0x4, 0x1f ;  /* 0x0c801f0016117f89 */ /* 0x000e2400000e0000 */
[----:B------:R-:W1:Y:S01]  /*1ce0*/  F2I.FTZ.U32.TRUNC.NTZ R43, R42 ;  /* 0x0000002a002b7305 */ /* 0x000e62000021f000 */
[----:B------:R-:W-:Y:S01]  /*1cf0*/  IMAD.MOV R7, RZ, RZ, -R7 ;  /* 0x000000ffff077224 */ /* 0x000fe200078e0a07 */
[----:B--2---:R-:W-:Y:S01]  /*1d00*/  IADD3 R30, R30, 0xffffffe, RZ ;  /* 0x0ffffffe1e1e7810 */ /* 0x004fe20007ffe0ff */
[----:B------:R-:W-:-:S05]  /*1d10*/  IMAD.IADD R20, R6, 0x1, R9 ;  /* 0x0000000106147824 */ /* 0x000fca00078e0209 */
[----:B------:R-:W2:Y:S01]  /*1d20*/  F2I.FTZ.U32.TRUNC.NTZ R31, R30 ;  /* 0x0000001e001f7305 */ /* 0x000ea2000021f000 */
[----:B------:R-:W-:Y:S01]  /*1d30*/  IABS R19, R20 ;  /* 0x0000001400137213 */ /* 0x000fe20000000000 */
[----:B-1----:R-:W-:Y:S02]  /*1d40*/  IMAD.MOV R24, RZ, RZ, -R43 ;  /* 0x000000ffff187224 */ /* 0x002fe400078e0a2b */
[----:B------:R-:W-:Y:S02]  /*1d50*/  IMAD.MOV.U32 R42, RZ, RZ, RZ ;  /* 0x000000ffff2a7224 */ /* 0x000fe400078e00ff */
[----:B------:R-:W-:Y:S02]  /*1d60*/  IMAD R21, R24, R9, RZ ;  /* 0x0000000918157224 */ /* 0x000fe400078e02ff */
[----:B------:R-:W-:Y:S01]  /*1d70*/  IMAD.MOV.U32 R24, RZ, RZ, R19 ;  /* 0x000000ffff187224 */ /* 0x000fe200078e0013 */
[----:B------:R-:W-:Y:S01]  /*1d80*/  IABS R19, c[0x0][0x1c0] ;  /* 0x0000700000137a13 */ /* 0x000fe20000000000 */
[----:B0-----:R-:W-:-:S02]  /*1d90*/  FADD.FTZ R17, R22, R17 ;  /* 0x0000001116117221 */ /* 0x001fc40000010000 */
[----:B--2---:R-:W-:Y:S02]  /*1da0*/  IMAD.MOV R6, RZ, RZ, -R31 ;  /* 0x000000ffff067224 */ /* 0x004fe400078e0a1f */
[----:B------:R-:W-:Y:S01]  /*1db0*/  IMAD.HI.U32 R21, R43, R21, R42 ;  /* 0x000000152b157227 */ /* 0x000fe200078e002a */
[----:B------:R-:W0:Y:S03]  /*1dc0*/  SHFL.BFLY PT, R22, R17, 0x2, 0x1f ;  /* 0x0c401f0011167f89 */ /* 0x000e2600000e0000 */
[----:B------:R-:W-:Y:S02]  /*1dd0*/  IMAD R23, R6, R8, RZ ;  /* 0x0000000806177224 */ /* 0x000fe400078e02ff */
[----:B------:R-:W-:Y:S02]  /*1de0*/  IMAD.MOV.U32 R30, RZ, RZ, RZ ;  /* 0x000000ffff1e7224 */ /* 0x000fe400078e00ff */
[----:B------:R-:W-:-:S04]  /*1df0*/  IMAD.HI.U32 R21, R21, R24, RZ ;  /* 0x0000001815157227 */ /* 0x000fc800078e00ff */
[----:B------:R-:W-:-:S04]  /*1e00*/  IMAD.HI.U32 R23, R31, R23, R30 ;  /* 0x000000171f177227 */ /* 0x000fc800078e001e */
[----:B------:R-:W-:Y:S02]  /*1e10*/  IMAD R6, R21, R7, R24 ;  /* 0x0000000715067224 */ /* 0x000fe400078e0218 */
[----:B------:R-:W-:Y:S02]  /*1e20*/  IMAD.MOV R19, RZ, RZ, -R19 ;  /* 0x000000ffff137224 */ /* 0x000fe400078e0a13 */
[----:B------:R-:W-:Y:S01]  /*1e30*/  IMAD.HI.U32 R23, R23, R24, RZ ;  /* 0x0000001817177227 */ /* 0x000fe200078e00ff */
[----:B------:R-:W-:-:S03]  /*1e40*/  ISETP.GT.U32.AND P0, PT, R9, R6, PT ;  /* 0x000000060900720c */ /* 0x000fc60003f04070 */
[----:B------:R-:W-:Y:S02]  /*1e50*/  IMAD R19, R23, R19, R24 ;  /* 0x0000001317137224 */ /* 0x000fe400078e0218 */
[----:B0-----:R-:W-:Y:S02]  /*1e60*/  FADD.FTZ R22, R17, R22 ;  /* 0x0000001611167221 */ /* 0x001fe40000010000 */
[----:B------:R-:W-:Y:S01]  /*1e70*/  IMAD.MOV.U32 R30, RZ, RZ, 0x7f800000 ;  /* 0x7f800000ff1e7424 */ /* 0x000fe200078e00ff */
[----:B------:R-:W-:Y:S02]  /*1e80*/  ISETP.GT.U32.AND P5, PT, R8, R19, PT ;  /* 0x000000130800720c */ /* 0x000fe40003fa4070 */
[----:B------:R-:W0:Y:S03]  /*1e90*/  SHFL.BFLY PT, R7, R22, 0x1, 0x1f ;  /* 0x0c201f0016077f89 */ /* 0x000e2600000e0000 */
[----:B------:R-:W-:Y:S01]  /*1ea0*/  @!P0 IMAD.IADD R6, R6, 0x1, -R9 ;  /* 0x0000000106068824 */ /* 0x000fe200078e0a09 */
[----:B------:R-:W-:-:S02]  /*1eb0*/  @!P0 IADD3 R21, R21, 0x1, RZ ;  /* 0x0000000115158810 */ /* 0x000fc40007ffe0ff */
[----:B------:R-:W-:Y:S02]  /*1ec0*/  ISETP.GT.AND P0, PT, R2, RZ, PT ;  /* 0x000000ff0200720c */ /* 0x000fe40003f04270 */
[-C--:B------:R-:W-:Y:S02]  /*1ed0*/  ISETP.GE.U32.AND P4, PT, R6, R9.reuse, PT ;  /* 0x000000090600720c */ /* 0x080fe40003f86070 */
[C---:B------:R-:W-:Y:S01]  /*1ee0*/  LOP3.LUT R6, R20.reuse, R9, RZ, 0x3c, !PT ;  /* 0x0000000914067212 */ /* 0x040fe200078e3cff */
[----:B------:R-:W-:Y:S01]  /*1ef0*/  @!P5 IMAD.IADD R19, R19, 0x1, -R8 ;  /* 0x000000011313d824 */ /* 0x000fe200078e0a08 */
[----:B------:R-:W-:Y:S02]  /*1f00*/  LOP3.LUT R20, R20, c[0x0][0x1c0], RZ, 0x3c, !PT ;  /* 0x0000700014147a12 */ /* 0x000fe400078e3cff */
[----:B------:R-:W-:Y:S02]  /*1f10*/  ISETP.GE.AND P3, PT, R6, RZ, PT ;  /* 0x000000ff0600720c */ /* 0x000fe40003f66270 */
[----:B------:R-:W-:Y:S01]  /*1f20*/  ISETP.GE.U32.AND P1, PT, R19, R8, PT ;  /* 0x000000081300720c */ /* 0x000fe20003f26070 */
[----:B------:R-:W1:Y:S01]  /*1f30*/  S2R R6, SR_TID.X ;  /* 0x0000000000067919 */ /* 0x000e620000002100 */
[----:B------:R-:W-:-:S02]  /*1f40*/  @!P5 IADD3 R23, R23, 0x1, RZ ;  /* 0x000000011717d810 */ /* 0x000fc40007ffe0ff */
[----:B------:R-:W-:Y:S02]  /*1f50*/  ISETP.GE.AND P2, PT, R20, RZ, PT ;  /* 0x000000ff1400720c */ /* 0x000fe40003f46270 */
[----:B------:R-:W-:Y:S01]  /*1f60*/  @P4 IADD3 R21, R21, 0x1, RZ ;  /* 0x0000000115154810 */ /* 0x000fe20007ffe0ff */
[----:B0-----:R-:W-:Y:S01]  /*1f70*/  FADD.FTZ R17, R22, R7 ;  /* 0x0000000716117221 */ /* 0x001fe20000010000 */
[----:B------:R-:W-:Y:S02]  /*1f80*/  ISETP.GT.AND P4, PT, R3, RZ, PT ;  /* 0x000000ff0300720c */ /* 0x000fe40003f84270 */
[----:B------:R-:W-:Y:S01]  /*1f90*/  SHF.R.S32.HI R20, RZ, 0x1f, R2 ;  /* 0x0000001fff147819 */ /* 0x000fe20000011402 */
[----:B------:R-:W-:Y:S02]  /*1fa0*/  @!P3 IMAD.MOV R21, RZ, RZ, -R21 ;  /* 0x000000ffff15b224 */ /* 0x000fe400078e0a15 */
[----:B------:R-:W-:Y:S02]  /*1fb0*/  @P1 IADD3 R23, R23, 0x1, RZ ;  /* 0x0000000117171810 */ /* 0x000fe40007ffe0ff */
[----:B------:R-:W-:-:S02]  /*1fc0*/  FSETP.NE.FTZ.AND P1, PT, R17, RZ, PT ;  /* 0x000000ff1100720b */ /* 0x000fc40003f35000 */
[C---:B------:R-:W-:Y:S01]  /*1fd0*/  ISETP.NE.AND P5, PT, R2.reuse, RZ, PT ;  /* 0x000000ff0200720c */ /* 0x040fe20003fa5270 */
[----:B------:R-:W-:Y:S01]  /*1fe0*/  @!P2 IMAD.MOV R23, RZ, RZ, -R23 ;  /* 0x000000ffff17a224 */ /* 0x000fe200078e0a17 */
[----:B------:R-:W-:Y:S01]  /*1ff0*/  LEA.HI.SX32 R7, R2, 0x1, 0x1 ;  /* 0x0000000102077811 */ /* 0x000fe200078f0aff */
[----:B------:R-:W-:Y:S01]  /*2000*/  @!P0 IMAD.MOV R7, RZ, RZ, R20 ;  /* 0x000000ffff078224 */ /* 0x000fe200078e0214 */
[----:B------:R-:W-:Y:S02]  /*2010*/  ISETP.NE.AND P0, PT, RZ, c[0x0][0x1c0], PT ;  /* 0x00007000ff007a0c */ /* 0x000fe40003f05270 */
[----:B------:R-:W-:Y:S02]  /*2020*/  SHF.R.S32.HI R19, RZ, 0x1f, R3 ;  /* 0x0000001fff137819 */ /* 0x000fe40000011403 */
[C---:B-1----:R-:W-:Y:S02]  /*2030*/  LOP3.LUT P2, RZ, R6.reuse, 0xf, RZ, 0xc0, !PT ;  /* 0x0000000f06ff7812 */ /* 0x042fe4000784c0ff */
[----:B------:R-:W-:Y:S01]  /*2040*/  LEA.HI.SX32 R8, R3, 0x1, 0x1 ;  /* 0x0000000103087811 */ /* 0x000fe200078f0aff */
[----:B------:R-:W-:Y:S01]  /*2050*/  @!P4 IMAD.MOV R8, RZ, RZ, R19 ;  /* 0x000000ffff08c224 */ /* 0x000fe200078e0213 */
[----:B------:R-:W0:Y:S01]  /*2060*/  @P1 MUFU.LG2 R17, R17 ;  /* 0x0000001100111308 */ /* 0x000e220000000c00 */
        /* <DEDUP_REMOVED lines=52> */
[----:B------:R-:W-:Y:S02]  /*23b0*/  MOV R24, 0x23d0 ;  /* 0x000023d000187802 */ /* 0x000fe40000000f00 */
[----:B------:R-:W-:Y:S05]  /*23c0*/  CALL.REL.NOINC `($__internal_1_$__cuda_sm20_div_s64) ;  /* 0x0000263000007944 */ /* 0x000fea0003c00000 */
[-C--:B------:R-:W-:Y:S02]  /*23d0*/  IADD3 R19, P0, RZ, -R20.reuse, RZ ;  /* 0x80000014ff137210 */ /* 0x080fe40007f1e0ff */
[----:B------:R-:W-:Y:S02]  /*23e0*/  MOV R48, R20 ;  /* 0x0000001400307202 */ /* 0x000fe40000000f00 */
[----:B------:R-:W-:Y:S01]  /*23f0*/  IADD3.X R17, RZ, ~R21, RZ, P0, !PT ;  /* 0x80000015ff117210 */ /* 0x000fe200007fe4ff */
[----:B------:R-:W-:Y:S01]  /*2400*/  IMAD.WIDE.U32 R38, R42, R19, R38 ;  /* 0x000000132a267225 */ /* 0x000fe200078e0026 */
[----:B------:R-:W-:-:S03]  /*2410*/  MOV R49, R21 ;  /* 0x0000001500317202 */ /* 0x000fc60000000f00 */
[----:B------:R-:W-:-:S04]  /*2420*/  IMAD R18, R17, R42, RZ ;  /* 0x0000002a11127224 */ /* 0x000fc800078e02ff */
[----:B------:R-:W-:Y:S01]  /*2430*/  IMAD R17, R23, R19, R18 ;  /* 0x0000001317117224 */ /* 0x000fe200078e0212 */
[----:B------:R-:W-:-:S04]  /*2440*/  MOV R18, R38 ;  /* 0x0000002600127202 */ /* 0x000fc80000000f00 */
[----:B------:R-:W-:Y:S01]  /*2450*/  IADD3 R17, R39, R17, RZ ;  /* 0x0000001127117210 */ /* 0x000fe20007ffe0ff */
[----:B------:R-:W-:Y:S05]  /*2460*/  BRA `(.L_x_65) ;  /* 0x0000016000007947 */ /* 0x000fea0003800000 */
.L_x_64:
[----:B------:R-:W0:Y:S01]  /*2470*/  I2F.U32.RP R20, R42 ;  /* 0x0000002a00147306 */ /* 0x000e220000209000 */
[----:B------:R-:W-:Y:S01]  /*2480*/  ISETP.NE.U32.AND P0, PT, R42, RZ, PT ;  /* 0x000000ff2a00720c */ /* 0x000fe20003f05070 */
[----:B------:R-:W-:-:S06]  /*2490*/  IMAD.MOV.U32 R49, RZ, RZ, RZ ;  /* 0x000000ffff317224 */ /* 0x000fcc00078e00ff */
        /* <DEDUP_REMOVED lines=13> */
[----:B------:R-:W-:Y:S02]  /*2570*/  ISETP.GE.U32.AND P1, PT, R17, R42, PT ;  /* 0x0000002a1100720c */ /* 0x000fe40003f26070 */
[----:B------:R-:W-:-:S11]  /*2580*/  MOV R17, RZ ;  /* 0x000000ff00117202 */ /* 0x000fd60000000f00 */
[----:B------:R-:W-:Y:S02]  /*2590*/  @P1 IADD3 R48, R48, 0x1, RZ ;  /* 0x0000000130301810 */ /* 0x000fe40007ffe0ff */
[----:B------:R-:W-:-:S05]  /*25a0*/  @!P0 LOP3.LUT R48, RZ, R42, RZ, 0x33, !PT ;  /* 0x0000002aff308212 */ /* 0x000fca00078e33ff */
[----:B------:R-:W-:-:S04]  /*25b0*/  IMAD.MOV R19, RZ, RZ, -R48 ;  /* 0x000000ffff137224 */ /* 0x000fc800078e0a30 */
[----:B------:R-:W-:Y:S02]  /*25c0*/  IMAD R18, R42, R19, R38 ;  /* 0x000000132a127224 */ /* 0x000fe400078e0226 */
.L_x_65:
[----:B------:R-:W-:Y:S05]  /*25d0*/  BSYNC B0 ;  /* 0x0000000000007941 */ /* 0x000fea0003800000 */
.L_x_63:
[----:B------:R-:W-:Y:S01]  /*25e0*/  LOP3.LUT R19, R17, R0, RZ, 0xfc, !PT ;  /* 0x0000000011137212 */ /* 0x000fe200078efcff */
[----:B------:R-:W-:Y:S03]  /*25f0*/  BSSY B0, `(.L_x_66) ;  /* 0x0000028000007945 */ /* 0x000fe60003800000 */
[----:B------:R-:W-:-:S13]  /*2600*/  ISETP.NE.U32.AND P0, PT, R19, RZ, PT ;  /* 0x000000ff1300720c */ /* 0x000fda0003f05070 */
[----:B------:R-:W-:Y:S05]  /*2610*/  @!P0 BRA `(.L_x_67) ;  /* 0x000000f000008947 */ /* 0x000fea0003800000 */
[----:B------:R-:W-:Y:S01]  /*2620*/  IMAD.MOV.U32 R26, RZ, RZ, R27 ;  /* 0x000000ffff1a7224 */ /* 0x000fe200078e001b */
[----:B------:R-:W-:Y:S02]  /*2630*/  MOV R23, R0 ;  /* 0x0000000000177202 */ /* 0x000fe40000000f00 */
[----:B------:R-:W-:Y:S02]  /*2640*/  MOV R24, 0x2660 ;  /* 0x0000266000187802 */ /* 0x000fe40000000f00 */
[----:B------:R-:W-:Y:S05]  /*2650*/  CALL.REL.NOINC `($__internal_1_$__cuda_sm20_div_s64) ;  /* 0x000023a000007944 */ /* 0x000fea0003c00000 */
[----:B------:R-:W-:Y:S01]  /*2660*/  IADD3 R19, P0, RZ, -R20, RZ ;  /* 0x80000014ff137210 */ /* 0x000fe20007f1e0ff */
[----:B------:R-:W-:Y:S01]  /*2670*/  IMAD.MOV.U32 R43, RZ, RZ, R21 ;  /* 0x000000ffff2b7224 */ /* 0x000fe200078e0015 */
[----:B------:R-:W-:Y:S02]  /*2680*/  MOV R38, R18 ;  /* 0x0000001200267202 */ /* 0x000fe40000000f00 */
[----:B------:R-:W-:Y:S02]  /*2690*/  IADD3.X R22, RZ, ~R21, RZ, P0, !PT ;  /* 0x80000015ff167210 */ /* 0x000fe400007fe4ff */
[----:B------:R-:W-:Y:S02]  /*26a0*/  MOV R39, R17 ;  /* 0x0000001100277202 */ /* 0x000fe40000000f00 */
[----:B------:R-:W-:Y:S01]  /*26b0*/  MOV R42, R20 ;  /* 0x00000014002a7202 */ /* 0x000fe20000000f00 */
[----:B------:R-:W-:-:S02]  /*26c0*/  IMAD R22, R22, R27, RZ ;  /* 0x0000001b16167224 */ /* 0x000fc400078e02ff */
[----:B------:R-:W-:-:S04]  /*26d0*/  IMAD.WIDE.U32 R38, R27, R19, R38 ;  /* 0x000000131b267225 */ /* 0x000fc800078e0026 */
[----:B------:R-:W-:-:S04]  /*26e0*/  IMAD R0, R0, R19, R22 ;  /* 0x0000001300007224 */ /* 0x000fc800078e0216 */
[----:B------:R-:W-:Y:S01]  /*26f0*/  IMAD.IADD R0, R39, 0x1, R0 ;  /* 0x0000000127007824 */ /* 0x000fe200078e0200 */
[----:B------:R-:W-:Y:S05]  /*2700*/  BRA `(.L_x_68) ;  /* 0x0000016000007947 */ /* 0x000fea0003800000 */
.L_x_67:
        /* <DEDUP_REMOVED lines=22> */
.L_x_68:
[----:B------:R-:W-:Y:S05]  /*2870*/  BSYNC B0 ;  /* 0x0000000000007941 */ /* 0x000fea0003800000 */
.L_x_66:
        /* <DEDUP_REMOVED lines=11> */
[----:B------:R-:W-:Y:S05]  /*2930*/  CALL.REL.NOINC `($__internal_1_$__cuda_sm20_div_s64) ;  /* 0x000020c000007944 */ /* 0x000fea0003c00000 */
[----:B------:R-:W-:-:S04]  /*2940*/  IADD3 R17, P0, RZ, -R20, RZ ;  /* 0x80000014ff117210 */ /* 0x000fc80007f1e0ff */
[----:B------:R-:W-:Y:S01]  /*2950*/  IADD3.X R18, RZ, ~R21, RZ, P0, !PT ;  /* 0x80000015ff127210 */ /* 0x000fe200007fe4ff */
[----:B------:R-:W-:-:S04]  /*2960*/  IMAD.WIDE.U32 R42, R5, R17, R42 ;  /* 0x00000011052a7225 */ /* 0x000fc800078e002a */
[----:B------:R-:W-:-:S04]  /*2970*/  IMAD R18, R18, R5, RZ ;  /* 0x0000000512127224 */ /* 0x000fc800078e02ff */
[----:B------:R-:W-:-:S05]  /*2980*/  IMAD R4, R4, R17, R18 ;  /* 0x0000001104047224 */ /* 0x000fca00078e0212 */
[----:B------:R-:W-:Y:S01]  /*2990*/  IADD3 R4, R43, R4, RZ ;  /* 0x000000042b047210 */ /* 0x000fe20007ffe0ff */
[----:B------:R-:W-:Y:S05]  /*29a0*/  BRA `(.L_x_71) ;  /* 0x0000016000007947 */ /* 0x000fea0003800000 */
.L_x_70:
        /* <DEDUP_REMOVED lines=22> */
.L_x_71:
[----:B------:R-:W-:Y:S05]  /*2b10*/  BSYNC B0 ;  /* 0x0000000000007941 */ /* 0x000fea0003800000 */
.L_x_69:
[-C--:B------:R-:W-:Y:S01]  /*2b20*/  IMAD R5, R41, R16.reuse, RZ ;  /* 0x0000001029057224 */ /* 0x080fe200078e02ff */
[----:B------:R-:W-:Y:S01]  /*2b30*/  SHF.R.S32.HI R17, RZ, 0x1f, R27 ;  /* 0x0000001fff117819 */ /* 0x000fe2000001141b */
[C---:B------:R-:W-:Y:S01]  /*2b40*/  IMAD.WIDE.U32 R46, R40.reuse, R16, RZ ;  /* 0x00000010282e7225 */ /* 0x040fe200078e00ff */
[----:B------:R-:W-:Y:S01]  /*2b50*/  ULDC.U8 UR10, c[0x0][0x329] ;  /* 0x0000ca40000a7ab9 */ /* 0x000fe20000000000 */
[----:B------:R-:W-:Y:S01]  /*2b60*/  BSSY B0, `(.L_x_72) ;  /* 0x0000046000007945 */ /* 0x000fe20003800000 */
[----:B------:R-:W-:Y:S01]  /*2b70*/  UISETP.NE.AND UP0, UPT, UR10, URZ, UPT ;  /* 0x0000003f0a00728c */ /* 0x000fe2000bf05270 */
[----:B------:R-:W-:Y:S01]  /*2b80*/  IMAD R5, R40, R14, R5 ;  /* 0x0000000e28057224 */ /* 0x000fe200078e0205 */
[----:B------:R-:W-:Y:S01]  /*2b90*/  ULDC.64 UR4, c[0x0][0x210] ;  /* 0x0000840000047ab9 */ /* 0x000fe20000000a00 */
[----:B------:R-:W-:Y:S01]  /*2ba0*/  IMAD R0, R0, R27, RZ ;  /* 0x0000001b00007224 */ /* 0x000fe200078e02ff */
[----:B------:R-:W-:Y:S02]  /*2bb0*/  UIMAD UR4, UR4, UR5, URZ ;  /* 0x00000005040472a4 */ /* 0x000fe4000f8e023f */
[----:B------:R-:W-:Y:S01]  /*2bc0*/  IADD3 R18, R47, R5, RZ ;  /* 0x000000052f127210 */ /* 0x000fe20007ffe0ff */
[----:B------:R-:W-:Y:S01]  /*2bd0*/  IMAD R17, R17, R38, R0 ;  /* 0x0000002611117224 */ /* 0x000fe200078e0200 */
[----:B------:R-:W-:Y:S01]  /*2be0*/  USEL UR5, UR5, 0x1, !UP0 ;  /* 0x0000000105057887 */ /* 0x000fe2000c000000 */
[----:B------:R-:W-:Y:S01]  /*2bf0*/  IMAD.WIDE.U32 R38, R38, R27, RZ ;  /* 0x0000001b26267225 */ /* 0x000fe200078e00ff */
[----:B------:R-:W-:-:S02]  /*2c00*/  USHF.R.S32.HI UR11, URZ, 0x1f, UR4 ;  /* 0x0000001f3f0b7899 */ /* 0x000fc40008011404 */
[----:B------:R-:W-:Y:S01]  /*2c10*/  USHF.R.S32.HI UR10, URZ, 0x1f, UR5 ;  /* 0x0000001f3f0a7899 */ /* 0x000fe20008011405 */
[-C--:B------:R-:W-:Y:S02]  /*2c20*/  IMAD R23, R18, R13.reuse, RZ ;  /* 0x0000000d12177224 */ /* 0x080fe400078e02ff */
[----:B------:R-:W-:Y:S02]  /*2c30*/  IMAD R19, R4, UR4, RZ ;  /* 0x0000000404137c24 */ /* 0x000fe4000f8e02ff */
[----:B------:R-:W-:Y:S02]  /*2c40*/  IMAD R23, R12, R46, R23 ;  /* 0x0000002e0c177224 */ /* 0x000fe400078e0217 */
[----:B------:R-:W-:-:S04]  /*2c50*/  IMAD.WIDE.U32 R46, R46, R13, RZ ;  /* 0x0000000d2e2e7225 */ /* 0x000fc800078e00ff */
[----:B------:R-:W-:Y:S01]  /*2c60*/  IMAD R5, R21, UR5, RZ ;  /* 0x0000000515057c24 */ /* 0x000fe2000f8e02ff */
[----:B------:R-:W-:Y:S01]  /*2c70*/  IADD3 R23, R47, R23, RZ ;  /* 0x000000172f177210 */ /* 0x000fe20007ffe0ff */
[C---:B------:R-:W-:Y:S02]  /*2c80*/  IMAD R19, R42.reuse, UR11, R19 ;  /* 0x0000000b2a137c24 */ /* 0x040fe4000f8e0213 */
[----:B------:R-:W-:Y:S01]  /*2c90*/  IMAD.WIDE.U32 R42, R42, UR4, RZ ;  /* 0x000000042a2a7c25 */ /* 0x000fe2000f8e00ff */
[----:B------:R-:W-:-:S03]  /*2ca0*/  LOP3.LUT R0, R49, R23, RZ, 0xfc, !PT ;  /* 0x0000001731007212 */ /* 0x000fc600078efcff */
[----:B------:R-:W-:Y:S01]  /*2cb0*/  IMAD R5, R20, UR10, R5 ;  /* 0x0000000a14057c24 */ /* 0x000fe2000f8e0205 */
[----:B------:R-:W-:Y:S01]  /*2cc0*/  ISETP.NE.U32.AND P0, PT, R0, RZ, PT ;  /* 0x000000ff0000720c */ /* 0x000fe20003f05070 */
[----:B------:R-:W-:Y:S01]  /*2cd0*/  IMAD.WIDE.U32 R40, R20, UR5, RZ ;  /* 0x0000000514287c25 */ /* 0x000fe2000f8e00ff */
[----:B------:R-:W-:Y:S02]  /*2ce0*/  IADD3 R0, R39, R17, RZ ;  /* 0x0000001127007210 */ /* 0x000fe40007ffe0ff */
[----:B------:R-:W-:Y:S01]  /*2cf0*/  IADD3 R4, R43, R19, RZ ;  /* 0x000000132b047210 */ /* 0x000fe20007ffe0ff */
[----:B------:R-:W-:Y:S01]  /*2d00*/  IMAD R3, R3, UR4, RZ ;  /* 0x0000000403037c24 */ /* 0x000fe2000f8e02ff */
[----:B------:R-:W-:Y:S01]  /*2d10*/  IADD3 R5, R41, R5, RZ ;  /* 0x0000000529057210 */ /* 0x000fe20007ffe0ff */
[----:B------:R-:W-:-:S06]  /*2d20*/  IMAD R2, R2, UR4, RZ ;  /* 0x0000000402027c24 */ /* 0x000fcc000f8e02ff */
[----:B------:R-:W-:Y:S05]  /*2d30*/  @!P0 BRA `(.L_x_73) ;  /* 0x0000011000008947 */ /* 0x000fea0003800000 */
[----:B------:R-:W-:Y:S01]  /*2d40*/  IMAD.MOV.U32 R18, RZ, RZ, R48 ;  /* 0x000000ffff127224 */ /* 0x000fe200078e0030 */
[----:B------:R-:W-:Y:S01]  /*2d50*/  MOV R17, R49 ;  /* 0x0000003100117202 */ /* 0x000fe20000000f00 */
[----:B------:R-:W-:Y:S01]  /*2d60*/  IMAD.MOV.U32 R26, RZ, RZ, R46 ;  /* 0x000000ffff1a7224 */ /* 0x000fe200078e002e */
[----:B------:R-:W-:Y:S02]  /*2d70*/  MOV R24, 0x2d90 ;  /* 0x00002d9000187802 */ /* 0x000fe40000000f00 */
[----:B------:R-:W-:Y:S05]  /*2d80*/  CALL.REL.NOINC `($__internal_1_$__cuda_sm20_div_s64) ;  /* 0x00001c7000007944 */ /* 0x000fea0003c00000 */
        /* <DEDUP_REMOVED lines=12> */
.L_x_73:
        /* <DEDUP_REMOVED lines=20> */
[----:B------:R-:W-:-:S05]  /*2f90*/  IADD3 R21, -R19, RZ, RZ ;  /* 0x000000ff13157210 */ /* 0x000fca0007ffe1ff */
[----:B------:R-:W-:Y:S01]  /*2fa0*/  IMAD R18, R46, R21, R48 ;  /* 0x000000152e127224 */ /* 0x000fe200078e0230 */
[----:B------:R-:W-:Y:S02]  /*2fb0*/  MOV R46, R19 ;  /* 0x00000013002e7202 */ /* 0x000fe40000000f00 */
.L_x_74:
[----:B------:R-:W-:Y:S05]  /*2fc0*/  BSYNC B0 ;  /* 0x0000000000007941 */ /* 0x000fea0003800000 */
.L_x_72:
        /* <DEDUP_REMOVED lines=19> */
.L_x_76:
[----:B------:R-:W0:Y:S01]  /*3100*/  I2F.U32.RP R20, R16 ;  /* 0x0000001000147306 */ /* 0x000e220000209000 */
[----:B------:R-:W-:Y:S01]  /*3110*/  HFMA2.MMA R22, -RZ, RZ, 0, 0 ;  /* 0x00000000ff167435 */ /* 0x000fe200000001ff */
[----:B------:R-:W-:Y:S01]  /*3120*/  ISETP.NE.U32.AND P0, PT, R16, RZ, PT ;  /* 0x000000ff1000720c */ /* 0x000fe20003f05070 */
[----:B------:R-:W-:-:S05]  /*3130*/  IMAD.MOV.U32 R49, RZ, RZ, RZ ;  /* 0x000000ffff317224 */ /* 0x000fca00078e00ff */
[----:B0-----:R-:W0:Y:S02]  /*3140*/  MUFU.RCP R19, R20 ;  /* 0x0000001400137308 */ /* 0x001e240000001000 */
[----:B0-----:R-:W-:-:S06]  /*3150*/  IADD3 R19, R19, 0xffffffe, RZ ;  /* 0x0ffffffe13137810 */ /* 0x001fcc0007ffe0ff */
[----:B------:R-:W0:Y:S02]  /*3160*/  F2I.FTZ.U32.TRUNC.NTZ R23, R19 ;  /* 0x0000001300177305 */ /* 0x000e24000021f000 */
[----:B0-----:R-:W-:-:S04]  /*3170*/  IMAD.MOV R14, RZ, RZ, -R23 ;  /* 0x000000ffff0e7224 */ /* 0x001fc800078e0a17 */
[----:B------:R-:W-:-:S04]  /*3180*/  IMAD R14, R14, R16, RZ ;  /* 0x000000100e0e7224 */ /* 0x000fc800078e02ff */
[----:B------:R-:W-:Y:S01]  /*3190*/  IMAD.HI.U32 R17, R23, R14, R22 ;  /* 0x0000000e17117227 */ /* 0x000fe200078e0016 */
[----:B------:R-:W-:-:S05]  /*31a0*/  MOV R14, RZ ;  /* 0x000000ff000e7202 */ /* 0x000fca0000000f00 */
        /* <DEDUP_REMOVED lines=11> */
.L_x_77:
[----:B------:R-:W-:Y:S05]  /*3260*/  BSYNC B0 ;  /* 0x0000000000007941 */ /* 0x000fea0003800000 */
.L_x_75:
        /* <DEDUP_REMOVED lines=10> */
[----:B------:R-:W-:Y:S02]  /*3310*/  IADD3 R17, P0, RZ, -R20, RZ ;  /* 0x80000014ff117210 */ /* 0x000fe40007f1e0ff */
[----:B------:R-:W-:Y:S02]  /*3320*/  MOV R52, R48 ;  /* 0x0000003000347202 */ /* 0x000fe40000000f00 */
[----:B------:R-:W-:Y:S02]  /*3330*/  IADD3.X R18, RZ, ~R21, RZ, P0, !PT ;  /* 0x80000015ff127210 */ /* 0x000fe400007fe4ff */
[----:B------:R-:W-:-:S03]  /*3340*/  MOV R53, R49 ;  /* 0x0000003100357202 */ /* 0x000fc60000000f00 */
[----:B------:R-:W-:Y:S02]  /*3350*/  IMAD R18, R18, R13, RZ ;  /* 0x0000000d12127224 */ /* 0x000fe400078e02ff */
[----:B------:R-:W-:-:S04]  /*3360*/  IMAD.WIDE.U32 R52, R13, R17, R52 ;  /* 0x000000110d347225 */ /* 0x000fc800078e0034 */
[----:B------:R-:W-:-:S05]  /*3370*/  IMAD R12, R12, R17, R18 ;  /* 0x000000110c0c7224 */ /* 0x000fca00078e0212 */
[----:B------:R-:W-:Y:S01]  /*3380*/  IADD3 R12, R53, R12, RZ ;  /* 0x0000000c350c7210 */ /* 0x000fe20007ffe0ff */
[----:B------:R-:W-:Y:S05]  /*3390*/  BRA `(.L_x_80) ;  /* 0x0000017000007947 */ /* 0x000fea0003800000 */
.L_x_79:
        /* <DEDUP_REMOVED lines=23> */
.L_x_80:
[----:B------:R-:W-:Y:S05]  /*3510*/  BSYNC B0 ;  /* 0x0000000000007941 */ /* 0x000fea0003800000 */
.L_x_78:
[----:B------:R-:W-:Y:S01]  /*3520*/  SHF.R.S32.HI R18, RZ, 0x1f, R6 ;  /* 0x0000001fff127819 */ /* 0x000fe20000011406 */
[-C--:B------:R-:W-:Y:S01]  /*3530*/  IMAD R13, R21, R6.reuse, RZ ;  /* 0x00000006150d7224 */ /* 0x080fe200078e02ff */
[----:B------:R-:W-:Y:S01]  /*3540*/  SHF.R.S32.HI R17, RZ, 0x1f, R3 ;  /* 0x0000001fff117819 */ /* 0x000fe20000011403 */
[----:B------:R-:W-:Y:S01]  /*3550*/  IMAD.WIDE.U32 R48, R20, R6, RZ ;  /* 0x0000000614307225 */ /* 0x000fe200078e00ff */
[----:B------:R-:W-:Y:S01]  /*3560*/  LOP3.LUT R6, R47, R10, RZ, 0xfc, !PT ;  /* 0x0000000a2f067212 */ /* 0x000fe200078efcff */
[----:B------:R-:W-:Y:S02]  /*3570*/  BSSY B0, `(.L_x_81) ;  /* 0x0000038000007945 */ /* 0x000fe40003800000 */
[----:B------:R-:W-:Y:S01]  /*3580*/  IMAD R55, R27, c[0x0][0x214], RZ ;  /* 0x000085001b377a24 */ /* 0x000fe200078e02ff */
[----:B------:R-:W-:Y:S01]  /*3590*/  ISETP.NE.U32.AND P0, PT, R6, RZ, PT ;  /* 0x000000ff0600720c */ /* 0x000fe20003f05070 */
[----:B------:R-:W-:Y:S02]  /*35a0*/  IMAD R12, R12, R3, RZ ;  /* 0x000000030c0c7224 */ /* 0x000fe400078e02ff */
[----:B------:R-:W-:Y:S01]  /*35b0*/  IMAD R14, R14, R55, RZ ;  /* 0x000000370e0e7224 */ /* 0x000fe200078e02ff */
[----:B------:R-:W-:Y:S01]  /*35c0*/  SHF.R.S32.HI R19, RZ, 0x1f, R55 ;  /* 0x0000001fff137819 */ /* 0x000fe20000011437 */
[----:B------:R-:W-:-:S02]  /*35d0*/  IMAD R17, R17, R52, R12 ;  /* 0x0000003411117224 */ /* 0x000fc400078e020c */
[----:B------:R-:W-:-:S04]  /*35e0*/  IMAD.WIDE.U32 R52, R52, R3, RZ ;  /* 0x0000000334347225 */ /* 0x000fc800078e00ff */
[----:B------:R-:W-:Y:S01]  /*35f0*/  IMAD R13, R18, R20, R13 ;  /* 0x00000014120d7224 */ /* 0x000fe200078e020d */
[----:B------:R-:W-:Y:S01]  /*3600*/  IADD3 R12, R53, R17, RZ ;  /* 0x00000011350c7210 */ /* 0x000fe20007ffe0ff */
[----:B------:R-:W-:Y:S02]  /*3610*/  IMAD R3, R19, R16, R14 ;  /* 0x0000001013037224 */ /* 0x000fe400078e020e */
[----:B------:R-:W-:Y:S01]  /*3620*/  IMAD.WIDE.U32 R54, R16, R55, RZ ;  /* 0x0000003710367225 */ /* 0x000fe200078e00ff */
[----:B------:R-:W-:-:S04]  /*3630*/  IADD3 R6, R49, R13, RZ ;  /* 0x0000000d31067210 */ /* 0x000fc80007ffe0ff */
[----:B------:R-:W-:Y:S01]  /*3640*/  IADD3 R3, R55, R3, RZ ;  /* 0x0000000337037210 */ /* 0x000fe20007ffe0ff */
[----:B------:R-:W-:Y:S05]  /*3650*/  @!P0 BRA `(.L_x_82) ;  /* 0x0000012000008947 */ /* 0x000fea0003800000 */
[----:B------:R-:W-:Y:S01]  /*3660*/  IMAD.MOV.U32 R18, RZ, RZ, R46 ;  /* 0x000000ffff127224 */ /* 0x000fe200078e002e */
[----:B------:R-:W-:Y:S01]  /*3670*/  MOV R26, R11 ;  /* 0x0000000b001a7202 */ /* 0x000fe20000000f00 */
[----:B------:R-:W-:Y:S01]  /*3680*/  IMAD.MOV.U32 R17, RZ, RZ, R47 ;  /* 0x000000ffff117224 */ /* 0x000fe200078e002f */
[----:B------:R-:W-:Y:S02]  /*3690*/  MOV R23, R10 ;  /* 0x0000000a00177202 */ /* 0x000fe40000000f00 */
[----:B------:R-:W-:Y:S02]  /*36a0*/  MOV R24, 0x36c0 ;  /* 0x000036c000187802 */ /* 0x000fe40000000f00 */
[----:B------:R-:W-:Y:S05]  /*36b0*/  CALL.REL.NOINC `($__internal_1_$__cuda_sm20_div_s64) ;  /* 0x0000134000007944 */ /* 0x000fea0003c00000 */
[----:B------:R-:W-:Y:S01]  /*36c0*/  IADD3 R13, P0, RZ, -R20, RZ ;  /* 0x80000014ff0d7210 */ /* 0x000fe20007f1e0ff */
[----:B------:R-:W-:Y:S01]  /*36d0*/  IMAD.MOV.U32 R17, RZ, RZ, R47 ;  /* 0x000000ffff117224 */ /* 0x000fe200078e002f */
[----:B------:R-:W-:Y:S02]  /*36e0*/  MOV R16, R46 ;  /* 0x0000002e00107202 */ /* 0x000fe40000000f00 */
[----:B------:R-:W-:-:S02]  /*36f0*/  IADD3.X R14, RZ, ~R21, RZ, P0, !PT ;  /* 0x80000015ff0e7210 */ /* 0x000fc400007fe4ff */
[----:B------:R-:W-:Y:S01]  /*3700*/  MOV R46, R20 ;  /* 0x00000014002e7202 */ /* 0x000fe20000000f00 */
[----:B------:R-:W-:Y:S01]  /*3710*/  IMAD.WIDE.U32 R16, R11, R13, R16 ;  /* 0x0000000d0b107225 */ /* 0x000fe200078e0010 */
[----:B------:R-:W-:-:S03]  /*3720*/  MOV R47, R21 ;  /* 0x00000015002f7202 */ /* 0x000fc60000000f00 */
[----:B------:R-:W-:-:S04]  /*3730*/  IMAD R14, R14, R11, RZ ;  /* 0x0000000b0e0e7224 */ /* 0x000fc800078e02ff */
[----:B------:R-:W-:Y:S01]  /*3740*/  IMAD R10, R10, R13, R14 ;  /* 0x0000000d0a0a7224 */ /* 0x000fe200078e020e */
[----:B------:R-:W-:-:S03]  /*3750*/  MOV R14, R16 ;  /* 0x00000010000e7202 */ /* 0x000fc60000000f00 */
[----:B------:R-:W-:Y:S01]  /*3760*/  IMAD.IADD R10, R17, 0x1, R10 ;  /* 0x00000001110a7824 */ /* 0x000fe200078e020a */
[----:B------:R-:W-:Y:S05]  /*3770*/  BRA `(.L_x_83) ;  /* 0x0000017000007947 */ /* 0x000fea0003800000 */
.L_x_82:
        /* <DEDUP_REMOVED lines=23> */
.L_x_83:
[----:B------:R-:W-:Y:S05]  /*38f0*/  BSYNC B0 ;  /* 0x0000000000007941 */ /* 0x000fea0003800000 */
.L_x_81:
        /* <DEDUP_REMOVED lines=21> */
[----:B------:R-:W-:-:S02]  /*3a50*/  IADD3.X R10, RZ, ~R21, RZ, P0, !PT ;  /* 0x80000015ff0a7210 */ /* 0x000fc400007fe4ff */
[----:B------:R-:W-:-:S03]  /*3a60*/  MOV R17, R47 ;  /* 0x0000002f00117202 */ /* 0x000fc60000000f00 */
[----:B------:R-:W-:Y:S02]  /*3a70*/  IMAD R10, R10, R9, RZ ;  /* 0x000000090a0a7224 */ /* 0x000fe400078e02ff */
[----:B------:R-:W-:-:S04]  /*3a80*/  IMAD.WIDE.U32 R16, R9, R13, R16 ;  /* 0x0000000d09107225 */ /* 0x000fc800078e0010 */
[----:B------:R-:W-:Y:S01]  /*3a90*/  IMAD R10, R8, R13, R10 ;  /* 0x0000000d080a7224 */ /* 0x000fe200078e020a */
[----:B------:R-:W-:-:S04]  /*3aa0*/  MOV R8, R16 ;  /* 0x0000001000087202 */ /* 0x000fc80000000f00 */
[----:B------:R-:W-:Y:S01]  /*3ab0*/  IADD3 R13, R17, R10, RZ ;  /* 0x0000000a110d7210 */ /* 0x000fe20007ffe0ff */
[----:B------:R-:W-:Y:S05]  /*3ac0*/  BRA `(.L_x_86) ;  /* 0x0000017000007947 */ /* 0x000fea0003800000 */
.L_x_85:
        /* <DEDUP_REMOVED lines=10> */
[----:B------:R-:W-:-:S04]  /*3b70*/  IMAD.HI.U32 R10, R13, R46, RZ ;  /* 0x0000002e0d0a7227 */ /* 0x000fc800078e00ff */
[----:B------:R-:W-:Y:S01]  /*3b80*/  IMAD.MOV.U32 R13, RZ, RZ, RZ ;  /* 0x000000ffff0d7224 */ /* 0x000fe200078e00ff */
        /* <DEDUP_REMOVED lines=11> */
.L_x_86:
[----:B------:R-:W-:Y:S05]  /*3c40*/  BSYNC B0 ;  /* 0x0000000000007941 */ /* 0x000fea0003800000 */
.L_x_84:
[----:B------:R-:W-:Y:S01]  /*3c50*/  IADD3 R39, P1, P0, R42, R40, R38 ;  /* 0x000000282a277210 */ /* 0x000fe2000783e026 */
[----:B------:R-:W-:-:S03]  /*3c60*/  IMAD R13, R13, R2, RZ ;  /* 0x000000020d0d7224 */ /* 0x000fc600078e02ff */
[----:B------:R-:W-:Y:S02]  /*3c70*/  IADD3 R39, P3, P2, R48, R39, R54 ;  /* 0x0000002730277210 */ /* 0x000fe40007a7e036 */
[----:B------:R-:W-:Y:S02]  /*3c80*/  IADD3.X R0, R4, R5, R0, P1, P0 ;  /* 0x0000000504007210 */ /* 0x000fe40000fe0400 */
[----:B------:R-:W-:Y:S02]  /*3c90*/  IADD3 R52, P1, P0, R56, R39, R52 ;  /* 0x0000002738347210 */ /* 0x000fe4000783e034 */
[----:B------:R-:W-:Y:S01]  /*3ca0*/  IADD3.X R0, R6, R0, R3, P3, P2 ;  /* 0x0000000006007210 */ /* 0x000fe20001fe4403 */
[----:B------:R-:W-:Y:S01]  /*3cb0*/  IMAD R3, R21, R7, RZ ;  /* 0x0000000715037224 */ /* 0x000fe200078e02ff */
[----:B------:R-:W-:Y:S02]  /*3cc0*/  SHF.R.S32.HI R4, RZ, 0x1f, R7 ;  /* 0x0000001fff047819 */ /* 0x000fe40000011407 */
[----:B------:R-:W-:-:S02]  /*3cd0*/  IADD3.X R53, R11, R0, R12, P1, P0 ;  /* 0x000000000b357210 */ /* 0x000fc40000fe040c */
        /* <DEDUP_REMOVED lines=11> */
.L_x_62:
[----:B------:R-:W-:-:S04]  /*3d90*/  LEA R2, P0, R38, c[0x0][0x200], 0x2 ;  /* 0x0000800026027a11 */ /* 0x000fc800078010ff */
[----:B------:R-:W-:-:S05]  /*3da0*/  LEA.HI.X R3, R38, c[0x0][0x204], R39, 0x2, P0 ;  /* 0x0000810026037a11 */ /* 0x000fca00000f1427 */
[----:B------:R0:W-:Y:S04]  /*3db0*/  STG.E [R2.64], R30 ;  /* 0x0000001e02007986 */ /* 0x0001e8000c101908 */
.L_x_61:
[----:B------:R-:W-:Y:S05]  /*3dc0*/  BSYNC B1 ;  /* 0x0000000000017941 */ /* 0x000fea0003800000 */
.L_x_60:
[C---:B------:R-:W-:Y:S01]  /*3dd0*/  IADD3 R0, R34.reuse, 0x10, RZ ;  /* 0x0000001022007810 */ /* 0x040fe20007ffe0ff */
[----:B0-----:R-:W-:Y:S01]  /*3de0*/  IMAD.MOV.U32 R3, RZ, RZ, c[0x0][0x314] ;  /* 0x0000c500ff037624 */ /* 0x001fe200078e00ff */
[C---:B------:R-:W-:Y:S01]  /*3df0*/  ISETP.GE.OR P2, PT, R34.reuse, c[0x0][0x314], P6 ;  /* 0x0000c50022007a0c */ /* 0x040fe20003746670 */
[----:B------:R-:W-:Y:S01]  /*3e00*/  IMAD.SHL.U32 R36, R34, 0x4, RZ ;  /* 0x0000000422247824 */ /* 0x000fe200078e00ff */
[----:B------:R-:W-:Y:S01]  /*3e10*/  ISETP.GE.OR P1, PT, R0, c[0x0][0x314], P6 ;  /* 0x0000c50000007a0c */ /* 0x000fe20003726670 */
[----:B------:R-:W-:Y:S01]  /*3e20*/  HFMA2.MMA R13, -RZ, RZ, 0, 0 ;  /* 0x00000000ff0d7435 */ /* 0x000fe200000001ff */
[----:B------:R-:W-:Y:S01]  /*3e30*/  IADD3 R0, R34, 0x20, RZ ;  /* 0x0000002022007810 */ /* 0x000fe20007ffe0ff */
[----:B------:R-:W-:Y:S01]  /*3e40*/  CS2R R10, SRZ ;  /* 0x00000000000a7805 */ /* 0x000fe2000001ff00 */
[----:B------:R-:W-:Y:S01]  /*3e50*/  CS2R R8, SRZ ;  /* 0x0000000000087805 */ /* 0x000fe2000001ff00 */
[----:B------:R-:W-:Y:S01]  /*3e60*/  CS2R R6, SRZ ;  /* 0x0000000000067805 */ /* 0x000fe2000001ff00 */
[----:B------:R-:W-:-:S02]  /*3e70*/  ISETP.GE.OR P0, PT, R0, c[0x0][0x314], P6 ;  /* 0x0000c50000007a0c */ /* 0x000fc40003706670 */
[----:B------:R-:W-:Y:S02]  /*3e80*/  IADD3 R0, R34, 0x30, RZ ;  /* 0x0000003022007810 */ /* 0x000fe40007ffe0ff */
[----:B------:R-:W-:Y:S01]  /*3e90*/  IADD3 R34, R36, 0x40, RZ ;  /* 0x0000004024227810 */ /* 0x000fe20007ffe0ff */
[----:B------:R-:W-:Y:S01]  /*3ea0*/  @!P2 FADD.FTZ R37, -R30, R37 ;  /* 0x000000251e25a221 */ /* 0x000fe20000010100 */
[----:B------:R-:W-:Y:S01]  /*3eb0*/  ISETP.GE.OR P6, PT, R0, c[0x0][0x314], P6 ;  /* 0x0000c50000007a0c */ /* 0x000fe200037c6670 */
[----:B------:R-:W-:Y:S02]  /*3ec0*/  @!P1 FADD.FTZ R32, -R30, R32 ;  /* 0x000000201e209221 */ /* 0x000fe40000010100 */
[----:B------:R-:W-:Y:S02]  /*3ed0*/  @!P2 FMUL.FTZ R37, R37, 1.4426950216293334961 ;  /* 0x3fb8aa3b2525a820 */ /* 0x000fe40000410000 */
[----:B------:R-:W-:Y:S02]  /*3ee0*/  @!P1 FMUL.FTZ R32, R32, 1.4426950216293334961 ;  /* 0x3fb8aa3b20209820 */ /* 0x000fe40000410000 */
[----:B------:R-:W-:Y:S01]  /*3ef0*/  @!P0 FADD.FTZ R33, -R30, R33 ;  /* 0x000000211e218221 */ /* 0x000fe20000010100 */
[----:B------:R-:W0:Y:S03]  /*3f00*/  @!P2 MUFU.EX2 R0, R37 ;  /* 0x000000250000a308 */ /* 0x000e260000000800 */
[----:B------:R-:W-:-:S02]  /*3f10*/  @!P0 FMUL.FTZ R33, R33, 1.4426950216293334961 ;  /* 0x3fb8aa3b21218820 */ /* 0x000fc40000410000 */
[----:B------:R-:W-:-:S03]  /*3f20*/  @!P6 FADD.FTZ R30, -R30, R35 ;  /* 0x000000231e1ee221 */ /* 0x000fc60000010100 */
[----:B------:R-:W1:Y:S01]  /*3f30*/  @!P0 MUFU.EX2 R2, R33 ;  /* 0x0000002100028308 */ /* 0x000e620000000800 */
[----:B------:R-:W-:-:S07]  /*3f40*/  @!P6 FMUL.FTZ R4, R30, 1.4426950216293334961 ;  /* 0x3fb8aa3b1e04e820 */ /* 0x000fce0000410000 */
[----:B------:R-:W2:Y:S01]  /*3f50*/  @!P1 MUFU.EX2 R32, R32 ;  /* 0x0000002000209308 */ /* 0x000ea20000000800 */
[----:B0-----:R0:W-:Y:S07]  /*3f60*/  @!P2 STS [R25.X4], R0 ;  /* 0x000000001900a388 */ /* 0x0011ee0000004800 */
[----:B------:R-:W3:Y:S01]  /*3f70*/  @!P6 MUFU.EX2 R4, R4 ;  /* 0x000000040004e308 */ /* 0x000ee20000000800 */
[----:B-1----:R1:W-:Y:S01]  /*3f80*/  @!P0 STS [R25.X4+0x480], R2 ;  /* 0x0004800219008388 */ /* 0x0023e20000004800 */
[----:B------:R-:W-:-:S02]  /*3f90*/  ISETP.GE.AND P0, PT, R3, 0x1, PT ;  /* 0x000000010300780c */ /* 0x000fc40003f06270 */
[----:B------:R-:W-:Y:S01]  /*3fa0*/  IADD3 R33, R36, 0x80, RZ ;  /* 0x0000008024217810 */ /* 0x000fe20007ffe0ff */
[----:B--2---:R-:W-:Y:S04]  /*3fb0*/  @!P1 STS [R25.X4+0x240], R32 ;  /* 0x0002402019009388 */ /* 0x004fe80000004800 */
[----:B---3--:R2:W-:Y:S01]  /*3fc0*/  @!P6 STS [R25.X4+0x6c0], R4 ;  /* 0x0006c0041900e388 */ /* 0x0085e20000004800 */
[----:B0-----:R-:W-:Y:S01]  /*3fd0*/  IMAD.MOV.U32 R0, RZ, RZ, RZ ;  /* 0x000000ffff007224 */ /* 0x001fe200078e00ff */
[----:B-1----:R-:W-:Y:S01]  /*3fe0*/  CS2R R2, SRZ ;  /* 0x0000000000027805 */ /* 0x002fe2000001ff00 */
[----:B--2---:R-:W-:Y:S01]  /*3ff0*/  CS2R R4, SRZ ;  /* 0x0000000000047805 */ /* 0x004fe2000001ff00 */
[----:B------:R-:W-:Y:S06]  /*4000*/  BAR.SYNC.DEFER_BLOCKING 0x0 ;  /* 0x0000000000007b1d */ /* 0x000fec0000010000 */
        /* <DEDUP_REMOVED lines=13> */
[----:B------:R-:W-:Y:S01]  /*40e0*/  IMAD.MOV.U32 R13, RZ, RZ, RZ ;  /* 0x000000ffff0d7224 */ /* 0x000fe200078e00ff */
[----:B------:R-:W-:Y:S01]  /*40f0*/  LEA.HI.X.SX32 R29, R29, UR4, 0x1, P0 ;  /* 0x000000041d1d7c11 */ /* 0x000fe200080f0eff */
[----:B------:R-:W-:Y:S01]  /*4100*/  CS2R R20, SRZ ;  /* 0x0000000000147805 */ /* 0x000fe2000001ff00 */
[C---:B------:R-:W-:Y:S01]  /*4110*/  LEA R30, P0, R12.reuse, c[0x0][0x1d8], 0x2 ;  /* 0x000076000c1e7a11 */ /* 0x040fe200078010ff */
[----:B------:R-:W-:Y:S01]  /*4120*/  CS2R R22, SRZ ;  /* 0x0000000000167805 */ /* 0x000fe2000001ff00 */
[----:B------:R-:W-:Y:S01]  /*4130*/  CS2R R24, SRZ ;  /* 0x0000000000187805 */ /* 0x000fe2000001ff00 */
[----:B------:R-:W-:Y:S01]  /*4140*/  CS2R R26, SRZ ;  /* 0x00000000001a7805 */ /* 0x000fe2000001ff00 */
[----:B------:R-:W-:Y:S01]  /*4150*/  LEA.HI.X R29, R12, c[0x0][0x1dc], R29, 0x2, P0 ;  /* 0x000077000c1d7a11 */ /* 0x000fe200000f141d */
[----:B------:R-:W-:Y:S01]  /*4160*/  IMAD.WIDE R38, R38, 0x4, RZ ;  /* 0x0000000426267825 */ /* 0x000fe200078e02ff */
[----:B------:R-:W-:-:S05]  /*4170*/  IADD3 R30, P0, R30, 0x200, RZ ;  /* 0x000002001e1e7810 */ /* 0x000fca0007f1e0ff */
[----:B------:R-:W-:-:S05]  /*4180*/  IMAD.X R29, RZ, RZ, R29, P0 ;  /* 0x000000ffff1d7224 */ /* 0x000fca00000e061d */
.L_x_90:
        /* <DEDUP_REMOVED lines=15> */
.L_x_89:
[----:B------:R-:W-:Y:S05]  /*4280*/  BSYNC B0 ;  /* 0x0000000000007941 */ /* 0x000fea0003800000 */
.L_x_88:
        /* <DEDUP_REMOVED lines=19> */
.L_x_87:
[----:B------:R-:W-:Y:S02]  /*43c0*/  IADD3 R15, R15, UR7, RZ ;  /* 0x000000070f0f7c10 */ /* 0x000fe4000fffe0ff */
[----:B------:R-:W-:-:S02]  /*43d0*/  F2FP.BF16.PACK_AB R0, R3, R0 ;  /* 0x000000000300723e */ /* 0x000fc400000010ff */
[----:B------:R-:W-:Y:S02]  /*43e0*/  ISETP.GE.AND P0, PT, R15, R28, PT ;  /* 0x0000001c0f00720c */ /* 0x000fe40003f06270 */
[----:B------:R-:W-:Y:S02]  /*43f0*/  F2FP.BF16.PACK_AB R5, R5, R2 ;  /* 0x000000020505723e */ /* 0x000fe400000010ff */
[----:B------:R-:W-:Y:S01]  /*4400*/  F2FP.BF16.PACK_AB R3, R9, R6 ;  /* 0x000000060903723e */ /* 0x000fe200000010ff */
[----:B------:R-:W-:Y:S01]  /*4410*/  IMAD.MOV.U32 R6, RZ, RZ, R0 ;  /* 0x000000ffff067224 */ /* 0x000fe200078e0000 */
[----:B------:R-:W-:Y:S01]  /*4420*/  F2FP.BF16.PACK_AB R16, R7, R4 ;  /* 0x000000040710723e */ /* 0x000fe200000010ff */
[----:B------:R-:W-:Y:S01]  /*4430*/  IMAD.MOV.U32 R7, RZ, RZ, R5 ;  /* 0x000000ffff077224 */ /* 0x000fe200078e0005 */
[----:B------:R-:W-:Y:S01]  /*4440*/  F2FP.BF16.PACK_AB R8, R11, R8 ;  /* 0x000000080b08723e */ /* 0x000fe200000010ff */
[----:B------:R-:W-:Y:S01]  /*4450*/  IMAD.MOV.U32 R17, RZ, RZ, R3 ;  /* 0x000000ffff117224 */ /* 0x000fe200078e0003 */
[----:B------:R-:W-:-:S03]  /*4460*/  F2FP.BF16.PACK_AB R9, R13, R10 ;  /* 0x0000000a0d09723e */ /* 0x000fc600000010ff */
[----:B------:R-:W-:Y:S05]  /*4470*/  @P0 EXIT ;  /* 0x000000000000094d */ /* 0x000fea0003800000 */
        /* <DEDUP_REMOVED lines=11> */
[----:B0-----:R-:W-:Y:S02]  /*4530*/  IMAD.MOV R0, RZ, RZ, -R13 ;  /* 0x000000ffff007224 */ /* 0x001fe400078e0a0d */
[----:B------:R-:W-:Y:S02]  /*4540*/  IMAD.MOV.U32 R12, RZ, RZ, RZ ;  /* 0x000000ffff0c7224 */ /* 0x000fe400078e00ff */
[----:B------:R-:W-:-:S04]  /*4550*/  IMAD R0, R0, R10, RZ ;  /* 0x0000000a00007224 */ /* 0x000fc800078e02ff */
[----:B------:R-:W-:-:S06]  /*4560*/  IMAD.HI.U32 R0, R13, R0, R12 ;  /* 0x000000000d007227 */ /* 0x000fcc00078e000c */
[----:B------:R-:W-:Y:S02]  /*4570*/  IMAD.HI.U32 R5, R0, R11, RZ ;  /* 0x0000000b00057227 */ /* 0x000fe400078e00ff */
[----:B------:R-:W0:Y:S02]  /*4580*/  I2F.RP R0, R3 ;  /* 0x0000000300007306 */ /* 0x000e240000209400 */
[----:B------:R-:W-:Y:S01]  /*4590*/  IMAD R11, R5, R2, R11 ;  /* 0x00000002050b7224 */ /* 0x000fe200078e020b */
[----:B------:R-:W-:-:S04]  /*45a0*/  LOP3.LUT R2, R15, R4, RZ, 0x3c, !PT ;  /* 0x000000040f027212 */ /* 0x000fc800078e3cff */
[----:B------:R-:W-:Y:S02]  /*45b0*/  ISETP.GT.U32.AND P1, PT, R10, R11, PT ;  /* 0x0000000b0a00720c */ /* 0x000fe40003f24070 */
[----:B------:R-:W-:Y:S01]  /*45c0*/  ISETP.GE.AND P0, PT, R2, RZ, PT ;  /* 0x000000ff0200720c */ /* 0x000fe20003f06270 */
[----:B0-----:R-:W0:Y:S10]  /*45d0*/  MUFU.RCP R0, R0 ;  /* 0x0000000000007308 */ /* 0x001e340000001000 */
[----:B------:R-:W-:Y:S01]  /*45e0*/  @!P1 IMAD.IADD R11, R11, 0x1, -R10 ;  /* 0x000000010b0b9824 */ /* 0x000fe200078e0a0a */
[----:B------:R-:W-:-:S02]  /*45f0*/  @!P1 IADD3 R5, R5, 0x1, RZ ;  /* 0x0000000105059810 */ /* 0x000fc40007ffe0ff */
[----:B------:R-:W-:Y:S02]  /*4600*/  ISETP.NE.AND P1, PT, R4, RZ, PT ;  /* 0x000000ff0400720c */ /* 0x000fe40003f25270 */
[----:B------:R-:W-:Y:S02]  /*4610*/  ISETP.GE.U32.AND P2, PT, R11, R10, PT ;  /* 0x0000000a0b00720c */ /* 0x000fe40003f46070 */
[----:B0-----:R-:W-:-:S04]  /*4620*/  IADD3 R12, R0, 0xffffffe, RZ ;  /* 0x0ffffffe000c7810 */ /* 0x001fc80007ffe0ff */
[----:B------:R-:W0:Y:S07]  /*4630*/  F2I.FTZ.U32.TRUNC.NTZ R13, R12 ;  /* 0x0000000c000d7305 */ /* 0x000e2e000021f000 */
[----:B------:R-:W-:-:S05]  /*4640*/  @P2 IADD3 R5, R5, 0x1, RZ ;  /* 0x0000000105052810 */ /* 0x000fca0007ffe0ff */
[----:B------:R-:W-:Y:S01]  /*4650*/  @!P0 IMAD.MOV R5, RZ, RZ, -R5 ;  /* 0x000000ffff058224 */ /* 0x000fe200078e0a05 */
[----:B------:R-:W-:-:S05]  /*4660*/  @!P1 LOP3.LUT R5, RZ, R4, RZ, 0x33, !PT ;  /* 0x00000004ff059212 */ /* 0x000fca00078e33ff */
[----:B------:R-:W-:Y:S02]  /*4670*/  IMAD R4, R5, R4, RZ ;  /* 0x0000000405047224 */ /* 0x000fe400078e02ff */
[--C-:B0-----:R-:W-:Y:S02]  /*4680*/  IMAD.MOV R2, RZ, RZ, -R13.reuse ;  /* 0x000000ffff027224 */ /* 0x101fe400078e0a0d */
[----:B------:R-:W-:Y:S02]  /*4690*/  IMAD.IADD R10, R15, 0x1, -R4 ;  /* 0x000000010f0a7824 */ /* 0x000fe400078e0a04 */
[----:B------:R-:W-:Y:S02]  /*46a0*/  IMAD R2, R2, R3, RZ ;  /* 0x0000000302027224 */ /* 0x000fe400078e02ff */
[----:B------:R-:W-:Y:S01]  /*46b0*/  IMAD.MOV.U32 R12, RZ, RZ, RZ ;  /* 0x000000ffff0c7224 */ /* 0x000fe200078e00ff */
[----:B------:R-:W-:Y:S02]  /*46c0*/  IABS R0, R10 ;  /* 0x0000000a00007213 */ /* 0x000fe40000000000 */
[----:B------:R-:W-:Y:S01]  /*46d0*/  LOP3.LUT R10, R10, c[0x0][0x214], RZ, 0x3c, !PT ;  /* 0x000085000a0a7a12 */ /* 0x000fe200078e3cff */
[----:B------:R-:W-:-:S03]  /*46e0*/  IMAD.HI.U32 R2, R13, R2, R12 ;  /* 0x000000020d027227 */ /* 0x000fc600078e000c */
[----:B------:R-:W-:Y:S01]  /*46f0*/  ISETP.GE.AND P1, PT, R10, RZ, PT ;  /* 0x000000ff0a00720c */ /* 0x000fe20003f26270 */
[----:B------:R-:W-:-:S04]  /*4700*/  IMAD.WIDE.U32 R12, R5, c[0x0][0x1e0], RZ ;  /* 0x00007800050c7a25 */ /* 0x000fc800078e00ff */
[----:B------:R-:W-:-:S04]  /*4710*/  IMAD.HI.U32 R11, R2, R0, RZ ;  /* 0x00000000020b7227 */ /* 0x000fc800078e00ff */
        /* <DEDUP_REMOVED lines=25> */
[----:B------:R-:W-:-:S04]  /*48b0*/  IMAD.WIDE.U32 R12, R4, c[0x0][0x1e8], R12 ;  /* 0x00007a00040c7a25 */ /* 0x000fc800078e000c */
[----:B------:R-:W-:Y:S01]  /*48c0*/  IMAD R3, R4, c[0x0][0x1ec], R3 ;  /* 0x00007b0004037a24 */ /* 0x000fe200078e0203 */
[-C--:B------:R-:W-:Y:S02]  /*48d0*/  @!P0 IADD3 R0, P3, R36, R12.reuse, RZ ;  /* 0x0000000c24008210 */ /* 0x080fe40007f7e0ff */
[----:B------:R-:W-:Y:S01]  /*48e0*/  @!P1 IADD3 R2, P2, R34, R12, RZ ;  /* 0x0000000c22029210 */ /* 0x000fe20007f5e0ff */
[----:B------:R-:W-:-:S05]  /*48f0*/  IMAD.IADD R3, R13, 0x1, R3 ;  /* 0x000000010d037824 */ /* 0x000fca00078e0203 */
[-C--:B------:R-:W-:Y:S02]  /*4900*/  @!P0 LEA.HI.X.SX32 R5, R36, R3.reuse, 0x1, P3 ;  /* 0x0000000324058211 */ /* 0x080fe400018f0eff */
[----:B------:R-:W-:Y:S02]  /*4910*/  @!P0 LEA R14, P3, R0, c[0x0][0x1d0], 0x1 ;  /* 0x00007400000e8a11 */ /* 0x000fe400078608ff */
[----:B------:R-:W-:Y:S02]  /*4920*/  @!P1 LEA.HI.X.SX32 R11, R34, R3, 0x1, P2 ;  /* 0x00000003220b9211 */ /* 0x000fe400010f0eff */
[----:B------:R-:W-:Y:S02]  /*4930*/  @!P0 LEA.HI.X R15, R0, c[0x0][0x1d4], R5, 0x1, P3 ;  /* 0x00007500000f8a11 */ /* 0x000fe400018f0c05 */
        /* <DEDUP_REMOVED lines=12> */
        .weak           $__internal_1_$__cuda_sm20_div_s64
        .type           $__internal_1_$__cuda_sm20_div_s64,@function
        .size           $__internal_1_$__cuda_sm20_div_s64,(.L_x_4369 - $__internal_1_$__cuda_sm20_div_s64)
$__internal_1_$__cuda_sm20_div_s64:
        /* <DEDUP_REMOVED lines=17> */
[C---:B------:R-:W-:Y:S02]  /*4b10*/  IMAD R19, R51.reuse, R20, RZ ;  /* 0x0000001433137224 */ /* 0x040fe400078e02ff */
[----:B------:R-:W-:-:S04]  /*4b20*/  IMAD.HI.U32 R22, P1, R51, R22, R58 ;  /* 0x0000001633167227 */ /* 0x000fc8000782003a */
[----:B------:R-:W-:Y:S01]  /*4b30*/  IMAD.HI.U32 R20, R51, R20, RZ ;  /* 0x0000001433147227 */ /* 0x000fe200078e00ff */
[----:B------:R-:W-:-:S03]  /*4b40*/  IADD3 R59, P0, R19, R22, RZ ;  /* 0x00000016133b7210 */ /* 0x000fc60007f1e0ff */
[----:B------:R-:W-:Y:S02]  /*4b50*/  IMAD.X R20, R20, 0x1, R51, P2 ;  /* 0x0000000114147824 */ /* 0x000fe400010e0633 */
[----:B------:R-:W-:-:S03]  /*4b60*/  IMAD.WIDE.U32 R60, R59, R44, RZ ;  /* 0x0000002c3b3c7225 */ /* 0x000fc600078e00ff */
[----:B------:R-:W-:Y:S01]  /*4b70*/  IADD3.X R29, RZ, RZ, R20, P0, P1 ;  /* 0x000000ffff1d7210 */ /* 0x000fe200007e2414 */
[----:B------:R-:W-:Y:S01]  /*4b80*/  IMAD R50, R59, R45, R61 ;  /* 0x0000002d3b327224 */ /* 0x000fe200078e023d */
[----:B------:R-:W-:Y:S01]  /*4b90*/  IADD3 R20, P0, RZ, -R60, RZ ;  /* 0x8000003cff147210 */ /* 0x000fe20007f1e0ff */
[----:B------:R-:W-:Y:S01]  /*4ba0*/  IMAD.MOV.U32 R51, RZ, RZ, RZ ;  /* 0x000000ffff337224 */ /* 0x000fe200078e00ff */
[----:B------:R-:W-:Y:S01]  /*4bb0*/  ISETP.GE.AND P1, PT, R17, RZ, PT ;  /* 0x000000ff1100720c */ /* 0x000fe20003f26270 */
[----:B------:R-:W-:Y:S02]  /*4bc0*/  IMAD R50, R29, R44, R50 ;  /* 0x0000002c1d327224 */ /* 0x000fe400078e0232 */
[----:B------:R-:W-:-:S04]  /*4bd0*/  IMAD.HI.U32 R58, R59, R20, RZ ;  /* 0x000000143b3a7227 */ /* 0x000fc800078e00ff */
[----:B------:R-:W-:-:S04]  /*4be0*/  IMAD.X R50, RZ, RZ, ~R50, P0 ;  /* 0x000000ffff327224 */ /* 0x000fc800000e0e32 */
[----:B------:R-:W-:-:S04]  /*4bf0*/  IMAD.WIDE.U32 R58, P5, R59, R50, R58 ;  /* 0x000000323b3a7225 */ /* 0x000fc800078a003a */
[C---:B------:R-:W-:Y:S02]  /*4c00*/  IMAD R22, R29.reuse, R50, RZ ;  /* 0x000000321d167224 */ /* 0x040fe400078e02ff */
[----:B------:R-:W-:Y:S01]  /*4c10*/  IMAD.HI.U32 R19, P4, R29, R20, R58 ;  /* 0x000000141d137227 */ /* 0x000fe2000788003a */
[----:B------:R-:W-:-:S03]  /*4c20*/  IADD3 R20, P0, RZ, -R18, RZ ;  /* 0x80000012ff147210 */ /* 0x000fc60007f1e0ff */
[----:B------:R-:W-:Y:S01]  /*4c30*/  IMAD.HI.U32 R21, R29, R50, RZ ;  /* 0x000000321d157227 */ /* 0x000fe200078e00ff */
[----:B------:R-:W-:Y:S02]  /*4c40*/  SEL R20, R20, R18, !P1 ;  /* 0x0000001214147207 */ /* 0x000fe40004800000 */
[----:B------:R-:W-:Y:S01]  /*4c50*/  IADD3 R22, P2, R22, R19, RZ ;  /* 0x0000001316167210 */ /* 0x000fe20007f5e0ff */
[----:B------:R-:W-:Y:S02]  /*4c60*/  IMAD.X R36, RZ, RZ, ~R17, P0 ;  /* 0x000000ffff247224 */ /* 0x000fe400000e0e11 */
[----:B------:R-:W-:Y:S02]  /*4c70*/  IMAD.X R21, R21, 0x1, R29, P5 ;  /* 0x0000000115157824 */ /* 0x000fe400028e061d */
[----:B------:R-:W-:Y:S01]  /*4c80*/  IMAD.HI.U32 R50, R22, R20, RZ ;  /* 0x0000001416327227 */ /* 0x000fe200078e00ff */
[----:B------:R-:W-:Y:S02]  /*4c90*/  SEL R19, R36, R17, !P1 ;  /* 0x0000001124137207 */ /* 0x000fe40004800000 */
[----:B------:R-:W-:-:S03]  /*4ca0*/  IADD3.X R36, RZ, RZ, R21, P2, P4 ;  /* 0x000000ffff247210 */ /* 0x000fc600017e8415 */
[----:B------:R-:W-:-:S04]  /*4cb0*/  IMAD.WIDE.U32 R50, R22, R19, R50 ;  /* 0x0000001316327225 */ /* 0x000fc800078e0032 */
[C---:B------:R-:W-:Y:S02]  /*4cc0*/  IMAD R31, R36.reuse, R19, RZ ;  /* 0x00000013241f7224 */ /* 0x040fe400078e02ff */
[----:B------:R-:W-:-:S04]  /*4cd0*/  IMAD.HI.U32 R22, P1, R36, R20, R50 ;  /* 0x0000001424167227 */ /* 0x000fc80007820032 */
[----:B------:R-:W-:Y:S01]  /*4ce0*/  IMAD.HI.U32 R21, R36, R19, RZ ;  /* 0x0000001324157227 */ /* 0x000fe200078e00ff */
[----:B------:R-:W-:-:S04]  /*4cf0*/  IADD3 R31, P0, R31, R22, RZ ;  /* 0x000000161f1f7210 */ /* 0x000fc80007f1e0ff */
[----:B------:R-:W-:Y:S01]  /*4d00*/  IADD3.X R21, R21, RZ, RZ, P1, !PT ;  /* 0x000000ff15157210 */ /* 0x000fe20000ffe4ff */
[----:B------:R-:W-:-:S04]  /*4d10*/  IMAD.WIDE.U32 R50, R31, R44, RZ ;  /* 0x0000002c1f327225 */ /* 0x000fc800078e00ff */
[----:B------:R-:W-:Y:S01]  /*4d20*/  IMAD.X R29, RZ, RZ, R21, P0 ;  /* 0x000000ffff1d7224 */ /* 0x000fe200000e0615 */
[----:B------:R-:W-:Y:S01]  /*4d30*/  IADD3 R20, P0, -R50, R20, RZ ;  /* 0x0000001432147210 */ /* 0x000fe20007f1e1ff */
[----:B------:R-:W-:-:S03]  /*4d40*/  IMAD R21, R31, R45, R51 ;  /* 0x0000002d1f157224 */ /* 0x000fc600078e0233 */
[CC--:B------:R-:W-:Y:S01]  /*4d50*/  ISETP.GE.U32.AND P2, PT, R20.reuse, R44.reuse, PT ;  /* 0x0000002c1400720c */ /* 0x0c0fe20003f46070 */
[-C--:B------:R-:W-:Y:S01]  /*4d60*/  IMAD R22, R29, R44.reuse, R21 ;  /* 0x0000002c1d167224 */ /* 0x080fe200078e0215 */
[----:B------:R-:W-:-:S03]  /*4d70*/  IADD3 R21, P1, R20, -R44, RZ ;  /* 0x8000002c14157210 */ /* 0x000fc60007f3e0ff */
[----:B------:R-:W-:Y:S01]  /*4d80*/  IMAD.X R19, R19, 0x1, ~R22, P0 ;  /* 0x0000000113137824 */ /* 0x000fe200000e0e16 */
[----:B------:R-:W-:-:S04]  /*4d90*/  IADD3 R22, P0, R31, 0x1, RZ ;  /* 0x000000011f167810 */ /* 0x000fc80007f1e0ff */
[----:B------:R-:W-:-:S04]  /*4da0*/  ISETP.GE.U32.AND.EX P2, PT, R19, R45, PT, P2 ;  /* 0x0000002d1300720c */ /* 0x000fc80003f46120 */
[----:B------:R-:W-:Y:S01]  /*4db0*/  SEL R21, R21, R20, P2 ;  /* 0x0000001415157207 */ /* 0x000fe20001000000 */
[----:B------:R-:W-:Y:S01]  /*4dc0*/  IMAD.X R20, R19, 0x1, ~R45, P1 ;  /* 0x0000000113147824 */ /* 0x000fe200008e0e2d */
[----:B------:R-:W-:Y:S01]  /*4dd0*/  SEL R31, R22, R31, P2 ;  /* 0x0000001f161f7207 */ /* 0x000fe20001000000 */
[----:B------:R-:W-:Y:S01]  /*4de0*/  IMAD.X R22, RZ, RZ, R29, P0 ;  /* 0x000000ffff167224 */ /* 0x000fe200000e061d */
[----:B------:R-:W-:Y:S01]  /*4df0*/  ISETP.GE.U32.AND P0, PT, R21, R44, PT ;  /* 0x0000002c1500720c */ /* 0x000fe20003f06070 */
[----:B------:R-:W-:Y:S01]  /*4e00*/  IMAD.MOV.U32 R44, RZ, RZ, R24 ;  /* 0x000000ffff2c7224 */ /* 0x000fe200078e0018 */
[----:B------:R-:W-:Y:S02]  /*4e10*/  SEL R19, R20, R19, P2 ;  /* 0x0000001314137207 */ /* 0x000fe40001000000 */
[----:B------:R-:W-:Y:S02]  /*4e20*/  SEL R22, R22, R29, P2 ;  /* 0x0000001d16167207 */ /* 0x000fe40001000000 */
[----:B------:R-:W-:-:S02]  /*4e30*/  IADD3 R20, P1, R31, 0x1, RZ ;  /* 0x000000011f147810 */ /* 0x000fc40007f3e0ff */
[----:B------:R-:W-:Y:S01]  /*4e40*/  ISETP.GE.U32.AND.EX P0, PT, R19, R45, PT, P0 ;  /* 0x0000002d1300720c */ /* 0x000fe20003f06100 */
[----:B------:R-:W-:Y:S01]  /*4e50*/  IMAD.MOV.U32 R45, RZ, RZ, 0x0 ;  /* 0x00000000ff2d7424 */ /* 0x000fe200078e00ff */
[-C--:B------:R-:W-:Y:S02]  /*4e60*/  IADD3.X R19, RZ, R22.reuse, RZ, P1, !PT ;  /* 0x00000016ff137210 */ /* 0x080fe40000ffe4ff */
[----:B------:R-:W-:Y:S02]  /*4e70*/  SEL R20, R20, R31, P0 ;  /* 0x0000001f14147207 */ /* 0x000fe40000000000 */
[----:B------:R-:W-:Y:S02]  /*4e80*/  SEL R22, R19, R22, P0 ;  /* 0x0000001613167207 */ /* 0x000fe40000000000 */
[----:B------:R-:W-:Y:S02]  /*4e90*/  LOP3.LUT R21, R23, R17, RZ, 0x3c, !PT ;  /* 0x0000001117157212 */ /* 0x000fe400078e3cff */
[----:B------:R-:W-:-:S02]  /*4ea0*/  IADD3 R19, P1, RZ, -R20, RZ ;  /* 0x80000014ff137210 */ /* 0x000fc40007f3e0ff */
[----:B------:R-:W-:Y:S02]  /*4eb0*/  ISETP.GE.AND P2, PT, R21, RZ, PT ;  /* 0x000000ff1500720c */ /* 0x000fe40003f46270 */
[----:B------:R-:W-:Y:S01]  /*4ec0*/  ISETP.NE.U32.AND P0, PT, R26, RZ, PT ;  /* 0x000000ff1a00720c */ /* 0x000fe20003f05070 */
[----:B------:R-:W-:Y:S01]  /*4ed0*/  IMAD.X R21, RZ, RZ, ~R22, P1 ;  /* 0x000000ffff157224 */ /* 0x000fe200008e0e16 */
[----:B------:R-:W-:Y:S02]  /*4ee0*/  SEL R19, R19, R20, !P2 ;  /* 0x0000001413137207 */ /* 0x000fe40005000000 */
[----:B------:R-:W-:Y:S02]  /*4ef0*/  ISETP.NE.AND.EX P0, PT, R23, RZ, PT, P0 ;  /* 0x000000ff1700720c */ /* 0x000fe40003f05300 */
[----:B------:R-:W-:Y:S02]  /*4f00*/  SEL R21, R21, R22, !P2 ;  /* 0x0000001615157207 */ /* 0x000fe40005000000 */
[----:B------:R-:W-:-:S02]  /*4f10*/  SEL R20, R19, 0xffffffff, P0 ;  /* 0xffffffff13147807 */ /* 0x000fc40000000000 */
[----:B------:R-:W-:Y:S01]  /*4f20*/  SEL R21, R21, 0xffffffff, P0 ;  /* 0xffffffff15157807 */ /* 0x000fe20000000000 */
[----:B------:R-:W-:Y:S06]  /*4f30*/  RET.REL.NODEC R44 `(_ZN5flash32flash_fwd_splitkv_combine_kernelI23Flash_fwd_kernel_traitsILi192ELi64ELi64ELi4ELb0ELb0EN7cutlass10bfloat16_tE19Flash_kernel_traitsILi192ELi64ELi64ELi4ES3_EELi8ELi6ELb0EEEvNS_16Flash_fwd_paramsE) ;  /* 0xffffb0c02c007950 */ /* 0x000fec0003c3ffff */
.L_x_91:
        /* <DEDUP_REMOVED lines=12> */
.L_x_4369:


//--------------------- .text._ZN5flash32flash_fwd_splitkv_combine_kernelI23Flash_fwd_kernel_traitsILi192ELi64ELi64ELi4ELb0ELb0EN7cutlass10bfloat16_tE19Flash_kernel_traitsILi192ELi64ELi64ELi4ES3_EELi8ELi5ELb0EEEvNS_16Flash_fwd_paramsE --------------------------
	.section	.text._ZN5flash32flash_fwd_splitkv_combine_kernelI23Flash_fwd_kernel_traitsILi192ELi64ELi64ELi4ELb0ELb0EN7cutlass10bfloat16_tE19Flash_kernel_traitsILi192ELi64ELi64ELi4ES3_EELi8ELi5ELb0EEEvNS_16Flash_fwd_paramsE,"ax",@progbits
	.sectioninfo	@"SHI_REGISTERS=62"
	.align	128
        .global         _ZN5flash32flash_fwd_splitkv_combine_kernelI23Flash_fwd_kernel_traitsILi192ELi64ELi64ELi4ELb0ELb0EN7cutlass10bfloat16_tE19Flash_kernel_traitsILi192ELi64ELi64ELi4ES3_EELi8ELi5ELb0EEEvNS_16Flash_fwd_paramsE
        .type           _ZN5flash32flash_fwd_splitkv_combine_kernelI23Flash_fwd_kernel_traitsILi192ELi64ELi64ELi4ELb0ELb0EN7cutlass10bfloat16_tE19Flash_kernel_traitsILi192ELi64ELi64ELi4ES3_EELi8ELi5ELb0EEEvNS_16Flash_fwd_paramsE,@function
        .size           _ZN5flash32flash_fwd_splitkv_combine_kernelI23Flash_fwd_kernel_traitsILi192ELi64ELi64ELi4ELb0ELb0EN7cutlass10bfloat16_tE19Flash_kernel_traitsILi192ELi64ELi64ELi4ES3_EELi8ELi5ELb0EEEvNS_16Flash_fwd_paramsE,(.L_x_4370 - _ZN5flash32flash_fwd_splitkv_combine_kernelI23Flash_fwd_kernel_traitsILi192ELi64ELi64ELi4ELb0ELb0EN7cutlass10bfloat16_tE19Flash_kernel_traitsILi192ELi64ELi64ELi4ES3_EELi8ELi5ELb0EEEvNS_16Flash_fwd_paramsE)
        .other          _ZN5flash32flash_fwd_splitkv_combine_kernelI23Flash_fwd_kernel_traitsILi192ELi64ELi64ELi4ELb0ELb0EN7cutlass10bfloat16_tE19Flash_kernel_traitsILi192ELi64ELi64ELi4ES3_EELi8ELi5ELb0EEEvNS_16Flash_fwd_paramsE,@"STO_CUDA_ENTRY STV_DEFAULT"
_ZN5flash32flash_fwd_splitkv_combine_kernelI23Flash_fwd_kernel_traitsILi192ELi64ELi64ELi4ELb0ELb0EN7cutlass10bfloat16_tE19Flash_kernel_traitsILi192ELi64ELi64ELi4ES3_EELi8ELi5ELb0EEEvNS_16Flash_fwd_paramsE:
.text._ZN5flash32flash_fwd_splitkv_combine_kernelI23Flash_fwd_kernel_traitsILi192ELi64ELi64ELi4ELb0ELb0EN7cutlass10bfloat16_tE19Flash_kernel_traitsILi192ELi64ELi64ELi4ES3_EELi8ELi5ELb0EEEvNS_16Flash_fwd_paramsE:
        /* <DEDUP_REMOVED lines=23> */
[----:B------:R-:W-:Y:S05]  /*0170*/  CALL.REL.NOINC `($__internal_2_$__cuda_sm20_div_s64) ;  /* 0x0000453000007944 */ /* 0x000fea0003c00000 */
[----:B------:R-:W-:Y:S05]  /*0180*/  BRA `(.L_x_93) ;  /* 0x0000013000007947 */ /* 0x000fea0003800000 */
.L_x_92:
        /* <DEDUP_REMOVED lines=19> */
.L_x_93:
        /* <DEDUP_REMOVED lines=11> */
[----:B------:R-:W-:Y:S05]  /*0370*/  CALL.REL.NOINC `($__internal_2_$__cuda_sm20_div_s64) ;  /* 0x0000433000007944 */ /* 0x000fea0003c00000 */
[----:B------:R-:W-:Y:S02]  /*0380*/  MOV R8, R20 ;  /* 0x0000001400087202 */ /* 0x000fe40000000f00 */
[----:B------:R-:W-:Y:S01]  /*0390*/  MOV R9, R21 ;  /* 0x0000001500097202 */ /* 0x000fe20000000f00 */
[----:B------:R-:W-:Y:S05]  /*03a0*/  BRA `(.L_x_96) ;  /* 0x0000013000007947 */ /* 0x000fea0003800000 */
.L_x_95:
        /* <DEDUP_REMOVED lines=19> */
.L_x_96:
[----:B------:R-:W-:Y:S05]  /*04e0*/  BSYNC B0 ;  /* 0x0000000000007941 */ /* 0x000fea0003800000 */
.L_x_94:
[----:B------:R-:W-:Y:S01]  /*04f0*/  IABS R7, c[0x0][0x214] ;  /* 0x0000850000077a13 */ /* 0x000fe20000000000 */
[----:B------:R-:W-:Y:S01]  /*0500*/  ULDC UR6, c[0x0][0x214] ;  /* 0x0000850000067ab9 */ /* 0x000fe20000000800 */
[----:B------:R-:W-:Y:S01]  /*0510*/  BSSY B0, `(.L_x_97) ;  /* 0x000003b000007945 */ /* 0x000fe20003800000 */
[----:B------:R-:W-:Y:S01]  /*0520*/  UIADD3 UR6, UR6, -0x1, URZ ;  /* 0xffffffff06067890 */ /* 0x000fe2000fffe03f */
[----:B------:R-:W0:Y:S05]  /*0530*/  I2F.RP R6, R7 ;  /* 0x0000000700067306 */ /* 0x000e2a0000209400 */
[----:B------:R-:W-:-:S04]  /*0540*/  IADD3 R2, R7, UR6, RZ ;  /* 0x0000000607027c10 */ /* 0x000fc8000fffe0ff */
[----:B------:R-:W-:Y:S01]  /*0550*/  IABS R3, R2 ;  /* 0x0000000200037213 */ /* 0x000fe20000000000 */
        /* <DEDUP_REMOVED lines=9> */
[----:B------:R-:W-:Y:S01]  /*05f0*/  IMAD R4, R7, R4, R3 ;  /* 0x0000000407047224 */ /* 0x000fe200078e0203 */
[----:B------:R-:W-:-:S04]  /*0600*/  LOP3.LUT R3, R2, R7, RZ, 0x3c, !PT ;  /* 0x0000000702037212 */ /* 0x000fc800078e3cff */
[----:B------:R-:W-:Y:S02]  /*0610*/  ISETP.GT.U32.AND P1, PT, R7, R4, PT ;  /* 0x000000040700720c */ /* 0x000fe40003f24070 */
[----:B------:R-:W-:-:S11]  /*0620*/  ISETP.GE.AND P0, PT, R3, RZ, PT ;  /* 0x000000ff0300720c */ /* 0x000fd60003f06270 */
[----:B------:R-:W-:Y:S01]  /*0630*/  @!P1 IMAD.IADD R4, R4, 0x1, -R7 ;  /* 0x0000000104049824 */ /* 0x000fe200078e0a07 */
[----:B------:R-:W-:Y:S02]  /*0640*/  @!P1 IADD3 R6, R6, 0x1, RZ ;  /* 0x0000000106069810 */ /* 0x000fe40007ffe0ff */
[----:B------:R-:W-:Y:S02]  /*0650*/  ISETP.NE.AND P1, PT, RZ, c[0x0][0x214], PT ;  /* 0x00008500ff007a0c */ /* 0x000fe40003f25270 */
[----:B------:R-:W-:-:S13]  /*0660*/  ISETP.GE.U32.AND P2, PT, R4, R7, PT ;  /* 0x000000070400720c */ /* 0x000fda0003f46070 */
[----:B------:R-:W-:-:S05]  /*0670*/  @P2 IADD3 R6, R6, 0x1, RZ ;  /* 0x0000000106062810 */ /* 0x000fca0007ffe0ff */
[----:B------:R-:W-:Y:S01]  /*0680*/  @!P0 IMAD.MOV R6, RZ, RZ, -R6 ;  /* 0x000000ffff068224 */ /* 0x000fe200078e0a06 */
[----:B------:R-:W-:-:S04]  /*0690*/  @!P1 LOP3.LUT R6, RZ, R7, RZ, 0x33, !PT ;  /* 0x00000007ff069212 */ /* 0x000fc800078e33ff */
[----:B------:R-:W-:Y:S02]  /*06a0*/  ISETP.LT.U32.AND P0, PT, R26, R6, PT ;  /* 0x000000061a00720c */ /* 0x000fe40003f01070 */
[----:B------:R-:W-:-:S04]  /*06b0*/  SHF.R.S32.HI R14, RZ, 0x1f, R6 ;  /* 0x0000001fff0e7819 */ /* 0x000fc80000011406 */
[----:B------:R-:W-:-:S04]  /*06c0*/  ISETP.LT.AND.EX P0, PT, R25, R14, PT, P0 ;  /* 0x0000000e1900720c */ /* 0x000fc80003f01300 */
[C---:B------:R-:W-:Y:S02]  /*06d0*/  SEL R14, R25.reuse, R14, P0 ;  /* 0x0000000e190e7207 */ /* 0x040fe40000000000 */
[----:B------:R-:W-:Y:S02]  /*06e0*/  SEL R16, R26, R6, P0 ;  /* 0x000000061a107207 */ /* 0x000fe40000000000 */
        /* <DEDUP_REMOVED lines=10> */
.L_x_98:
        /* <DEDUP_REMOVED lines=19> */
.L_x_99:
[----:B------:R-:W-:Y:S05]  /*08c0*/  BSYNC B0 ;  /* 0x0000000000007941 */ /* 0x000fea0003800000 */
.L_x_97:
[----:B------:R-:W-:Y:S01]  /*08d0*/  IABS R6, c[0x0][0x214] ;  /* 0x0000850000067a13 */ /* 0x000fe20000000000 */
[----:B------:R-:W-:Y:S01]  /*08e0*/  ULDC UR4, c[0x0][0x214] ;  /* 0x0000850000047ab9 */ /* 0x000fe20000000800 */
[----:B------:R-:W-:Y:S01]  /*08f0*/  BSSY B0, `(.L_x_100) ;  /* 0x000005e000007945 */ /* 0x000fe20003800000 */
[----:B------:R-:W-:Y:S01]  /*0900*/  UISETP.LT.AND UP0, UPT, URZ, UR4, UPT ;  /* 0x000000043f00728c */ /* 0x000fe2000bf01270 */
[----:B------:R-:W0:Y:S01]  /*0910*/  I2F.RP R12, R6 ;  /* 0x00000006000c7306 */ /* 0x000e220000209400 */
[----:B------:R-:W-:Y:S02]  /*0920*/  USHF.R.S32.HI UR5, URZ, 0x1f, UR4 ;  /* 0x0000001f3f057899 */ /* 0x000fe40008011404 */
[----:B------:R-:W-:-:S07]  /*0930*/  ULEA.HI.SX32 UR4, UR4, 0x1, 0x1 ;  /* 0x0000000104047891 */ /* 0x000fce000f8f0a3f */
[----:B------:R-:W-:Y:S01]  /*0940*/  @!UP0 UIADD3 UR4, UR5, URZ, URZ ;  /* 0x0000003f05048290 */ /* 0x000fe2000fffe03f */
[----:B0-----:R-:W0:Y:S02]  /*0950*/  MUFU.RCP R10, R12 ;  /* 0x0000000c000a7308 */ /* 0x001e240000001000 */
[----:B0-----:R-:W-:-:S06]  /*0960*/  IADD3 R10, R10, 0xffffffe, RZ ;  /* 0x0ffffffe0a0a7810 */ /* 0x001fcc0007ffe0ff */
[----:B------:R-:W0:Y:S02]  /*0970*/  F2I.FTZ.U32.TRUNC.NTZ R11, R10 ;  /* 0x0000000a000b7305 */ /* 0x000e24000021f000 */
[--C-:B0-----:R-:W-:Y:S02]  /*0980*/  IMAD.MOV R3, RZ, RZ, -R11.reuse ;  /* 0x000000ffff037224 */ /* 0x101fe400078e0a0b */
[----:B------:R-:W-:Y:S02]  /*0990*/  IMAD.MOV.U32 R10, RZ, RZ, RZ ;  /* 0x000000ffff0a7224 */ /* 0x000fe400078e00ff */
[----:B------:R-:W-:Y:S01]  /*09a0*/  IMAD R4, R3, R6, RZ ;  /* 0x0000000603047224 */ /* 0x000fe200078e02ff */
[----:B------:R-:W-:Y:S02]  /*09b0*/  IABS R3, R2 ;  /* 0x0000000200037213 */ /* 0x000fe40000000000 */
[----:B------:R-:W-:Y:S01]  /*09c0*/  LOP3.LUT R2, R2, c[0x0][0x214], RZ, 0x3c, !PT ;  /* 0x0000850002027a12 */ /* 0x000fe200078e3cff */
[----:B------:R-:W-:-:S03]  /*09d0*/  IMAD.HI.U32 R4, R11, R4, R10 ;  /* 0x000000040b047227 */ /* 0x000fc600078e000a */
[----:B------:R-:W-:Y:S01]  /*09e0*/  ISETP.GE.AND P2, PT, R2, RZ, PT ;  /* 0x000000ff0200720c */ /* 0x000fe20003f46270 */
[----:B------:R-:W-:Y:S02]  /*09f0*/  IMAD.MOV.U32 R7, RZ, RZ, R3 ;  /* 0x000000ffff077224 */ /* 0x000fe400078e0003 */
[----:B------:R-:W-:Y:S02]  /*0a00*/  IMAD.MOV.U32 R2, RZ, RZ, c[0x0][0x1c0] ;  /* 0x00007000ff027624 */ /* 0x000fe400078e00ff */
        /* <DEDUP_REMOVED lines=8> */
[C---:B------:R-:W-:Y:S01]  /*0a90*/  IADD3 R6, R2.reuse, -0x1, RZ ;  /* 0xffffffff02067810 */ /* 0x040fe20007ffe0ff */
[----:B------:R-:W-:-:S10]  /*0aa0*/  IMAD R2, R2, c[0x0][0x214], RZ ;  /* 0x0000850002027a24 */ /* 0x000fd400078e02ff */
[----:B------:R-:W-:-:S05]  /*0ab0*/  @P0 IADD3 R4, R4, 0x1, RZ ;  /* 0x0000000104040810 */ /* 0x000fca0007ffe0ff */
[----:B------:R-:W-:Y:S01]  /*0ac0*/  @!P2 IMAD.MOV R4, RZ, RZ, -R4 ;  /* 0x000000ffff04a224 */ /* 0x000fe200078e0a04 */
[----:B------:R-:W-:-:S05]  /*0ad0*/  @!P1 LOP3.LUT R4, RZ, c[0x0][0x214], RZ, 0x33, !PT ;  /* 0x00008500ff049a12 */ /* 0x000fca00078e33ff */
[----:B------:R-:W-:-:S05]  /*0ae0*/  IMAD R3, R4, UR4, RZ ;  /* 0x0000000404037c24 */ /* 0x000fca000f8e02ff */
[-C--:B------:R-:W-:Y:S02]  /*0af0*/  IABS R13, R3.reuse ;  /* 0x00000003000d7213 */ /* 0x080fe40000000000 */
[----:B------:R-:W-:Y:S02]  /*0b00*/  IABS R7, R3 ;  /* 0x0000000300077213 */ /* 0x000fe40000000000 */
[----:B------:R-:W0:Y:S01]  /*0b10*/  I2F.RP R12, R13 ;  /* 0x0000000d000c7306 */ /* 0x000e220000209400 */
[----:B------:R-:W-:Y:S02]  /*0b20*/  IMAD.IADD R4, R6, 0x1, R13 ;  /* 0x0000000106047824 */ /* 0x000fe400078e020d */
[----:B------:R-:W-:-:S05]  /*0b30*/  IMAD.MOV R7, RZ, RZ, -R7 ;  /* 0x000000ffff077224 */ /* 0x000fca00078e0a07 */
[----:B0-----:R-:W0:Y:S02]  /*0b40*/  MUFU.RCP R18, R12 ;  /* 0x0000000c00127308 */ /* 0x001e240000001000 */
[----:B0-----:R-:W-:-:S06]  /*0b50*/  IADD3 R18, R18, 0xffffffe, RZ ;  /* 0x0ffffffe12127810 */ /* 0x001fcc0007ffe0ff */
[----:B------:R-:W0:Y:S02]  /*0b60*/  F2I.FTZ.U32.TRUNC.NTZ R19, R18 ;  /* 0x0000001200137305 */ /* 0x000e24000021f000 */
[----:B0-----:R-:W-:Y:S02]  /*0b70*/  IMAD.MOV R10, RZ, RZ, -R19 ;  /* 0x000000ffff0a7224 */ /* 0x001fe400078e0a13 */
[----:B------:R-:W-:Y:S02]  /*0b80*/  IMAD.MOV.U32 R18, RZ, RZ, RZ ;  /* 0x000000ffff127224 */ /* 0x000fe400078e00ff */
[----:B------:R-:W-:Y:S01]  /*0b90*/  IMAD R11, R10, R13, RZ ;  /* 0x0000000d0a0b7224 */ /* 0x000fe200078e02ff */
[----:B------:R-:W-:-:S03]  /*0ba0*/  IABS R10, R4 ;  /* 0x00000004000a7213 */ /* 0x000fc60000000000 */
[----:B------:R-:W-:-:S06]  /*0bb0*/  IMAD.HI.U32 R11, R19, R11, R18 ;  /* 0x0000000b130b7227 */ /* 0x000fcc00078e0012 */
[----:B------:R-:W-:-:S04]  /*0bc0*/  IMAD.HI.U32 R11, R11, R10, RZ ;  /* 0x0000000a0b0b7227 */ /* 0x000fc800078e00ff */
[----:B------:R-:W-:Y:S01]  /*0bd0*/  IMAD R10, R11, R7, R10 ;  /* 0x000000070b0a7224 */ /* 0x000fe200078e020a */
[----:B------:R-:W-:-:S04]  /*0be0*/  LOP3.LUT R7, R4, R13, RZ, 0x3c, !PT ;  /* 0x0000000d04077212 */ /* 0x000fc800078e3cff */
[----:B------:R-:W-:Y:S02]  /*0bf0*/  ISETP.GT.U32.AND P1, PT, R13, R10, PT ;  /* 0x0000000a0d00720c */ /* 0x000fe40003f24070 */
[----:B------:R-:W-:-:S11]  /*0c00*/  ISETP.GE.AND P0, PT, R7, RZ, PT ;  /* 0x000000ff0700720c */ /* 0x000fd60003f06270 */
[----:B------:R-:W-:Y:S01]  /*0c10*/  @!P1 IMAD.IADD R10, R10, 0x1, -R13 ;  /* 0x000000010a0a9824 */ /* 0x000fe200078e0a0d */
[----:B------:R-:W-:Y:S02]  /*0c20*/  @!P1 IADD3 R11, R11, 0x1, RZ ;  /* 0x000000010b0b9810 */ /* 0x000fe40007ffe0ff */
[----:B------:R-:W-:Y:S02]  /*0c30*/  ISETP.NE.AND P1, PT, R3, RZ, PT ;  /* 0x000000ff0300720c */ /* 0x000fe40003f25270 */
[----:B------:R-:W-:-:S13]  /*0c40*/  ISETP.GE.U32.AND P2, PT, R10, R13, PT ;  /* 0x0000000d0a00720c */ /* 0x000fda0003f46070 */
[----:B------:R-:W-:-:S05]  /*0c50*/  @P2 IADD3 R11, R11, 0x1, RZ ;  /* 0x000000010b0b2810 */ /* 0x000fca0007ffe0ff */
[----:B------:R-:W-:-:S04]  /*0c60*/  IMAD.MOV.U32 R7, RZ, RZ, R11 ;  /* 0x000000ffff077224 */ /* 0x000fc800078e000b */
        /* <DEDUP_REMOVED lines=16> */
[----:B------:R-:W-:Y:S02]  /*0d70*/  MOV R40, R20 ;  /* 0x0000001400287202 */ /* 0x000fe40000000f00 */
[----:B------:R-:W-:Y:S01]  /*0d80*/  MOV R41, R21 ;  /* 0x0000001500297202 */ /* 0x000fe20000000f00 */
[----:B------:R-:W-:Y:S05]  /*0d90*/  BRA `(.L_x_102) ;  /* 0x0000013000007947 */ /* 0x000fea0003800000 */
.L_x_101:
        /* <DEDUP_REMOVED lines=19> */
.L_x_102:
[----:B------:R-:W-:Y:S05]  /*0ed0*/  BSYNC B0 ;  /* 0x0000000000007941 */ /* 0x000fea0003800000 */
.L_x_100:
[-C--:B------:R-:W-:Y:S01]  /*0ee0*/  IABS R18, R2.reuse ;  /* 0x0000000200127213 */ /* 0x080fe20000000000 */
[----:B------:R-:W-:Y:S01]  /*0ef0*/  BSSY B0, `(.L_x_103) ;  /* 0x000003b000007945 */ /* 0x000fe20003800000 */
[----:B------:R-:W-:Y:S02]  /*0f00*/  IABS R10, R2 ;  /* 0x00000002000a7213 */ /* 0x000fe40000000000 */
[----:B------:R-:W0:Y:S01]  /*0f10*/  I2F.RP R17, R18 ;  /* 0x0000001200117306 */ /* 0x000e220000209400 */
[----:B------:R-:W-:Y:S02]  /*0f20*/  IADD3 R7, R18, UR6, RZ ;  /* 0x0000000612077c10 */ /* 0x000fe4000fffe0ff */
[----:B------:R-:W-:Y:S02]  /*0f30*/  IMAD.MOV R10, RZ, RZ, -R10 ;  /* 0x000000ffff0a7224 */ /* 0x000fe400078e0a0a */
[----:B------:R-:W-:-:S03]  /*0f40*/  IABS R11, R7 ;  /* 0x00000007000b7213 */ /* 0x000fc60000000000 */
        /* <DEDUP_REMOVED lines=17> */
[----:B------:R-:W-:Y:S01]  /*1060*/  @!P0 IMAD.MOV R15, RZ, RZ, -R15 ;  /* 0x000000ffff0f8224 */ /* 0x000fe200078e0a0f */
[----:B------:R-:W-:-:S04]  /*1070*/  @!P1 LOP3.LUT R15, RZ, R18, RZ, 0x33, !PT ;  /* 0x00000012ff0f9212 */ /* 0x000fc800078e33ff */
[----:B------:R-:W-:Y:S02]  /*1080*/  ISETP.LT.U32.AND P0, PT, R8, R15, PT ;  /* 0x0000000f0800720c */ /* 0x000fe40003f01070 */
[----:B------:R-:W-:-:S04]  /*1090*/  SHF.R.S32.HI R11, RZ, 0x1f, R15 ;  /* 0x0000001fff0b7819 */ /* 0x000fc8000001140f */
[----:B------:R-:W-:-:S04]  /*10a0*/  ISETP.LT.AND.EX P0, PT, R9, R11, PT, P0 ;  /* 0x0000000b0900720c */ /* 0x000fc80003f01300 */
[----:B------:R-:W-:-:S04]  /*10b0*/  SEL R10, R9, R11, P0 ;  /* 0x0000000b090a7207 */ /* 0x000fc80000000000 */
[----:B------:R-:W-:-:S04]  /*10c0*/  LOP3.LUT R11, R9, R10, RZ, 0xfc, !PT ;  /* 0x0000000a090b7212 */ /* 0x000fc800078efcff */
[----:B------:R-:W-:Y:S02]  /*10d0*/  ISETP.NE.U32.AND P1, PT, R11, RZ, PT ;  /* 0x000000ff0b00720c */ /* 0x000fe40003f25070 */
[----:B------:R-:W-:-:S11]  /*10e0*/  SEL R11, R8, R15, P0 ;  /* 0x0000000f080b7207 */ /* 0x000fd60000000000 */
        /* <DEDUP_REMOVED lines=8> */
.L_x_104:
        /* <DEDUP_REMOVED lines=19> */
.L_x_105:
[----:B------:R-:W-:Y:S05]  /*12a0*/  BSYNC B0 ;  /* 0x0000000000007941 */ /* 0x000fea0003800000 */
.L_x_103:
[----:B------:R-:W0:Y:S01]  /*12b0*/  S2R R8, SR_TID.X ;  /* 0x0000000000087919 */ /* 0x000e220000002100 */
[----:B------:R-:W-:Y:S01]  /*12c0*/  IADD3 R24, P0, R28, -UR8, RZ ;  /* 0x800000081c187c10 */ /* 0x000fe2000ff1e0ff */
[----:B------:R-:W-:-:S03]  /*12d0*/  ULDC.64 UR10, c[0x0][0x118] ;  /* 0x00004600000a7ab9 */ /* 0x000fc60000000a00 */
[----:B------:R-:W-:Y:S02]  /*12e0*/  IADD3.X R22, R5, ~UR7, RZ, P0, !PT ;  /* 0x8000000705167c10 */ /* 0x000fe400087fe4ff */
[----:B0-----:R-:W-:-:S04]  /*12f0*/  SHF.R.S32.HI R15, RZ, 0x1f, R8 ;  /* 0x0000001fff0f7819 */ /* 0x001fc80000011408 */
[----:B------:R-:W-:-:S04]  /*1300*/  LEA.HI R18, R15, R8, RZ, 0x3 ;  /* 0x000000080f127211 */ /* 0x000fc800078f18ff */
[----:B------:R-:W-:Y:S02]  /*1310*/  LOP3.LUT R19, R18, 0xfffffff8, RZ, 0xc0, !PT ;  /* 0xfffffff812137812 */ /* 0x000fe400078ec0ff */
[----:B------:R-:W-:-:S03]  /*1320*/  SHF.R.S32.HI R18, RZ, 0x3, R18 ;  /* 0x00000003ff127819 */ /* 0x000fc60000011412 */
[----:B------:R-:W-:Y:S01]  /*1330*/  IMAD.IADD R19, R8, 0x1, -R19 ;  /* 0x0000000108137824 */ /* 0x000fe200078e0a13 */
[----:B------:R-:W-:-:S04]  /*1340*/  IADD3 R9, R18, 0x10, RZ ;  /* 0x0000001012097810 */ /* 0x000fc80007ffe0ff */
[----:B------:R-:W-:Y:S02]  /*1350*/  ISETP.GT.U32.AND P2, PT, R24, R19, PT ;  /* 0x000000131800720c */ /* 0x000fe40003f44070 */
[----:B------:R-:W-:Y:S02]  /*1360*/  SHF.R.S32.HI R17, RZ, 0x1f, R19 ;  /* 0x0000001fff117819 */ /* 0x000fe40000011413 */
[----:B------:R-:W-:Y:S02]  /*1370*/  IADD3 R30, P0, R19, UR8, RZ ;  /* 0x00000008131e7c10 */ /* 0x000fe4000ff1e0ff */
[----:B------:R-:W-:Y:S02]  /*1380*/  ISETP.GT.AND.EX P2, PT, R22, R17, PT, P2 ;  /* 0x000000111600720c */ /* 0x000fe40003f44320 */
[----:B------:R-:W-:Y:S02]  /*1390*/  IADD3.X R31, R17, UR7, RZ, P0, !PT ;  /* 0x00000007111f7c10 */ /* 0x000fe400087fe4ff */
[----:B------:R-:W-:-:S02]  /*13a0*/  ISETP.GE.OR P3, PT, R18, c[0x0][0x314], !P2 ;  /* 0x0000c50012007a0c */ /* 0x000fc40005766670 */
[----:B------:R-:W-:-:S11]  /*13b0*/  ISETP.GE.OR P2, PT, R9, c[0x0][0x314], !P2 ;  /* 0x0000c50009007a0c */ /* 0x000fd60005746670 */
[----:B------:R-:W-:Y:S02]  /*13c0*/  @!P3 SHF.R.S32.HI R17, RZ, 0x1f, R18 ;  /* 0x0000001fff11b819 */ /* 0x000fe40000011412 */
[----:B------:R-:W-:Y:S01]  /*13d0*/  @!P2 SHF.R.S32.HI R23, RZ, 0x1f, R9 ;  /* 0x0000001fff17a819 */ /* 0x000fe20000011409 */
[----:B------:R-:W-:Y:S02]  /*13e0*/  @!P2 IMAD.MOV.U32 R26, RZ, RZ, R30 ;  /* 0x000000ffff1aa224 */ /* 0x000fe400078e001e */
[----:B------:R-:W-:Y:S02]  /*13f0*/  @!P2 IMAD.MOV.U32 R27, RZ, RZ, R31 ;  /* 0x000000ffff1ba224 */ /* 0x000fe400078e001f */
[-C--:B------:R-:W-:Y:S02]  /*1400*/  @!P3 IMAD R17, R17, R28.reuse, RZ ;  /* 0x0000001c1111b224 */ /* 0x080fe400078e02ff */
[----:B------:R-:W-:Y:S02]  /*1410*/  @!P2 IMAD R22, R23, R28, RZ ;  /* 0x0000001c1716a224 */ /* 0x000fe400078e02ff */
[----:B------:R-:W-:-:S04]  /*1420*/  @!P2 IMAD.WIDE.U32 R26, R28, R9, R26 ;  /* 0x000000091c1aa225 */ /* 0x000fc800078e001a */
[----:B------:R-:W-:-:S04]  /*1430*/  @!P3 IMAD.WIDE.U32 R30, R28, R18, R30 ;  /* 0x000000121c1eb225 */ /* 0x000fc800078e001e */
[-C--:B------:R-:W-:Y:S01]  /*1440*/  @!P3 IMAD R17, R18, R5.reuse, R17 ;  /* 0x000000051211b224 */ /* 0x080fe200078e0211 */
[----:B------:R-:W-:Y:S01]  /*1450*/  @!P3 LEA R24, P1, R30, c[0x0][0x208], 0x2 ;  /* 0x000082001e18ba11 */ /* 0x000fe200078210ff */
[----:B------:R-:W-:Y:S01]  /*1460*/  @!P2 IMAD R9, R9, R5, R22 ;  /* 0x000000050909a224 */ /* 0x000fe200078e0216 */
[----:B------:R-:W-:Y:S01]  /*1470*/  @!P2 LEA R22, P0, R26, c[0x0][0x208], 0x2 ;  /* 0x000082001a16aa11 */ /* 0x000fe200078010ff */
[----:B------:R-:W-:Y:S02]  /*1480*/  @!P3 IMAD.IADD R17, R31, 0x1, R17 ;  /* 0x000000011f11b824 */ /* 0x000fe400078e0211 */
[----:B------:R-:W-:-:S03]  /*1490*/  @!P2 IMAD.IADD R9, R27, 0x1, R9 ;  /* 0x000000011b09a824 */ /* 0x000fc600078e0209 */
[----:B------:R-:W-:Y:S01]  /*14a0*/  @!P3 LEA.HI.X R25, R30, c[0x0][0x20c], R17, 0x2, P1 ;  /* 0x000083001e19ba11 */ /* 0x000fe200008f1411 */
[----:B------:R-:W-:Y:S01]  /*14b0*/  IMAD.MOV.U32 R17, RZ, RZ, -0x800000 ;  /* 0xff800000ff117424 */ /* 0x000fe200078e00ff */
[----:B------:R-:W-:Y:S01]  /*14c0*/  @!P2 LEA.HI.X R23, R26, c[0x0][0x20c], R9, 0x2, P0 ;  /* 0x000083001a17aa11 */ /* 0x000fe200000f1409 */
[----:B------:R-:W-:-:S04]  /*14d0*/  IMAD.MOV.U32 R9, RZ, RZ, -0x800000 ;  /* 0xff800000ff097424 */ /* 0x000fc800078e00ff */
[----:B------:R0:W2:Y:S04]  /*14e0*/  @!P3 LDG.E R17, [R24.64] ;  /* 0x0000000a1811b981 */ /* 0x0000a8000c1e1900 */
[----:B------:R-:W3:Y:S01]  /*14f0*/  @!P2 LDG.E R9, [R22.64] ;  /* 0x0000000a1609a981 */ /* 0x000ee2000c1e1900 */
[----:B------:R-:W-:Y:S01]  /*1500*/  ISETP.GT.AND P0, PT, R8, 0xff, PT ;  /* 0x000000ff0800780c */ /* 0x000fe20003f04270 */
[----:B------:R-:W-:Y:S01]  /*1510*/  IMAD R30, R18, 0x9, R19 ;  /* 0x00000009121e7824 */ /* 0x000fe200078e0213 */
[----:B------:R-:W-:Y:S01]  /*1520*/  ISETP.GT.AND P2, PT, R8, 0x7f, PT ;  /* 0x0000007f0800780c */ /* 0x000fe20003f44270 */
[----:B------:R-:W-:Y:S01]  /*1530*/  IMAD.MOV.U32 R34, RZ, RZ, -0x800000 ;  /* 0xff800000ff227424 */ /* 0x000fe200078e00ff */
[----:B------:R-:W-:Y:S01]  /*1540*/  LEA.HI R15, R15, R8, RZ, 0x4 ;  /* 0x000000080f0f7211 */ /* 0x000fe200078f20ff */
[----:B------:R-:W-:Y:S01]  /*1550*/  IMAD.MOV.U32 R33, RZ, RZ, -0x800000 ;  /* 0xff800000ff217424 */ /* 0x000fe200078e00ff */
[----:B------:R-:W-:Y:S01]  /*1560*/  IABS R18, c[0x0][0x214] ;  /* 0x0000850000127a13 */ /* 0x000fe20000000000 */
[----:B------:R-:W-:Y:S01]  /*1570*/  ULDC.U8 UR4, c[0x0][0x329] ;  /* 0x0000ca4000047ab9 */ /* 0x000fe20000000000 */
[----:B------:R-:W-:Y:S01]  /*1580*/  LOP3.LUT R27, R15, 0xfffffff0, RZ, 0xc0, !PT ;  /* 0xfffffff00f1b7812 */ /* 0x000fe200078ec0ff */
[----:B------:R-:W-:Y:S01]  /*1590*/  BSSY B1, `(.L_x_106) ;  /* 0x000025a000017945 */ /* 0x000fe20003800000 */
[----:B------:R-:W-:Y:S01]  /*15a0*/  SHF.R.S32.HI R15, RZ, 0x4, R15 ;  /* 0x00000004ff0f7819 */ /* 0x000fe2000001140f */
[----:B------:R-:W0:Y:S01]  /*15b0*/  I2F.RP R19, R18 ;  /* 0x0000001200137306 */ /* 0x000e220000209400 */
[----:B------:R-:W-:Y:S01]  /*15c0*/  ISETP.GT.AND P4, PT, R2, RZ, PT ;  /* 0x000000ff0200720c */ /* 0x000fe20003f84270 */
[----:B------:R-:W-:-:S04]  /*15d0*/  IMAD.IADD R36, R8, 0x1, -R27 ;  /* 0x0000000108247824 */ /* 0x000fc800078e0a1b */
[----:B------:R-:W-:Y:S02]  /*15e0*/  IMAD R27, R36, 0x9, R15 ;  /* 0x00000009241b7824 */ /* 0x000fe400078e020f */
[----:B0-----:R-:W0:Y:S02]  /*15f0*/  MUFU.RCP R24, R19 ;  /* 0x0000001300187308 */ /* 0x001e240000001000 */
[----:B0-----:R-:W-:-:S06]  /*1600*/  IADD3 R24, R24, 0xffffffe, RZ ;  /* 0x0ffffffe18187810 */ /* 0x001fcc0007ffe0ff */
[----:B------:R0:W1:Y:S02]  /*1610*/  F2I.FTZ.U32.TRUNC.NTZ R25, R24 ;  /* 0x0000001800197305 */ /* 0x000064000021f000 */
[----:B0-----:R-:W-:Y:S01]  /*1620*/  IMAD.MOV.U32 R24, RZ, RZ, RZ ;  /* 0x000000ffff187224 */ /* 0x001fe200078e00ff */
[----:B--2---:R1:W-:Y:S04]  /*1630*/  @!P0 STS [R30.X4], R17 ;  /* 0x000000111e008388 */ /* 0x0043e80000004800 */
[----:B---3--:R0:W-:Y:S04]  /*1640*/  @!P2 STS [R30.X4+0x240], R9 ;  /* 0x000240091e00a388 */ /* 0x0081e80000004800 */
[----:B------:R-:W-:Y:S01]  /*1650*/  BAR.SYNC.DEFER_BLOCKING 0x0 ;  /* 0x0000000000007b1d */ /* 0x000fe20000010000 */
[----:B-1----:R-:W-:-:S04]  /*1660*/  IMAD.MOV R17, RZ, RZ, -R25 ;  /* 0x000000ffff117224 */ /* 0x002fc800078e0a19 */
[----:B------:R-:W-:Y:S01]  /*1670*/  IMAD R17, R17, R18, RZ ;  /* 0x0000001211117224 */ /* 0x000fe200078e02ff */
[----:B0-----:R-:W-:Y:S01]  /*1680*/  IABS R9, R7 ;  /* 0x0000000700097213 */ /* 0x001fe20000000000 */
[----:B------:R-:W-:Y:S02]  /*1690*/  @!P2 LDS R34, [R27.X4] ;  /* 0x000000001b22a984 */ /* 0x000fe40000004800 */
[----:B------:R-:W-:Y:S01]  /*16a0*/  IMAD.HI.U32 R17, R25, R17, R24 ;  /* 0x0000001119117227 */ /* 0x000fe200078e0018 */
[----:B------:R-:W-:Y:S01]  /*16b0*/  LOP3.LUT R7, R7, c[0x0][0x214], RZ, 0x3c, !PT ;  /* 0x0000850007077a12 */ /* 0x000fe200078e3cff */
[----:B------:R-:W0:Y:S03]  /*16c0*/  @!P2 LDS R33, [R27.X4+0x240] ;  /* 0x000240001b21a984 */ /* 0x000e260000004800 */
[----:B------:R-:W-:Y:S02]  /*16d0*/  ISETP.GE.AND P3, PT, R7, RZ, PT ;  /* 0x000000ff0700720c */ /* 0x000fe40003f66270 */
[----:B------:R-:W-:-:S02]  /*16e0*/  SHF.R.S32.HI R7, RZ, 0x1f, R2 ;  /* 0x0000001fff077819 */ /* 0x000fc40000011402 */
[----:B------:R-:W-:-:S03]  /*16f0*/  LEA.HI.SX32 R2, R2, 0x1, 0x1 ;  /* 0x0000000102027811 */ /* 0x000fc600078f0aff */
[----:B------:R-:W-:Y:S01]  /*1700*/  @!P4 IMAD.MOV R2, RZ, RZ, R7 ;  /* 0x000000ffff02c224 */ /* 0x000fe200078e0207 */
[----:B0-----:R-:W-:-:S05]  /*1710*/  FMNMX.FTZ R26, R34, R33, !PT ;  /* 0x00000021221a7209 */ /* 0x001fca0007810000 */
[----:B------:R-:W0:Y:S02]  /*1720*/  SHFL.BFLY PT, R23, R26, 0x8, 0x1f ;  /* 0x0d001f001a177f89 */ /* 0x000e2400000e0000 */
[----:B0-----:R-:W-:-:S05]  /*1730*/  FMNMX.FTZ R23, R26, R23, !PT ;  /* 0x000000171a177209 */ /* 0x001fca0007810000 */
[----:B------:R-:W0:Y:S02]  /*1740*/  SHFL.BFLY PT, R22, R23, 0x4, 0x1f ;  /* 0x0c801f0017167f89 */ /* 0x000e2400000e0000 */
[----:B0-----:R-:W-:Y:S01]  /*1750*/  FMNMX.FTZ R22, R23, R22, !PT ;  /* 0x0000001617167209 */ /* 0x001fe20007810000 */
[----:B------:R-:W-:-:S04]  /*1760*/  IMAD.HI.U32 R23, R17, R9, RZ ;  /* 0x0000000911177227 */ /* 0x000fc800078e00ff */
[----:B------:R-:W0:Y:S01]  /*1770*/  SHFL.BFLY PT, R19, R22, 0x2, 0x1f ;  /* 0x0c401f0016137f89 */ /* 0x000e2200000e0000 */
[----:B------:R-:W-:-:S04]  /*1780*/  IMAD.MOV R17, RZ, RZ, -R23 ;  /* 0x000000ffff117224 */ /* 0x000fc800078e0a17 */
[----:B------:R-:W-:-:S05]  /*1790*/  IMAD R9, R18, R17, R9 ;  /* 0x0000001112097224 */ /* 0x000fca00078e0209 */
[----:B------:R-:W-:-:S13]  /*17a0*/  ISETP.GT.U32.AND P0, PT, R18, R9, PT ;  /* 0x000000091200720c */ /* 0x000fda0003f04070 */
[----:B------:R-:W-:Y:S01]  /*17b0*/  @!P0 IMAD.IADD R9, R9, 0x1, -R18 ;  /* 0x0000000109098824 */ /* 0x000fe200078e0a12 */
[----:B0-----:R-:W-:Y:S02]  /*17c0*/  FMNMX.FTZ R24, R22, R19, !PT ;  /* 0x0000001316187209 */ /* 0x001fe40007810000 */
[----:B------:R-:W-:Y:S02]  /*17d0*/  @!P0 IADD3 R23, R23, 0x1, RZ ;  /* 0x0000000117178810 */ /* 0x000fe40007ffe0ff */
[----:B------:R-:W-:Y:S01]  /*17e0*/  ISETP.GE.U32.AND P1, PT, R9, R18, PT ;  /* 0x000000120900720c */ /* 0x000fe20003f26070 */
[----:B------:R-:W0:Y:S01]  /*17f0*/  SHFL.BFLY PT, R17, R24, 0x1, 0x1f ;  /* 0x0c201f0018117f89 */ /* 0x000e2200000e0000 */
[----:B------:R-:W-:-:S11]  /*1800*/  ISETP.NE.AND P0, PT, RZ, c[0x0][0x214], PT ;  /* 0x00008500ff007a0c */ /* 0x000fd60003f05270 */
[----:B------:R-:W-:-:S05]  /*1810*/  @P1 IADD3 R23, R23, 0x1, RZ ;  /* 0x0000000117171810 */ /* 0x000fca0007ffe0ff */
[----:B------:R-:W-:Y:S01]  /*1820*/  @!P3 IMAD.MOV R23, RZ, RZ, -R23 ;  /* 0x000000ffff17b224 */ /* 0x000fe200078e0a17 */
[----:B------:R-:W-:-:S05]  /*1830*/  @!P0 LOP3.LUT R23, RZ, c[0x0][0x214], RZ, 0x33, !PT ;  /* 0x00008500ff178a12 */ /* 0x000fca00078e33ff */
[----:B------:R-:W-:Y:S01]  /*1840*/  IMAD R2, R2, R23, RZ ;  /* 0x0000001702027224 */ /* 0x000fe200078e02ff */
[----:B0-----:R-:W-:-:S04]  /*1850*/  FMNMX.FTZ R17, R24, R17, !PT ;  /* 0x0000001118117209 */ /* 0x001fc80007810000 */
[C---:B------:R-:W-:Y:S02]  /*1860*/  FSETP.NEU.FTZ.AND P1, PT, R17.reuse, -INF , PT ;  /* 0xff8000001100780b */ /* 0x040fe40003f3d000 */
[-C--:B------:R-:W-:Y:S02]  /*1870*/  IABS R9, R2.reuse ;  /* 0x0000000200097213 */ /* 0x080fe40000000000 */
[----:B------:R-:W-:Y:S02]  /*1880*/  FSEL R17, R17, RZ, P1 ;  /* 0x000000ff11117208 */ /* 0x000fe40000800000 */
[----:B------:R-:W0:Y:S01]  /*1890*/  I2F.RP R22, R9 ;  /* 0x0000000900167306 */ /* 0x000e220000209400 */
[----:B------:R-:W-:Y:S02]  /*18a0*/  IABS R26, R2 ;  /* 0x00000002001a7213 */ /* 0x000fe40000000000 */
[C---:B------:R-:W-:Y:S01]  /*18b0*/  FADD.FTZ R7, -R17.reuse, R34 ;  /* 0x0000002211077221 */ /* 0x040fe20000010100 */
[----:B------:R-:W-:Y:S01]  /*18c0*/  ISETP.NE.AND P6, PT, R2, RZ, PT ;  /* 0x000000ff0200720c */ /* 0x000fe20003fc5270 */
[----:B------:R-:W-:-:S02]  /*18d0*/  FADD.FTZ R24, -R17, R33 ;  /* 0x0000002111187221 */ /* 0x000fc40000010100 */
[----:B------:R-:W-:Y:S01]  /*18e0*/  FMUL.FTZ R18, R7, 1.4426950216293334961 ;  /* 0x3fb8aa3b07127820 */ /* 0x000fe20000410000 */
[----:B------:R-:W-:Y:S01]  /*18f0*/  IABS R7, c[0x0][0x1c0] ;  /* 0x0000700000077a13 */ /* 0x000fe20000000000 */
[----:B------:R-:W-:Y:S02]  /*1900*/  FMUL.FTZ R24, R24, 1.4426950216293334961 ;  /* 0x3fb8aa3b18187820 */ /* 0x000fe40000410000 */
[----:B------:R-:W-:Y:S01]  /*1910*/  IMAD.MOV R26, RZ, RZ, -R26 ;  /* 0x000000ffff1a7224 */ /* 0x000fe200078e0a1a */
[----:B------:R-:W-:Y:S08]  /*1920*/  I2F.U32.RP R23, R7 ;  /* 0x0000000700177306 */ /* 0x000ff00000209000 */
[----:B------:R-:W-:Y:S08]  /*1930*/  MUFU.EX2 R18, R18 ;  /* 0x0000001200127308 */ /* 0x000ff00000000800 */
[----:B------:R-:W1:Y:S08]  /*1940*/  MUFU.EX2 R19, R24 ;  /* 0x0000001800137308 */ /* 0x000e700000000800 */
[----:B0-----:R-:W0:Y:S01]  /*1950*/  MUFU.RCP R22, R22 ;  /* 0x0000001600167308 */ /* 0x001e220000001000 */
[----:B-1----:R-:W-:-:S07]  /*1960*/  FADD.FTZ R19, R18, R19 ;  /* 0x0000001312137221 */ /* 0x002fce0000010000 */
[----:B------:R-:W1:Y:S01]  /*1970*/  MUFU.RCP R38, R23 ;  /* 0x0000001700267308 */ /* 0x000e620000001000 */
[----:B------:R-:W2:Y:S01]  /*1980*/  SHFL.BFLY PT, R18, R19, 0x8, 0x1f ;  /* 0x0d001f0013127f89 */ /* 0x000ea200000e0000 */
[----:B0-----:R-:W-:Y:S01]  /*1990*/  IADD3 R42, R22, 0xffffffe, RZ ;  /* 0x0ffffffe162a7810 */ /* 0x001fe20007ffe0ff */
[----:B------:R-:W-:-:S05]  /*19a0*/  IMAD.IADD R22, R6, 0x1, R9 ;  /* 0x0000000106167824 */ /* 0x000fca00078e0209 */
[----:B------:R-:W0:Y:S01]  /*19b0*/  F2I.FTZ.U32.TRUNC.NTZ R43, R42 ;  /* 0x0000002a002b7305 */ /* 0x000e22000021f000 */
[----:B-1----:R-:W-:Y:S02]  /*19c0*/  IADD3 R38, R38, 0xffffffe, RZ ;  /* 0x0ffffffe26267810 */ /* 0x002fe40007ffe0ff */
[----:B------:R-:W-:-:S05]  /*19d0*/  IABS R23, R22 ;  /* 0x0000001600177213 */ /* 0x000fca0000000000 */
[----:B------:R-:W1:Y:S01]  /*19e0*/  F2I.FTZ.U32.TRUNC.NTZ R39, R38 ;  /* 0x0000002600277305 */ /* 0x000e62000021f000 */
[----:B0-----:R-:W-:Y:S02]  /*19f0*/  IMAD.MOV R30, RZ, RZ, -R43 ;  /* 0x000000ffff1e7224 */ /* 0x001fe400078e0a2b */
[----:B--2---:R-:W-:Y:S02]  /*1a00*/  FADD.FTZ R18, R19, R18 ;  /* 0x0000001213127221 */ /* 0x004fe40000010000 */
[----:B------:R-:W-:Y:S02]  /*1a10*/  IMAD R30, R30, R9, RZ ;  /* 0x000000091e1e7224 */ /* 0x000fe400078e02ff */
[----:B------:R-:W-:Y:S01]  /*1a20*/  IMAD.MOV.U32 R42, RZ, RZ, RZ ;  /* 0x000000ffff2a7224 */ /* 0x000fe200078e00ff */
[----:B------:R-:W0:Y:S01]  /*1a30*/  SHFL.BFLY PT, R25, R18, 0x4, 0x1f ;  /* 0x0c801f0012197f89 */ /* 0x000e2200000e0000 */
[----:B-1----:R-:W-:Y:S02]  /*1a40*/  IMAD.MOV R6, RZ, RZ, -R39 ;  /* 0x000000ffff067224 */ /* 0x002fe400078e0a27 */
[----:B------:R-:W-:-:S04]  /*1a50*/  IMAD.HI.U32 R30, R43, R30, R42 ;  /* 0x0000001e2b1e7227 */ /* 0x000fc800078e002a */
[----:B------:R-:W-:Y:S01]  /*1a60*/  IMAD R19, R6, R7, RZ ;  /* 0x0000000706137224 */ /* 0x000fe200078e02ff */
[----:B------:R-:W-:Y:S01]  /*1a70*/  IABS R6, R4 ;  /* 0x0000000400067213 */ /* 0x000fe20000000000 */
[----:B------:R-:W-:Y:S01]  /*1a80*/  IMAD.HI.U32 R30, R30, R23, RZ ;  /* 0x000000171e1e7227 */ /* 0x000fe200078e00ff */
[----:B------:R-:W-:-:S03]  /*1a90*/  LOP3.LUT R4, R4, c[0x0][0x1c0], RZ, 0x3c, !PT ;  /* 0x0000700004047a12 */ /* 0x000fc600078e3cff */
[----:B------:R-:W-:Y:S02]  /*1aa0*/  IMAD R26, R30, R26, R23 ;  /* 0x0000001a1e1a7224 */ /* 0x000fe400078e0217 */
[----:B------:R-:W-:-:S03]  /*1ab0*/  IMAD.MOV.U32 R38, RZ, RZ, RZ ;  /* 0x000000ffff267224 */ /* 0x000fc600078e00ff */
[----:B------:R-:W-:Y:S01]  /*1ac0*/  ISETP.GT.U32.AND P3, PT, R9, R26, PT ;  /* 0x0000001a0900720c */ /* 0x000fe20003f64070 */
[----:B------:R-:W-:-:S04]  /*1ad0*/  IMAD.HI.U32 R38, R39, R19, R38 ;  /* 0x0000001327267227 */ /* 0x000fc800078e0026 */
[----:B0-----:R-:W-:Y:S01]  /*1ae0*/  FADD.FTZ R25, R18, R25 ;  /* 0x0000001912197221 */ /* 0x001fe20000010000 */
[----:B------:R-:W-:Y:S01]  /*1af0*/  IABS R18, c[0x0][0x1c0] ;  /* 0x0000700000127a13 */ /* 0x000fe20000000000 */
[----:B------:R-:W-:-:S03]  /*1b00*/  IMAD.HI.U32 R19, R38, R6, RZ ;  /* 0x0000000626137227 */ /* 0x000fc600078e00ff */
[----:B------:R-:W0:Y:S01]  /*1b10*/  SHFL.BFLY PT, R24, R25, 0x2, 0x1f ;  /* 0x0c401f0019187f89 */ /* 0x000e2200000e0000 */
[----:B------:R-:W-:Y:S02]  /*1b20*/  IMAD.MOV R18, RZ, RZ, -R18 ;  /* 0x000000ffff127224 */ /* 0x000fe400078e0a12 */
[----:B------:R-:W-:Y:S01]  /*1b30*/  IMAD.HI.U32 R38, R38, R23, RZ ;  /* 0x0000001726267227 */ /* 0x000fe200078e00ff */
[----:B------:R-:W-:-:S03]  /*1b40*/  @!P3 IADD3 R30, R30, 0x1, RZ ;  /* 0x000000011e1eb810 */ /* 0x000fc60007ffe0ff */
[-C--:B------:R-:W-:Y:S02]  /*1b50*/  IMAD R6, R19, R18.reuse, R6 ;  /* 0x0000001213067224 */ /* 0x080fe400078e0206 */
[----:B------:R-:W-:Y:S01]  /*1b60*/  IMAD R18, R38, R18, R23 ;  /* 0x0000001226127224 */ /* 0x000fe200078e0217 */
[-C--:B------:R-:W-:Y:S01]  /*1b70*/  LOP3.LUT R23, R22, R9.reuse, RZ, 0x3c, !PT ;  /* 0x0000000916177212 */ /* 0x080fe200078e3cff */
[----:B------:R-:W-:Y:S01]  /*1b80*/  @!P3 IMAD.IADD R26, R26, 0x1, -R9 ;  /* 0x000000011a1ab824 */ /* 0x000fe200078e0a09 */
[----:B------:R-:W-:Y:S02]  /*1b90*/  ISETP.GT.U32.AND P0, PT, R7, R6, PT ;  /* 0x000000060700720c */ /* 0x000fe40003f04070 */
[----:B------:R-:W-:Y:S02]  /*1ba0*/  ISETP.GE.AND P5, PT, R23, RZ, PT ;  /* 0x000000ff1700720c */ /* 0x000fe40003fa6270 */
[----:B------:R-:W-:Y:S02]  /*1bb0*/  ISETP.GE.U32.AND P4, PT, R26, R9, PT ;  /* 0x000000091a00720c */ /* 0x000fe40003f86070 */
[----:B------:R-:W-:-:S02]  /*1bc0*/  ISETP.GT.U32.AND P1, PT, R7, R18, PT ;  /* 0x000000120700720c */ /* 0x000fc40003f24070 */
[----:B------:R-:W-:Y:S01]  /*1bd0*/  LOP3.LUT R22, R22, c[0x0][0x1c0], RZ, 0x3c, !PT ;  /* 0x0000700016167a12 */ /* 0x000fe200078e3cff */
[----:B0-----:R-:W-:-:S04]  /*1be0*/  FADD.FTZ R24, R25, R24 ;  /* 0x0000001819187221 */ /* 0x001fc80000010000 */
[----:B------:R-:W-:Y:S01]  /*1bf0*/  @!P0 IADD3 R19, R19, 0x1, RZ ;  /* 0x0000000113138810 */ /* 0x000fe20007ffe0ff */
[--C-:B------:R-:W-:Y:S01]  /*1c00*/  @!P0 IMAD.IADD R6, R6, 0x1, -R7.reuse ;  /* 0x0000000106068824 */ /* 0x100fe200078e0a07 */
[----:B------:R-:W-:Y:S01]  /*1c10*/  ISETP.GE.AND P0, PT, R4, RZ, PT ;  /* 0x000000ff0400720c */ /* 0x000fe20003f06270 */
[----:B------:R-:W-:Y:S01]  /*1c20*/  IMAD.MOV.U32 R4, RZ, RZ, c[0x0][0x214] ;  /* 0x00008500ff047624 */ /* 0x000fe200078e00ff */
[----:B------:R-:W0:Y:S01]  /*1c30*/  SHFL.BFLY PT, R23, R24, 0x1, 0x1f ;  /* 0x0c201f0018177f89 */ /* 0x000e2200000e0000 */
[----:B------:R-:W-:Y:S01]  /*1c40*/  @P4 IADD3 R30, R30, 0x1, RZ ;  /* 0x000000011e1e4810 */ /* 0x000fe20007ffe0ff */
[----:B------:R-:W-:Y:S01]  /*1c50*/  @!P1 IMAD.IADD R18, R18, 0x1, -R7 ;  /* 0x0000000112129824 */ /* 0x000fe200078e0a07 */
[----:B------:R-:W-:Y:S02]  /*1c60*/  ISETP.GT.AND P4, PT, R3, RZ, PT ;  /* 0x000000ff0300720c */ /* 0x000fe40003f84270 */
[-C--:B------:R-:W-:Y:S01]  /*1c70*/  ISETP.GE.U32.AND P3, PT, R6, R7.reuse, PT ;  /* 0x000000070600720c */ /* 0x080fe20003f66070 */
[----:B------:R-:W-:Y:S01]  /*1c80*/  @!P5 IMAD.MOV R30, RZ, RZ, -R30 ;  /* 0x000000ffff1ed224 */ /* 0x000fe200078e0a1e */
[----:B------:R-:W-:-:S02]  /*1c90*/  ISETP.GE.U32.AND P5, PT, R18, R7, PT ;  /* 0x000000071200720c */ /* 0x000fc40003fa6070 */
[----:B------:R-:W-:Y:S02]  /*1ca0*/  SHF.R.S32.HI R6, RZ, 0x1f, R3 ;  /* 0x0000001fff067819 */ /* 0x000fe40000011403 */
[----:B------:R-:W-:Y:S02]  /*1cb0*/  LEA.HI.SX32 R7, R3, 0x1, 0x1 ;  /* 0x0000000103077811 */ /* 0x000fe400078f0aff */
[----:B------:R-:W-:Y:S02]  /*1cc0*/  @!P1 IADD3 R38, R38, 0x1, RZ ;  /* 0x0000000126269810 */ /* 0x000fe40007ffe0ff */
[----:B------:R-:W-:Y:S01]  /*1cd0*/  ISETP.GE.AND P1, PT, R22, RZ, PT ;  /* 0x000000ff1600720c */ /* 0x000fe20003f26270 */
[----:B------:R-:W-:Y:S01]  /*1ce0*/  @!P4 IMAD.MOV R7, RZ, RZ, R6 ;  /* 0x000000ffff07c224 */ /* 0x000fe200078e0206 */
[----:B------:R-:W-:Y:S02]  /*1cf0*/  LOP3.LUT R6, RZ, c[0x0][0x1c0], RZ, 0x33, !PT ;  /* 0x00007000ff067a12 */ /* 0x000fe400078e33ff */
[----:B------:R-:W-:-:S02]  /*1d00*/  @P3 IADD3 R19, R19, 0x1, RZ ;  /* 0x0000000113133810 */ /* 0x000fc40007ffe0ff */
[----:B------:R-:W-:Y:S02]  /*1d10*/  @P5 IADD3 R38, R38, 0x1, RZ ;  /* 0x0000000126265810 */ /* 0x000fe40007ffe0ff */
[----:B------:R-:W-:Y:S01]  /*1d20*/  LOP3.LUT P5, RZ, R8, 0xf, RZ, 0xc0, !PT ;  /* 0x0000000f08ff7812 */ /* 0x000fe200078ac0ff */
[----:B0-----:R-:W-:Y:S01]  /*1d30*/  FADD.FTZ R23, R24, R23 ;  /* 0x0000001718177221 */ /* 0x001fe20000010000 */
[----:B------:R-:W-:Y:S01]  /*1d40*/  ISETP.NE.AND P3, PT, RZ, UR4, PT ;  /* 0x00000004ff007c0c */ /* 0x000fe2000bf65270 */
[----:B------:R-:W-:Y:S01]  /*1d50*/  @!P0 IMAD.MOV R19, RZ, RZ, -R19 ;  /* 0x000000ffff138224 */ /* 0x000fe200078e0a13 */
[----:B------:R-:W-:Y:S01]  /*1d60*/  ISETP.GT.AND P0, PT, R2, RZ, PT ;  /* 0x000000ff0200720c */ /* 0x000fe20003f04270 */
[----:B------:R-:W-:Y:S01]  /*1d70*/  @!P1 IMAD.MOV R38, RZ, RZ, -R38 ;  /* 0x000000ffff269224 */ /* 0x000fe200078e0a26 */
[----:B------:R-:W-:Y:S02]  /*1d80*/  FSETP.NE.FTZ.AND P4, PT, R23, RZ, PT ;  /* 0x000000ff1700720b */ /* 0x000fe40003f95000 */
[----:B------:R-:W-:-:S02]  /*1d90*/  ISETP.GT.OR P5, PT, R8, 0x7f, P5 ;  /* 0x0000007f0800780c */ /* 0x000fc40002fa4670 */
[----:B------:R-:W-:Y:S02]  /*1da0*/  SEL R8, R4, 0x1, !P3 ;  /* 0x0000000104087807 */ /* 0x000fe40005800000 */
[----:B------:R-:W-:Y:S02]  /*1db0*/  ISETP.NE.AND P1, PT, RZ, c[0x0][0x1c0], PT ;  /* 0x00007000ff007a0c */ /* 0x000fe40003f25270 */
[----:B------:R-:W-:Y:S02]  /*1dc0*/  @!P6 LOP3.LUT R30, RZ, R9, RZ, 0x33, !PT ;  /* 0x00000009ff1ee212 */ /* 0x000fe400078e33ff */
[C---:B------:R-:W-:Y:S02]  /*1dd0*/  SEL R25, R6.reuse, R19, !P1 ;  /* 0x0000001306197207 */ /* 0x040fe40004800000 */
[----:B------:R-:W-:Y:S01]  /*1de0*/  SHF.R.S32.HI R18, RZ, 0x1f, R2 ;  /* 0x0000001fff127819 */ /* 0x000fe20000011402 */
[----:B------:R-:W0:Y:S01]  /*1df0*/  @P4 MUFU.LG2 R4, R23 ;  /* 0x0000001700044308 */ /* 0x000e220000000c00 */
[----:B------:R-:W-:Y:S01]  /*1e00*/  SEL R31, R6, R38, !P1 ;  /* 0x00000026061f7207 */ /* 0x000fe20004800000 */
[----:B------:R-:W-:Y:S01]  /*1e10*/  IMAD R6, R25, R8, RZ ;  /* 0x0000000819067224 */ /* 0x000fe200078e02ff */
[----:B------:R-:W-:-:S02]  /*1e20*/  ISETP.LT.U32.AND P1, PT, R20, R30, PT ;  /* 0x0000001e1400720c */ /* 0x000fc40003f21070 */
[----:B------:R-:W-:Y:S01]  /*1e30*/  SHF.R.S32.HI R19, RZ, 0x1f, R30 ;  /* 0x0000001fff137819 */ /* 0x000fe2000001141e */
[----:B------:R-:W-:Y:S01]  /*1e40*/  IMAD R8, R31, R8, RZ ;  /* 0x000000081f087224 */ /* 0x000fe200078e02ff */
[----:B------:R-:W-:Y:S01]  /*1e50*/  LEA.HI.SX32 R9, R2, 0x1, 0x1 ;  /* 0x0000000102097811 */ /* 0x000fe200078f0aff */
[----:B------:R-:W-:Y:S01]  /*1e60*/  @!P0 IMAD.MOV R9, RZ, RZ, R18 ;  /* 0x000000ffff098224 */ /* 0x000fe200078e0212 */
[----:B------:R-:W-:Y:S01]  /*1e70*/  ISETP.LT.AND.EX P1, PT, R21, R19, PT, P1 ;  /* 0x000000131500720c */ /* 0x000fe20003f21310 */
[----:B------:R-:W-:Y:S02]  /*1e80*/  IMAD R7, R7, R6, RZ ;  /* 0x0000000607077224 */ /* 0x000fe400078e02ff */
[----:B------:R-:W-:Y:S02]  /*1e90*/  IMAD.MOV.U32 R31, RZ, RZ, 0x7f800000 ;  /* 0x7f800000ff1f7424 */ /* 0x000fe400078e00ff */
[----:B------:R-:W-:Y:S01]  /*1ea0*/  IMAD R6, R8, R9, RZ ;  /* 0x0000000908067224 */ /* 0x000fe200078e02ff */
[----:B------:R-:W-:Y:S01]  /*1eb0*/  SEL R9, R20, R30, P1 ;  /* 0x0000001e14097207 */ /* 0x000fe20000800000 */
[----:B0-----:R-:W-:Y:S01]  /*1ec0*/  @P4 FFMA.FTZ R31, R4, 0.69314718246459960938, R17 ;  /* 0x3f317218041f4823 */ /* 0x001fe20000010011 */
[----:B------:R-:W-:Y:S01]  /*1ed0*/  SEL R8, R21, R19, P1 ;  /* 0x0000001315087207 */ /* 0x000fe20000800000 */
[----:B------:R-:W-:Y:S05]  /*1ee0*/  @P5 BRA `(.L_x_107) ;  /* 0x00001c4000005947 */ /* 0x000fea0003800000 */
[----:B------:R-:W-:Y:S01]  /*1ef0*/  ULDC.U8 UR4, c[0x0][0x328] ;  /* 0x0000ca0000047ab9 */ /* 0x000fe20000000000 */
[----:B------:R-:W-:-:S02]  /*1f00*/  IADD3 R38, P0, R15, UR8, RZ ;  /* 0x000000080f267c10 */ /* 0x000fc4000ff1e0ff */
[----:B------:R-:W-:Y:S02]  /*1f10*/  ISETP.NE.AND P1, PT, RZ, UR4, PT ;  /* 0x00000004ff007c0c */ /* 0x000fe4000bf25270 */
        /* <DEDUP_REMOVED lines=33> */
[----:B------:R-:W-:Y:S05]  /*2130*/  CALL.REL.NOINC `($__internal_2_$__cuda_sm20_div_s64) ;  /* 0x0000257000007944 */ /* 0x000fea0003c00000 */
        /* <DEDUP_REMOVED lines=10> */
.L_x_110:
        /* <DEDUP_REMOVED lines=22> */
.L_x_111:
[----:B------:R-:W-:Y:S05]  /*2340*/  BSYNC B0 ;  /* 0x0000000000007941 */ /* 0x000fea0003800000 */
.L_x_109:
[----:B------:R-:W-:Y:S01]  /*2350*/  LOP3.LUT R19, R17, R0, RZ, 0xfc, !PT ;  /* 0x0000000011137212 */ /* 0x000fe200078efcff */
[----:B------:R-:W-:Y:S03]  /*2360*/  BSSY B0, `(.L_x_112) ;  /* 0x0000028000007945 */ /* 0x000fe60003800000 */
[----:B------:R-:W-:-:S13]  /*2370*/  ISETP.NE.U32.AND P0, PT, R19, RZ, PT ;  /* 0x000000ff1300720c */ /* 0x000fda0003f05070 */
[----:B------:R-:W-:Y:S05]  /*2380*/  @!P0 BRA `(.L_x_113) ;  /* 0x000000f000008947 */ /* 0x000fea0003800000 */
[----:B------:R-:W-:Y:S01]  /*2390*/  IMAD.MOV.U32 R26, RZ, RZ, R29 ;  /* 0x000000ffff1a7224 */ /* 0x000fe200078e001d */
[----:B------:R-:W-:Y:S02]  /*23a0*/  MOV R25, R0 ;  /* 0x0000000000197202 */ /* 0x000fe40000000f00 */
[----:B------:R-:W-:Y:S02]  /*23b0*/  MOV R24, 0x23d0 ;  /* 0x000023d000187802 */ /* 0x000fe40000000f00 */
[----:B------:R-:W-:Y:S05]  /*23c0*/  CALL.REL.NOINC `($__internal_2_$__cuda_sm20_div_s64) ;  /* 0x000022e000007944 */ /* 0x000fea0003c00000 */
        /* <DEDUP_REMOVED lines=11> */
.L_x_113:
        /* <DEDUP_REMOVED lines=22> */
.L_x_114:
[----:B------:R-:W-:Y:S05]  /*25e0*/  BSYNC B0 ;  /* 0x0000000000007941 */ /* 0x000fea0003800000 */
.L_x_112:
        /* <DEDUP_REMOVED lines=11> */
[----:B------:R-:W-:Y:S05]  /*26a0*/  CALL.REL.NOINC `($__internal_2_$__cuda_sm20_div_s64) ;  /* 0x0000200000007944 */ /* 0x000fea0003c00000 */
[----:B------:R-:W-:-:S04]  /*26b0*/  IADD3 R17, P0, RZ, -R20, RZ ;  /* 0x80000014ff117210 */ /* 0x000fc80007f1e0ff */
[----:B------:R-:W-:Y:S01]  /*26c0*/  IADD3.X R18, RZ, ~R21, RZ, P0, !PT ;  /* 0x80000015ff127210 */ /* 0x000fe200007fe4ff */
[----:B------:R-:W-:-:S04]  /*26d0*/  IMAD.WIDE.U32 R42, R5, R17, R42 ;  /* 0x00000011052a7225 */ /* 0x000fc800078e002a */
[----:B------:R-:W-:-:S04]  /*26e0*/  IMAD R18, R18, R5, RZ ;  /* 0x0000000512127224 */ /* 0x000fc800078e02ff */
[----:B------:R-:W-:-:S05]  /*26f0*/  IMAD R4, R4, R17, R18 ;  /* 0x0000001104047224 */ /* 0x000fca00078e0212 */
[----:B------:R-:W-:Y:S01]  /*2700*/  IADD3 R4, R43, R4, RZ ;  /* 0x000000042b047210 */ /* 0x000fe20007ffe0ff */
[----:B------:R-:W-:Y:S05]  /*2710*/  BRA `(.L_x_117) ;  /* 0x0000016000007947 */ /* 0x000fea0003800000 */
.L_x_116:
        /* <DEDUP_REMOVED lines=22> */
.L_x_117:
[----:B------:R-:W-:Y:S05]  /*2880*/  BSYNC B0 ;  /* 0x0000000000007941 */ /* 0x000fea0003800000 */
.L_x_115:
        /* <DEDUP_REMOVED lines=38> */
[----:B------:R-:W-:Y:S05]  /*2af0*/  CALL.REL.NOINC `($__internal_2_$__cuda_sm20_div_s64) ;  /* 0x00001bb000007944 */ /* 0x000fea0003c00000 */
        /* <DEDUP_REMOVED lines=12> */
.L_x_119:
        /* <DEDUP_REMOVED lines=23> */
.L_x_120:
[----:B------:R-:W-:Y:S05]  /*2d30*/  BSYNC B0 ;  /* 0x0000000000007941 */ /* 0x000fea0003800000 */
.L_x_118:
        /* <DEDUP_REMOVED lines=19> */
.L_x_122:
        /* <DEDUP_REMOVED lines=22> */
.L_x_123:
[----:B------:R-:W-:Y:S05]  /*2fd0*/  BSYNC B0 ;  /* 0x0000000000007941 */ /* 0x000fea0003800000 */
.L_x_121:
        /* <DEDUP_REMOVED lines=19> */
.L_x_125:
        /* <DEDUP_REMOVED lines=23> */
.L_x_126:
[----:B------:R-:W-:Y:S05]  /*3280*/  BSYNC B0 ;  /* 0x0000000000007941 */ /* 0x000fea0003800000 */
.L_x_124:
[----:B------:R-:W-:Y:S01]  /*3290*/  SHF.R.S32.HI R18, RZ, 0x1f, R7 ;  /* 0x0000001fff127819 */ /* 0x000fe20000011407 */
[----:B------:R-:W-:Y:S01]  /*32a0*/  IMAD R13, R21, R7, RZ ;  /* 0x00000007150d7224 */ /* 0x000fe200078e02ff */
[----:B------:R-:W-:Y:S01]  /*32b0*/  BSSY B0, `(.L_x_127) ;  /* 0x000003b000007945 */ /* 0x000fe20003800000 */
[----:B------:R-:W-:Y:S02]  /*32c0*/  IMAD R53, R29, c[0x0][0x214], RZ ;  /* 0x000085001d357a24 */ /* 0x000fe400078e02ff */
[----:B------:R-:W-:Y:S02]  /*32d0*/  IMAD R13, R18, R20, R13 ;  /* 0x00000014120d7224 */ /* 0x000fe400078e020d */
[----:B------:R-:W-:Y:S01]  /*32e0*/  IMAD R18, R12, R3, RZ ;  /* 0x000000030c127224 */ /* 0x000fe200078e02ff */
[----:B------:R-:W-:Y:S01]  /*32f0*/  LOP3.LUT R12, R47, R10, RZ, 0xfc, !PT ;  /* 0x0000000a2f0c7212 */ /* 0x000fe200078efcff */
[----:B------:R-:W-:Y:S01]  /*3300*/  IMAD.WIDE.U32 R48, R20, R7, RZ ;  /* 0x0000000714307225 */ /* 0x000fe200078e00ff */
[----:B------:R-:W-:-:S02]  /*3310*/  SHF.R.S32.HI R7, RZ, 0x1f, R3 ;  /* 0x0000001fff077819 */ /* 0x000fc40000011403 */
[----:B------:R-:W-:Y:S01]  /*3320*/  ISETP.NE.U32.AND P0, PT, R12, RZ, PT ;  /* 0x000000ff0c00720c */ /* 0x000fe20003f05070 */
[----:B------:R-:W-:Y:S01]  /*3330*/  IMAD R14, R14, R53, RZ ;  /* 0x000000350e0e7224 */ /* 0x000fe200078e02ff */
[----:B------:R-:W-:Y:S01]  /*3340*/  SHF.R.S32.HI R17, RZ, 0x1f, R53 ;  /* 0x0000001fff117819 */ /* 0x000fe20000011435 */
[----:B------:R-:W-:Y:S01]  /*3350*/  IMAD R7, R7, R50, R18 ;  /* 0x0000003207077224 */ /* 0x000fe200078e0212 */
[----:B------:R-:W-:Y:S01]  /*3360*/  IADD3 R12, R49, R13, RZ ;  /* 0x0000000d310c7210 */ /* 0x000fe20007ffe0ff */
[----:B------:R-:W-:-:S04]  /*3370*/  IMAD.WIDE.U32 R50, R50, R3, RZ ;  /* 0x0000000332327225 */ /* 0x000fc800078e00ff */
[----:B------:R-:W-:Y:S01]  /*3380*/  IMAD R3, R17, R16, R14 ;  /* 0x0000001011037224 */ /* 0x000fe200078e020e */
[----:B------:R-:W-:Y:S01]  /*3390*/  IADD3 R7, R51, R7, RZ ;  /* 0x0000000733077210 */ /* 0x000fe20007ffe0ff */
[----:B------:R-:W-:-:S05]  /*33a0*/  IMAD.WIDE.U32 R52, R16, R53, RZ ;  /* 0x0000003510347225 */ /* 0x000fca00078e00ff */
[----:B------:R-:W-:Y:S01]  /*33b0*/  IADD3 R3, R53, R3, RZ ;  /* 0x0000000335037210 */ /* 0x000fe20007ffe0ff */
[----:B------:R-:W-:Y:S05]  /*33c0*/  @!P0 BRA `(.L_x_128) ;  /* 0x0000012000008947 */ /* 0x000fea0003800000 */
[----:B------:R-:W-:Y:S01]  /*33d0*/  IMAD.MOV.U32 R18, RZ, RZ, R46 ;  /* 0x000000ffff127224 */ /* 0x000fe200078e002e */
[----:B------:R-:W-:Y:S01]  /*33e0*/  MOV R26, R11 ;  /* 0x0000000b001a7202 */ /* 0x000fe20000000f00 */
[----:B------:R-:W-:Y:S01]  /*33f0*/  IMAD.MOV.U32 R17, RZ, RZ, R47 ;  /* 0x000000ffff117224 */ /* 0x000fe200078e002f */
[----:B------:R-:W-:Y:S02]  /*3400*/  MOV R25, R10 ;  /* 0x0000000a00197202 */ /* 0x000fe40000000f00 */
[----:B------:R-:W-:Y:S02]  /*3410*/  MOV R24, 0x3430 ;  /* 0x0000343000187802 */ /* 0x000fe40000000f00 */
[----:B------:R-:W-:Y:S05]  /*3420*/  CALL.REL.NOINC `($__internal_2_$__cuda_sm20_div_s64) ;  /* 0x0000128000007944 */ /* 0x000fea0003c00000 */
        /* <DEDUP_REMOVED lines=12> */
.L_x_128:
        /* <DEDUP_REMOVED lines=23> */
.L_x_129:
[----:B------:R-:W-:Y:S05]  /*3660*/  BSYNC B0 ;  /* 0x0000000000007941 */ /* 0x000fea0003800000 */
.L_x_127:
        /* <DEDUP_REMOVED lines=29> */
.L_x_131:
        /* <DEDUP_REMOVED lines=23> */
.L_x_132:
[----:B------:R-:W-:Y:S05]  /*39b0*/  BSYNC B0 ;  /* 0x0000000000007941 */ /* 0x000fea0003800000 */
.L_x_130:
        /* <DEDUP_REMOVED lines=20> */
.L_x_108:
[----:B------:R-:W-:-:S04]  /*3b00*/  LEA R2, P0, R38, c[0x0][0x200], 0x2 ;  /* 0x0000800026027a11 */ /* 0x000fc800078010ff */
[----:B------:R-:W-:-:S05]  /*3b10*/  LEA.HI.X R3, R38, c[0x0][0x204], R39, 0x2, P0 ;  /* 0x0000810026037a11 */ /* 0x000fca00000f1427 */
[----:B------:R0:W-:Y:S04]  /*3b20*/  STG.E [R2.64], R31 ;  /* 0x0000001f02007986 */ /* 0x0001e8000c10190a */
.L_x_107:
[----:B------:R-:W-:Y:S05]  /*3b30*/  BSYNC B1 ;  /* 0x0000000000017941 */ /* 0x000fea0003800000 */
.L_x_106:
[C---:B------:R-:W-:Y:S01]  /*3b40*/  ISETP.GE.OR P0, PT, R36.reuse, c[0x0][0x314], P2 ;  /* 0x0000c50024007a0c */ /* 0x040fe20001706670 */
[----:B------:R-:W-:Y:S01]  /*3b50*/  HFMA2.MMA R13, -RZ, RZ, 0, 0 ;  /* 0x00000000ff0d7435 */ /* 0x000fe200000001ff */
[C---:B------:R-:W-:Y:S01]  /*3b60*/  IADD3 R0, R36.reuse, 0x10, RZ ;  /* 0x0000001024007810 */ /* 0x040fe20007ffe0ff */
[----:B------:R-:W-:Y:S01]  /*3b70*/  IMAD.SHL.U32 R36, R36, 0x4, RZ ;  /* 0x0000000424247824 */ /* 0x000fe200078e00ff */
[----:B------:R-:W-:Y:S01]  /*3b80*/  CS2R R10, SRZ ;  /* 0x00000000000a7805 */ /* 0x000fe2000001ff00 */
[----:B------:R-:W-:Y:S01]  /*3b90*/  CS2R R8, SRZ ;  /* 0x0000000000087805 */ /* 0x000fe2000001ff00 */
[----:B------:R-:W-:Y:S01]  /*3ba0*/  ISETP.GE.OR P2, PT, R0, c[0x0][0x314], P2 ;  /* 0x0000c50000007a0c */ /* 0x000fe20001746670 */
[----:B------:R-:W-:Y:S01]  /*3bb0*/  IMAD.MOV.U32 R0, RZ, RZ, c[0x0][0x314] ;  /* 0x0000c500ff007624 */ /* 0x000fe200078e00ff */
[----:B------:R-:W-:-:S05]  /*3bc0*/  CS2R R6, SRZ ;  /* 0x0000000000067805 */ /* 0x000fca000001ff00 */
[----:B0-----:R-:W-:Y:S01]  /*3bd0*/  @!P0 FADD.FTZ R4, -R31, R34 ;  /* 0x000000221f048221 */ /* 0x001fe20000010100 */
[----:B------:R-:W-:-:S03]  /*3be0*/  IADD3 R34, R36, 0x40, RZ ;  /* 0x0000004024227810 */ /* 0x000fc60007ffe0ff */
[----:B------:R-:W-:Y:S02]  /*3bf0*/  @!P0 FMUL.FTZ R4, R4, 1.4426950216293334961 ;  /* 0x3fb8aa3b04048820 */ /* 0x000fe40000410000 */
[----:B------:R-:W-:Y:S01]  /*3c00*/  @!P2 FADD.FTZ R31, -R31, R33 ;  /* 0x000000211f1fa221 */ /* 0x000fe20000010100 */
[----:B------:R-:W-:-:S03]  /*3c10*/  IADD3 R33, R36, 0x80, RZ ;  /* 0x0000008024217810 */ /* 0x000fc60007ffe0ff */
[----:B------:R-:W0:Y:S01]  /*3c20*/  @!P0 MUFU.EX2 R4, R4 ;  /* 0x0000000400048308 */ /* 0x000e220000000800 */
[----:B------:R-:W-:-:S07]  /*3c30*/  @!P2 FMUL.FTZ R2, R31, 1.4426950216293334961 ;  /* 0x3fb8aa3b1f02a820 */ /* 0x000fce0000410000 */
[----:B------:R-:W1:Y:S01]  /*3c40*/  @!P2 MUFU.EX2 R2, R2 ;  /* 0x000000020002a308 */ /* 0x000e620000000800 */
[----:B0-----:R0:W-:Y:S01]  /*3c50*/  @!P0 STS [R27.X4], R4 ;  /* 0x000000041b008388 */ /* 0x0011e20000004800 */
[----:B------:R-:W-:Y:S01]  /*3c60*/  ISETP.GE.AND P0, PT, R0, 0x1, PT ;  /* 0x000000010000780c */ /* 0x000fe20003f06270 */
[----:B------:R-:W-:Y:S02]  /*3c70*/  IMAD.MOV.U32 R0, RZ, RZ, RZ ;  /* 0x000000ffff007224 */ /* 0x000fe400078e00ff */
[----:B-1----:R1:W-:Y:S01]  /*3c80*/  @!P2 STS [R27.X4+0x240], R2 ;  /* 0x000240021b00a388 */ /* 0x0023e20000004800 */
[----:B0-----:R-:W-:Y:S01]  /*3c90*/  CS2R R4, SRZ ;  /* 0x0000000000047805 */ /* 0x001fe2000001ff00 */
[----:B-1----:R-:W-:Y:S02]  /*3ca0*/  CS2R R2, SRZ ;  /* 0x0000000000027805 */ /* 0x002fe4000001ff00 */
        /* <DEDUP_REMOVED lines=25> */
.L_x_136:
        /* <DEDUP_REMOVED lines=15> */
.L_x_135:
[----:B------:R-:W-:Y:S05]  /*3f30*/  BSYNC B0 ;  /* 0x0000000000007941 */ /* 0x000fea0003800000 */
.L_x_134:
        /* <DEDUP_REMOVED lines=19> */
.L_x_133:
        /* <DEDUP_REMOVED lines=100> */
        .weak           $__internal_2_$__cuda_sm20_div_s64
        .type           $__internal_2_$__cuda_sm20_div_s64,@function
        .size           $__internal_2_$__cuda_sm20_div_s64,(.L_x_4370 - $__internal_2_$__cuda_sm20_div_s64)
$__internal_2_$__cuda_sm20_div_s64:
        /* <DEDUP_REMOVED lines=25> */
[----:B------:R-:W-:Y:S02]  /*4840*/  IADD3 R21, P0, RZ, -R58, RZ ;  /* 0x8000003aff157210 */ /* 0x000fe40007f1e0ff */
[----:B------:R-:W-:Y:S01]  /*4850*/  ISETP.GE.AND P1, PT, R17, RZ, PT ;  /* 0x000000ff1100720c */ /* 0x000fe20003f26270 */
[----:B------:R-:W-:Y:S02]  /*4860*/  IMAD R19, R22, R44, R19 ;  /* 0x0000002c16137224 */ /* 0x000fe400078e0213 */
[----:B------:R-:W-:-:S04]  /*4870*/  IMAD.HI.U32 R56, R57, R21, RZ ;  /* 0x0000001539387227 */ /* 0x000fc800078e00ff */
[----:B------:R-:W-:Y:S01]  /*4880*/  IMAD.X R19, RZ, RZ, ~R19, P0 ;  /* 0x000000ffff137224 */ /* 0x000fe200000e0e13 */
[----:B------:R-:W-:-:S03]  /*4890*/  IADD3 R20, P0, RZ, -R18, RZ ;  /* 0x80000012ff147210 */ /* 0x000fc60007f1e0ff */
[----:B------:R-:W-:Y:S01]  /*48a0*/  IMAD.WIDE.U32 R56, P6, R57, R19, R56 ;  /* 0x0000001339387225 */ /* 0x000fe200078c0038 */
[----:B------:R-:W-:-:S05]  /*48b0*/  SEL R20, R20, R18, !P1 ;  /* 0x0000001214147207 */ /* 0x000fca0004800000 */
[----:B------:R-:W-:-:S04]  /*48c0*/  IMAD.HI.U32 R30, P5, R22, R21, R56 ;  /* 0x00000015161e7227 */ /* 0x000fc800078a0038 */
[CC--:B------:R-:W-:Y:S02]  /*48d0*/  IMAD R21, R22.reuse, R19.reuse, RZ ;  /* 0x0000001316157224 */ /* 0x0c0fe400078e02ff */
[----:B------:R-:W-:-:S03]  /*48e0*/  IMAD.HI.U32 R19, R22, R19, RZ ;  /* 0x0000001316137227 */ /* 0x000fc600078e00ff */
[----:B------:R-:W-:Y:S01]  /*48f0*/  IADD3 R21, P4, R21, R30, RZ ;  /* 0x0000001e15157210 */ /* 0x000fe20007f9e0ff */
[----:B------:R-:W-:Y:S02]  /*4900*/  IMAD.X R30, RZ, RZ, ~R17, P0 ;  /* 0x000000ffff1e7224 */ /* 0x000fe400000e0e11 */
[----:B------:R-:W-:Y:S02]  /*4910*/  IMAD.X R22, R19, 0x1, R22, P6 ;  /* 0x0000000113167824 */ /* 0x000fe400030e0616 */
[----:B------:R-:W-:Y:S01]  /*4920*/  IMAD.HI.U32 R56, R21, R20, RZ ;  /* 0x0000001415387227 */ /* 0x000fe200078e00ff */
[----:B------:R-:W-:Y:S02]  /*4930*/  SEL R19, R30, R17, !P1 ;  /* 0x000000111e137207 */ /* 0x000fe40004800000 */
[----:B------:R-:W-:Y:S01]  /*4940*/  IADD3.X R22, RZ, RZ, R22, P4, P5 ;  /* 0x000000ffff167210 */ /* 0x000fe200027ea416 */
[----:B------:R-:W-:-:S04]  /*4950*/  IMAD.MOV.U32 R57, RZ, RZ, RZ ;  /* 0x000000ffff397224 */ /* 0x000fc800078e00ff */
        /* <DEDUP_REMOVED lines=10> */
[-C--:B------:R-:W-:Y:S01]  /*4a00*/  ISETP.GE.U32.AND P4, PT, R20, R44.reuse, PT ;  /* 0x0000002c1400720c */ /* 0x080fe20003f86070 */
[-C--:B------:R-:W-:Y:S01]  /*4a10*/  IMAD R22, R30, R44.reuse, R21 ;  /* 0x0000002c1e167224 */ /* 0x080fe200078e0215 */
[----:B------:R-:W-:-:S03]  /*4a20*/  IADD3 R21, P1, R20, -R44, RZ ;  /* 0x8000002c14157210 */ /* 0x000fc60007f3e0ff */
[----:B------:R-:W-:Y:S01]  /*4a30*/  IMAD.X R19, R19, 0x1, ~R22, P0 ;  /* 0x0000000113137824 */ /* 0x000fe200000e0e16 */
[----:B------:R-:W-:-:S03]  /*4a40*/  IADD3 R23, P0, R32, 0x1, RZ ;  /* 0x0000000120177810 */ /* 0x000fc60007f1e0ff */
[C---:B------:R-:W-:Y:S01]  /*4a50*/  IMAD.X R22, R19.reuse, 0x1, ~R45, P1 ;  /* 0x0000000113167824 */ /* 0x040fe200008e0e2d */
[----:B------:R-:W-:Y:S01]  /*4a60*/  ISETP.GE.U32.AND.EX P4, PT, R19, R45, PT, P4 ;  /* 0x0000002d1300720c */ /* 0x000fe20003f86140 */
[----:B------:R-:W-:-:S03]  /*4a70*/  IMAD.X R35, RZ, RZ, R30, P0 ;  /* 0x000000ffff237224 */ /* 0x000fc600000e061e */
[----:B------:R-:W-:Y:S02]  /*4a80*/  SEL R21, R21, R20, P4 ;  /* 0x0000001415157207 */ /* 0x000fe40002000000 */
[----:B------:R-:W-:Y:S02]  /*4a90*/  SEL R19, R22, R19, P4 ;  /* 0x0000001316137207 */ /* 0x000fe40002000000 */
[----:B------:R-:W-:Y:S02]  /*4aa0*/  SEL R23, R23, R32, P4 ;  /* 0x0000002017177207 */ /* 0x000fe40002000000 */
[----:B------:R-:W-:Y:S02]  /*4ab0*/  ISETP.GE.U32.AND P0, PT, R21, R44, PT ;  /* 0x0000002c1500720c */ /* 0x000fe40003f06070 */
[----:B------:R-:W-:Y:S02]  /*4ac0*/  SEL R35, R35, R30, P4 ;  /* 0x0000001e23237207 */ /* 0x000fe40002000000 */
[----:B------:R-:W-:-:S02]  /*4ad0*/  IADD3 R20, P1, R23, 0x1, RZ ;  /* 0x0000000117147810 */ /* 0x000fc40007f3e0ff */
[----:B------:R-:W-:Y:S02]  /*4ae0*/  ISETP.GE.U32.AND.EX P0, PT, R19, R45, PT, P0 ;  /* 0x0000002d1300720c */ /* 0x000fe40003f06100 */
[----:B------:R-:W-:Y:S02]  /*4af0*/  IADD3.X R22, RZ, R35, RZ, P1, !PT ;  /* 0x00000023ff167210 */ /* 0x000fe40000ffe4ff */
[----:B------:R-:W-:Y:S01]  /*4b00*/  SEL R20, R20, R23, P0 ;  /* 0x0000001714147207 */ /* 0x000fe20000000000 */
[----:B------:R-:W-:Y:S01]  /*4b10*/  IMAD.MOV.U32 R23, RZ, RZ, 0x0 ;  /* 0x00000000ff177424 */ /* 0x000fe200078e00ff */
[----:B------:R-:W-:Y:S02]  /*4b20*/  LOP3.LUT R19, R25, R17, RZ, 0x3c, !PT ;  /* 0x0000001119137212 */ /* 0x000fe400078e3cff */
[----:B------:R-:W-:Y:S02]  /*4b30*/  SEL R22, R22, R35, P0 ;  /* 0x0000002316167207 */ /* 0x000fe40000000000 */
[----:B------:R-:W-:-:S02]  /*4b40*/  IADD3 R21, P1, RZ, -R20, RZ ;  /* 0x80000014ff157210 */ /* 0x000fc40007f3e0ff */
[----:B------:R-:W-:Y:S02]  /*4b50*/  ISETP.GE.AND P4, PT, R19, RZ, PT ;  /* 0x000000ff1300720c */ /* 0x000fe40003f86270 */
[----:B------:R-:W-:Y:S01]  /*4b60*/  ISETP.NE.U32.AND P0, PT, R26, RZ, PT ;  /* 0x000000ff1a00720c */ /* 0x000fe20003f05070 */
[----:B------:R-:W-:Y:S01]  /*4b70*/  IMAD.X R19, RZ, RZ, ~R22, P1 ;  /* 0x000000ffff137224 */ /* 0x000fe200008e0e16 */
[----:B------:R-:W-:Y:S02]  /*4b80*/  SEL R21, R21, R20, !P4 ;  /* 0x0000001415157207 */ /* 0x000fe40006000000 */
[----:B------:R-:W-:Y:S02]  /*4b90*/  ISETP.NE.AND.EX P0, PT, R25, RZ, PT, P0 ;  /* 0x000000ff1900720c */ /* 0x000fe40003f05300 */
[----:B------:R-:W-:Y:S01]  /*4ba0*/  SEL R19, R19, R22, !P4 ;  /* 0x0000001613137207 */ /* 0x000fe20006000000 */
[----:B------:R-:W-:Y:S01]  /*4bb0*/  IMAD.MOV.U32 R22, RZ, RZ, R24 ;  /* 0x000000ffff167224 */ /* 0x000fe200078e0018 */
[----:B------:R-:W-:-:S02]  /*4bc0*/  SEL R20, R21, 0xffffffff, P0 ;  /* 0xffffffff15147807 */ /* 0x000fc40000000000 */
[----:B------:R-:W-:Y:S01]  /*4bd0*/  SEL R21, R19, 0xffffffff, P0 ;  /* 0xffffffff13157807 */ /* 0x000fe20000000000 */
[----:B------:R-:W-:Y:S06]  /*4be0*/  RET.REL.NODEC R22 `(_ZN5flash32flash_fwd_splitkv_combine_kernelI23Flash_fwd_kernel_traitsILi192ELi64ELi64ELi4ELb0ELb0EN7cutlass10bfloat16_tE19Flash_kernel_traitsILi192ELi64ELi64ELi4ES3_EELi8ELi5ELb0EEEvNS_16Flash_fwd_paramsE) ;  /* 0xffffb41016007950 */ /* 0x000fec0003c3ffff */
.L_x_137:
        /* <DEDUP_REMOVED lines=9> */
.L_x_4370:


//--------------------- .text._ZN5flash32flash_fwd_splitkv_combine_kernelI23Flash_fwd_kernel_traitsILi192ELi64ELi64ELi4ELb0ELb0EN7cutlass10bfloat16_tE19Flash_kernel_traitsILi192ELi64ELi64ELi4ES3_EELi8ELi4ELb0EEEvNS_16Flash_fwd_paramsE --------------------------
	.section	.text._ZN5flash32flash_fwd_splitkv_combine_kernelI23Flash_fwd_kernel_traitsILi192ELi64ELi64ELi4ELb0ELb0EN7cutlass10bfloat16_tE19Flash_kernel_traitsILi192ELi64ELi64ELi4ES3_EELi8ELi4ELb0EEEvNS_16Flash_fwd_paramsE,"ax",@progbits
	.sectioninfo	@"SHI_REGISTERS=54"
	.align	128
        .global         _ZN5flash32flash_fwd_splitkv_combine_kernelI23Flash_fwd_kernel_traitsILi192ELi64ELi64ELi4ELb0ELb0EN7cutlass10bfloat16_tE19Flash_kernel_traitsILi192ELi64ELi64ELi4ES3_EELi8ELi4ELb0EEEvNS_16Flash_fwd_paramsE
        .type           _ZN5flash32flash_fwd_splitkv_combine_kernelI23Flash_fwd_kernel_traitsILi192ELi64ELi64ELi4ELb0ELb0EN7cutlass10bfloat16_tE19Flash_kernel_traitsILi192ELi64ELi64ELi4ES3_EELi8ELi4ELb0EEEvNS_16Flash_fwd_paramsE,@function
        .size           _ZN5flash32flash_fwd_splitkv_combine_kernelI23Flash_fwd_kernel_traitsILi192ELi64ELi64ELi4ELb0ELb0EN7cutlass10bfloat16_tE19Flash_kernel_traitsILi192ELi64ELi64ELi4ES3_EELi8ELi4ELb0EEEvNS_16Flash_fwd_paramsE,(.L_x_4371 - _ZN5flash32flash_fwd_splitkv_combine_kernelI23Flash_fwd_kernel_traitsILi192ELi64ELi64ELi4ELb0ELb0EN7cutlass10bfloat16_tE19Flash_kernel_traitsILi192ELi64ELi64ELi4ES3_EELi8ELi4ELb0EEEvNS_16Flash_fwd_paramsE)
        .other          _ZN5flash32flash_fwd_splitkv_combine_kernelI23Flash_fwd_kernel_traitsILi192ELi64ELi64ELi4ELb0ELb0EN7cutlass10bfloat16_tE19Flash_kernel_traitsILi192ELi64ELi64ELi4ES3_EELi8ELi4ELb0EEEvNS_16Flash_fwd_paramsE,@"STO_CUDA_ENTRY STV_DEFAULT"
_ZN5flash32flash_fwd_splitkv_combine_kernelI23Flash_fwd_kernel_traitsILi192ELi64ELi64ELi4ELb0ELb0EN7cutlass10bfloat16_tE19Flash_kernel_traitsILi192ELi64ELi64ELi4ES3_EELi8ELi4ELb0EEEvNS_16Flash_fwd_paramsE:
.text._ZN5flash32flash_fwd_splitkv_combine_kernelI23Flash_fwd_kernel_traitsILi192ELi64ELi64ELi4ELb0ELb0EN7cutlass10bfloat16_tE19Flash_kernel_traitsILi192ELi64ELi64ELi4ES3_EELi8ELi4ELb0EEEvNS_16Flash_fwd_paramsE:
        /* <DEDUP_REMOVED lines=11> */
[----:B------:R-:W-:Y:S01]  /*00b0*/  SEL R0, R5, R0, P0 ;  /* 0x0000000005007207 */ /* 0x000fe20000000000 */
        /* <DEDUP_REMOVED lines=11> */
[----:B------:R-:W-:Y:S05]  /*0170*/  CALL.REL.NOINC `($__internal_3_$__cuda_sm20_div_s64) ;  /* 0x0000448000007944 */ /* 0x000fea0003c00000 */
[----:B------:R-:W-:Y:S05]  /*0180*/  BRA `(.L_x_139) ;  /* 0x0000013000007947 */ /* 0x000fea0003800000 */
.L_x_138:
[----:B------:R-:W0:Y:S01]  /*0190*/  I2F.U32.RP R4, R30 ;  /* 0x0000001e00047306 */ /* 0x000e220000209000 */
[----:B------:R-:W-:Y:S01]  /*01a0*/  IMAD.MOV.U32 R6, RZ, RZ, RZ ;  /* 0x000000ffff067224 */ /* 0x000fe200078e00ff */
[----:B------:R-:W-:Y:S01]  /*01b0*/  ISETP.NE.U32.AND P0, PT, R30, RZ, PT ;  /* 0x000000ff1e00720c */ /* 0x000fe20003f05070 */
[----:B------:R-:W-:-:S05]  /*01c0*/  HFMA2.MMA R21, -RZ, RZ, 0, 0 ;  /* 0x00000000ff157435 */ /* 0x000fca00000001ff */
        /* <DEDUP_REMOVED lines=15> */
.L_x_139:
        /* <DEDUP_REMOVED lines=11> */
[----:B------:R-:W-:Y:S02]  /*0370*/  MOV R22, 0x390 ;  /* 0x0000039000167802 */ /* 0x000fe40000000f00 */
[----:B------:R-:W-:Y:S05]  /*0380*/  CALL.REL.NOINC `($__internal_3_$__cuda_sm20_div_s64) ;  /* 0x0000427000007944 */ /* 0x000fea0003c00000 */
[----:B------:R-:W-:Y:S02]  /*0390*/  MOV R8, R20 ;  /* 0x0000001400087202 */ /* 0x000fe40000000f00 */
[----:B------:R-:W-:Y:S01]  /*03a0*/  MOV R9, R21 ;  /* 0x0000001500097202 */ /* 0x000fe20000000f00 */
[----:B------:R-:W-:Y:S05]  /*03b0*/  BRA `(.L_x_142) ;  /* 0x0000013000007947 */ /* 0x000fea0003800000 */
.L_x_141:
        /* <DEDUP_REMOVED lines=19> */
.L_x_142:
[----:B------:R-:W-:Y:S05]  /*04f0*/  BSYNC B0 ;  /* 0x0000000000007941 */ /* 0x000fea0003800000 */
.L_x_140:
        /* <DEDUP_REMOVED lines=13> */
[----:B------:R-:W-:-:S04]  /*05d0*/  IMAD.HI.U32 R11, R11, R6, R10 ;  /* 0x000000060b0b7227 */ /* 0x000fc800078e000a */
[----:B------:R-:W-:-:S04]  /*05e0*/  IMAD.MOV.U32 R6, RZ, RZ, R4 ;  /* 0x000000ffff067224 */ /* 0x000fc800078e0004 */
        /* <DEDUP_REMOVED lines=8> */
[----:B------:R-:W-:-:S04]  /*0670*/  LOP3.LUT R4, R2, R7, RZ, 0x3c, !PT ;  /* 0x0000000702047212 */ /* 0x000fc800078e3cff */
[----:B------:R-:W-:-:S07]  /*0680*/  ISETP.GE.AND P0, PT, R4, RZ, PT ;  /* 0x000000ff0400720c */ /* 0x000fce0003f06270 */
[----:B------:R-:W-:-:S06]  /*0690*/  @P2 IADD3 R10, R10, 0x1, RZ ;  /* 0x000000010a0a2810 */ /* 0x000fcc0007ffe0ff */
[----:B------:R-:W-:Y:S01]  /*06a0*/  @!P0 IMAD.MOV R10, RZ, RZ, -R10 ;  /* 0x000000ffff0a8224 */ /* 0x000fe200078e0a0a */
[----:B------:R-:W-:-:S04]  /*06b0*/  @!P1 LOP3.LUT R10, RZ, R7, RZ, 0x33, !PT ;  /* 0x00000007ff0a9212 */ /* 0x000fc800078e33ff */
[----:B------:R-:W-:Y:S02]  /*06c0*/  ISETP.LT.U32.AND P0, PT, R3, R10, PT ;  /* 0x0000000a0300720c */ /* 0x000fe40003f01070 */
[----:B------:R-:W-:-:S04]  /*06d0*/  SHF.R.S32.HI R14, RZ, 0x1f, R10 ;  /* 0x0000001fff0e7819 */ /* 0x000fc8000001140a */
[----:B------:R-:W-:-:S04]  /*06e0*/  ISETP.LT.AND.EX P0, PT, R23, R14, PT, P0 ;  /* 0x0000000e1700720c */ /* 0x000fc80003f01300 */
[----:B------:R-:W-:Y:S02]  /*06f0*/  SEL R14, R23, R14, P0 ;  /* 0x0000000e170e7207 */ /* 0x000fe40000000000 */
        /* <DEDUP_REMOVED lines=11> */
.L_x_144:
        /* <DEDUP_REMOVED lines=19> */
.L_x_145:
[----:B------:R-:W-:Y:S05]  /*08e0*/  BSYNC B0 ;  /* 0x0000000000007941 */ /* 0x000fea0003800000 */
.L_x_143:
        /* <DEDUP_REMOVED lines=26> */
[----:B------:R-:W-:Y:S01]  /*0a90*/  ISETP.GE.U32.AND P0, PT, R3, R6, PT ;  /* 0x000000060300720c */ /* 0x000fe20003f06070 */
[----:B------:R-:W-:-:S05]  /*0aa0*/  IMAD.MOV.U32 R3, RZ, RZ, c[0x0][0x1c0] ;  /* 0x00007000ff037624 */ /* 0x000fca00078e00ff */
[C---:B------:R-:W-:Y:S01]  /*0ab0*/  IADD3 R6, R3.reuse, -0x1, RZ ;  /* 0xffffffff03067810 */ /* 0x040fe20007ffe0ff */
[----:B------:R-:W-:-:S06]  /*0ac0*/  IMAD R3, R3, c[0x0][0x214], RZ ;  /* 0x0000850003037a24 */ /* 0x000fcc00078e02ff */
        /* <DEDUP_REMOVED lines=44> */
[----:B------:R-:W-:Y:S02]  /*0d90*/  MOV R32, R20 ;  /* 0x0000001400207202 */ /* 0x000fe40000000f00 */
[----:B------:R-:W-:Y:S01]  /*0da0*/  MOV R33, R21 ;  /* 0x0000001500217202 */ /* 0x000fe20000000f00 */
[----:B------:R-:W-:Y:S05]  /*0db0*/  BRA `(.L_x_148) ;  /* 0x0000013000007947 */ /* 0x000fea0003800000 */
.L_x_147:
        /* <DEDUP_REMOVED lines=19> */
.L_x_148:
[----:B------:R-:W-:Y:S05]  /*0ef0*/  BSYNC B0 ;  /* 0x0000000000007941 */ /* 0x000fea0003800000 */
.L_x_146:
        /* <DEDUP_REMOVED lines=41> */
.L_x_150:
        /* <DEDUP_REMOVED lines=19> */
.L_x_151:
[----:B------:R-:W-:Y:S05]  /*12c0*/  BSYNC B0 ;  /* 0x0000000000007941 */ /* 0x000fea0003800000 */
.L_x_149:
[----:B------:R-:W-:Y:S01]  /*12d0*/  IABS R17, c[0x0][0x214] ;  /* 0x0000850000117a13 */ /* 0x000fe20000000000 */
[----:B------:R-:W-:Y:S01]  /*12e0*/  IMAD.MOV.U32 R18, RZ, RZ, RZ ;  /* 0x000000ffff127224 */ /* 0x000fe200078e00ff */
[----:B------:R-:W-:Y:S01]  /*12f0*/  ISETP.GT.AND P3, PT, R3, RZ, PT ;  /* 0x000000ff0300720c */ /* 0x000fe20003f64270 */
[----:B------:R-:W-:Y:S01]  /*1300*/  ULDC.U8 UR4, c[0x0][0x329] ;  /* 0x0000ca4000047ab9 */ /* 0x000fe20000000000 */
[----:B------:R-:W0:Y:S01]  /*1310*/  I2F.RP R22, R17 ;  /* 0x0000001100167306 */ /* 0x000e220000209400 */
[----:B------:R-:W-:Y:S01]  /*1320*/  IABS R26, R4 ;  /* 0x00000004001a7213 */ /* 0x000fe20000000000 */
[----:B------:R-:W-:Y:S01]  /*1330*/  ULDC.64 UR10, c[0x0][0x118] ;  /* 0x00004600000a7ab9 */ /* 0x000fe20000000a00 */
[----:B------:R-:W-:Y:S01]  /*1340*/  LOP3.LUT R4, R4, c[0x0][0x1c0], RZ, 0x3c, !PT ;  /* 0x0000700004047a12 */ /* 0x000fe200078e3cff */
[----:B------:R-:W-:Y:S04]  /*1350*/  BSSY B0, `(.L_x_152) ;  /* 0x000007b000007945 */ /* 0x000fe80003800000 */
[----:B0-----:R-:W0:Y:S02]  /*1360*/  MUFU.RCP R19, R22 ;  /* 0x0000001600137308 */ /* 0x001e240000001000 */
[----:B0-----:R-:W-:-:S06]  /*1370*/  IADD3 R19, R19, 0xffffffe, RZ ;  /* 0x0ffffffe13137810 */ /* 0x001fcc0007ffe0ff */
[----:B------:R-:W0:Y:S02]  /*1380*/  F2I.FTZ.U32.TRUNC.NTZ R19, R19 ;  /* 0x0000001300137305 */ /* 0x000e24000021f000 */
[----:B0-----:R-:W-:-:S04]  /*1390*/  IMAD.MOV R8, RZ, RZ, -R19 ;  /* 0x000000ffff087224 */ /* 0x001fc800078e0a13 */
[----:B------:R-:W-:Y:S01]  /*13a0*/  IMAD R9, R8, R17, RZ ;  /* 0x0000001108097224 */ /* 0x000fe200078e02ff */
[----:B------:R-:W-:Y:S02]  /*13b0*/  IABS R8, R7 ;  /* 0x0000000700087213 */ /* 0x000fe40000000000 */
[----:B------:R-:W-:Y:S01]  /*13c0*/  LOP3.LUT R7, R7, c[0x0][0x214], RZ, 0x3c, !PT ;  /* 0x0000850007077a12 */ /* 0x000fe200078e3cff */
[----:B------:R-:W-:-:S03]  /*13d0*/  IMAD.HI.U32 R9, R19, R9, R18 ;  /* 0x0000000913097227 */ /* 0x000fc600078e0012 */
[----:B------:R-:W-:Y:S02]  /*13e0*/  ISETP.GE.AND P1, PT, R7, RZ, PT ;  /* 0x000000ff0700720c */ /* 0x000fe40003f26270 */
[----:B------:R-:W-:Y:S01]  /*13f0*/  SHF.R.S32.HI R7, RZ, 0x1f, R3 ;  /* 0x0000001fff077819 */ /* 0x000fe20000011403 */
[----:B------:R-:W-:Y:S01]  /*1400*/  IMAD.HI.U32 R18, R9, R8, RZ ;  /* 0x0000000809127227 */ /* 0x000fe200078e00ff */
[----:B------:R-:W-:-:S03]  /*1410*/  LEA.HI.SX32 R3, R3, 0x1, 0x1 ;  /* 0x0000000103037811 */ /* 0x000fc600078f0aff */
[----:B------:R-:W-:Y:S02]  /*1420*/  IMAD.MOV R9, RZ, RZ, -R18 ;  /* 0x000000ffff097224 */ /* 0x000fe400078e0a12 */
[----:B------:R-:W-:Y:S02]  /*1430*/  @!P3 IMAD.MOV R3, RZ, RZ, R7 ;  /* 0x000000ffff03b224 */ /* 0x000fe400078e0207 */
[----:B------:R-:W-:-:S05]  /*1440*/  IMAD R8, R17, R9, R8 ;  /* 0x0000000911087224 */ /* 0x000fca00078e0208 */
[----:B------:R-:W-:-:S13]  /*1450*/  ISETP.GT.U32.AND P0, PT, R17, R8, PT ;  /* 0x000000081100720c */ /* 0x000fda0003f04070 */
[----:B------:R-:W-:Y:S01]  /*1460*/  @!P0 IMAD.IADD R8, R8, 0x1, -R17 ;  /* 0x0000000108088824 */ /* 0x000fe200078e0a11 */
[----:B------:R-:W-:Y:S02]  /*1470*/  @!P0 IADD3 R18, R18, 0x1, RZ ;  /* 0x0000000112128810 */ /* 0x000fe40007ffe0ff */
[----:B------:R-:W-:Y:S02]  /*1480*/  ISETP.NE.AND P0, PT, RZ, c[0x0][0x214], PT ;  /* 0x00008500ff007a0c */ /* 0x000fe40003f05270 */
[----:B------:R-:W-:Y:S02]  /*1490*/  ISETP.GE.U32.AND P2, PT, R8, R17, PT ;  /* 0x000000110800720c */ /* 0x000fe40003f46070 */
[----:B------:R-:W-:-:S04]  /*14a0*/  IABS R8, c[0x0][0x1c0] ;  /* 0x0000700000087a13 */ /* 0x000fc80000000000 */
[----:B------:R-:W0:Y:S07]  /*14b0*/  I2F.U32.RP R17, R8 ;  /* 0x0000000800117306 */ /* 0x000e2e0000209000 */
[----:B------:R-:W-:-:S05]  /*14c0*/  @P2 IADD3 R18, R18, 0x1, RZ ;  /* 0x0000000112122810 */ /* 0x000fca0007ffe0ff */
[----:B------:R-:W-:Y:S01]  /*14d0*/  @!P1 IMAD.MOV R18, RZ, RZ, -R18 ;  /* 0x000000ffff129224 */ /* 0x000fe200078e0a12 */
[----:B------:R-:W-:Y:S01]  /*14e0*/  @!P0 LOP3.LUT R18, RZ, c[0x0][0x214], RZ, 0x33, !PT ;  /* 0x00008500ff128a12 */ /* 0x000fe200078e33ff */
[----:B0-----:R-:W0:Y:S04]  /*14f0*/  MUFU.RCP R19, R17 ;  /* 0x0000001100137308 */ /* 0x001e280000001000 */
[----:B------:R-:W-:-:S05]  /*1500*/  IMAD R3, R3, R18, RZ ;  /* 0x0000001203037224 */ /* 0x000fca00078e02ff */
[----:B------:R-:W-:-:S04]  /*1510*/  IABS R7, R3 ;  /* 0x0000000300077213 */ /* 0x000fc80000000000 */
[----:B------:R-:W1:Y:S01]  /*1520*/  I2F.RP R24, R7 ;  /* 0x0000000700187306 */ /* 0x000e620000209400 */
[----:B------:R-:W-:Y:S01]  /*1530*/  IMAD.IADD R6, R6, 0x1, R7 ;  /* 0x0000000106067824 */ /* 0x000fe200078e0207 */
[----:B0-----:R-:W-:-:S06]  /*1540*/  IADD3 R19, R19, 0xffffffe, RZ ;  /* 0x0ffffffe13137810 */ /* 0x001fcc0007ffe0ff */
[----:B------:R-:W0:Y:S08]  /*1550*/  F2I.FTZ.U32.TRUNC.NTZ R19, R19 ;  /* 0x0000001300137305 */ /* 0x000e30000021f000 */
[----:B-1----:R-:W1:Y:S01]  /*1560*/  MUFU.RCP R9, R24 ;  /* 0x0000001800097308 */ /* 0x002e620000001000 */
[----:B0-----:R-:W-:-:S04]  /*1570*/  IMAD.MOV R25, RZ, RZ, -R19 ;  /* 0x000000ffff197224 */ /* 0x001fc800078e0a13 */
[----:B------:R-:W-:Y:S01]  /*1580*/  IMAD R25, R25, R8, RZ ;  /* 0x0000000819197224 */ /* 0x000fe200078e02ff */
[----:B-1----:R-:W-:Y:S02]  /*1590*/  IADD3 R22, R9, 0xffffffe, RZ ;  /* 0x0ffffffe09167810 */ /* 0x002fe40007ffe0ff */
[----:B------:R-:W-:Y:S02]  /*15a0*/  IABS R24, R6 ;  /* 0x0000000600187213 */ /* 0x000fe40000000000 */
[----:B------:R-:W0:Y:S02]  /*15b0*/  F2I.FTZ.U32.TRUNC.NTZ R23, R22 ;  /* 0x0000001600177305 */ /* 0x000e24000021f000 */
[----:B0-----:R-:W-:Y:S02]  /*15c0*/  IMAD.MOV R18, RZ, RZ, -R23 ;  /* 0x000000ffff127224 */ /* 0x001fe400078e0a17 */
[----:B------:R-:W-:Y:S02]  /*15d0*/  IMAD.MOV.U32 R22, RZ, RZ, RZ ;  /* 0x000000ffff167224 */ /* 0x000fe400078e00ff */
[----:B------:R-:W-:-:S02]  /*15e0*/  IMAD R9, R18, R7, RZ ;  /* 0x0000000712097224 */ /* 0x000fc400078e02ff */
[----:B------:R-:W-:Y:S02]  /*15f0*/  IMAD.MOV.U32 R18, RZ, RZ, RZ ;  /* 0x000000ffff127224 */ /* 0x000fe400078e00ff */
[----:B------:R-:W-:Y:S01]  /*1600*/  IMAD.HI.U32 R9, R23, R9, R22 ;  /* 0x0000000917097227 */ /* 0x000fe200078e0016 */
[----:B------:R-:W-:-:S03]  /*1610*/  IABS R22, R3 ;  /* 0x0000000300167213 */ /* 0x000fc60000000000 */
[----:B------:R-:W-:Y:S01]  /*1620*/  IMAD.HI.U32 R25, R19, R25, R18 ;  /* 0x0000001913197227 */ /* 0x000fe200078e0012 */
[----:B------:R-:W-:-:S03]  /*1630*/  IABS R19, c[0x0][0x1c0] ;  /* 0x0000700000137a13 */ /* 0x000fc60000000000 */
[----:B------:R-:W-:Y:S02]  /*1640*/  IMAD.MOV R22, RZ, RZ, -R22 ;  /* 0x000000ffff167224 */ /* 0x000fe400078e0a16 */
[----:B------:R-:W-:Y:S02]  /*1650*/  IMAD.MOV R19, RZ, RZ, -R19 ;  /* 0x000000ffff137224 */ /* 0x000fe400078e0a13 */
[----:B------:R-:W-:-:S04]  /*1660*/  IMAD.HI.U32 R18, R25, R26, RZ ;  /* 0x0000001a19127227 */ /* 0x000fc800078e00ff */
[----:B------:R-:W-:-:S04]  /*1670*/  IMAD.HI.U32 R9, R9, R24, RZ ;  /* 0x0000001809097227 */ /* 0x000fc800078e00ff */
[----:B------:R-:W-:Y:S02]  /*1680*/  IMAD R17, R18, R19, R26 ;  /* 0x0000001312117224 */ /* 0x000fe400078e021a */
[--C-:B------:R-:W-:Y:S02]  /*1690*/  IMAD R22, R9, R22, R24.reuse ;  /* 0x0000001609167224 */ /* 0x100fe400078e0218 */
[----:B------:R-:W-:Y:S01]  /*16a0*/  IMAD.HI.U32 R25, R25, R24, RZ ;  /* 0x0000001819197227 */ /* 0x000fe200078e00ff */
[----:B------:R-:W-:Y:S02]  /*16b0*/  ISETP.GT.U32.AND P3, PT, R8, R17, PT ;  /* 0x000000110800720c */ /* 0x000fe40003f64070 */
[----:B------:R-:W-:Y:S01]  /*16c0*/  ISETP.GT.U32.AND P0, PT, R7, R22, PT ;  /* 0x000000160700720c */ /* 0x000fe20003f04070 */
[----:B------:R-:W-:-:S05]  /*16d0*/  IMAD R19, R25, R19, R24 ;  /* 0x0000001319137224 */ /* 0x000fca00078e0218 */
[----:B------:R-:W-:-:S05]  /*16e0*/  ISETP.GT.U32.AND P1, PT, R8, R19, PT ;  /* 0x000000130800720c */ /* 0x000fca0003f24070 */
[--C-:B------:R-:W-:Y:S01]  /*16f0*/  @!P3 IMAD.IADD R17, R17, 0x1, -R8.reuse ;  /* 0x000000011111b824 */ /* 0x100fe200078e0a08 */
[----:B------:R-:W-:Y:S01]  /*1700*/  @!P3 IADD3 R18, R18, 0x1, RZ ;  /* 0x000000011212b810 */ /* 0x000fe20007ffe0ff */
[----:B------:R-:W-:Y:S01]  /*1710*/  @!P0 IMAD.IADD R22, R22, 0x1, -R7 ;  /* 0x0000000116168824 */ /* 0x000fe200078e0a07 */
[----:B------:R-:W-:Y:S02]  /*1720*/  @!P0 IADD3 R9, R9, 0x1, RZ ;  /* 0x0000000109098810 */ /* 0x000fe40007ffe0ff */
[----:B------:R-:W-:Y:S02]  /*1730*/  ISETP.GE.U32.AND P6, PT, R17, R8, PT ;  /* 0x000000081100720c */ /* 0x000fe40003fc6070 */
[----:B------:R-:W0:Y:S01]  /*1740*/  S2R R17, SR_TID.X ;  /* 0x0000000000117919 */ /* 0x000e220000002100 */
[-C--:B------:R-:W-:Y:S01]  /*1750*/  ISETP.GE.U32.AND P2, PT, R22, R7.reuse, PT ;  /* 0x000000071600720c */ /* 0x080fe20003f46070 */
[----:B------:R-:W-:Y:S01]  /*1760*/  @!P1 IMAD.IADD R19, R19, 0x1, -R8 ;  /* 0x0000000113139824 */ /* 0x000fe200078e0a08 */
[----:B------:R-:W-:-:S02]  /*1770*/  LOP3.LUT R22, R6, R7, RZ, 0x3c, !PT ;  /* 0x0000000706167212 */ /* 0x000fc400078e3cff */
[----:B------:R-:W-:Y:S02]  /*1780*/  ISETP.GE.AND P0, PT, R4, RZ, PT ;  /* 0x000000ff0400720c */ /* 0x000fe40003f06270 */
[----:B------:R-:W-:Y:S02]  /*1790*/  ISETP.GE.AND P4, PT, R22, RZ, PT ;  /* 0x000000ff1600720c */ /* 0x000fe40003f86270 */
[----:B------:R-:W-:Y:S02]  /*17a0*/  ISETP.GT.AND P3, PT, R2, RZ, PT ;  /* 0x000000ff0200720c */ /* 0x000fe40003f64270 */
[----:B------:R-:W-:Y:S02]  /*17b0*/  @P6 IADD3 R18, R18, 0x1, RZ ;  /* 0x0000000112126810 */ /* 0x000fe40007ffe0ff */
[----:B------:R-:W-:Y:S02]  /*17c0*/  ISETP.NE.AND P6, PT, R3, RZ, PT ;  /* 0x000000ff0300720c */ /* 0x000fe40003fc5270 */
[----:B------:R-:W-:-:S02]  /*17d0*/  @P2 IADD3 R9, R9, 0x1, RZ ;  /* 0x0000000109092810 */ /* 0x000fc40007ffe0ff */
[----:B------:R-:W-:Y:S01]  /*17e0*/  ISETP.GE.U32.AND P5, PT, R19, R8, PT ;  /* 0x000000081300720c */ /* 0x000fe20003fa6070 */
[----:B------:R-:W-:Y:S01]  /*17f0*/  IMAD.MOV.U32 R19, RZ, RZ, c[0x0][0x214] ;  /* 0x00008500ff137624 */ /* 0x000fe200078e00ff */
[----:B------:R-:W-:Y:S01]  /*1800*/  LOP3.LUT R6, R6, c[0x0][0x1c0], RZ, 0x3c, !PT ;  /* 0x0000700006067a12 */ /* 0x000fe200078e3cff */
[----:B------:R-:W-:Y:S01]  /*1810*/  @!P4 IMAD.MOV R9, RZ, RZ, -R9 ;  /* 0x000000ffff09c224 */ /* 0x000fe200078e0a09 */
[----:B------:R-:W-:Y:S01]  /*1820*/  @!P1 IADD3 R25, R25, 0x1, RZ ;  /* 0x0000000119199810 */ /* 0x000fe20007ffe0ff */
[----:B------:R-:W-:Y:S01]  /*1830*/  @!P0 IMAD.MOV R18, RZ, RZ, -R18 ;  /* 0x000000ffff128224 */ /* 0x000fe200078e0a12 */
[----:B------:R-:W-:Y:S02]  /*1840*/  ISETP.GE.AND P2, PT, R6, RZ, PT ;  /* 0x000000ff0600720c */ /* 0x000fe40003f46270 */
[----:B------:R-:W-:Y:S02]  /*1850*/  ISETP.NE.AND P4, PT, RZ, c[0x0][0x1c0], PT ;  /* 0x00007000ff007a0c */ /* 0x000fe40003f85270 */
[----:B------:R-:W-:-:S02]  /*1860*/  LOP3.LUT R6, RZ, c[0x0][0x1c0], RZ, 0x33, !PT ;  /* 0x00007000ff067a12 */ /* 0x000fc400078e33ff */
[----:B------:R-:W-:Y:S02]  /*1870*/  SHF.R.S32.HI R8, RZ, 0x1f, R2 ;  /* 0x0000001fff087819 */ /* 0x000fe40000011402 */
[----:B------:R-:W-:Y:S02]  /*1880*/  ISETP.NE.AND P1, PT, RZ, UR4, PT ;  /* 0x00000004ff007c0c */ /* 0x000fe4000bf25270 */
[----:B0-----:R-:W-:Y:S02]  /*1890*/  SHF.R.S32.HI R4, RZ, 0x1f, R17 ;  /* 0x0000001fff047819 */ /* 0x001fe40000011411 */
[----:B------:R-:W-:Y:S01]  /*18a0*/  LEA.HI.SX32 R22, R2, 0x1, 0x1 ;  /* 0x0000000102167811 */ /* 0x000fe200078f0aff */
[----:B------:R-:W-:Y:S01]  /*18b0*/  @!P3 IMAD.MOV R22, RZ, RZ, R8 ;  /* 0x000000ffff16b224 */ /* 0x000fe200078e0208 */
[----:B------:R-:W-:Y:S02]  /*18c0*/  SEL R19, R19, 0x1, !P1 ;  /* 0x0000000113137807 */ /* 0x000fe40004800000 */
[----:B------:R-:W-:-:S02]  /*18d0*/  SEL R18, R6, R18, !P4 ;  /* 0x0000001206127207 */ /* 0x000fc40006000000 */
[----:B------:R-:W-:Y:S02]  /*18e0*/  @!P6 LOP3.LUT R9, RZ, R7, RZ, 0x33, !PT ;  /* 0x00000007ff09e212 */ /* 0x000fe400078e33ff */
[----:B------:R-:W-:Y:S01]  /*18f0*/  LEA.HI R8, R4, R17, RZ, 0x3 ;  /* 0x0000001104087211 */ /* 0x000fe200078f18ff */
[----:B------:R-:W-:Y:S01]  /*1900*/  IMAD R7, R18, R19, RZ ;  /* 0x0000001312077224 */ /* 0x000fe200078e02ff */
[----:B------:R-:W-:Y:S02]  /*1910*/  @P5 IADD3 R25, R25, 0x1, RZ ;  /* 0x0000000119195810 */ /* 0x000fe40007ffe0ff */
[----:B------:R-:W-:Y:S01]  /*1920*/  ISETP.LT.U32.AND P0, PT, R20, R9, PT ;  /* 0x000000091400720c */ /* 0x000fe20003f01070 */
[----:B------:R-:W-:Y:S01]  /*1930*/  IMAD R7, R22, R7, RZ ;  /* 0x0000000716077224 */ /* 0x000fe200078e02ff */
[----:B------:R-:W-:Y:S01]  /*1940*/  SHF.R.S32.HI R23, RZ, 0x1f, R9 ;  /* 0x0000001fff177819 */ /* 0x000fe20000011409 */
[----:B------:R-:W-:Y:S01]  /*1950*/  @!P2 IMAD.MOV R25, RZ, RZ, -R25 ;  /* 0x000000ffff19a224 */ /* 0x000fe200078e0a19 */
[----:B------:R-:W-:-:S02]  /*1960*/  SHF.R.S32.HI R18, RZ, 0x3, R8 ;  /* 0x00000003ff127819 */ /* 0x000fc40000011408 */
[C---:B------:R-:W-:Y:S02]  /*1970*/  ISETP.LT.AND.EX P2, PT, R21.reuse, R23, PT, P0 ;  /* 0x000000171500720c */ /* 0x040fe40003f41300 */
[----:B------:R-:W-:Y:S02]  /*1980*/  ISETP.GE.AND P0, PT, R18, c[0x0][0x314], PT ;  /* 0x0000c50012007a0c */ /* 0x000fe40003f06270 */
[----:B------:R-:W-:Y:S02]  /*1990*/  LOP3.LUT R22, R8, 0xfffffff8, RZ, 0xc0, !PT ;  /* 0xfffffff808167812 */ /* 0x000fe400078ec0ff */
[----:B------:R-:W-:Y:S01]  /*19a0*/  SEL R9, R20, R9, P2 ;  /* 0x0000000914097207 */ /* 0x000fe20001000000 */
[----:B------:R-:W-:Y:S01]  /*19b0*/  IMAD.MOV.U32 R20, RZ, RZ, -0x800000 ;  /* 0xff800000ff147424 */ /* 0x000fe200078e00ff */
[----:B------:R-:W-:Y:S01]  /*19c0*/  SEL R8, R21, R23, P2 ;  /* 0x0000001715087207 */ /* 0x000fe20001000000 */
[----:B------:R-:W-:Y:S01]  /*19d0*/  IMAD.IADD R23, R17, 0x1, -R22 ;  /* 0x0000000111177824 */ /* 0x000fe200078e0a16 */
[----:B------:R-:W-:-:S05]  /*19e0*/  SEL R6, R6, R25, !P4 ;  /* 0x0000001906067207 */ /* 0x000fca0006000000 */
[----:B------:R-:W-:Y:S05]  /*19f0*/  @P0 BRA `(.L_x_153) ;  /* 0x0000010000000947 */ /* 0x000fea0003800000 */
[----:B------:R-:W-:Y:S02]  /*1a00*/  IADD3 R22, P2, R15, -UR8, RZ ;  /* 0x800000080f167c10 */ /* 0x000fe4000ff5e0ff */
[----:B------:R-:W-:Y:S02]  /*1a10*/  SHF.R.S32.HI R21, RZ, 0x1f, R23 ;  /* 0x0000001fff157819 */ /* 0x000fe40000011417 */
[----:B------:R-:W-:Y:S02]  /*1a20*/  ISETP.GT.U32.AND P0, PT, R22, R23, PT ;  /* 0x000000171600720c */ /* 0x000fe40003f04070 */
[----:B------:R-:W-:-:S04]  /*1a30*/  IADD3.X R22, R5, ~UR7, RZ, P2, !PT ;  /* 0x8000000705167c10 */ /* 0x000fc800097fe4ff */
[----:B------:R-:W-:-:S13]  /*1a40*/  ISETP.GT.AND.EX P0, PT, R22, R21, PT, P0 ;  /* 0x000000151600720c */ /* 0x000fda0003f04300 */
[----:B------:R-:W-:Y:S05]  /*1a50*/  @!P0 BRA `(.L_x_153) ;  /* 0x000000a000008947 */ /* 0x000fea0003800000 */
[----:B------:R-:W-:Y:S01]  /*1a60*/  IADD3 R24, P0, R23, UR8, RZ ;  /* 0x0000000817187c10 */ /* 0x000fe2000ff1e0ff */
[----:B------:R-:W-:Y:S01]  /*1a70*/  IMAD R20, R5, R18, RZ ;  /* 0x0000001205147224 */ /* 0x000fe200078e02ff */
[----:B------:R-:W-:Y:S02]  /*1a80*/  SHF.R.S32.HI R22, RZ, 0x1f, R18 ;  /* 0x0000001fff167819 */ /* 0x000fe40000011412 */
[----:B------:R-:W-:-:S03]  /*1a90*/  IADD3.X R25, R21, UR7, RZ, P0, !PT ;  /* 0x0000000715197c10 */ /* 0x000fc600087fe4ff */
[C---:B------:R-:W-:Y:S02]  /*1aa0*/  IMAD R20, R15.reuse, R22, R20 ;  /* 0x000000160f147224 */ /* 0x040fe400078e0214 */
[----:B------:R-:W-:-:S04]  /*1ab0*/  IMAD.WIDE.U32 R24, R15, R18, R24 ;  /* 0x000000120f187225 */ /* 0x000fc800078e0018 */
[----:B------:R-:W-:Y:S01]  /*1ac0*/  IMAD.IADD R20, R25, 0x1, R20 ;  /* 0x0000000119147824 */ /* 0x000fe200078e0214 */
[----:B------:R-:W-:-:S04]  /*1ad0*/  LEA R26, P0, R24, c[0x0][0x208], 0x2 ;  /* 0x00008200181a7a11 */ /* 0x000fc800078010ff */
[----:B------:R-:W-:-:S05]  /*1ae0*/  LEA.HI.X R27, R24, c[0x0][0x20c], R20, 0x2, P0 ;  /* 0x00008300181b7a11 */ /* 0x000fca00000f1414 */
[----:B------:R0:W5:Y:S04]  /*1af0*/  LDG.E R20, [R26.64] ;  /* 0x0000000a1a147981 */ /* 0x000168000c1e1900 */
.L_x_153:
[----:B------:R-:W-:Y:S05]  /*1b00*/  BSYNC B0 ;  /* 0x0000000000007941 */ /* 0x000fea0003800000 */
.L_x_152:
[C---:B------:R-:W-:Y:S01]  /*1b10*/  ISETP.GT.AND P0, PT, R17.reuse, 0x7f, PT ;  /* 0x0000007f1100780c */ /* 0x040fe20003f04270 */
[----:B------:R-:W-:Y:S01]  /*1b20*/  IMAD.MOV.U32 R29, RZ, RZ, -0x800000 ;  /* 0xff800000ff1d7424 */ /* 0x000fe200078e00ff */
[----:B------:R-:W-:Y:S01]  /*1b30*/  LOP3.LUT P2, RZ, R17, 0xf, RZ, 0xc0, !PT ;  /* 0x0000000f11ff7812 */ /* 0x000fe2000784c0ff */
[----:B------:R-:W-:Y:S01]  /*1b40*/  IMAD R19, R6, R19, RZ ;  /* 0x0000001306137224 */ /* 0x000fe200078e02ff */
[----:B------:R-:W-:Y:S01]  /*1b50*/  ISETP.GT.AND P3, PT, R3, RZ, PT ;  /* 0x000000ff0300720c */ /* 0x000fe20003f64270 */
[----:B------:R-:W-:Y:S01]  /*1b60*/  BSSY B1, `(.L_x_154) ;  /* 0x00001f0000017945 */ /* 0x000fe20003800000 */
[----:B------:R-:W-:Y:S01]  /*1b70*/  ISETP.GT.OR P2, PT, R17, 0x7f, P2 ;  /* 0x0000007f1100780c */ /* 0x000fe20001744670 */
[----:B------:R-:W-:-:S06]  /*1b80*/  IMAD.MOV.U32 R28, RZ, RZ, 0x7f800000 ;  /* 0x7f800000ff1c7424 */ /* 0x000fcc00078e00ff */
[----:B------:R-:W-:Y:S01]  /*1b90*/  @!P0 IMAD R23, R18, 0x9, R23 ;  /* 0x0000000912178824 */ /* 0x000fe200078e0217 */
[----:B------:R-:W-:-:S04]  /*1ba0*/  @!P0 LEA.HI R21, R4, R17, RZ, 0x4 ;  /* 0x0000001104158211 */ /* 0x000fc800078f20ff */
[----:B-----5:R-:W-:Y:S01]  /*1bb0*/  @!P0 STS [R23.X4], R20 ;  /* 0x0000001417008388 */ /* 0x020fe20000004800 */
[----:B------:R-:W-:Y:S02]  /*1bc0*/  @!P0 LOP3.LUT R22, R21, 0xfffffff0, RZ, 0xc0, !PT ;  /* 0xfffffff015168812 */ /* 0x000fe400078ec0ff */
[----:B------:R-:W-:-:S03]  /*1bd0*/  @!P0 SHF.R.S32.HI R21, RZ, 0x4, R21 ;  /* 0x00000004ff158819 */ /* 0x000fc60000011415 */
[----:B------:R-:W-:-:S04]  /*1be0*/  @!P0 IMAD.IADD R22, R17, 0x1, -R22 ;  /* 0x0000000111168824 */ /* 0x000fc800078e0a16 */
[----:B------:R-:W-:Y:S01]  /*1bf0*/  @!P0 IMAD R21, R22, 0x9, R21 ;  /* 0x0000000916158824 */ /* 0x000fe200078e0215 */
[----:B------:R-:W-:Y:S06]  /*1c00*/  BAR.SYNC.DEFER_BLOCKING 0x0 ;  /* 0x0000000000007b1d */ /* 0x000fec0000010000 */
[----:B------:R-:W1:Y:S04]  /*1c10*/  @!P0 LDS R29, [R21.X4] ;  /* 0x00000000151d8984 */ /* 0x000e680000004800 */
[----:B-1----:R-:W1:Y:S02]  /*1c20*/  SHFL.BFLY PT, R18, R29, 0x8, 0x1f ;  /* 0x0d001f001d127f89 */ /* 0x002e6400000e0000 */
[----:B-1----:R-:W-:-:S05]  /*1c30*/  FMNMX.FTZ R25, R18, R29, !PT ;  /* 0x0000001d12197209 */ /* 0x002fca0007810000 */
[----:B------:R-:W1:Y:S02]  /*1c40*/  SHFL.BFLY PT, R24, R25, 0x4, 0x1f ;  /* 0x0c801f0019187f89 */ /* 0x000e6400000e0000 */
[----:B-1----:R-:W-:-:S05]  /*1c50*/  FMNMX.FTZ R24, R25, R24, !PT ;  /* 0x0000001819187209 */ /* 0x002fca0007810000 */
[----:B0-----:R-:W0:Y:S02]  /*1c60*/  SHFL.BFLY PT, R27, R24, 0x2, 0x1f ;  /* 0x0c401f00181b7f89 */ /* 0x001e2400000e0000 */
[----:B0-----:R-:W-:-:S05]  /*1c70*/  FMNMX.FTZ R27, R24, R27, !PT ;  /* 0x0000001b181b7209 */ /* 0x001fca0007810000 */
[----:B------:R-:W0:Y:S02]  /*1c80*/  SHFL.BFLY PT, R18, R27, 0x1, 0x1f ;  /* 0x0c201f001b127f89 */ /* 0x000e2400000e0000 */
[----:B0-----:R-:W-:-:S04]  /*1c90*/  FMNMX.FTZ R18, R27, R18, !PT ;  /* 0x000000121b127209 */ /* 0x001fc80007810000 */
[----:B------:R-:W-:-:S04]  /*1ca0*/  FSETP.NEU.FTZ.AND P0, PT, R18, -INF , PT ;  /* 0xff8000001200780b */ /* 0x000fc80003f1d000 */
[----:B------:R-:W-:-:S05]  /*1cb0*/  FSEL R18, R18, RZ, P0 ;  /* 0x000000ff12127208 */ /* 0x000fca0000000000 */
[----:B------:R-:W-:-:S04]  /*1cc0*/  FADD.FTZ R22, -R18, R29 ;  /* 0x0000001d12167221 */ /* 0x000fc80000010100 */
[----:B------:R-:W-:-:S06]  /*1cd0*/  FMUL.FTZ R22, R22, 1.4426950216293334961 ;  /* 0x3fb8aa3b16167820 */ /* 0x000fcc0000410000 */
[----:B------:R-:W0:Y:S02]  /*1ce0*/  MUFU.EX2 R22, R22 ;  /* 0x0000001600167308 */ /* 0x000e240000000800 */
[----:B0-----:R-:W0:Y:S02]  /*1cf0*/  SHFL.BFLY PT, R25, R22, 0x8, 0x1f ;  /* 0x0d001f0016197f89 */ /* 0x001e2400000e0000 */
[----:B0-----:R-:W-:Y:S01]  /*1d00*/  FADD.FTZ R25, R22, R25 ;  /* 0x0000001916197221 */ /* 0x001fe20000010000 */
[----:B------:R-:W-:-:S04]  /*1d10*/  SHF.R.S32.HI R22, RZ, 0x1f, R3 ;  /* 0x0000001fff167819 */ /* 0x000fc80000011403 */
[----:B------:R-:W0:Y:S02]  /*1d20*/  SHFL.BFLY PT, R24, R25, 0x4, 0x1f ;  /* 0x0c801f0019187f89 */ /* 0x000e2400000e0000 */
[----:B0-----:R-:W-:-:S05]  /*1d30*/  FADD.FTZ R24, R25, R24 ;  /* 0x0000001819187221 */ /* 0x001fca0000010000 */
[----:B------:R-:W0:Y:S02]  /*1d40*/  SHFL.BFLY PT, R23, R24, 0x2, 0x1f ;  /* 0x0c401f0018177f89 */ /* 0x000e2400000e0000 */
[----:B0-----:R-:W-:-:S05]  /*1d50*/  FADD.FTZ R23, R24, R23 ;  /* 0x0000001718177221 */ /* 0x001fca0000010000 */
[----:B------:R-:W0:Y:S02]  /*1d60*/  SHFL.BFLY PT, R20, R23, 0x1, 0x1f ;  /* 0x0c201f0017147f89 */ /* 0x000e2400000e0000 */
[----:B0-----:R-:W-:Y:S01]  /*1d70*/  FADD.FTZ R21, R23, R20 ;  /* 0x0000001417157221 */ /* 0x001fe20000010000 */
[----:B------:R-:W-:Y:S01]  /*1d80*/  LEA.HI.SX32 R20, R3, 0x1, 0x1 ;  /* 0x0000000103147811 */ /* 0x000fe200078f0aff */
[----:B------:R-:W-:-:S03]  /*1d90*/  @!P3 IMAD.MOV R20, RZ, RZ, R22 ;  /* 0x000000ffff14b224 */ /* 0x000fc600078e0216 */
[----:B------:R-:W-:Y:S01]  /*1da0*/  FSETP.NE.FTZ.AND P0, PT, R21, RZ, PT ;  /* 0x000000ff1500720b */ /* 0x000fe20003f15000 */
[----:B------:R-:W-:-:S12]  /*1db0*/  IMAD R6, R19, R20, RZ ;  /* 0x0000001413067224 */ /* 0x000fd800078e02ff */
[----:B------:R-:W0:Y:S02]  /*1dc0*/  @P0 MUFU.LG2 R21, R21 ;  /* 0x0000001500150308 */ /* 0x000e240000000c00 */
[----:B0-----:R-:W-:Y:S01]  /*1dd0*/  @P0 FFMA.FTZ R28, R21, 0.69314718246459960938, R18 ;  /* 0x3f317218151c0823 */ /* 0x001fe20000010012 */
[----:B------:R-:W-:Y:S05]  /*1de0*/  @P2 BRA `(.L_x_155) ;  /* 0x00001c7000002947 */ /* 0x000fea0003800000 */
[----:B------:R-:W-:Y:S01]  /*1df0*/  ULDC.U8 UR4, c[0x0][0x328] ;  /* 0x0000ca0000047ab9 */ /* 0x000fe20000000000 */
[----:B------:R-:W-:Y:S02]  /*1e00*/  LEA.HI R4, R4, R17, RZ, 0x4 ;  /* 0x0000001104047211 */ /* 0x000fe400078f20ff */
[----:B------:R-:W-:Y:S02]  /*1e10*/  ISETP.NE.AND P2, PT, RZ, UR4, PT ;  /* 0x00000004ff007c0c */ /* 0x000fe4000bf45270 */
[----:B------:R-:W-:-:S04]  /*1e20*/  SHF.R.S32.HI R4, RZ, 0x4, R4 ;  /* 0x00000004ff047819 */ /* 0x000fc80000011404 */
[----:B------:R-:W-:-:S04]  /*1e30*/  IADD3 R36, P0, R4, UR8, RZ ;  /* 0x0000000804247c10 */ /* 0x000fc8000ff1e0ff */
[----:B------:R-:W-:-:S03]  /*1e40*/  LEA.HI.X.SX32 R37, R4, UR7, 0x1, P0 ;  /* 0x0000000704257c11 */ /* 0x000fc600080f0eff */
        /* <DEDUP_REMOVED lines=43> */
.L_x_158:
        /* <DEDUP_REMOVED lines=22> */
.L_x_159:
[----:B------:R-:W-:Y:S05]  /*2260*/  BSYNC B0 ;  /* 0x0000000000007941 */ /* 0x000fea0003800000 */
.L_x_157:
[----:B------:R-:W-:Y:S01]  /*2270*/  LOP3.LUT R19, R17, R0, RZ, 0xfc, !PT ;  /* 0x0000000011137212 */ /* 0x000fe200078efcff */
[----:B------:R-:W-:Y:S03]  /*2280*/  BSSY B0, `(.L_x_160) ;  /* 0x0000028000007945 */ /* 0x000fe60003800000 */
[----:B------:R-:W-:-:S13]  /*2290*/  ISETP.NE.U32.AND P0, PT, R19, RZ, PT ;  /* 0x000000ff1300720c */ /* 0x000fda0003f05070 */
[----:B------:R-:W-:Y:S05]  /*22a0*/  @!P0 BRA `(.L_x_161) ;  /* 0x000000f000008947 */ /* 0x000fea0003800000 */
[----:B------:R-:W-:Y:S01]  /*22b0*/  IMAD.MOV.U32 R24, RZ, RZ, R30 ;  /* 0x000000ffff187224 */ /* 0x000fe200078e001e */
[----:B------:R-:W-:Y:S02]  /*22c0*/  MOV R23, R0 ;  /* 0x0000000000177202 */ /* 0x000fe40000000f00 */
[----:B------:R-:W-:Y:S02]  /*22d0*/  MOV R22, 0x22f0 ;  /* 0x000022f000167802 */ /* 0x000fe40000000f00 */
[----:B------:R-:W-:Y:S05]  /*22e0*/  CALL.REL.NOINC `($__internal_3_$__cuda_sm20_div_s64) ;  /* 0x0000231000007944 */ /* 0x000fea0003c00000 */
        /* <DEDUP_REMOVED lines=11> */
.L_x_161:
        /* <DEDUP_REMOVED lines=22> */
.L_x_162:
[----:B------:R-:W-:Y:S05]  /*2500*/  BSYNC B0 ;  /* 0x0000000000007941 */ /* 0x000fea0003800000 */
.L_x_160:
        /* <DEDUP_REMOVED lines=11> */
[----:B------:R-:W-:Y:S05]  /*25c0*/  CALL.REL.NOINC `($__internal_3_$__cuda_sm20_div_s64) ;  /* 0x0000203000007944 */ /* 0x000fea0003c00000 */
[----:B------:R-:W-:-:S04]  /*25d0*/  IADD3 R17, P0, RZ, -R20, RZ ;  /* 0x80000014ff117210 */ /* 0x000fc80007f1e0ff */
[----:B------:R-:W-:Y:S01]  /*25e0*/  IADD3.X R18, RZ, ~R21, RZ, P0, !PT ;  /* 0x80000015ff127210 */ /* 0x000fe200007fe4ff */
[----:B------:R-:W-:-:S04]  /*25f0*/  IMAD.WIDE.U32 R36, R5, R17, R36 ;  /* 0x0000001105247225 */ /* 0x000fc800078e0024 */
[----:B------:R-:W-:-:S04]  /*2600*/  IMAD R18, R18, R5, RZ ;  /* 0x0000000512127224 */ /* 0x000fc800078e02ff */
[----:B------:R-:W-:-:S05]  /*2610*/  IMAD R4, R4, R17, R18 ;  /* 0x0000001104047224 */ /* 0x000fca00078e0212 */
[----:B------:R-:W-:Y:S01]  /*2620*/  IADD3 R4, R37, R4, RZ ;  /* 0x0000000425047210 */ /* 0x000fe20007ffe0ff */
[----:B------:R-:W-:Y:S05]  /*2630*/  BRA `(.L_x_165) ;  /* 0x0000016000007947 */ /* 0x000fea0003800000 */
.L_x_164:
        /* <DEDUP_REMOVED lines=22> */
.L_x_165:
[----:B------:R-:W-:Y:S05]  /*27a0*/  BSYNC B0 ;  /* 0x0000000000007941 */ /* 0x000fea0003800000 */
.L_x_163:
        /* <DEDUP_REMOVED lines=38> */
[----:B------:R-:W-:Y:S05]  /*2a10*/  CALL.REL.NOINC `($__internal_3_$__cuda_sm20_div_s64) ;  /* 0x00001be000007944 */ /* 0x000fea0003c00000 */
        /* <DEDUP_REMOVED lines=12> */
.L_x_167:
        /* <DEDUP_REMOVED lines=23> */
.L_x_168:
[----:B------:R-:W-:Y:S05]  /*2c50*/  BSYNC B0 ;  /* 0x0000000000007941 */ /* 0x000fea0003800000 */
.L_x_166:
        /* <DEDUP_REMOVED lines=19> */
.L_x_170:
        /* <DEDUP_REMOVED lines=22> */
.L_x_171:
[----:B------:R-:W-:Y:S05]  /*2ef0*/  BSYNC B0 ;  /* 0x0000000000007941 */ /* 0x000fea0003800000 */
.L_x_169:
        /* <DEDUP_REMOVED lines=10> */
[----:B------:R-:W-:Y:S02]  /*2fa0*/  IADD3 R17, P0, RZ, -R20, RZ ;  /* 0x80000014ff117210 */ /* 0x000fe40007f1e0ff */
[----:B------:R-:W-:Y:S02]  /*2fb0*/  MOV R22, R42 ;  /* 0x0000002a00167202 */ /* 0x000fe40000000f00 */
[----:B------:R-:W-:Y:S02]  /*2fc0*/  IADD3.X R18, RZ, ~R21, RZ, P0, !PT ;  /* 0x80000015ff127210 */ /* 0x000fe400007fe4ff */
[----:B------:R-:W-:-:S03]  /*2fd0*/  MOV R23, R43 ;  /* 0x0000002b00177202 */ /* 0x000fc60000000f00 */
[----:B------:R-:W-:Y:S02]  /*2fe0*/  IMAD R18, R18, R13, RZ ;  /* 0x0000000d12127224 */ /* 0x000fe400078e02ff */
[----:B------:R-:W-:-:S04]  /*2ff0*/  IMAD.WIDE.U32 R22, R13, R17, R22 ;  /* 0x000000110d167225 */ /* 0x000fc800078e0016 */
[----:B------:R-:W-:Y:S01]  /*3000*/  IMAD R17, R12, R17, R18 ;  /* 0x000000110c117224 */ /* 0x000fe200078e0212 */
[----:B------:R-:W-:-:S04]  /*3010*/  MOV R13, R22 ;  /* 0x00000016000d7202 */ /* 0x000fc80000000f00 */
[----:B------:R-:W-:Y:S01]  /*3020*/  IADD3 R17, R23, R17, RZ ;  /* 0x0000001117117210 */ /* 0x000fe20007ffe0ff */
[----:B------:R-:W-:Y:S05]  /*3030*/  BRA `(.L_x_174) ;  /* 0x0000017000007947 */ /* 0x000fea0003800000 */
.L_x_173:
        /* <DEDUP_REMOVED lines=12> */
[----:B------:R-:W-:Y:S02]  /*3100*/  IMAD R18, R13, R17, R42 ;  /* 0x000000110d127224 */ /* 0x000fe400078e022a */
[----:B------:R-:W-:-:S03]  /*3110*/  IMAD.MOV.U32 R17, RZ, RZ, RZ ;  /* 0x000000ffff117224 */ /* 0x000fc600078e00ff */
        /* <DEDUP_REMOVED lines=9> */
.L_x_174:
[----:B------:R-:W-:Y:S05]  /*31b0*/  BSYNC B0 ;  /* 0x0000000000007941 */ /* 0x000fea0003800000 */
.L_x_172:
[----:B------:R-:W-:Y:S01]  /*31c0*/  SHF.R.S32.HI R19, RZ, 0x1f, R7 ;  /* 0x0000001fff137819 */ /* 0x000fe20000011407 */
[-C--:B------:R-:W-:Y:S01]  /*31d0*/  IMAD R12, R21, R7.reuse, RZ ;  /* 0x00000007150c7224 */ /* 0x080fe200078e02ff */
[----:B------:R-:W-:Y:S01]  /*31e0*/  SHF.R.S32.HI R18, RZ, 0x1f, R2 ;  /* 0x0000001fff127819 */ /* 0x000fe20000011402 */
[----:B------:R-:W-:Y:S01]  /*31f0*/  IMAD.WIDE.U32 R42, R20, R7, RZ ;  /* 0x00000007142a7225 */ /* 0x000fe200078e00ff */
[----:B------:R-:W-:Y:S03]  /*3200*/  BSSY B0, `(.L_x_175) ;  /* 0x0000039000007945 */ /* 0x000fe60003800000 */
[----:B------:R-:W-:Y:S01]  /*3210*/  IMAD R7, R19, R20, R12 ;  /* 0x0000001413077224 */ /* 0x000fe200078e020c */
[----:B------:R-:W-:Y:S01]  /*3220*/  LOP3.LUT R12, R41, R10, RZ, 0xfc, !PT ;  /* 0x0000000a290c7212 */ /* 0x000fe200078efcff */
[----:B------:R-:W-:Y:S02]  /*3230*/  IMAD R47, R25, c[0x0][0x214], RZ ;  /* 0x00008500192f7a24 */ /* 0x000fe400078e02ff */
[-C--:B------:R-:W-:Y:S01]  /*3240*/  IMAD R17, R17, R2.reuse, RZ ;  /* 0x0000000211117224 */ /* 0x080fe200078e02ff */
        /* <DEDUP_REMOVED lines=16> */
[----:B------:R-:W-:Y:S05]  /*3350*/  CALL.REL.NOINC `($__internal_3_$__cuda_sm20_div_s64) ;  /* 0x000012a000007944 */ /* 0x000fea0003c00000 */
        /* <DEDUP_REMOVED lines=12> */
.L_x_176:
        /* <DEDUP_REMOVED lines=23> */
.L_x_177:
[----:B------:R-:W-:Y:S05]  /*3590*/  BSYNC B0 ;  /* 0x0000000000007941 */ /* 0x000fea0003800000 */
.L_x_175:
        /* <DEDUP_REMOVED lines=29> */
.L_x_179:
        /* <DEDUP_REMOVED lines=23> */
.L_x_180:
[----:B------:R-:W-:Y:S05]  /*38e0*/  BSYNC B0 ;  /* 0x0000000000007941 */ /* 0x000fea0003800000 */
.L_x_178:
[----:B------:R-:W-:-:S04]  /*38f0*/  IADD3 R31, P1, P0, R36, R32, R30 ;  /* 0x00000020241f7210 */ /* 0x000fc8000783e01e */
[----:B------:R-:W-:Y:S02]  /*3900*/  IADD3 R31, P3, P2, R42, R31, R46 ;  /* 0x0000001f2a1f7210 */ /* 0x000fe40007a7e02e */
[----:B------:R-:W-:Y:S01]  /*3910*/  IADD3.X R0, R4, R5, R0, P1, P0 ;  /* 0x0000000504007210 */ /* 0x000fe20000fe0400 */
[----:B------:R-:W-:Y:S01]  /*3920*/  IMAD R5, R21, R6, RZ ;  /* 0x0000000615057224 */ /* 0x000fe200078e02ff */
[----:B------:R-:W-:Y:S02]  /*3930*/  IADD3 R44, P1, P0, R48, R31, R44 ;  /* 0x0000001f302c7210 */ /* 0x000fe4000783e02c */
[----:B------:R-:W-:Y:S02]  /*3940*/  IADD3.X R0, R7, R0, R2, P3, P2 ;  /* 0x0000000007007210 */ /* 0x000fe40001fe4402 */
[----:B------:R-:W-:Y:S02]  /*3950*/  SHF.R.S32.HI R2, RZ, 0x1f, R6 ;  /* 0x0000001fff027819 */ /* 0x000fe40000011406 */
[----:B------:R-:W-:-:S02]  /*3960*/  IADD3.X R45, R11, R0, R12, P1, P0 ;  /* 0x000000000b2d7210 */ /* 0x000fc40000fe040c */
[----:B------:R-:W-:Y:S01]  /*3970*/  SHF.R.S32.HI R0, RZ, 0x1f, R3 ;  /* 0x0000001fff007819 */ /* 0x000fe20000011403 */
[-C--:B------:R-:W-:Y:S02]  /*3980*/  IMAD R2, R2, R20.reuse, R5 ;  /* 0x0000001402027224 */ /* 0x080fe400078e0205 */
[----:B------:R-:W-:-:S04]  /*3990*/  IMAD.WIDE.U32 R44, R6, R20, R44 ;  /* 0x00000014062c7225 */ /* 0x000fc800078e002c */
[----:B------:R-:W-:Y:S02]  /*39a0*/  IMAD R5, R8, R3, RZ ;  /* 0x0000000308057224 */ /* 0x000fe400078e02ff */
        /* <DEDUP_REMOVED lines=8> */
.L_x_156:
[----:B------:R-:W-:-:S04]  /*3a30*/  LEA R2, P0, R36, c[0x0][0x200], 0x2 ;  /* 0x0000800024027a11 */ /* 0x000fc800078010ff */
[----:B------:R-:W-:-:S05]  /*3a40*/  LEA.HI.X R3, R36, c[0x0][0x204], R37, 0x2, P0 ;  /* 0x0000810024037a11 */ /* 0x000fca00000f1425 */
[----:B------:R0:W-:Y:S04]  /*3a50*/  STG.E [R2.64], R28 ;  /* 0x0000001c02007986 */ /* 0x0001e8000c10190a */
.L_x_155:
[----:B------:R-:W-:Y:S05]  /*3a60*/  BSYNC B1 ;  /* 0x0000000000017941 */ /* 0x000fea0003800000 */
.L_x_154:
[----:B0-----:R-:W0:Y:S01]  /*3a70*/  S2R R2, SR_TID.X ;  /* 0x0000000000027919 */ /* 0x001e220000002100 */
[----:B------:R-:W-:Y:S01]  /*3a80*/  IMAD.MOV.U32 R13, RZ, RZ, RZ ;  /* 0x000000ffff0d7224 */ /* 0x000fe200078e00ff */
[----:B------:R-:W-:Y:S01]  /*3a90*/  CS2R R10, SRZ ;  /* 0x00000000000a7805 */ /* 0x000fe2000001ff00 */
[----:B------:R-:W-:Y:S01]  /*3aa0*/  CS2R R8, SRZ ;  /* 0x0000000000087805 */ /* 0x000fe2000001ff00 */
[----:B------:R-:W-:Y:S01]  /*3ab0*/  CS2R R6, SRZ ;  /* 0x0000000000067805 */ /* 0x000fe2000001ff00 */
[----:B------:R-:W-:Y:S01]  /*3ac0*/  CS2R R4, SRZ ;  /* 0x0000000000047805 */ /* 0x000fe2000001ff00 */
[----:B0-----:R-:W-:-:S04]  /*3ad0*/  SHF.R.S32.HI R3, RZ, 0x1f, R2 ;  /* 0x0000001fff037819 */ /* 0x001fc80000011402 */
[----:B------:R-:W-:-:S04]  /*3ae0*/  LEA.HI R0, R3, R2, RZ, 0x4 ;  /* 0x0000000203007211 */ /* 0x000fc800078f20ff */
[----:B------:R-:W-:-:S05]  /*3af0*/  LOP3.LUT R35, R0, 0xfffffff0, RZ, 0xc0, !PT ;  /* 0xfffffff000237812 */ /* 0x000fca00078ec0ff */
[----:B------:R-:W-:-:S05]  /*3b00*/  IMAD.IADD R35, R2, 0x1, -R35 ;  /* 0x0000000102237824 */ /* 0x000fca00078e0a23 */
[----:B------:R-:W-:-:S04]  /*3b10*/  ISETP.GE.AND P0, PT, R35, c[0x0][0x314], PT ;  /* 0x0000c50023007a0c */ /* 0x000fc80003f06270 */
[----:B------:R-:W-:-:S13]  /*3b20*/  ISETP.LT.AND P0, PT, R2, 0x80, !P0 ;  /* 0x000000800200780c */ /* 0x000fda0004701270 */
[----:B------:R-:W-:Y:S01]  /*3b30*/  @P0 FADD.FTZ R3, -R28, R29 ;  /* 0x0000001d1c030221 */ /* 0x000fe20000010100 */
[----:B------:R-:W-:Y:S01]  /*3b40*/  SHF.R.S32.HI R28, RZ, 0x4, R0 ;  /* 0x00000004ff1c7819 */ /* 0x000fe20000011400 */
[----:B------:R-:W-:Y:S02]  /*3b50*/  IMAD.MOV.U32 R0, RZ, RZ, c[0x0][0x314] ;  /* 0x0000c500ff007624 */ /* 0x000fe400078e00ff */
[----:B------:R-:W-:Y:S02]  /*3b60*/  @P0 FMUL.FTZ R3, R3, 1.4426950216293334961 ;  /* 0x3fb8aa3b03030820 */ /* 0x000fe40000410000 */
[C---:B------:R-:W-:Y:S02]  /*3b70*/  @P0 IMAD R2, R35.reuse, 0x9, R28 ;  /* 0x0000000923020824 */ /* 0x040fe400078e021c */
[----:B------:R-:W-:Y:S02]  /*3b80*/  IMAD.SHL.U32 R35, R35, 0x4, RZ ;  /* 0x0000000423237824 */ /* 0x000fe400078e00ff */
[----:B------:R-:W0:Y:S03]  /*3b90*/  @P0 MUFU.EX2 R3, R3 ;  /* 0x0000000300030308 */ /* 0x000e260000000800 */
[----:B------:R-:W-:-:S02]  /*3ba0*/  IADD3 R34, R35, 0x40, RZ ;  /* 0x0000004023227810 */ /* 0x000fc40007ffe0ff */
[----:B------:R-:W-:Y:S01]  /*3bb0*/  IADD3 R33, R35, 0x80, RZ ;  /* 0x0000008023217810 */ /* 0x000fe20007ffe0ff */
[----:B0-----:R0:W-:Y:S04]  /*3bc0*/  @P0 STS [R2.X4], R3 ;  /* 0x0000000302000388 */ /* 0x0011e80000004800 */
[----:B------:R-:W-:Y:S01]  /*3bd0*/  BAR.SYNC.DEFER_BLOCKING 0x0 ;  /* 0x0000000000007b1d */ /* 0x000fe20000010000 */
[----:B------:R-:W-:Y:S01]  /*3be0*/  ISETP.GE.AND P0, PT, R0, 0x1, PT ;  /* 0x000000010000780c */ /* 0x000fe20003f06270 */
[----:B------:R-:W-:Y:S01]  /*3bf0*/  IMAD.MOV.U32 R0, RZ, RZ, RZ ;  /* 0x000000ffff007224 */ /* 0x000fe200078e00ff */
[----:B0-----:R-:W-:-:S11]  /*3c00*/  CS2R R2, SRZ ;  /* 0x0000000000027805 */ /* 0x001fd6000001ff00 */
        /* <DEDUP_REMOVED lines=24> */
.L_x_184:
        /* <DEDUP_REMOVED lines=15> */
.L_x_183:
[----:B------:R-:W-:Y:S05]  /*3e80*/  BSYNC B0 ;  /* 0x0000000000007941 */ /* 0x000fea0003800000 */
.L_x_182:
        /* <DEDUP_REMOVED lines=19> */
.L_x_181:
        /* <DEDUP_REMOVED lines=42> */
[-C--:B------:R-:W-:Y:S01]  /*4260*/  @!P1 LOP3.LUT R4, RZ, R5.reuse, RZ, 0x33, !PT ;  /* 0x00000005ff049212 */ /* 0x080fe200078e33ff */
[----:B0-----:R-:W-:Y:S02]  /*4270*/  IMAD.MOV R2, RZ, RZ, -R13 ;  /* 0x000000ffff027224 */ /* 0x001fe400078e0a0d */
[----:B------:R-:W-:Y:S02]  /*4280*/  IMAD.MOV.U32 R12, RZ, RZ, RZ ;  /* 0x000000ffff0c7224 */ /* 0x000fe400078e00ff */
[----:B------:R-:W-:Y:S02]  /*4290*/  IMAD R5, R4, R5, RZ ;  /* 0x0000000504057224 */ /* 0x000fe400078e02ff */
[----:B------:R-:W-:Y:S02]  /*42a0*/  IMAD R2, R2, R3, RZ ;  /* 0x0000000302027224 */ /* 0x000fe400078e02ff */
[----:B------:R-:W-:-:S02]  /*42b0*/  IMAD.IADD R10, R28, 0x1, -R5 ;  /* 0x000000011c0a7824 */ /* 0x000fc400078e0a05 */
        /* <DEDUP_REMOVED lines=29> */
[----:B------:R-:W-:Y:S02]  /*4490*/  IMAD R0, R0, c[0x0][0x1e8], RZ ;  /* 0x00007a0000007a24 */ /* 0x000fe400078e02ff */
[----:B------:R-:W-:Y:S02]  /*44a0*/  IMAD.IADD R13, R13, 0x1, R2 ;  /* 0x000000010d0d7824 */ /* 0x000fe400078e0202 */
        /* <DEDUP_REMOVED lines=21> */
        .weak           $__internal_3_$__cuda_sm20_div_s64
        .type           $__internal_3_$__cuda_sm20_div_s64,@function
        .size           $__internal_3_$__cuda_sm20_div_s64,(.L_x_4371 - $__internal_3_$__cuda_sm20_div_s64)
$__internal_3_$__cuda_sm20_div_s64:
        /* <DEDUP_REMOVED lines=29> */
[----:B------:R-:W-:-:S04]  /*47d0*/  IMAD.X R26, RZ, RZ, ~R26, P0 ;  /* 0x000000ffff1a7224 */ /* 0x000fc800000e0e1a */
[----:B------:R-:W-:-:S04]  /*47e0*/  IMAD.WIDE.U32 R34, P5, R35, R26, R34 ;  /* 0x0000001a23227225 */ /* 0x000fc800078a0022 */
[C---:B------:R-:W-:Y:S02]  /*47f0*/  IMAD R21, R27.reuse, R26, RZ ;  /* 0x0000001a1b157224 */ /* 0x040fe400078e02ff */
[----:B------:R-:W-:-:S04]  /*4800*/  IMAD.HI.U32 R20, P4, R27, R20, R34 ;  /* 0x000000141b147227 */ /* 0x000fc80007880022 */
[----:B------:R-:W-:Y:S01]  /*4810*/  IMAD.HI.U32 R19, R27, R26, RZ ;  /* 0x0000001a1b137227 */ /* 0x000fe200078e00ff */
[----:B------:R-:W-:Y:S02]  /*4820*/  IADD3 R21, P3, R21, R20, RZ ;  /* 0x0000001415157210 */ /* 0x000fe40007f7e0ff */
[-C--:B------:R-:W-:Y:S01]  /*4830*/  IADD3 R20, P0, RZ, -R18.reuse, RZ ;  /* 0x80000012ff147210 */ /* 0x080fe20007f1e0ff */
[----:B------:R-:W-:Y:S02]  /*4840*/  IMAD.X R27, R19, 0x1, R27, P5 ;  /* 0x00000001131b7824 */ /* 0x000fe400028e061b */
[----:B------:R-:W-:Y:S01]  /*4850*/  IMAD.MOV.U32 R35, RZ, RZ, RZ ;  /* 0x000000ffff237224 */ /* 0x000fe200078e00ff */
[----:B------:R-:W-:Y:S01]  /*4860*/  SEL R20, R20, R18, !P2 ;  /* 0x0000001214147207 */ /* 0x000fe20005000000 */
[----:B------:R-:W-:-:S04]  /*4870*/  IMAD.X R26, RZ, RZ, ~R17, P0 ;  /* 0x000000ffff1a7224 */ /* 0x000fc800000e0e11 */
        /* <DEDUP_REMOVED lines=14> */
[-C--:B------:R-:W-:Y:S01]  /*4960*/  IMAD R34, R26, R38.reuse, R21 ;  /* 0x000000261a227224 */ /* 0x080fe200078e0215 */
[----:B------:R-:W-:-:S03]  /*4970*/  IADD3 R21, P3, R20, -R38, RZ ;  /* 0x8000002614157210 */ /* 0x000fc60007f7e0ff */
[----:B------:R-:W-:Y:S01]  /*4980*/  IMAD.X R19, R19, 0x1, ~R34, P0 ;  /* 0x0000000113137824 */ /* 0x000fe200000e0e22 */
[----:B------:R-:W-:-:S04]  /*4990*/  IADD3 R34, P2, R27, 0x1, RZ ;  /* 0x000000011b227810 */ /* 0x000fc80007f5e0ff */
[----:B------:R-:W-:-:S04]  /*49a0*/  ISETP.GE.U32.AND.EX P4, PT, R19, R39, PT, P4 ;  /* 0x000000271300720c */ /* 0x000fc80003f86140 */
[----:B------:R-:W-:Y:S01]  /*49b0*/  SEL R21, R21, R20, P4 ;  /* 0x0000001415157207 */ /* 0x000fe20002000000 */
[----:B------:R-:W-:Y:S01]  /*49c0*/  IMAD.X R20, R19, 0x1, ~R39, P3 ;  /* 0x0000000113147824 */ /* 0x000fe200018e0e27 */
[----:B------:R-:W-:Y:S02]  /*49d0*/  SEL R34, R34, R27, P4 ;  /* 0x0000001b22227207 */ /* 0x000fe40002000000 */
[----:B------:R-:W-:Y:S01]  /*49e0*/  ISETP.GE.U32.AND P0, PT, R21, R38, PT ;  /* 0x000000261500720c */ /* 0x000fe20003f06070 */
[----:B------:R-:W-:Y:S01]  /*49f0*/  IMAD.X R21, RZ, RZ, R26, P2 ;  /* 0x000000ffff157224 */ /* 0x000fe200010e061a */
[----:B------:R-:W-:Y:S02]  /*4a00*/  SEL R19, R20, R19, P4 ;  /* 0x0000001314137207 */ /* 0x000fe40002000000 */
[----:B------:R-:W-:Y:S02]  /*4a10*/  IADD3 R27, P2, R34, 0x1, RZ ;  /* 0x00000001221b7810 */ /* 0x000fe40007f5e0ff */
[----:B------:R-:W-:Y:S01]  /*4a20*/  SEL R21, R21, R26, P4 ;  /* 0x0000001a15157207 */ /* 0x000fe20002000000 */
[----:B------:R-:W-:Y:S01]  /*4a30*/  IMAD.MOV.U32 R26, RZ, RZ, R22 ;  /* 0x000000ffff1a7224 */ /* 0x000fe200078e0016 */
[----:B------:R-:W-:-:S02]  /*4a40*/  ISETP.GE.U32.AND.EX P0, PT, R19, R39, PT, P0 ;  /* 0x000000271300720c */ /* 0x000fc40003f06100 */
[----:B------:R-:W-:Y:S02]  /*4a50*/  IADD3.X R20, RZ, R21, RZ, P2, !PT ;  /* 0x00000015ff147210 */ /* 0x000fe400017fe4ff */
[----:B------:R-:W-:Y:S02]  /*4a60*/  SEL R27, R27, R34, P0 ;  /* 0x000000221b1b7207 */ /* 0x000fe40000000000 */
[----:B------:R-:W-:Y:S02]  /*4a70*/  LOP3.LUT R19, R23, R17, RZ, 0x3c, !PT ;  /* 0x0000001117137212 */ /* 0x000fe400078e3cff */
[----:B------:R-:W-:Y:S02]  /*4a80*/  SEL R21, R20, R21, P0 ;  /* 0x0000001514157207 */ /* 0x000fe40000000000 */
[----:B------:R-:W-:Y:S02]  /*4a90*/  IADD3 R20, P2, RZ, -R27, RZ ;  /* 0x8000001bff147210 */ /* 0x000fe40007f5e0ff */
[----:B------:R-:W-:-:S02]  /*4aa0*/  ISETP.GE.AND P3, PT, R19, RZ, PT ;  /* 0x000000ff1300720c */ /* 0x000fc40003f66270 */
[----:B------:R-:W-:Y:S01]  /*4ab0*/  ISETP.NE.U32.AND P0, PT, R24, RZ, PT ;  /* 0x000000ff1800720c */ /* 0x000fe20003f05070 */
[----:B------:R-:W-:Y:S01]  /*4ac0*/  IMAD.X R24, RZ, RZ, ~R21, P2 ;  /* 0x000000ffff187224 */ /* 0x000fe200010e0e15 */
[----:B------:R-:W-:Y:S01]  /*4ad0*/  SEL R20, R20, R27, !P3 ;  /* 0x0000001b14147207 */ /* 0x000fe20005800000 */
[----:B------:R-:W-:Y:S01]  /*4ae0*/  IMAD.MOV.U32 R27, RZ, RZ, 0x0 ;  /* 0x00000000ff1b7424 */ /* 0x000fe200078e00ff */
[----:B------:R-:W-:Y:S02]  /*4af0*/  ISETP.NE.AND.EX P0, PT, R23, RZ, PT, P0 ;  /* 0x000000ff1700720c */ /* 0x000fe40003f05300 */
[----:B------:R-:W-:Y:S02]  /*4b00*/  SEL R24, R24, R21, !P3 ;  /* 0x0000001518187207 */ /* 0x000fe40005800000 */
[----:B------:R-:W-:Y:S02]  /*4b10*/  SEL R20, R20, 0xffffffff, P0 ;  /* 0xffffffff14147807 */ /* 0x000fe40000000000 */
[----:B------:R-:W-:Y:S01]  /*4b20*/  SEL R21, R24, 0xffffffff, P0 ;  /* 0xffffffff18157807 */ /* 0x000fe20000000000 */
[----:B------:R-:W-:Y:S06]  /*4b30*/  RET.REL.NODEC R26 `(_ZN5flash32flash_fwd_splitkv_combine_kernelI23Flash_fwd_kernel_traitsILi192ELi64ELi64ELi4ELb0ELb0EN7cutlass10bfloat16_tE19Flash_kernel_traitsILi192ELi64ELi64ELi4ES3_EELi8ELi4ELb0EEEvNS_16Flash_fwd_paramsE) ;  /* 0xffffb4c01a007950 */ /* 0x000fec0003c3ffff */
.L_x_185:
        /* <DEDUP_REMOVED lines=12> */
.L_x_4371:


//--------------------- .text._ZN5flash32flash_fwd_splitkv_combine_kernelI23Flash_fwd_kernel_traitsILi192ELi64ELi64ELi4ELb0ELb0EN7cutlass10bfloat16_tE19Flash_kernel_traitsILi192ELi64ELi64ELi4ES3_EELi8ELi3ELb0EEEvNS_16Flash_fwd_paramsE --------------------------
	.section	.text._ZN5flash32flash_fwd_splitkv_combine_kernelI23Flash_fwd_kernel_traitsILi192ELi64ELi64ELi4ELb0ELb0EN7cutlass10bfloat16_tE19Flash_kernel_traitsILi192ELi64ELi64ELi4ES3_EELi8ELi3ELb0EEEvNS_16Flash_fwd_paramsE,"ax",@progbits
	.sectioninfo	@"SHI_REGISTERS=54"
	.align	128
        .global         _ZN5flash32flash_fwd_splitkv_combine_kernelI23Flash_fwd_kernel_traitsILi192ELi64ELi64ELi4ELb0ELb0EN7cutlass10bfloat16_tE19Flash_kernel_traitsILi192ELi64ELi64ELi4ES3_EELi8ELi3ELb0EEEvNS_16Flash_fwd_paramsE
        .type           _ZN5flash32flash_fwd_splitkv_combine_kernelI23Flash_fwd_kernel_traitsILi192ELi64ELi64ELi4ELb0ELb0EN7cutlass10bfloat16_tE19Flash_kernel_traitsILi192ELi64ELi64ELi4ES3_EELi8ELi3ELb0EEEvNS_16Flash_fwd_paramsE,@function
        .size           _ZN5flash32flash_fwd_splitkv_combine_kernelI23Flash_fwd_kernel_traitsILi192ELi64ELi64ELi4ELb0ELb0EN7cutlass10bfloat16_tE19Flash_kernel_traitsILi192ELi64ELi64ELi4ES3_EELi8ELi3ELb0EEEvNS_16Flash_fwd_paramsE,(.L_x_4372 - _ZN5flash32flash_fwd_splitkv_combine_kernelI23Flash_fwd_kernel_traitsILi192ELi64ELi64ELi4ELb0ELb0EN7cutlass10bfloat16_tE19Flash_kernel_traitsILi192ELi64ELi64ELi4ES3_EELi8ELi3ELb0EEEvNS_16Flash_fwd_paramsE)
        .other          _ZN5flash32flash_fwd_splitkv_combine_kernelI23Flash_fwd_kernel_traitsILi192ELi64ELi64ELi4ELb0ELb0EN7cutlass10bfloat16_tE19Flash_kernel_traitsILi192ELi64ELi64ELi4ES3_EELi8ELi3ELb0EEEvNS_16Flash_fwd_paramsE,@"STO_CUDA_ENTRY STV_DEFAULT"
_ZN5flash32flash_fwd_splitkv_combine_kernelI23Flash_fwd_kernel_traitsILi192ELi64ELi64ELi4ELb0ELb0EN7cutlass10bfloat16_tE19Flash_kernel_traitsILi192ELi64ELi64ELi4ES3_EELi8ELi3ELb0EEEvNS_16Flash_fwd_paramsE:
.text._ZN5flash32flash_fwd_splitkv_combine_kernelI23Flash_fwd_kernel_traitsILi192ELi64ELi64ELi4ELb0ELb0EN7cutlass10bfloat16_tE19Flash_kernel_traitsILi192ELi64ELi64ELi4ES3_EELi8ELi3ELb0EEEvNS_16Flash_fwd_paramsE:
        /* <DEDUP_REMOVED lines=23> */
[----:B------:R-:W-:Y:S05]  /*0170*/  CALL.REL.NOINC `($__internal_4_$__cuda_sm20_div_s64) ;  /* 0x0000444000007944 */ /* 0x000fea0003c00000 */
[----:B------:R-:W-:Y:S01]  /*0180*/  MOV R24, R0 ;  /* 0x0000000000187202 */ /* 0x000fe20000000f00 */
[----:B------:R-:W-:Y:S05]  /*0190*/  BRA `(.L_x_187) ;  /* 0x0000013000007947 */ /* 0x000fea0003800000 */
.L_x_186:
        /* <DEDUP_REMOVED lines=19> */
.L_x_187:
        /* <DEDUP_REMOVED lines=8> */
[----:B------:R-:W-:Y:S02]  /*0350*/  MOV R21, R25 ;  /* 0x0000001900157202 */ /* 0x000fe40000000f00 */
[----:B------:R-:W-:Y:S02]  /*0360*/  MOV R20, 0x380 ;  /* 0x0000038000147802 */ /* 0x000fe40000000f00 */
[----:B------:R-:W-:Y:S05]  /*0370*/  CALL.REL.NOINC `($__internal_4_$__cuda_sm20_div_s64) ;  /* 0x0000424000007944 */ /* 0x000fea0003c00000 */
[----:B------:R-:W-:Y:S02]  /*0380*/  MOV R28, R0 ;  /* 0x00000000001c7202 */ /* 0x000fe40000000f00 */
[----:B------:R-:W-:Y:S01]  /*0390*/  MOV R29, R25 ;  /* 0x00000019001d7202 */ /* 0x000fe20000000f00 */
[----:B------:R-:W-:Y:S05]  /*03a0*/  BRA `(.L_x_190) ;  /* 0x0000013000007947 */ /* 0x000fea0003800000 */
.L_x_189:
        /* <DEDUP_REMOVED lines=19> */
.L_x_190:
[----:B------:R-:W-:Y:S05]  /*04e0*/  BSYNC B0 ;  /* 0x0000000000007941 */ /* 0x000fea0003800000 */
.L_x_188:
        /* <DEDUP_REMOVED lines=44> */
.L_x_192:
        /* <DEDUP_REMOVED lines=19> */
.L_x_193:
[----:B------:R-:W-:Y:S05]  /*08e0*/  BSYNC B0 ;  /* 0x0000000000007941 */ /* 0x000fea0003800000 */
.L_x_191:
        /* <DEDUP_REMOVED lines=38> */
[----:B------:R-:W-:-:S03]  /*0b50*/  IMAD.MOV R0, RZ, RZ, -R0 ;  /* 0x000000ffff007224 */ /* 0x000fc600078e0a00 */
[----:B------:R-:W-:Y:S02]  /*0b60*/  IABS R2, R8 ;  /* 0x0000000800027213 */ /* 0x000fe40000000000 */
        /* <DEDUP_REMOVED lines=30> */
[----:B------:R-:W-:Y:S02]  /*0d50*/  MOV R20, 0xd70 ;  /* 0x00000d7000147802 */ /* 0x000fe40000000f00 */
[----:B------:R-:W-:Y:S05]  /*0d60*/  CALL.REL.NOINC `($__internal_4_$__cuda_sm20_div_s64) ;  /* 0x0000385000007944 */ /* 0x000fea0003c00000 */
[----:B------:R-:W-:Y:S02]  /*0d70*/  MOV R32, R0 ;  /* 0x0000000000207202 */ /* 0x000fe40000000f00 */
[----:B------:R-:W-:Y:S01]  /*0d80*/  MOV R33, R25 ;  /* 0x0000001900217202 */ /* 0x000fe20000000f00 */
[----:B------:R-:W-:Y:S05]  /*0d90*/  BRA `(.L_x_196) ;  /* 0x0000013000007947 */ /* 0x000fea0003800000 */
.L_x_195:
        /* <DEDUP_REMOVED lines=19> */
.L_x_196:
[----:B------:R-:W-:Y:S05]  /*0ed0*/  BSYNC B0 ;  /* 0x0000000000007941 */ /* 0x000fea0003800000 */
.L_x_194:
        /* <DEDUP_REMOVED lines=15> */
[----:B------:R-:W-:-:S05]  /*0fd0*/  IMAD R0, R13, R0, R2 ;  /* 0x000000000d007224 */ /* 0x000fca00078e0202 */
[----:B------:R-:W-:-:S13]  /*0fe0*/  ISETP.GT.U32.AND P1, PT, R11, R0, PT ;  /* 0x000000000b00720c */ /* 0x000fda0003f24070 */
[----:B------:R-:W-:Y:S01]  /*0ff0*/  @!P1 IMAD.IADD R0, R0, 0x1, -R11 ;  /* 0x0000000100009824 */ /* 0x000fe200078e0a0b */
[----:B------:R-:W-:Y:S02]  /*1000*/  @!P1 IADD3 R13, R13, 0x1, RZ ;  /* 0x000000010d0d9810 */ /* 0x000fe40007ffe0ff */
[----:B------:R-:W-:Y:S02]  /*1010*/  ISETP.NE.AND P1, PT, R5, RZ, PT ;  /* 0x000000ff0500720c */ /* 0x000fe40003f25270 */
[-C--:B------:R-:W-:Y:S02]  /*1020*/  ISETP.GE.U32.AND P2, PT, R0, R11.reuse, PT ;  /* 0x0000000b0000720c */ /* 0x080fe40003f46070 */
[----:B------:R-:W-:-:S04]  /*1030*/  LOP3.LUT R0, R10, R11, RZ, 0x3c, !PT ;  /* 0x0000000b0a007212 */ /* 0x000fc800078e3cff */
[----:B------:R-:W-:-:S07]  /*1040*/  ISETP.GE.AND P0, PT, R0, RZ, PT ;  /* 0x000000ff0000720c */ /* 0x000fce0003f06270 */
        /* <DEDUP_REMOVED lines=20> */
.L_x_198:
        /* <DEDUP_REMOVED lines=19> */
.L_x_199:
[----:B------:R-:W-:Y:S05]  /*12c0*/  BSYNC B0 ;  /* 0x0000000000007941 */ /* 0x000fea0003800000 */
.L_x_197:
[----:B------:R-:W-:Y:S01]  /*12d0*/  IABS R6, c[0x0][0x214] ;  /* 0x0000850000067a13 */ /* 0x000fe20000000000 */
[----:B------:R-:W-:Y:S01]  /*12e0*/  IMAD.MOV.U32 R26, RZ, RZ, RZ ;  /* 0x000000ffff1a7224 */ /* 0x000fe200078e00ff */
[----:B------:R-:W-:Y:S01]  /*12f0*/  ISETP.GT.AND P3, PT, R5, RZ, PT ;  /* 0x000000ff0500720c */ /* 0x000fe20003f64270 */
[----:B------:R-:W-:Y:S01]  /*1300*/  ULDC.U8 UR4, c[0x0][0x329] ;  /* 0x0000ca4000047ab9 */ /* 0x000fe20000000000 */
[----:B------:R-:W0:Y:S01]  /*1310*/  I2F.RP R11, R6 ;  /* 0x00000006000b7306 */ /* 0x000e220000209400 */
[----:B------:R-:W-:Y:S01]  /*1320*/  ULDC.64 UR10, c[0x0][0x118] ;  /* 0x00004600000a7ab9 */ /* 0x000fe20000000a00 */
[----:B------:R-:W-:Y:S06]  /*1330*/  BSSY B0, `(.L_x_200) ;  /* 0x000007f000007945 */ /* 0x000fec0003800000 */
        /* <DEDUP_REMOVED lines=9> */
[----:B------:R-:W-:-:S03]  /*13d0*/  ISETP.GE.AND P1, PT, R10, RZ, PT ;  /* 0x000000ff0a00720c */ /* 0x000fc60003f26270 */
[----:B------:R-:W-:-:S04]  /*13e0*/  IMAD.HI.U32 R2, R2, R0, RZ ;  /* 0x0000000002027227 */ /* 0x000fc800078e00ff */
[----:B------:R-:W-:-:S04]  /*13f0*/  IMAD.MOV R11, RZ, RZ, -R2 ;  /* 0x000000ffff0b7224 */ /* 0x000fc800078e0a02 */
[C---:B------:R-:W-:Y:S01]  /*1400*/  IMAD R11, R6.reuse, R11, R0 ;  /* 0x0000000b060b7224 */ /* 0x040fe200078e0200 */
[----:B------:R-:W-:Y:S02]  /*1410*/  SHF.R.S32.HI R0, RZ, 0x1f, R5 ;  /* 0x0000001fff007819 */ /* 0x000fe40000011405 */
[----:B------:R-:W-:Y:S02]  /*1420*/  LEA.HI.SX32 R5, R5, 0x1, 0x1 ;  /* 0x0000000105057811 */ /* 0x000fe400078f0aff */
[----:B------:R-:W-:Y:S01]  /*1430*/  ISETP.GT.U32.AND P0, PT, R6, R11, PT ;  /* 0x0000000b0600720c */ /* 0x000fe20003f04070 */
[----:B------:R-:W-:-:S12]  /*1440*/  @!P3 IMAD.MOV R5, RZ, RZ, R0 ;  /* 0x000000ffff05b224 */ /* 0x000fd800078e0200 */
[----:B------:R-:W-:Y:S01]  /*1450*/  @!P0 IMAD.IADD R11, R11, 0x1, -R6 ;  /* 0x000000010b0b8824 */ /* 0x000fe200078e0a06 */
[----:B------:R-:W-:Y:S02]  /*1460*/  @!P0 IADD3 R2, R2, 0x1, RZ ;  /* 0x0000000102028810 */ /* 0x000fe40007ffe0ff */
[----:B------:R-:W-:Y:S02]  /*1470*/  ISETP.NE.AND P0, PT, RZ, c[0x0][0x214], PT ;  /* 0x00008500ff007a0c */ /* 0x000fe40003f05270 */
[----:B------:R-:W-:-:S13]  /*1480*/  ISETP.GE.U32.AND P2, PT, R11, R6, PT ;  /* 0x000000060b00720c */ /* 0x000fda0003f46070 */
[----:B------:R-:W-:-:S05]  /*1490*/  @P2 IADD3 R2, R2, 0x1, RZ ;  /* 0x0000000102022810 */ /* 0x000fca0007ffe0ff */
[----:B------:R-:W-:Y:S01]  /*14a0*/  @!P1 IMAD.MOV R2, RZ, RZ, -R2 ;  /* 0x000000ffff029224 */ /* 0x000fe200078e0a02 */
[----:B------:R-:W-:-:S05]  /*14b0*/  @!P0 LOP3.LUT R2, RZ, c[0x0][0x214], RZ, 0x33, !PT ;  /* 0x00008500ff028a12 */ /* 0x000fca00078e33ff */
[----:B------:R-:W-:Y:S01]  /*14c0*/  IMAD R5, R5, R2, RZ ;  /* 0x0000000205057224 */ /* 0x000fe200078e02ff */
[----:B------:R-:W-:-:S04]  /*14d0*/  IABS R2, c[0x0][0x1c0] ;  /* 0x0000700000027a13 */ /* 0x000fc80000000000 */
[----:B------:R-:W0:Y:S01]  /*14e0*/  I2F.U32.RP R10, R2 ;  /* 0x00000002000a7306 */ /* 0x000e220000209000 */
[----:B------:R-:W-:-:S05]  /*14f0*/  IABS R6, R5 ;  /* 0x0000000500067213 */ /* 0x000fca0000000000 */
[----:B------:R-:W-:Y:S02]  /*1500*/  IMAD.IADD R9, R9, 0x1, R6 ;  /* 0x0000000109097824 */ /* 0x000fe400078e0206 */
[----:B------:R-:W1:Y:S08]  /*1510*/  I2F.RP R20, R6 ;  /* 0x0000000600147306 */ /* 0x000e700000209400 */
[----:B0-----:R-:W0:Y:S08]  /*1520*/  MUFU.RCP R22, R10 ;  /* 0x0000000a00167308 */ /* 0x001e300000001000 */
[----:B-1----:R-:W1:Y:S01]  /*1530*/  MUFU.RCP R0, R20 ;  /* 0x0000001400007308 */ /* 0x002e620000001000 */
[----:B0-----:R-:W-:-:S07]  /*1540*/  IADD3 R22, R22, 0xffffffe, RZ ;  /* 0x0ffffffe16167810 */ /* 0x001fce0007ffe0ff */
[----:B------:R-:W0:Y:S01]  /*1550*/  F2I.FTZ.U32.TRUNC.NTZ R23, R22 ;  /* 0x0000001600177305 */ /* 0x000e22000021f000 */
[----:B-1----:R-:W-:-:S07]  /*1560*/  IADD3 R0, R0, 0xffffffe, RZ ;  /* 0x0ffffffe00007810 */ /* 0x002fce0007ffe0ff */
[----:B------:R-:W1:Y:S01]  /*1570*/  F2I.FTZ.U32.TRUNC.NTZ R27, R0 ;  /* 0x00000000001b7305 */ /* 0x000e62000021f000 */
[----:B0-----:R-:W-:Y:S02]  /*1580*/  IMAD.MOV R11, RZ, RZ, -R23 ;  /* 0x000000ffff0b7224 */ /* 0x001fe400078e0a17 */
[----:B------:R-:W-:Y:S02]  /*1590*/  IMAD.MOV.U32 R22, RZ, RZ, RZ ;  /* 0x000000ffff167224 */ /* 0x000fe400078e00ff */
[----:B------:R-:W-:Y:S02]  /*15a0*/  IMAD R20, R11, R2, RZ ;  /* 0x000000020b147224 */ /* 0x000fe400078e02ff */
[----:B-1----:R-:W-:Y:S01]  /*15b0*/  IMAD.MOV R21, RZ, RZ, -R27 ;  /* 0x000000ffff157224 */ /* 0x002fe200078e0a1b */
[----:B------:R-:W-:Y:S01]  /*15c0*/  IABS R0, c[0x0][0x1c0] ;  /* 0x0000700000007a13 */ /* 0x000fe20000000000 */
[----:B------:R-:W-:Y:S01]  /*15d0*/  IMAD.HI.U32 R20, R23, R20, R22 ;  /* 0x0000001417147227 */ /* 0x000fe200078e0016 */
[----:B------:R-:W-:-:S02]  /*15e0*/  IABS R23, R8 ;  /* 0x0000000800177213 */ /* 0x000fc40000000000 */
[----:B------:R-:W-:Y:S01]  /*15f0*/  LOP3.LUT R8, R8, c[0x0][0x1c0], RZ, 0x3c, !PT ;  /* 0x0000700008087a12 */ /* 0x000fe200078e3cff */
[----:B------:R-:W-:Y:S01]  /*1600*/  IMAD R12, R21, R6, RZ ;  /* 0x00000006150c7224 */ /* 0x000fe200078e02ff */
[----:B------:R-:W-:Y:S01]  /*1610*/  IABS R21, R9 ;  /* 0x0000000900157213 */ /* 0x000fe20000000000 */
[----:B------:R-:W-:Y:S02]  /*1620*/  IMAD.MOV R0, RZ, RZ, -R0 ;  /* 0x000000ffff007224 */ /* 0x000fe400078e0a00 */
[----:B------:R-:W-:Y:S01]  /*1630*/  IMAD.HI.U32 R12, R27, R12, R26 ;  /* 0x0000000c1b0c7227 */ /* 0x000fe200078e001a */
[----:B------:R-:W-:-:S03]  /*1640*/  IABS R27, R5 ;  /* 0x00000005001b7213 */ /* 0x000fc60000000000 */
[----:B------:R-:W-:-:S04]  /*1650*/  IMAD.HI.U32 R10, R20, R23, RZ ;  /* 0x00000017140a7227 */ /* 0x000fc800078e00ff */
[----:B------:R-:W-:Y:S02]  /*1660*/  IMAD R23, R10, R0, R23 ;  /* 0x000000000a177224 */ /* 0x000fe400078e0217 */
[----:B------:R-:W-:Y:S02]  /*1670*/  IMAD.MOV R27, RZ, RZ, -R27 ;  /* 0x000000ffff1b7224 */ /* 0x000fe400078e0a1b */
[----:B------:R-:W-:Y:S01]  /*1680*/  IMAD.HI.U32 R12, R12, R21, RZ ;  /* 0x000000150c0c7227 */ /* 0x000fe200078e00ff */
[----:B------:R-:W-:-:S03]  /*1690*/  ISETP.GT.U32.AND P3, PT, R2, R23, PT ;  /* 0x000000170200720c */ /* 0x000fc60003f64070 */
[----:B------:R-:W-:Y:S02]  /*16a0*/  IMAD R27, R12, R27, R21 ;  /* 0x0000001b0c1b7224 */ /* 0x000fe400078e0215 */
[----:B------:R-:W-:-:S03]  /*16b0*/  IMAD.HI.U32 R11, R20, R21, RZ ;  /* 0x00000015140b7227 */ /* 0x000fc600078e00ff */
[----:B------:R-:W-:Y:S01]  /*16c0*/  ISETP.GT.U32.AND P0, PT, R6, R27, PT ;  /* 0x0000001b0600720c */ /* 0x000fe20003f04070 */
[----:B------:R-:W-:Y:S01]  /*16d0*/  IMAD R21, R11, R0, R21 ;  /* 0x000000000b157224 */ /* 0x000fe200078e0215 */
[C---:B------:R-:W-:Y:S02]  /*16e0*/  LOP3.LUT R0, R9.reuse, R6, RZ, 0x3c, !PT ;  /* 0x0000000609007212 */ /* 0x040fe400078e3cff */
[----:B------:R-:W-:Y:S01]  /*16f0*/  LOP3.LUT R9, R9, c[0x0][0x1c0], RZ, 0x3c, !PT ;  /* 0x0000700009097a12 */ /* 0x000fe200078e3cff */
[----:B------:R-:W-:Y:S01]  /*1700*/  @!P3 IMAD.IADD R23, R23, 0x1, -R2 ;  /* 0x000000011717b824 */ /* 0x000fe200078e0a02 */
[----:B------:R-:W-:Y:S02]  /*1710*/  ISETP.GT.U32.AND P1, PT, R2, R21, PT ;  /* 0x000000150200720c */ /* 0x000fe40003f24070 */
[----:B------:R-:W-:Y:S02]  /*1720*/  ISETP.GE.AND P4, PT, R0, RZ, PT ;  /* 0x000000ff0000720c */ /* 0x000fe40003f86270 */
[----:B------:R-:W-:Y:S01]  /*1730*/  ISETP.GE.U32.AND P6, PT, R23, R2, PT ;  /* 0x000000021700720c */ /* 0x000fe20003fc6070 */
[----:B------:R-:W0:Y:S01]  /*1740*/  S2R R0, SR_TID.X ;  /* 0x0000000000007919 */ /* 0x000e220000002100 */
[----:B------:R-:W-:Y:S01]  /*1750*/  @!P3 IADD3 R10, R10, 0x1, RZ ;  /* 0x000000010a0ab810 */ /* 0x000fe20007ffe0ff */
[----:B------:R-:W-:Y:S01]  /*1760*/  @!P0 IMAD.IADD R27, R27, 0x1, -R6 ;  /* 0x000000011b1b8824 */ /* 0x000fe200078e0a06 */
[----:B------:R-:W-:-:S02]  /*1770*/  @!P0 IADD3 R12, R12, 0x1, RZ ;  /* 0x000000010c0c8810 */ /* 0x000fc40007ffe0ff */
[----:B------:R-:W-:Y:S01]  /*1780*/  ISETP.GE.AND P0, PT, R8, RZ, PT ;  /* 0x000000ff0800720c */ /* 0x000fe20003f06270 */
[----:B------:R-:W-:Y:S01]  /*1790*/  IMAD.MOV.U32 R8, RZ, RZ, c[0x0][0x214] ;  /* 0x00008500ff087624 */ /* 0x000fe200078e00ff */
[----:B------:R-:W-:Y:S01]  /*17a0*/  ISETP.GE.U32.AND P2, PT, R27, R6, PT ;  /* 0x000000061b00720c */ /* 0x000fe20003f46070 */
[----:B------:R-:W-:Y:S01]  /*17b0*/  @!P1 IMAD.IADD R21, R21, 0x1, -R2 ;  /* 0x0000000115159824 */ /* 0x000fe200078e0a02 */
[----:B------:R-:W-:Y:S02]  /*17c0*/  ISETP.GT.AND P3, PT, R4, RZ, PT ;  /* 0x000000ff0400720c */ /* 0x000fe40003f64270 */
[----:B------:R-:W-:Y:S02]  /*17d0*/  @!P1 IADD3 R11, R11, 0x1, RZ ;  /* 0x000000010b0b9810 */ /* 0x000fe40007ffe0ff */
[----:B------:R-:W-:Y:S02]  /*17e0*/  ISETP.GE.U32.AND P5, PT, R21, R2, PT ;  /* 0x000000021500720c */ /* 0x000fe40003fa6070 */
[----:B------:R-:W-:-:S02]  /*17f0*/  @P6 IADD3 R10, R10, 0x1, RZ ;  /* 0x000000010a0a6810 */ /* 0x000fc40007ffe0ff */
[----:B------:R-:W-:Y:S02]  /*1800*/  ISETP.NE.AND P6, PT, R5, RZ, PT ;  /* 0x000000ff0500720c */ /* 0x000fe40003fc5270 */
[----:B------:R-:W-:Y:S01]  /*1810*/  SHF.R.S32.HI R2, RZ, 0x1f, R4 ;  /* 0x0000001fff027819 */ /* 0x000fe20000011404 */
[----:B------:R-:W-:Y:S01]  /*1820*/  IMAD.MOV.U32 R20, RZ, RZ, R10 ;  /* 0x000000ffff147224 */ /* 0x000fe200078e000a */
[----:B------:R-:W-:Y:S02]  /*1830*/  @P2 IADD3 R12, R12, 0x1, RZ ;  /* 0x000000010c0c2810 */ /* 0x000fe40007ffe0ff */
[----:B------:R-:W-:Y:S01]  /*1840*/  ISETP.GE.AND P2, PT, R9, RZ, PT ;  /* 0x000000ff0900720c */ /* 0x000fe20003f46270 */
[----:B------:R-:W-:Y:S01]  /*1850*/  @!P0 IMAD.MOV R20, RZ, RZ, -R20 ;  /* 0x000000ffff148224 */ /* 0x000fe200078e0a14 */
[----:B0-----:R-:W-:Y:S01]  /*1860*/  SHF.R.S32.HI R23, RZ, 0x1f, R0 ;  /* 0x0000001fff177819 */ /* 0x001fe20000011400 */
[----:B------:R-:W-:Y:S01]  /*1870*/  @!P4 IMAD.MOV R12, RZ, RZ, -R12 ;  /* 0x000000ffff0cc224 */ /* 0x000fe200078e0a0c */
[----:B------:R-:W-:-:S02]  /*1880*/  ISETP.NE.AND P4, PT, RZ, c[0x0][0x1c0], PT ;  /* 0x00007000ff007a0c */ /* 0x000fc40003f85270 */
[----:B------:R-:W-:Y:S02]  /*1890*/  LOP3.LUT R9, RZ, c[0x0][0x1c0], RZ, 0x33, !PT ;  /* 0x00007000ff097a12 */ /* 0x000fe400078e33ff */
[----:B------:R-:W-:Y:S02]  /*18a0*/  @P5 IADD3 R11, R11, 0x1, RZ ;  /* 0x000000010b0b5810 */ /* 0x000fe40007ffe0ff */
[----:B------:R-:W-:Y:S02]  /*18b0*/  @!P6 LOP3.LUT R12, RZ, R6, RZ, 0x33, !PT ;  /* 0x00000006ff0ce212 */ /* 0x000fe400078e33ff */
[----:B------:R-:W-:Y:S02]  /*18c0*/  LEA.HI R6, R23, R0, RZ, 0x3 ;  /* 0x0000000017067211 */ /* 0x000fe400078f18ff */
[----:B------:R-:W-:Y:S01]  /*18d0*/  SEL R21, R9, R20, !P4 ;  /* 0x0000001409157207 */ /* 0x000fe20006000000 */
[----:B------:R-:W-:Y:S01]  /*18e0*/  IMAD.MOV.U32 R20, RZ, RZ, R11 ;  /* 0x000000ffff147224 */ /* 0x000fe200078e000b */
[----:B------:R-:W-:Y:S01]  /*18f0*/  LEA.HI.SX32 R10, R4, 0x1, 0x1 ;  /* 0x00000001040a7811 */ /* 0x000fe200078f0aff */
[----:B------:R-:W-:Y:S01]  /*1900*/  @!P3 IMAD.MOV R10, RZ, RZ, R2 ;  /* 0x000000ffff0ab224 */ /* 0x000fe200078e0202 */
[----:B------:R-:W-:Y:S01]  /*1910*/  ISETP.LT.U32.AND P0, PT, R24, R12, PT ;  /* 0x0000000c1800720c */ /* 0x000fe20003f01070 */
[----:B------:R-:W-:Y:S01]  /*1920*/  @!P2 IMAD.MOV R20, RZ, RZ, -R20 ;  /* 0x000000ffff14a224 */ /* 0x000fe200078e0a14 */
[----:B------:R-:W-:-:S02]  /*1930*/  SHF.R.S32.HI R11, RZ, 0x1f, R12 ;  /* 0x0000001fff0b7819 */ /* 0x000fc4000001140c */
[----:B------:R-:W-:Y:S02]  /*1940*/  ISETP.NE.AND P1, PT, RZ, UR4, PT ;  /* 0x00000004ff007c0c */ /* 0x000fe4000bf25270 */
[----:B------:R-:W-:Y:S02]  /*1950*/  SHF.R.S32.HI R2, RZ, 0x3, R6 ;  /* 0x00000003ff027819 */ /* 0x000fe40000011406 */
[-C--:B------:R-:W-:Y:S02]  /*1960*/  ISETP.LT.AND.EX P2, PT, R25, R11.reuse, PT, P0 ;  /* 0x0000000b1900720c */ /* 0x080fe40003f41300 */
[----:B------:R-:W-:Y:S02]  /*1970*/  SEL R8, R8, 0x1, !P1 ;  /* 0x0000000108087807 */ /* 0x000fe40004800000 */
[----:B------:R-:W-:Y:S02]  /*1980*/  ISETP.GE.AND P0, PT, R2, c[0x0][0x314], PT ;  /* 0x0000c50002007a0c */ /* 0x000fe40003f06270 */
[----:B------:R-:W-:Y:S01]  /*1990*/  SEL R9, R9, R20, !P4 ;  /* 0x0000001409097207 */ /* 0x000fe20006000000 */
[----:B------:R-:W-:Y:S01]  /*19a0*/  IMAD R21, R21, R8, RZ ;  /* 0x0000000815157224 */ /* 0x000fe200078e02ff */
[----:B------:R-:W-:Y:S01]  /*19b0*/  SEL R12, R24, R12, P2 ;  /* 0x0000000c180c7207 */ /* 0x000fe20001000000 */
[----:B------:R-:W-:Y:S01]  /*19c0*/  IMAD.MOV.U32 R20, RZ, RZ, -0x800000 ;  /* 0xff800000ff147424 */ /* 0x000fe200078e00ff */
[----:B------:R-:W-:Y:S01]  /*19d0*/  SEL R11, R25, R11, P2 ;  /* 0x0000000b190b7207 */ /* 0x000fe20001000000 */
[----:B------:R-:W-:Y:S01]  /*19e0*/  IMAD R10, R10, R21, RZ ;  /* 0x000000150a0a7224 */ /* 0x000fe200078e02ff */
[----:B------:R-:W-:-:S05]  /*19f0*/  LOP3.LUT R21, R6, 0xfffffff8, RZ, 0xc0, !PT ;  /* 0xfffffff806157812 */ /* 0x000fca00078ec0ff */
[----:B------:R-:W-:Y:S01]  /*1a00*/  IMAD.IADD R23, R0, 0x1, -R21 ;  /* 0x0000000100177824 */ /* 0x000fe200078e0a15 */
        /* <DEDUP_REMOVED lines=17> */
.L_x_201:
[----:B------:R-:W-:Y:S05]  /*1b20*/  BSYNC B0 ;  /* 0x0000000000007941 */ /* 0x000fea0003800000 */
.L_x_200:
[C---:B------:R-:W-:Y:S01]  /*1b30*/  ISETP.GT.AND P0, PT, R0.reuse, 0x3f, PT ;  /* 0x0000003f0000780c */ /* 0x040fe20003f04270 */
[----:B------:R-:W-:Y:S01]  /*1b40*/  IMAD.MOV.U32 R29, RZ, RZ, -0x800000 ;  /* 0xff800000ff1d7424 */ /* 0x000fe200078e00ff */
[C---:B------:R-:W-:Y:S01]  /*1b50*/  LOP3.LUT P2, RZ, R0.reuse, 0x7, RZ, 0xc0, !PT ;  /* 0x0000000700ff7812 */ /* 0x040fe2000784c0ff */
[----:B------:R-:W-:Y:S01]  /*1b60*/  IMAD R9, R9, R8, RZ ;  /* 0x0000000809097224 */ /* 0x000fe200078e02ff */
[----:B------:R-:W-:Y:S01]  /*1b70*/  ISETP.GT.AND P3, PT, R5, RZ, PT ;  /* 0x000000ff0500720c */ /* 0x000fe20003f64270 */
[----:B------:R-:W-:Y:S01]  /*1b80*/  BSSY B1, `(.L_x_202) ;  /* 0x00001e9000017945 */ /* 0x000fe20003800000 */
[----:B------:R-:W-:Y:S01]  /*1b90*/  ISETP.GT.OR P2, PT, R0, 0x3f, P2 ;  /* 0x0000003f0000780c */ /* 0x000fe20001744670 */
[----:B------:R-:W-:-:S06]  /*1ba0*/  IMAD.MOV.U32 R28, RZ, RZ, 0x7f800000 ;  /* 0x7f800000ff1c7424 */ /* 0x000fcc00078e00ff */
[----:B------:R-:W-:Y:S02]  /*1bb0*/  @!P0 IMAD R21, R2, 0x9, R23 ;  /* 0x0000000902158824 */ /* 0x000fe400078e0217 */
[----:B------:R-:W-:-:S03]  /*1bc0*/  IMAD R23, R23, 0x9, R2 ;  /* 0x0000000917177824 */ /* 0x000fc600078e0202 */
[----:B-----5:R-:W-:Y:S04]  /*1bd0*/  @!P0 STS [R21.X4], R20 ;  /* 0x0000001415008388 */ /* 0x020fe80000004800 */
[----:B------:R-:W-:Y:S06]  /*1be0*/  BAR.SYNC.DEFER_BLOCKING 0x0 ;  /* 0x0000000000007b1d */ /* 0x000fec0000010000 */
[----:B------:R-:W1:Y:S04]  /*1bf0*/  @!P0 LDS R29, [R23.X4] ;  /* 0x00000000171d8984 */ /* 0x000e680000004800 */
[----:B-1----:R-:W1:Y:S02]  /*1c00*/  SHFL.BFLY PT, R22, R29, 0x4, 0x1f ;  /* 0x0c801f001d167f89 */ /* 0x002e6400000e0000 */
[----:B-1----:R-:W-:-:S05]  /*1c10*/  FMNMX.FTZ R22, R22, R29, !PT ;  /* 0x0000001d16167209 */ /* 0x002fca0007810000 */
[----:B------:R-:W1:Y:S02]  /*1c20*/  SHFL.BFLY PT, R31, R22, 0x2, 0x1f ;  /* 0x0c401f00161f7f89 */ /* 0x000e6400000e0000 */
[----:B-1----:R-:W-:Y:S02]  /*1c30*/  FMNMX.FTZ R31, R22, R31, !PT ;  /* 0x0000001f161f7209 */ /* 0x002fe40007810000 */
[----:B------:R-:W-:-:S03]  /*1c40*/  SHF.R.S32.HI R22, RZ, 0x1f, R5 ;  /* 0x0000001fff167819 */ /* 0x000fc60000011405 */
[----:B------:R-:W1:Y:S02]  /*1c50*/  SHFL.BFLY PT, R6, R31, 0x1, 0x1f ;  /* 0x0c201f001f067f89 */ /* 0x000e6400000e0000 */
[----:B-1----:R-:W-:-:S04]  /*1c60*/  FMNMX.FTZ R6, R31, R6, !PT ;  /* 0x000000061f067209 */ /* 0x002fc80007810000 */
[----:B------:R-:W-:-:S04]  /*1c70*/  FSETP.NEU.FTZ.AND P0, PT, R6, -INF , PT ;  /* 0xff8000000600780b */ /* 0x000fc80003f1d000 */
[----:B------:R-:W-:-:S05]  /*1c80*/  FSEL R6, R6, RZ, P0 ;  /* 0x000000ff06067208 */ /* 0x000fca0000000000 */
[----:B0-----:R-:W-:-:S04]  /*1c90*/  FADD.FTZ R27, -R6, R29 ;  /* 0x0000001d061b7221 */ /* 0x001fc80000010100 */
[----:B------:R-:W-:-:S06]  /*1ca0*/  FMUL.FTZ R27, R27, 1.4426950216293334961 ;  /* 0x3fb8aa3b1b1b7820 */ /* 0x000fcc0000410000 */
[----:B------:R-:W0:Y:S02]  /*1cb0*/  MUFU.EX2 R27, R27 ;  /* 0x0000001b001b7308 */ /* 0x000e240000000800 */
[----:B0-----:R-:W0:Y:S02]  /*1cc0*/  SHFL.BFLY PT, R24, R27, 0x4, 0x1f ;  /* 0x0c801f001b187f89 */ /* 0x001e2400000e0000 */
[----:B0-----:R-:W-:-:S05]  /*1cd0*/  FADD.FTZ R24, R27, R24 ;  /* 0x000000181b187221 */ /* 0x001fca0000010000 */
[----:B------:R-:W0:Y:S02]  /*1ce0*/  SHFL.BFLY PT, R25, R24, 0x2, 0x1f ;  /* 0x0c401f0018197f89 */ /* 0x000e2400000e0000 */
[----:B0-----:R-:W-:-:S05]  /*1cf0*/  FADD.FTZ R25, R24, R25 ;  /* 0x0000001918197221 */ /* 0x001fca0000010000 */
[----:B------:R-:W0:Y:S02]  /*1d00*/  SHFL.BFLY PT, R20, R25, 0x1, 0x1f ;  /* 0x0c201f0019147f89 */ /* 0x000e2400000e0000 */
[----:B0-----:R-:W-:Y:S01]  /*1d10*/  FADD.FTZ R21, R25, R20 ;  /* 0x0000001419157221 */ /* 0x001fe20000010000 */
[----:B------:R-:W-:Y:S02]  /*1d20*/  LEA.HI.SX32 R20, R5, 0x1, 0x1 ;  /* 0x0000000105147811 */ /* 0x000fe400078f0aff */
[----:B------:R-:W-:Y:S02]  /*1d30*/  @!P3 IADD3 R20, R22, RZ, RZ ;  /* 0x000000ff1614b210 */ /* 0x000fe40007ffe0ff */
[----:B------:R-:W-:-:S03]  /*1d40*/  FSETP.NE.FTZ.AND P0, PT, R21, RZ, PT ;  /* 0x000000ff1500720b */ /* 0x000fc60003f15000 */
[----:B------:R-:W-:-:S10]  /*1d50*/  IMAD R9, R9, R20, RZ ;  /* 0x0000001409097224 */ /* 0x000fd400078e02ff */
[----:B------:R-:W0:Y:S02]  /*1d60*/  @P0 MUFU.LG2 R21, R21 ;  /* 0x0000001500150308 */ /* 0x000e240000000c00 */
[----:B0-----:R-:W-:Y:S01]  /*1d70*/  @P0 FFMA.FTZ R28, R21, 0.69314718246459960938, R6 ;  /* 0x3f317218151c0823 */ /* 0x001fe20000010006 */
[----:B------:R-:W-:Y:S05]  /*1d80*/  @P2 BRA `(.L_x_203) ;  /* 0x00001c8000002947 */ /* 0x000fea0003800000 */
[----:B------:R-:W-:Y:S01]  /*1d90*/  ULDC.U8 UR4, c[0x0][0x328] ;  /* 0x0000ca0000047ab9 */ /* 0x000fe20000000000 */
[C---:B------:R-:W-:Y:S02]  /*1da0*/  IADD3 R34, P0, R2.reuse, UR8, RZ ;  /* 0x0000000802227c10 */ /* 0x040fe4000ff1e0ff */
        /* <DEDUP_REMOVED lines=35> */
[-C--:B------:R-:W-:Y:S02]  /*1fe0*/  IADD3 R27, P0, RZ, -R0.reuse, RZ ;  /* 0x80000000ff1b7210 */ /* 0x080fe40007f1e0ff */
[----:B------:R-:W-:Y:S02]  /*1ff0*/  MOV R40, R0 ;  /* 0x0000000000287202 */ /* 0x000fe40000000f00 */
[----:B------:R-:W-:Y:S01]  /*2000*/  IADD3.X R21, RZ, ~R25, RZ, P0, !PT ;  /* 0x80000019ff157210 */ /* 0x000fe200007fe4ff */
[----:B------:R-:W-:Y:S01]  /*2010*/  IMAD.WIDE.U32 R34, R36, R27, R34 ;  /* 0x0000001b24227225 */ /* 0x000fe200078e0022 */
[----:B------:R-:W-:-:S03]  /*2020*/  MOV R41, R25 ;  /* 0x0000001900297202 */ /* 0x000fc60000000f00 */
[----:B------:R-:W-:Y:S01]  /*2030*/  IMAD R21, R21, R36, RZ ;  /* 0x0000002415157224 */ /* 0x000fe200078e02ff */
[----:B------:R-:W-:-:S03]  /*2040*/  MOV R26, R34 ;  /* 0x00000022001a7202 */ /* 0x000fc60000000f00 */
[----:B------:R-:W-:-:S05]  /*2050*/  IMAD R21, R6, R27, R21 ;  /* 0x0000001b06157224 */ /* 0x000fca00078e0215 */
[----:B------:R-:W-:Y:S01]  /*2060*/  IADD3 R21, R35, R21, RZ ;  /* 0x0000001523157210 */ /* 0x000fe20007ffe0ff */
[----:B------:R-:W-:Y:S05]  /*2070*/  BRA `(.L_x_207) ;  /* 0x0000016000007947 */ /* 0x000fea0003800000 */
.L_x_206:
        /* <DEDUP_REMOVED lines=22> */
.L_x_207:
[----:B------:R-:W-:Y:S05]  /*21e0*/  BSYNC B0 ;  /* 0x0000000000007941 */ /* 0x000fea0003800000 */
.L_x_205:
        /* <DEDUP_REMOVED lines=8> */
[----:B------:R-:W-:Y:S05]  /*2270*/  CALL.REL.NOINC `($__internal_4_$__cuda_sm20_div_s64) ;  /* 0x0000234000007944 */ /* 0x000fea0003c00000 */
[----:B------:R-:W-:Y:S02]  /*2280*/  IADD3 R2, P0, RZ, -R0, RZ ;  /* 0x80000000ff027210 */ /* 0x000fe40007f1e0ff */
[----:B------:R-:W-:Y:S02]  /*2290*/  MOV R20, R26 ;  /* 0x0000001a00147202 */ /* 0x000fe40000000f00 */
[-C--:B------:R-:W-:Y:S02]  /*22a0*/  IADD3.X R27, RZ, ~R25.reuse, RZ, P0, !PT ;  /* 0x80000019ff1b7210 */ /* 0x080fe400007fe4ff */
[----:B------:R-:W-:Y:S02]  /*22b0*/  MOV R34, R0 ;  /* 0x0000000000227202 */ /* 0x000fe40000000f00 */
[----:B------:R-:W-:Y:S01]  /*22c0*/  MOV R35, R25 ;  /* 0x0000001900237202 */ /* 0x000fe20000000f00 */
[----:B------:R-:W-:-:S02]  /*22d0*/  IMAD R27, R27, R30, RZ ;  /* 0x0000001e1b1b7224 */ /* 0x000fc400078e02ff */
[----:B------:R-:W-:-:S04]  /*22e0*/  IMAD.WIDE.U32 R30, R30, R2, R20 ;  /* 0x000000021e1e7225 */ /* 0x000fc800078e0014 */
[----:B------:R-:W-:-:S05]  /*22f0*/  IMAD R3, R3, R2, R27 ;  /* 0x0000000203037224 */ /* 0x000fca00078e021b */
[----:B------:R-:W-:Y:S01]  /*2300*/  IADD3 R3, R31, R3, RZ ;  /* 0x000000031f037210 */ /* 0x000fe20007ffe0ff */
[----:B------:R-:W-:Y:S05]  /*2310*/  BRA `(.L_x_210) ;  /* 0x0000016000007947 */ /* 0x000fea0003800000 */
.L_x_209:
        /* <DEDUP_REMOVED lines=22> */
.L_x_210:
[----:B------:R-:W-:Y:S05]  /*2480*/  BSYNC B0 ;  /* 0x0000000000007941 */ /* 0x000fea0003800000 */
.L_x_208:
        /* <DEDUP_REMOVED lines=11> */
[----:B------:R-:W-:Y:S05]  /*2540*/  CALL.REL.NOINC `($__internal_4_$__cuda_sm20_div_s64) ;  /* 0x0000207000007944 */ /* 0x000fea0003c00000 */
[-C--:B------:R-:W-:Y:S02]  /*2550*/  IADD3 R2, P0, RZ, -R0.reuse, RZ ;  /* 0x80000000ff027210 */ /* 0x080fe40007f1e0ff */
[----:B------:R-:W-:Y:S02]  /*2560*/  MOV R24, R0 ;  /* 0x0000000000187202 */ /* 0x000fe40000000f00 */
[----:B------:R-:W-:Y:S01]  /*2570*/  IADD3.X R21, RZ, ~R25, RZ, P0, !PT ;  /* 0x80000019ff157210 */ /* 0x000fe200007fe4ff */
[----:B------:R-:W-:-:S04]  /*2580*/  IMAD.WIDE.U32 R34, R8, R2, R34 ;  /* 0x0000000208227225 */ /* 0x000fc800078e0022 */
[----:B------:R-:W-:Y:S01]  /*2590*/  IMAD R21, R21, R8, RZ ;  /* 0x0000000815157224 */ /* 0x000fe200078e02ff */
[----:B------:R-:W-:-:S03]  /*25a0*/  MOV R8, R34 ;  /* 0x0000002200087202 */ /* 0x000fc60000000f00 */
[----:B------:R-:W-:-:S05]  /*25b0*/  IMAD R2, R7, R2, R21 ;  /* 0x0000000207027224 */ /* 0x000fca00078e0215 */
[----:B------:R-:W-:Y:S01]  /*25c0*/  IADD3 R2, R35, R2, RZ ;  /* 0x0000000223027210 */ /* 0x000fe20007ffe0ff */
[----:B------:R-:W-:Y:S05]  /*25d0*/  BRA `(.L_x_213) ;  /* 0x0000016000007947 */ /* 0x000fea0003800000 */
.L_x_212:
[----:B------:R-:W0:Y:S01]  /*25e0*/  I2F.U32.RP R2, R8 ;  /* 0x0000000800027306 */ /* 0x000e220000209000 */
[----:B------:R-:W-:Y:S01]  /*25f0*/  ISETP.NE.U32.AND P0, PT, R8, RZ, PT ;  /* 0x000000ff0800720c */ /* 0x000fe20003f05070 */
[----:B------:R-:W-:-:S06]  /*2600*/  IMAD.MOV.U32 R25, RZ, RZ, RZ ;  /* 0x000000ffff197224 */ /* 0x000fcc00078e00ff */
[----:B0-----:R-:W0:Y:S02]  /*2610*/  MUFU.RCP R6, R2 ;  /* 0x0000000200067308 */ /* 0x001e240000001000 */
[----:B0-----:R-:W-:Y:S02]  /*2620*/  IADD3 R6, R6, 0xffffffe, RZ ;  /* 0x0ffffffe06067810 */ /* 0x001fe40007ffe0ff */
[----:B------:R-:W-:-:S04]  /*2630*/  MOV R2, RZ ;  /* 0x000000ff00027202 */ /* 0x000fc80000000f00 */
        /* <DEDUP_REMOVED lines=16> */
.L_x_213:
[----:B------:R-:W-:Y:S05]  /*2740*/  BSYNC B0 ;  /* 0x0000000000007941 */ /* 0x000fea0003800000 */
.L_x_211:
        /* <DEDUP_REMOVED lines=8> */
[----:B------:R-:W-:Y:S01]  /*27d0*/  IMAD.WIDE.U32 R32, R20, R17, RZ ;  /* 0x0000001114207225 */ /* 0x000fe200078e00ff */
[----:B------:R-:W-:Y:S02]  /*27e0*/  USEL UR5, UR5, 0x1, !UP0 ;  /* 0x0000000105057887 */ /* 0x000fe4000c000000 */
[----:B------:R-:W-:Y:S01]  /*27f0*/  IADD3 R0, R21, R7, RZ ;  /* 0x0000000715007210 */ /* 0x000fe20007ffe0ff */
[----:B------:R-:W-:Y:S01]  /*2800*/  IMAD R3, R3, R26, RZ ;  /* 0x0000001a03037224 */ /* 0x000fe200078e02ff */
[----:B------:R-:W-:Y:S01]  /*2810*/  SHF.R.S32.HI R7, RZ, 0x1f, R26 ;  /* 0x0000001fff077819 */ /* 0x000fe2000001141a */
[----:B------:R-:W-:Y:S01]  /*2820*/  USHF.R.S32.HI UR9, URZ, 0x1f, UR4 ;  /* 0x0000001f3f097899 */ /* 0x000fe20008011404 */
[----:B------:R-:W-:Y:S01]  /*2830*/  IMAD.WIDE.U32 R36, R8, UR4, RZ ;  /* 0x0000000408247c25 */ /* 0x000fe2000f8e00ff */
[----:B------:R-:W-:-:S03]  /*2840*/  USHF.R.S32.HI UR6, URZ, 0x1f, UR5 ;  /* 0x0000001f3f067899 */ /* 0x000fc60008011405 */
[----:B------:R-:W-:Y:S02]  /*2850*/  IMAD R21, R0, R17, RZ ;  /* 0x0000001100157224 */ /* 0x000fe400078e02ff */
[----:B------:R-:W-:Y:S02]  /*2860*/  IMAD R3, R7, R30, R3 ;  /* 0x0000001e07037224 */ /* 0x000fe400078e0203 */
[----:B------:R-:W-:Y:S02]  /*2870*/  IMAD R21, R16, R20, R21 ;  /* 0x0000001410157224 */ /* 0x000fe400078e0215 */
[----:B------:R-:W-:Y:S02]  /*2880*/  IMAD R7, R2, UR4, RZ ;  /* 0x0000000402077c24 */ /* 0x000fe4000f8e02ff */
[----:B------:R-:W-:Y:S01]  /*2890*/  IMAD.WIDE.U32 R30, R30, R26, RZ ;  /* 0x0000001a1e1e7225 */ /* 0x000fe200078e00ff */
[----:B------:R-:W-:-:S03]  /*28a0*/  IADD3 R6, R33, R21, RZ ;  /* 0x0000001521067210 */ /* 0x000fc60007ffe0ff */
[----:B------:R-:W-:Y:S01]  /*28b0*/  IMAD R21, R25, UR5, RZ ;  /* 0x0000000519157c24 */ /* 0x000fe2000f8e02ff */
[----:B------:R-:W-:Y:S01]  /*28c0*/  LOP3.LUT R0, R41, R6, RZ, 0xfc, !PT ;  /* 0x0000000629007212 */ /* 0x000fe200078efcff */
[----:B------:R-:W-:Y:S01]  /*28d0*/  IMAD R7, R8, UR9, R7 ;  /* 0x0000000908077c24 */ /* 0x000fe2000f8e0207 */
[----:B------:R-:W-:Y:S01]  /*28e0*/  IADD3 R3, R31, R3, RZ ;  /* 0x000000031f037210 */ /* 0x000fe20007ffe0ff */
[----:B------:R-:W-:Y:S01]  /*28f0*/  IMAD R21, R24, UR6, R21 ;  /* 0x0000000618157c24 */ /* 0x000fe2000f8e0215 */
[----:B------:R-:W-:Y:S01]  /*2900*/  ISETP.NE.U32.AND P0, PT, R0, RZ, PT ;  /* 0x000000ff0000720c */ /* 0x000fe20003f05070 */
[----:B------:R-:W-:Y:S01]  /*2910*/  IMAD.WIDE.U32 R34, R24, UR5, RZ ;  /* 0x0000000518227c25 */ /* 0x000fe2000f8e00ff */
[----:B------:R-:W-:-:S03]  /*2920*/  IADD3 R7, R37, R7, RZ ;  /* 0x0000000725077210 */ /* 0x000fc60007ffe0ff */
        /* <DEDUP_REMOVED lines=11> */
[----:B------:R-:W-:Y:S02]  /*29e0*/  IADD3.X R21, RZ, ~R25, RZ, P0, !PT ;  /* 0x80000019ff157210 */ /* 0x000fe400007fe4ff */
[----:B------:R-:W-:Y:S01]  /*29f0*/  MOV R39, R41 ;  /* 0x0000002900277202 */ /* 0x000fe20000000f00 */
[----:B------:R-:W-:Y:S01]  /*2a00*/  IMAD.MOV.U32 R41, RZ, RZ, R25 ;  /* 0x000000ffff297224 */ /* 0x000fe200078e0019 */
[----:B------:R-:W-:Y:S01]  /*2a10*/  MOV R40, R0 ;  /* 0x0000000000287202 */ /* 0x000fe20000000f00 */
[----:B------:R-:W-:-:S02]  /*2a20*/  IMAD R21, R21, R32, RZ ;  /* 0x0000002015157224 */ /* 0x000fc400078e02ff */
[----:B------:R-:W-:-:S04]  /*2a30*/  IMAD.WIDE.U32 R32, R27, R32, R38 ;  /* 0x000000201b207225 */ /* 0x000fc800078e0026 */
[----:B------:R-:W-:-:S04]  /*2a40*/  IMAD R21, R6, R27, R21 ;  /* 0x0000001b06157224 */ /* 0x000fc800078e0215 */
[----:B------:R-:W-:Y:S01]  /*2a50*/  IMAD.IADD R21, R33, 0x1, R21 ;  /* 0x0000000121157824 */ /* 0x000fe200078e0215 */
[----:B------:R-:W-:Y:S05]  /*2a60*/  BRA `(.L_x_216) ;  /* 0x0000017000007947 */ /* 0x000fea0003800000 */
.L_x_215:
        /* <DEDUP_REMOVED lines=23> */
.L_x_216:
[----:B------:R-:W-:Y:S05]  /*2be0*/  BSYNC B0 ;  /* 0x0000000000007941 */ /* 0x000fea0003800000 */
.L_x_214:
        /* <DEDUP_REMOVED lines=11> */
[-C--:B------:R-:W-:Y:S02]  /*2ca0*/  IADD3.X R2, RZ, ~R25.reuse, RZ, P0, !PT ;  /* 0x80000019ff027210 */ /* 0x080fe400007fe4ff */
[----:B------:R-:W-:Y:S01]  /*2cb0*/  MOV R44, R0 ;  /* 0x00000000002c7202 */ /* 0x000fe20000000f00 */
[----:B------:R-:W-:Y:S01]  /*2cc0*/  IMAD.WIDE.U32 R32, R19, R6, R32 ;  /* 0x0000000613207225 */ /* 0x000fe200078e0020 */
[----:B------:R-:W-:-:S03]  /*2cd0*/  MOV R45, R25 ;  /* 0x00000019002d7202 */ /* 0x000fc60000000f00 */
[----:B------:R-:W-:-:S04]  /*2ce0*/  IMAD R27, R2, R19, RZ ;  /* 0x00000013021b7224 */ /* 0x000fc800078e02ff */
[----:B------:R-:W-:-:S05]  /*2cf0*/  IMAD R18, R18, R6, R27 ;  /* 0x0000000612127224 */ /* 0x000fca00078e021b */
[----:B------:R-:W-:Y:S01]  /*2d00*/  IADD3 R18, R33, R18, RZ ;  /* 0x0000001221127210 */ /* 0x000fe20007ffe0ff */
[----:B------:R-:W-:Y:S05]  /*2d10*/  BRA `(.L_x_219) ;  /* 0x0000016000007947 */ /* 0x000fea0003800000 */
.L_x_218:
[----:B------:R-:W0:Y:S01]  /*2d20*/  I2F.U32.RP R6, R19 ;  /* 0x0000001300067306 */ /* 0x000e220000209000 */
[----:B------:R-:W-:Y:S01]  /*2d30*/  HFMA2.MMA R20, -RZ, RZ, 0, 0 ;  /* 0x00000000ff147435 */ /* 0x000fe200000001ff */
[----:B------:R-:W-:Y:S01]  /*2d40*/  ISETP.NE.U32.AND P0, PT, R19, RZ, PT ;  /* 0x000000ff1300720c */ /* 0x000fe20003f05070 */
[----:B------:R-:W-:Y:S01]  /*2d50*/  IMAD.MOV.U32 R45, RZ, RZ, RZ ;  /* 0x000000ffff2d7224 */ /* 0x000fe200078e00ff */
[----:B------:R-:W-:-:S04]  /*2d60*/  MOV R18, RZ ;  /* 0x000000ff00127202 */ /* 0x000fc80000000f00 */
        /* <DEDUP_REMOVED lines=17> */
.L_x_219:
[----:B------:R-:W-:Y:S05]  /*2e80*/  BSYNC B0 ;  /* 0x0000000000007941 */ /* 0x000fea0003800000 */
.L_x_217:
        /* <DEDUP_REMOVED lines=21> */
.L_x_221:
        /* <DEDUP_REMOVED lines=23> */
.L_x_222:
[----:B------:R-:W-:Y:S05]  /*3150*/  BSYNC B0 ;  /* 0x0000000000007941 */ /* 0x000fea0003800000 */
.L_x_220:
[----:B------:R-:W-:Y:S01]  /*3160*/  LOP3.LUT R6, R41, R13, RZ, 0xfc, !PT ;  /* 0x0000000d29067212 */ /* 0x000fe200078efcff */
[----:B------:R-:W-:Y:S01]  /*3170*/  IMAD R33, R26, c[0x0][0x214], RZ ;  /* 0x000085001a217a24 */ /* 0x000fe200078e02ff */
[----:B------:R-:W-:Y:S01]  /*3180*/  SHF.R.S32.HI R0, RZ, 0x1f, R10 ;  /* 0x0000001fff007819 */ /* 0x000fe2000001140a */
[----:B------:R-:W-:Y:S01]  /*3190*/  IMAD R17, R25, R10, RZ ;  /* 0x0000000a19117224 */ /* 0x000fe200078e02ff */
[----:B------:R-:W-:Y:S01]  /*31a0*/  ISETP.NE.U32.AND P0, PT, R6, RZ, PT ;  /* 0x000000ff0600720c */ /* 0x000fe20003f05070 */
[----:B------:R-:W-:Y:S01]  /*31b0*/  IMAD R19, R19, R4, RZ ;  /* 0x0000000413137224 */ /* 0x000fe200078e02ff */
[----:B------:R-:W-:Y:S01]  /*31c0*/  SHF.R.S32.HI R25, RZ, 0x1f, R4 ;  /* 0x0000001fff197819 */ /* 0x000fe20000011404 */
[----:B------:R-:W-:Y:S01]  /*31d0*/  IMAD R17, R0, R24, R17 ;  /* 0x0000001800117224 */ /* 0x000fe200078e0211 */
[----:B------:R-:W-:Y:S01]  /*31e0*/  SHF.R.S32.HI R21, RZ, 0x1f, R33 ;  /* 0x0000001fff157819 */ /* 0x000fe20000011421 */
[----:B------:R-:W-:Y:S01]  /*31f0*/  IMAD R0, R18, R33, RZ ;  /* 0x0000002112007224 */ /* 0x000fe200078e02ff */
[----:B------:R-:W-:Y:S01]  /*3200*/  BSSY B0, `(.L_x_223) ;  /* 0x0000033000007945 */ /* 0x000fe20003800000 */
[----:B------:R-:W-:-:S02]  /*3210*/  IMAD R25, R25, R2, R19 ;  /* 0x0000000219197224 */ /* 0x000fc400078e0213 */
[----:B------:R-:W-:Y:S02]  /*3220*/  IMAD R21, R21, R32, R0 ;  /* 0x0000002015157224 */ /* 0x000fe400078e0200 */
[----:B------:R-:W-:-:S04]  /*3230*/  IMAD.WIDE.U32 R44, R24, R10, RZ ;  /* 0x0000000a182c7225 */ /* 0x000fc800078e00ff */
[----:B------:R-:W-:Y:S01]  /*3240*/  IMAD.WIDE.U32 R18, R2, R4, RZ ;  /* 0x0000000402127225 */ /* 0x000fe200078e00ff */
[----:B------:R-:W-:-:S03]  /*3250*/  IADD3 R17, R45, R17, RZ ;  /* 0x000000112d117210 */ /* 0x000fc60007ffe0ff */
        /* <DEDUP_REMOVED lines=13> */
[----:B------:R-:W-:-:S02]  /*3330*/  IADD3.X R21, RZ, ~R25, RZ, P0, !PT ;  /* 0x80000019ff157210 */ /* 0x000fc400007fe4ff */
        /* <DEDUP_REMOVED lines=8> */
.L_x_224:
[----:B------:R-:W0:Y:S01]  /*33c0*/  I2F.U32.RP R6, R14 ;  /* 0x0000000e00067306 */ /* 0x000e220000209000 */
[----:B------:R-:W-:Y:S01]  /*33d0*/  IMAD.MOV.U32 R20, RZ, RZ, RZ ;  /* 0x000000ffff147224 */ /* 0x000fe200078e00ff */
[----:B------:R-:W-:Y:S01]  /*33e0*/  ISETP.NE.U32.AND P0, PT, R14, RZ, PT ;  /* 0x000000ff0e00720c */ /* 0x000fe20003f05070 */
[----:B------:R-:W-:-:S05]  /*33f0*/  IMAD.MOV.U32 R41, RZ, RZ, RZ ;  /* 0x000000ffff297224 */ /* 0x000fca00078e00ff */
        /* <DEDUP_REMOVED lines=18> */
[----:B------:R-:W-:Y:S02]  /*3520*/  MOV R40, R0 ;  /* 0x0000000000287202 */ /* 0x000fe40000000f00 */
.L_x_225:
[----:B------:R-:W-:Y:S05]  /*3530*/  BSYNC B0 ;  /* 0x0000000000007941 */ /* 0x000fea0003800000 */
.L_x_223:
        /* <DEDUP_REMOVED lines=23> */
[----:B------:R-:W-:-:S03]  /*36b0*/  MOV R27, R41 ;  /* 0x00000029001b7202 */ /* 0x000fc60000000f00 */
[----:B------:R-:W-:Y:S02]  /*36c0*/  IMAD R21, R21, R12, RZ ;  /* 0x0000000c15157224 */ /* 0x000fe400078e02ff */
[----:B------:R-:W-:-:S04]  /*36d0*/  IMAD.WIDE.U32 R26, R12, R2, R26 ;  /* 0x000000020c1a7225 */ /* 0x000fc800078e001a */
[----:B------:R-:W-:Y:S02]  /*36e0*/  IMAD R2, R11, R2, R21 ;  /* 0x000000020b027224 */ /* 0x000fe400078e0215 */
[----:B------:R-:W-:-:S03]  /*36f0*/  IMAD.MOV.U32 R12, RZ, RZ, R26 ;  /* 0x000000ffff0c7224 */ /* 0x000fc600078e001a */
[----:B------:R-:W-:Y:S01]  /*3700*/  IADD3 R2, R27, R2, RZ ;  /* 0x000000021b027210 */ /* 0x000fe20007ffe0ff */
[----:B------:R-:W-:Y:S05]  /*3710*/  BRA `(.L_x_228) ;  /* 0x0000017000007947 */ /* 0x000fea0003800000 */
.L_x_227:
        /* <DEDUP_REMOVED lines=23> */
.L_x_228:
[----:B------:R-:W-:Y:S05]  /*3890*/  BSYNC B0 ;  /* 0x0000000000007941 */ /* 0x000fea0003800000 */
.L_x_226:
[----:B------:R-:W-:Y:S02]  /*38a0*/  IADD3 R31, P1, P0, R36, R34, R30 ;  /* 0x00000022241f7210 */ /* 0x000fe4000783e01e */
[----:B------:R-:W-:Y:S02]  /*38b0*/  SHF.R.S32.HI R0, RZ, 0x1f, R9 ;  /* 0x0000001fff007819 */ /* 0x000fe40000011409 */
[----:B------:R-:W-:Y:S02]  /*38c0*/  IADD3 R31, P3, P2, R44, R31, R32 ;  /* 0x0000001f2c1f7210 */ /* 0x000fe40007a7e020 */
[----:B------:R-:W-:Y:S02]  /*38d0*/  IADD3.X R3, R7, R8, R3, P1, P0 ;  /* 0x0000000807037210 */ /* 0x000fe40000fe0403 */
[----:B------:R-:W-:Y:S02]  /*38e0*/  IADD3 R18, P1, P0, R46, R31, R18 ;  /* 0x0000001f2e127210 */ /* 0x000fe4000783e012 */
[----:B------:R-:W-:Y:S01]  /*38f0*/  IADD3.X R4, R17, R3, R4, P3, P2 ;  /* 0x0000000311047210 */ /* 0x000fe20001fe4404 */
[----:B------:R-:W-:-:S03]  /*3900*/  IMAD R3, R25, R9, RZ ;  /* 0x0000000919037224 */ /* 0x000fc600078e02ff */
[----:B------:R-:W-:Y:S01]  /*3910*/  IADD3.X R19, R13, R4, R10, P1, P0 ;  /* 0x000000040d137210 */ /* 0x000fe20000fe040a */
[-C--:B------:R-:W-:Y:S02]  /*3920*/  IMAD R0, R0, R24.reuse, R3 ;  /* 0x0000001800007224 */ /* 0x080fe400078e0203 */
[----:B------:R-:W-:Y:S01]  /*3930*/  IMAD R3, R2, R5, RZ ;  /* 0x0000000502037224 */ /* 0x000fe200078e02ff */
[----:B------:R-:W-:Y:S01]  /*3940*/  SHF.R.S32.HI R2, RZ, 0x1f, R5 ;  /* 0x0000001fff027819 */ /* 0x000fe20000011405 */
        /* <DEDUP_REMOVED lines=9> */
.L_x_204:
[----:B------:R-:W-:-:S04]  /*39e0*/  LEA R2, P0, R34, c[0x0][0x200], 0x2 ;  /* 0x0000800022027a11 */ /* 0x000fc800078010ff */
[----:B------:R-:W-:-:S05]  /*39f0*/  LEA.HI.X R3, R34, c[0x0][0x204], R35, 0x2, P0 ;  /* 0x0000810022037a11 */ /* 0x000fca00000f1423 */
[----:B------:R0:W-:Y:S04]  /*3a00*/  STG.E [R2.64], R28 ;  /* 0x0000001c02007986 */ /* 0x0001e8000c10190a */
.L_x_203:
[----:B------:R-:W-:Y:S05]  /*3a10*/  BSYNC B1 ;  /* 0x0000000000017941 */ /* 0x000fea0003800000 */
.L_x_202:
[----:B------:R-:W1:Y:S01]  /*3a20*/  S2R R34, SR_TID.X ;  /* 0x0000000000227919 */ /* 0x000e620000002100 */
[----:B0-----:R-:W-:Y:S01]  /*3a30*/  IMAD.MOV.U32 R2, RZ, RZ, c[0x0][0x314] ;  /* 0x0000c500ff027624 */ /* 0x001fe200078e00ff */
[----:B------:R-:W-:Y:S01]  /*3a40*/  CS2R R10, SRZ ;  /* 0x00000000000a7805 */ /* 0x000fe2000001ff00 */
[----:B------:R-:W-:Y:S01]  /*3a50*/  IMAD.MOV.U32 R13, RZ, RZ, RZ ;  /* 0x000000ffff0d7224 */ /* 0x000fe200078e00ff */
[----:B------:R-:W-:Y:S01]  /*3a60*/  CS2R R8, SRZ ;  /* 0x0000000000087805 */ /* 0x000fe2000001ff00 */
[----:B------:R-:W-:Y:S01]  /*3a70*/  CS2R R6, SRZ ;  /* 0x0000000000067805 */ /* 0x000fe2000001ff00 */
[----:B------:R-:W-:Y:S01]  /*3a80*/  ISETP.GE.AND P0, PT, R2, 0x1, PT ;  /* 0x000000010200780c */ /* 0x000fe20003f06270 */
[----:B------:R-:W-:Y:S01]  /*3a90*/  CS2R R4, SRZ ;  /* 0x0000000000047805 */ /* 0x000fe2000001ff00 */
[----:B-1----:R-:W-:-:S04]  /*3aa0*/  SHF.R.S32.HI R33, RZ, 0x1f, R34 ;  /* 0x0000001fff217819 */ /* 0x002fc80000011422 */
[CC--:B------:R-:W-:Y:S02]  /*3ab0*/  LEA.HI R3, R33.reuse, R34.reuse, RZ, 0x3 ;  /* 0x0000002221037211 */ /* 0x0c0fe400078f18ff */
[----:B------:R-:W-:Y:S02]  /*3ac0*/  LEA.HI R33, R33, R34, RZ, 0x4 ;  /* 0x0000002221217211 */ /* 0x000fe400078f20ff */
[----:B------:R-:W-:-:S05]  /*3ad0*/  LOP3.LUT R3, R3, 0xfffffff8, RZ, 0xc0, !PT ;  /* 0xfffffff803037812 */ /* 0x000fca00078ec0ff */
[----:B------:R-:W-:Y:S01]  /*3ae0*/  IMAD.IADD R0, R34, 0x1, -R3 ;  /* 0x0000000122007824 */ /* 0x000fe200078e0a03 */
[----:B------:R-:W-:Y:S02]  /*3af0*/  LOP3.LUT R3, R33, 0x3ffffff0, RZ, 0xc0, !PT ;  /* 0x3ffffff021037812 */ /* 0x000fe400078ec0ff */
[----:B------:R-:W-:Y:S02]  /*3b00*/  SHF.R.S32.HI R33, RZ, 0x4, R33 ;  /* 0x00000004ff217819 */ /* 0x000fe40000011421 */
[----:B------:R-:W-:-:S04]  /*3b10*/  ISETP.GE.AND P1, PT, R0, c[0x0][0x314], PT ;  /* 0x0000c50000007a0c */ /* 0x000fc80003f26270 */
[C---:B------:R-:W-:Y:S01]  /*3b20*/  ISETP.GT.OR P1, PT, R34.reuse, 0x3f, P1 ;  /* 0x0000003f2200780c */ /* 0x040fe20000f24670 */
[----:B------:R-:W-:Y:S02]  /*3b30*/  IMAD.IADD R34, R34, 0x1, -R3 ;  /* 0x0000000122227824 */ /* 0x000fe400078e0a03 */
[----:B------:R-:W-:Y:S02]  /*3b40*/  CS2R R2, SRZ ;  /* 0x0000000000027805 */ /* 0x000fe4000001ff00 */
[----:B------:R-:W-:-:S05]  /*3b50*/  IMAD.SHL.U32 R34, R34, 0x4, RZ ;  /* 0x0000000422227824 */ /* 0x000fca00078e00ff */
[C---:B------:R-:W-:Y:S02]  /*3b60*/  IADD3 R32, R34.reuse, 0x40, RZ ;  /* 0x0000004022207810 */ /* 0x040fe40007ffe0ff */
[----:B------:R-:W-:Y:S01]  /*3b70*/  IADD3 R31, R34, 0x80, RZ ;  /* 0x00000080221f7810 */ /* 0x000fe20007ffe0ff */
[----:B------:R-:W-:-:S04]  /*3b80*/  @!P1 FADD.FTZ R0, -R28, R29 ;  /* 0x0000001d1c009221 */ /* 0x000fc80000010100 */
[----:B------:R-:W-:-:S06]  /*3b90*/  @!P1 FMUL.FTZ R0, R0, 1.4426950216293334961 ;  /* 0x3fb8aa3b00009820 */ /* 0x000fcc0000410000 */
[----:B------:R-:W0:Y:S02]  /*3ba0*/  @!P1 MUFU.EX2 R0, R0 ;  /* 0x0000000000009308 */ /* 0x000e240000000800 */
[----:B0-----:R0:W-:Y:S02]  /*3bb0*/  @!P1 STS [R23.X4], R0 ;  /* 0x0000000017009388 */ /* 0x0011e40000004800 */
[----:B0-----:R-:W-:Y:S02]  /*3bc0*/  IMAD.MOV.U32 R0, RZ, RZ, RZ ;  /* 0x000000ffff007224 */ /* 0x001fe400078e00ff */
[----:B------:R-:W-:Y:S06]  /*3bd0*/  BAR.SYNC.DEFER_BLOCKING 0x0 ;  /* 0x0000000000007b1d */ /* 0x000fec0000010000 */
[----:B------:R-:W-:Y:S05]  /*3be0*/  @!P0 BRA `(.L_x_229) ;  /* 0x0000039000008947 */ /* 0x000fea0003800000 */
[----:B------:R-:W-:Y:S01]  /*3bf0*/  ULDC UR5, c[0x0][0x22c] ;  /* 0x00008b0000057ab9 */ /* 0x000fe20000000800 */
[----:B------:R-:W-:Y:S01]  /*3c00*/  IMAD R29, R33, 0xc0, R34 ;  /* 0x000000c0211d7824 */ /* 0x000fe200078e0222 */
        /* <DEDUP_REMOVED lines=20> */
[----:B------:R-:W-:Y:S02]  /*3d50*/  IMAD.X R29, RZ, RZ, R29, P0 ;  /* 0x000000ffff1d7224 */ /* 0x000fe400000e061d */
.L_x_232:
        /* <DEDUP_REMOVED lines=14> */
.L_x_231:
[----:B------:R-:W-:Y:S05]  /*3e40*/  BSYNC B0 ;  /* 0x0000000000007941 */ /* 0x000fea0003800000 */
.L_x_230:
        /* <DEDUP_REMOVED lines=19> */
.L_x_229:
        /* <DEDUP_REMOVED lines=100> */
        .weak           $__internal_4_$__cuda_sm20_div_s64
        .type           $__internal_4_$__cuda_sm20_div_s64,@function
        .size           $__internal_4_$__cuda_sm20_div_s64,(.L_x_4372 - $__internal_4_$__cuda_sm20_div_s64)
$__internal_4_$__cuda_sm20_div_s64:
        /* <DEDUP_REMOVED lines=30> */
[----:B------:R-:W-:-:S06]  /*47a0*/  IMAD.WIDE.U32 R42, P0, R43, R0, R42 ;  /* 0x000000002b2a7225 */ /* 0x000fcc000780002a */
[----:B------:R-:W-:-:S04]  /*47b0*/  IMAD.HI.U32 R25, P4, R27, R2, R42 ;  /* 0x000000021b197227 */ /* 0x000fc8000788002a */
[----:B------:R-:W-:-:S04]  /*47c0*/  IMAD.HI.U32 R2, R27, R0, RZ ;  /* 0x000000001b027227 */ /* 0x000fc800078e00ff */
[----:B------:R-:W-:Y:S02]  /*47d0*/  IMAD R0, R27, R0, RZ ;  /* 0x000000001b007224 */ /* 0x000fe400078e02ff */
[----:B------:R-:W-:Y:S01]  /*47e0*/  IMAD.X R2, R2, 0x1, R27, P0 ;  /* 0x0000000102027824 */ /* 0x000fe200000e061b */
[-C--:B------:R-:W-:Y:S01]  /*47f0*/  IADD3 R27, P0, RZ, -R24.reuse, RZ ;  /* 0x80000018ff1b7210 */ /* 0x080fe20007f1e0ff */
[----:B------:R-:W-:Y:S01]  /*4800*/  IMAD.MOV.U32 R43, RZ, RZ, RZ ;  /* 0x000000ffff2b7224 */ /* 0x000fe200078e00ff */
[----:B------:R-:W-:Y:S02]  /*4810*/  IADD3 R25, P3, R0, R25, RZ ;  /* 0x0000001900197210 */ /* 0x000fe40007f7e0ff */
[----:B------:R-:W-:Y:S01]  /*4820*/  SEL R24, R27, R24, !P2 ;  /* 0x000000181b187207 */ /* 0x000fe20005000000 */
[----:B------:R-:W-:Y:S01]  /*4830*/  IMAD.X R0, RZ, RZ, ~R21, P0 ;  /* 0x000000ffff007224 */ /* 0x000fe200000e0e15 */
[----:B------:R-:W-:-:S03]  /*4840*/  IADD3.X R27, RZ, RZ, R2, P3, P4 ;  /* 0x000000ffff1b7210 */ /* 0x000fc60001fe8402 */
[----:B------:R-:W-:Y:S01]  /*4850*/  IMAD.HI.U32 R42, R25, R24, RZ ;  /* 0x00000018192a7227 */ /* 0x000fe200078e00ff */
[----:B------:R-:W-:-:S05]  /*4860*/  SEL R0, R0, R21, !P2 ;  /* 0x0000001500007207 */ /* 0x000fca0005000000 */
[----:B------:R-:W-:-:S04]  /*4870*/  IMAD.WIDE.U32 R42, R25, R0, R42 ;  /* 0x00000000192a7225 */ /* 0x000fc800078e002a */
[C---:B------:R-:W-:Y:S02]  /*4880*/  IMAD R25, R27.reuse, R0, RZ ;  /* 0x000000001b197224 */ /* 0x040fe400078e02ff */
[----:B------:R-:W-:-:S05]  /*4890*/  IMAD.HI.U32 R2, P0, R27, R24, R42 ;  /* 0x000000181b027227 */ /* 0x000fca000780002a */
[----:B------:R-:W-:Y:S01]  /*48a0*/  IADD3 R25, P2, R25, R2, RZ ;  /* 0x0000000219197210 */ /* 0x000fe20007f5e0ff */
[----:B------:R-:W-:-:S04]  /*48b0*/  IMAD.HI.U32 R2, R27, R0, RZ ;  /* 0x000000001b027227 */ /* 0x000fc800078e00ff */
[----:B------:R-:W-:Y:S01]  /*48c0*/  IMAD.WIDE.U32 R42, R25, R38, RZ ;  /* 0x00000026192a7225 */ /* 0x000fe200078e00ff */
[----:B------:R-:W-:-:S03]  /*48d0*/  IADD3.X R2, R2, RZ, RZ, P0, !PT ;  /* 0x000000ff02027210 */ /* 0x000fc600007fe4ff */
[C---:B------:R-:W-:Y:S01]  /*48e0*/  IMAD R43, R25.reuse, R39, R43 ;  /* 0x00000027192b7224 */ /* 0x040fe200078e022b */
[----:B------:R-:W-:Y:S01]  /*48f0*/  IADD3 R27, P0, -R42, R24, RZ ;  /* 0x000000182a1b7210 */ /* 0x000fe20007f1e1ff */
[----:B------:R-:W-:Y:S01]  /*4900*/  IMAD.X R2, RZ, RZ, R2, P2 ;  /* 0x000000ffff027224 */ /* 0x000fe200010e0602 */
[----:B------:R-:W-:Y:S02]  /*4910*/  IADD3 R24, P2, R25, 0x1, RZ ;  /* 0x0000000119187810 */ /* 0x000fe40007f5e0ff */
[-C--:B------:R-:W-:Y:S01]  /*4920*/  ISETP.GE.U32.AND P4, PT, R27, R38.reuse, PT ;  /* 0x000000261b00720c */ /* 0x080fe20003f86070 */
[----:B------:R-:W-:-:S04]  /*4930*/  IMAD R43, R2, R38, R43 ;  /* 0x00000026022b7224 */ /* 0x000fc800078e022b */
[----:B------:R-:W-:Y:S01]  /*4940*/  IMAD.X R43, R0, 0x1, ~R43, P0 ;  /* 0x00000001002b7824 */ /* 0x000fe200000e0e2b */
[----:B------:R-:W-:-:S04]  /*4950*/  IADD3 R0, P3, R27, -R38, RZ ;  /* 0x800000261b007210 */ /* 0x000fc80007f7e0ff */
        /* <DEDUP_REMOVED lines=25> */
[----:B------:R-:W-:Y:S06]  /*4af0*/  RET.REL.NODEC R38 `(_ZN5flash32flash_fwd_splitkv_combine_kernelI23Flash_fwd_kernel_traitsILi192ELi64ELi64ELi4ELb0ELb0EN7cutlass10bfloat16_tE19Flash_kernel_traitsILi192ELi64ELi64ELi4ES3_EELi8ELi3ELb0EEEvNS_16Flash_fwd_paramsE) ;  /* 0xffffb50026007950 */ /* 0x000fec0003c3ffff */
.L_x_233:
        /* <DEDUP_REMOVED lines=16> */
.L_x_4372:


//--------------------- .text._ZN5flash32flash_fwd_splitkv_combine_kernelI23Flash_fwd_kernel_traitsILi192ELi64ELi64ELi4ELb0ELb0EN7cutlass10bfloat16_tE19Flash_kernel_traitsILi192ELi64ELi64ELi4ES3_EELi8ELi2ELb0EEEvNS_16Flash_fwd_paramsE --------------------------
	.section	.text._ZN5flash32flash_fwd_splitkv_combine_kernelI23Flash_fwd_kernel_traitsILi192ELi64ELi64ELi4ELb0ELb0EN7cutlass10bfloat16_tE19Flash_kernel_traitsILi192ELi64ELi64ELi4ES3_EELi8ELi2ELb0EEEvNS_16Flash_fwd_paramsE,"ax",@progbits
	.sectioninfo	@"SHI_REGISTERS=54"
	.align	128
        .global         _ZN5flash32flash_fwd_splitkv_combine_kernelI23Flash_fwd_kernel_traitsILi192ELi64ELi64ELi4ELb0ELb0EN7cutlass10bfloat16_tE19Flash_kernel_traitsILi192ELi64ELi64ELi4ES3_EELi8ELi2ELb0EEEvNS_16Flash_fwd_paramsE
        .type           _ZN5flash32flash_fwd_splitkv_combine_kernelI23Flash_fwd_kernel_traitsILi192ELi64ELi64ELi4ELb0ELb0EN7cutlass10bfloat16_tE19Flash_kernel_traitsILi192ELi64ELi64ELi4ES3_EELi8ELi2ELb0EEEvNS_16Flash_fwd_paramsE,@function
        .size           _ZN5flash32flash_fwd_splitkv_combine_kernelI23Flash_fwd_kernel_traitsILi192ELi64ELi64ELi4ELb0ELb0EN7cutlass10bfloat16_tE19Flash_kernel_traitsILi192ELi64ELi64ELi4ES3_EELi8ELi2ELb0EEEvNS_16Flash_fwd_paramsE,(.L_x_4373 - _ZN5flash32flash_fwd_splitkv_combine_kernelI23Flash_fwd_kernel_traitsILi192ELi64ELi64ELi4ELb0ELb0EN7cutlass10bfloat16_tE19Flash_kernel_traitsILi192ELi64ELi64ELi4ES3_EELi8ELi2ELb0EEEvNS_16Flash_fwd_paramsE)
        .other          _ZN5flash32flash_fwd_splitkv_combine_kernelI23Flash_fwd_kernel_traitsILi192ELi64ELi64ELi4ELb0ELb0EN7cutlass10bfloat16_tE19Flash_kernel_traitsILi192ELi64ELi64ELi4ES3_EELi8ELi2ELb0EEEvNS_16Flash_fwd_paramsE,@"STO_CUDA_ENTRY STV_DEFAULT"
_ZN5flash32flash_fwd_splitkv_combine_kernelI23Flash_fwd_kernel_traitsILi192ELi64ELi64ELi4ELb0ELb0EN7cutlass10bfloat16_tE19Flash_kernel_traitsILi192ELi64ELi64ELi4ES3_EELi8ELi2ELb0EEEvNS_16Flash_fwd_paramsE:
.text._ZN5flash32flash_fwd_splitkv_combine_kernelI23Flash_fwd_kernel_traitsILi192ELi64ELi64ELi4ELb0ELb0EN7cutlass10bfloat16_tE19Flash_kernel_traitsILi192ELi64ELi64ELi4ES3_EELi8ELi2ELb0EEEvNS_16Flash_fwd_paramsE:
        /* <DEDUP_REMOVED lines=23> */
[----:B------:R-:W-:Y:S05]  /*0170*/  CALL.REL.NOINC `($__internal_5_$__cuda_sm20_div_s64) ;  /* 0x0000441000007944 */ /* 0x000fea0003c00000 */
[----:B------:R-:W-:Y:S05]  /*0180*/  BRA `(.L_x_235) ;  /* 0x0000013000007947 */ /* 0x000fea0003800000 */
.L_x_234:
        /* <DEDUP_REMOVED lines=19> */
.L_x_235:
        /* <DEDUP_REMOVED lines=12> */
[----:B------:R-:W-:Y:S05]  /*0380*/  CALL.REL.NOINC `($__internal_5_$__cuda_sm20_div_s64) ;  /* 0x0000420000007944 */ /* 0x000fea0003c00000 */
[----:B------:R-:W-:Y:S02]  /*0390*/  MOV R8, R20 ;  /* 0x0000001400087202 */ /* 0x000fe40000000f00 */
[----:B------:R-:W-:Y:S01]  /*03a0*/  MOV R9, R21 ;  /* 0x0000001500097202 */ /* 0x000fe20000000f00 */
[----:B------:R-:W-:Y:S05]  /*03b0*/  BRA `(.L_x_238) ;  /* 0x0000013000007947 */ /* 0x000fea0003800000 */
.L_x_237:
        /* <DEDUP_REMOVED lines=19> */
.L_x_238:
[----:B------:R-:W-:Y:S05]  /*04f0*/  BSYNC B0 ;  /* 0x0000000000007941 */ /* 0x000fea0003800000 */
.L_x_236:
[----:B------:R-:W-:Y:S01]  /*0500*/  IABS R7, c[0x0][0x214] ;  /* 0x0000850000077a13 */ /* 0x000fe20000000000 */
[----:B------:R-:W-:Y:S01]  /*0510*/  IMAD.MOV.U32 R2, RZ, RZ, c[0x0][0x214] ;  /* 0x00008500ff027624 */ /* 0x000fe200078e00ff */
[----:B------:R-:W-:Y:S01]  /*0520*/  BSSY B0, `(.L_x_239) ;  /* 0x000003b000007945 */ /* 0x000fe20003800000 */
[----:B------:R-:W-:Y:S01]  /*0530*/  IMAD.MOV.U32 R10, RZ, RZ, RZ ;  /* 0x000000ffff0a7224 */ /* 0x000fe200078e00ff */
[----:B------:R-:W0:Y:S02]  /*0540*/  I2F.RP R13, R7 ;  /* 0x00000007000d7306 */ /* 0x000e240000209400 */
[----:B------:R-:W-:-:S04]  /*0550*/  IADD3 R2, R7, -0x1, R2 ;  /* 0xffffffff07027810 */ /* 0x000fc80007ffe002 */
[----:B------:R-:W-:Y:S02]  /*0560*/  IABS R4, R2 ;  /* 0x0000000200047213 */ /* 0x000fe40000000000 */
[----:B0-----:R-:W0:Y:S02]  /*0570*/  MUFU.RCP R12, R13 ;  /* 0x0000000d000c7308 */ /* 0x001e240000001000 */
[----:B0-----:R-:W-:-:S06]  /*0580*/  IADD3 R12, R12, 0xffffffe, RZ ;  /* 0x0ffffffe0c0c7810 */ /* 0x001fcc0007ffe0ff */
[----:B------:R-:W0:Y:S02]  /*0590*/  F2I.FTZ.U32.TRUNC.NTZ R11, R12 ;  /* 0x0000000c000b7305 */ /* 0x000e24000021f000 */
[----:B0-----:R-:W-:-:S04]  /*05a0*/  IMAD.MOV R6, RZ, RZ, -R11 ;  /* 0x000000ffff067224 */ /* 0x001fc800078e0a0b */
        /* <DEDUP_REMOVED lines=31> */
.L_x_240:
        /* <DEDUP_REMOVED lines=19> */
.L_x_241:
[----:B------:R-:W-:Y:S05]  /*08d0*/  BSYNC B0 ;  /* 0x0000000000007941 */ /* 0x000fea0003800000 */
.L_x_239:
        /* <DEDUP_REMOVED lines=74> */
[----:B------:R-:W-:Y:S02]  /*0d80*/  MOV R32, R20 ;  /* 0x0000001400207202 */ /* 0x000fe40000000f00 */
[----:B------:R-:W-:Y:S01]  /*0d90*/  MOV R33, R21 ;  /* 0x0000001500217202 */ /* 0x000fe20000000f00 */
[----:B------:R-:W-:Y:S05]  /*0da0*/  BRA `(.L_x_244) ;  /* 0x0000013000007947 */ /* 0x000fea0003800000 */
.L_x_243:
        /* <DEDUP_REMOVED lines=19> */
.L_x_244:
[----:B------:R-:W-:Y:S05]  /*0ee0*/  BSYNC B0 ;  /* 0x0000000000007941 */ /* 0x000fea0003800000 */
.L_x_242:
[-C--:B------:R-:W-:Y:S01]  /*0ef0*/  IABS R18, R3.reuse ;  /* 0x0000000300127213 */ /* 0x080fe20000000000 */
[----:B------:R-:W-:Y:S01]  /*0f00*/  IMAD.MOV.U32 R7, RZ, RZ, 0x1 ;  /* 0x00000001ff077424 */ /* 0x000fe200078e00ff */
[----:B------:R-:W-:Y:S01]  /*0f10*/  IABS R10, R3 ;  /* 0x00000003000a7213 */ /* 0x000fe20000000000 */
[----:B------:R-:W-:Y:S01]  /*0f20*/  BSSY B0, `(.L_x_245) ;  /* 0x000003a000007945 */ /* 0x000fe20003800000 */
[----:B------:R-:W0:Y:S02]  /*0f30*/  I2F.RP R19, R18 ;  /* 0x0000001200137306 */ /* 0x000e240000209400 */
[----:B------:R-:W-:Y:S01]  /*0f40*/  IADD3 R7, R18, c[0x0][0x214], -R7 ;  /* 0x0000850012077a10 */ /* 0x000fe20007ffe807 */
        /* <DEDUP_REMOVED lines=36> */
.L_x_246:
        /* <DEDUP_REMOVED lines=19> */
.L_x_247:
[----:B------:R-:W-:Y:S05]  /*12c0*/  BSYNC B0 ;  /* 0x0000000000007941 */ /* 0x000fea0003800000 */
.L_x_245:
        /* <DEDUP_REMOVED lines=131> */
.L_x_249:
[----:B------:R-:W-:Y:S05]  /*1b00*/  BSYNC B0 ;  /* 0x0000000000007941 */ /* 0x000fea0003800000 */
.L_x_248:
        /* <DEDUP_REMOVED lines=11> */
[----:B------:R-:W-:-:S05]  /*1bc0*/  @!P0 LOP3.LUT R22, R22, 0xfffffffc, RZ, 0xc0, !PT ;  /* 0xfffffffc16168812 */ /* 0x000fca00078ec0ff */
[----:B------:R-:W-:-:S04]  /*1bd0*/  @!P0 IMAD.IADD R21, R17, 0x1, -R22 ;  /* 0x0000000111158824 */ /* 0x000fc800078e0a16 */
[----:B------:R-:W-:Y:S01]  /*1be0*/  @!P0 IMAD R21, R21, 0x24, R22 ;  /* 0x0000002415158824 */ /* 0x000fe200078e0216 */
[----:B------:R-:W-:Y:S01]  /*1bf0*/  BAR.SYNC.DEFER_BLOCKING 0x0 ;  /* 0x0000000000007b1d */ /* 0x000fe20000010000 */
[----:B------:R-:W-:-:S05]  /*1c00*/  SHF.R.S32.HI R22, RZ, 0x1f, R3 ;  /* 0x0000001fff167819 */ /* 0x000fca0000011403 */
[----:B------:R-:W1:Y:S04]  /*1c10*/  @!P0 LDS R29, [R21] ;  /* 0x00000000151d8984 */ /* 0x000e680000000800 */
[----:B-1----:R-:W1:Y:S02]  /*1c20*/  SHFL.BFLY PT, R18, R29, 0x2, 0x1f ;  /* 0x0c401f001d127f89 */ /* 0x002e6400000e0000 */
[----:B-1----:R-:W-:-:S05]  /*1c30*/  FMNMX.FTZ R25, R18, R29, !PT ;  /* 0x0000001d12197209 */ /* 0x002fca0007810000 */
[----:B------:R-:W1:Y:S02]  /*1c40*/  SHFL.BFLY PT, R18, R25, 0x1, 0x1f ;  /* 0x0c201f0019127f89 */ /* 0x000e6400000e0000 */
[----:B-1----:R-:W-:-:S04]  /*1c50*/  FMNMX.FTZ R18, R25, R18, !PT ;  /* 0x0000001219127209 */ /* 0x002fc80007810000 */
[----:B------:R-:W-:-:S04]  /*1c60*/  FSETP.NEU.FTZ.AND P0, PT, R18, -INF , PT ;  /* 0xff8000001200780b */ /* 0x000fc80003f1d000 */
[----:B------:R-:W-:-:S05]  /*1c70*/  FSEL R18, R18, RZ, P0 ;  /* 0x000000ff12127208 */ /* 0x000fca0000000000 */
[----:B------:R-:W-:-:S04]  /*1c80*/  FADD.FTZ R24, -R18, R29 ;  /* 0x0000001d12187221 */ /* 0x000fc80000010100 */
[----:B------:R-:W-:-:S06]  /*1c90*/  FMUL.FTZ R24, R24, 1.4426950216293334961 ;  /* 0x3fb8aa3b18187820 */ /* 0x000fcc0000410000 */
[----:B------:R-:W1:Y:S02]  /*1ca0*/  MUFU.EX2 R24, R24 ;  /* 0x0000001800187308 */ /* 0x000e640000000800 */
[----:B-1----:R-:W1:Y:S02]  /*1cb0*/  SHFL.BFLY PT, R23, R24, 0x2, 0x1f ;  /* 0x0c401f0018177f89 */ /* 0x002e6400000e0000 */
[----:B-1----:R-:W-:-:S05]  /*1cc0*/  FADD.FTZ R23, R24, R23 ;  /* 0x0000001718177221 */ /* 0x002fca0000010000 */
[----:B------:R-:W1:Y:S02]  /*1cd0*/  SHFL.BFLY PT, R20, R23, 0x1, 0x1f ;  /* 0x0c201f0017147f89 */ /* 0x000e6400000e0000 */
[----:B-1----:R-:W-:Y:S01]  /*1ce0*/  FADD.FTZ R21, R23, R20 ;  /* 0x0000001417157221 */ /* 0x002fe20000010000 */
[----:B------:R-:W-:Y:S01]  /*1cf0*/  LEA.HI.SX32 R20, R3, 0x1, 0x1 ;  /* 0x0000000103147811 */ /* 0x000fe200078f0aff */
[----:B------:R-:W-:-:S03]  /*1d00*/  @!P3 IMAD.MOV R20, RZ, RZ, R22 ;  /* 0x000000ffff14b224 */ /* 0x000fc600078e0216 */
[----:B------:R-:W-:Y:S01]  /*1d10*/  FSETP.NE.FTZ.AND P0, PT, R21, RZ, PT ;  /* 0x000000ff1500720b */ /* 0x000fe20003f15000 */
[----:B------:R-:W-:-:S12]  /*1d20*/  IMAD R6, R19, R20, RZ ;  /* 0x0000001413067224 */ /* 0x000fd800078e02ff */
[----:B------:R-:W1:Y:S02]  /*1d30*/  @P0 MUFU.LG2 R21, R21 ;  /* 0x0000001500150308 */ /* 0x000e640000000c00 */
[----:B-1----:R-:W-:Y:S01]  /*1d40*/  @P0 FFMA.FTZ R28, R21, 0.69314718246459960938, R18 ;  /* 0x3f317218151c0823 */ /* 0x002fe20000010012 */
        /* <DEDUP_REMOVED lines=39> */
[----:B0-----:R-:W-:Y:S05]  /*1fc0*/  CALL.REL.NOINC `($__internal_5_$__cuda_sm20_div_s64) ;  /* 0x000025c000007944 */ /* 0x001fea0003c00000 */
        /* <DEDUP_REMOVED lines=10> */
.L_x_254:
[----:B------:R-:W1:Y:S01]  /*2070*/  I2F.U32.RP R20, R40 ;  /* 0x0000002800147306 */ /* 0x000e620000209000 */
[----:B------:R-:W-:Y:S01]  /*2080*/  ISETP.NE.U32.AND P0, PT, R40, RZ, PT ;  /* 0x000000ff2800720c */ /* 0x000fe20003f05070 */
[----:B------:R-:W-:-:S06]  /*2090*/  IMAD.MOV.U32 R43, RZ, RZ, RZ ;  /* 0x000000ffff2b7224 */ /* 0x000fcc00078e00ff */
[----:B-1----:R-:W1:Y:S02]  /*20a0*/  MUFU.RCP R18, R20 ;  /* 0x0000001400127308 */ /* 0x002e640000001000 */
[----:B-1----:R-:W-:-:S06]  /*20b0*/  IADD3 R18, R18, 0xffffffe, RZ ;  /* 0x0ffffffe12127810 */ /* 0x002fcc0007ffe0ff */
[----:B------:R1:W2:Y:S02]  /*20c0*/  F2I.FTZ.U32.TRUNC.NTZ R19, R18 ;  /* 0x0000001200137305 */ /* 0x0002a4000021f000 */
[----:B-1----:R-:W-:Y:S01]  /*20d0*/  HFMA2.MMA R18, -RZ, RZ, 0, 0 ;  /* 0x00000000ff127435 */ /* 0x002fe200000001ff */
[----:B--2---:R-:W-:-:S04]  /*20e0*/  IMAD.MOV R17, RZ, RZ, -R19 ;  /* 0x000000ffff117224 */ /* 0x004fc800078e0a13 */
        /* <DEDUP_REMOVED lines=14> */
.L_x_255:
[----:B------:R-:W-:Y:S05]  /*21d0*/  BSYNC B0 ;  /* 0x0000000000007941 */ /* 0x000fea0003800000 */
.L_x_253:
[----:B------:R-:W-:Y:S01]  /*21e0*/  LOP3.LUT R19, R17, R0, RZ, 0xfc, !PT ;  /* 0x0000000011137212 */ /* 0x000fe200078efcff */
[----:B------:R-:W-:Y:S03]  /*21f0*/  BSSY B0, `(.L_x_256) ;  /* 0x0000028000007945 */ /* 0x000fe60003800000 */
[----:B------:R-:W-:-:S13]  /*2200*/  ISETP.NE.U32.AND P0, PT, R19, RZ, PT ;  /* 0x000000ff1300720c */ /* 0x000fda0003f05070 */
[----:B------:R-:W-:Y:S05]  /*2210*/  @!P0 BRA `(.L_x_257) ;  /* 0x000000f000008947 */ /* 0x000fea0003800000 */
[----:B------:R-:W-:Y:S01]  /*2220*/  IMAD.MOV.U32 R24, RZ, RZ, R30 ;  /* 0x000000ffff187224 */ /* 0x000fe200078e001e */
[----:B------:R-:W-:Y:S02]  /*2230*/  MOV R23, R0 ;  /* 0x0000000000177202 */ /* 0x000fe40000000f00 */
[----:B------:R-:W-:Y:S02]  /*2240*/  MOV R22, 0x2260 ;  /* 0x0000226000167802 */ /* 0x000fe40000000f00 */
[----:B0-----:R-:W-:Y:S05]  /*2250*/  CALL.REL.NOINC `($__internal_5_$__cuda_sm20_div_s64) ;  /* 0x0000233000007944 */ /* 0x001fea0003c00000 */
        /* <DEDUP_REMOVED lines=11> */
.L_x_257:
        /* <DEDUP_REMOVED lines=22> */
.L_x_258:
[----:B------:R-:W-:Y:S05]  /*2470*/  BSYNC B0 ;  /* 0x0000000000007941 */ /* 0x000fea0003800000 */
.L_x_256:
        /* <DEDUP_REMOVED lines=11> */
[----:B0-----:R-:W-:Y:S05]  /*2530*/  CALL.REL.NOINC `($__internal_5_$__cuda_sm20_div_s64) ;  /* 0x0000205000007944 */ /* 0x001fea0003c00000 */
[----:B------:R-:W-:-:S04]  /*2540*/  IADD3 R17, P0, RZ, -R20, RZ ;  /* 0x80000014ff117210 */ /* 0x000fc80007f1e0ff */
[----:B------:R-:W-:Y:S01]  /*2550*/  IADD3.X R18, RZ, ~R21, RZ, P0, !PT ;  /* 0x80000015ff127210 */ /* 0x000fe200007fe4ff */
[----:B------:R-:W-:-:S04]  /*2560*/  IMAD.WIDE.U32 R36, R5, R17, R36 ;  /* 0x0000001105247225 */ /* 0x000fc800078e0024 */
[----:B------:R-:W-:-:S04]  /*2570*/  IMAD R18, R18, R5, RZ ;  /* 0x0000000512127224 */ /* 0x000fc800078e02ff */
[----:B------:R-:W-:-:S05]  /*2580*/  IMAD R4, R4, R17, R18 ;  /* 0x0000001104047224 */ /* 0x000fca00078e0212 */
[----:B------:R-:W-:Y:S01]  /*2590*/  IADD3 R4, R37, R4, RZ ;  /* 0x0000000425047210 */ /* 0x000fe20007ffe0ff */
[----:B------:R-:W-:Y:S05]  /*25a0*/  BRA `(.L_x_261) ;  /* 0x0000016000007947 */ /* 0x000fea0003800000 */
.L_x_260:
        /* <DEDUP_REMOVED lines=22> */
.L_x_261:
[----:B------:R-:W-:Y:S05]  /*2710*/  BSYNC B0 ;  /* 0x0000000000007941 */ /* 0x000fea0003800000 */
.L_x_259:
        /* <DEDUP_REMOVED lines=38> */
[----:B0-----:R-:W-:Y:S05]  /*2980*/  CALL.REL.NOINC `($__internal_5_$__cuda_sm20_div_s64) ;  /* 0x00001c0000007944 */ /* 0x001fea0003c00000 */
        /* <DEDUP_REMOVED lines=12> */
.L_x_263:
[----:B------:R-:W1:Y:S01]  /*2a50*/  I2F.U32.RP R20, R40 ;  /* 0x0000002800147306 */ /* 0x000e620000209000 */
[----:B------:R-:W-:Y:S01]  /*2a60*/  ISETP.NE.U32.AND P0, PT, R40, RZ, PT ;  /* 0x000000ff2800720c */ /* 0x000fe20003f05070 */
[----:B------:R-:W-:-:S06]  /*2a70*/  IMAD.MOV.U32 R41, RZ, RZ, RZ ;  /* 0x000000ffff297224 */ /* 0x000fcc00078e00ff */
[----:B-1----:R-:W1:Y:S02]  /*2a80*/  MUFU.RCP R18, R20 ;  /* 0x0000001400127308 */ /* 0x002e640000001000 */
[----:B-1----:R-:W-:-:S06]  /*2a90*/  IADD3 R18, R18, 0xffffffe, RZ ;  /* 0x0ffffffe12127810 */ /* 0x002fcc0007ffe0ff */
[----:B------:R-:W1:Y:S02]  /*2aa0*/  F2I.FTZ.U32.TRUNC.NTZ R19, R18 ;  /* 0x0000001200137305 */ /* 0x000e64000021f000 */
[----:B-1----:R-:W-:Y:S02]  /*2ab0*/  IMAD.MOV R17, RZ, RZ, -R19 ;  /* 0x000000ffff117224 */ /* 0x002fe400078e0a13 */
        /* <DEDUP_REMOVED lines=16> */
.L_x_264:
[----:B------:R-:W-:Y:S05]  /*2bc0*/  BSYNC B0 ;  /* 0x0000000000007941 */ /* 0x000fea0003800000 */
.L_x_262:
        /* <DEDUP_REMOVED lines=19> */
.L_x_266:
[----:B------:R-:W1:Y:S01]  /*2d00*/  I2F.U32.RP R20, R16 ;  /* 0x0000001000147306 */ /* 0x000e620000209000 */
[----:B------:R-:W-:Y:S01]  /*2d10*/  HFMA2.MMA R22, -RZ, RZ, 0, 0 ;  /* 0x00000000ff167435 */ /* 0x000fe200000001ff */
[----:B------:R-:W-:Y:S01]  /*2d20*/  ISETP.NE.U32.AND P0, PT, R16, RZ, PT ;  /* 0x000000ff1000720c */ /* 0x000fe20003f05070 */
[----:B------:R-:W-:-:S05]  /*2d30*/  IMAD.MOV.U32 R43, RZ, RZ, RZ ;  /* 0x000000ffff2b7224 */ /* 0x000fca00078e00ff */
[----:B-1----:R-:W1:Y:S02]  /*2d40*/  MUFU.RCP R19, R20 ;  /* 0x0000001400137308 */ /* 0x002e640000001000 */
[----:B-1----:R-:W-:-:S06]  /*2d50*/  IADD3 R19, R19, 0xffffffe, RZ ;  /* 0x0ffffffe13137810 */ /* 0x002fcc0007ffe0ff */
[----:B------:R-:W1:Y:S02]  /*2d60*/  F2I.FTZ.U32.TRUNC.NTZ R23, R19 ;  /* 0x0000001300177305 */ /* 0x000e64000021f000 */
[----:B-1----:R-:W-:-:S04]  /*2d70*/  IMAD.MOV R14, RZ, RZ, -R23 ;  /* 0x000000ffff0e7224 */ /* 0x002fc800078e0a17 */
        /* <DEDUP_REMOVED lines=14> */
.L_x_267:
[----:B------:R-:W-:Y:S05]  /*2e60*/  BSYNC B0 ;  /* 0x0000000000007941 */ /* 0x000fea0003800000 */
.L_x_265:
        /* <DEDUP_REMOVED lines=9> */
[----:B0-----:R-:W-:Y:S05]  /*2f00*/  CALL.REL.NOINC `($__internal_5_$__cuda_sm20_div_s64) ;  /* 0x0000168000007944 */ /* 0x001fea0003c00000 */
        /* <DEDUP_REMOVED lines=10> */
.L_x_269:
[----:B------:R-:W1:Y:S01]  /*2fb0*/  I2F.U32.RP R20, R13 ;  /* 0x0000000d00147306 */ /* 0x000e620000209000 */
[----:B------:R-:W-:Y:S01]  /*2fc0*/  IMAD.MOV.U32 R18, RZ, RZ, RZ ;  /* 0x000000ffff127224 */ /* 0x000fe200078e00ff */
[----:B------:R-:W-:Y:S01]  /*2fd0*/  ISETP.NE.U32.AND P0, PT, R13, RZ, PT ;  /* 0x000000ff0d00720c */ /* 0x000fe20003f05070 */
[----:B------:R-:W-:-:S05]  /*2fe0*/  IMAD.MOV.U32 R21, RZ, RZ, RZ ;  /* 0x000000ffff157224 */ /* 0x000fca00078e00ff */
[----:B-1----:R-:W1:Y:S02]  /*2ff0*/  MUFU.RCP R19, R20 ;  /* 0x0000001400137308 */ /* 0x002e640000001000 */
[----:B-1----:R-:W-:-:S06]  /*3000*/  IADD3 R19, R19, 0xffffffe, RZ ;  /* 0x0ffffffe13137810 */ /* 0x002fcc0007ffe0ff */
[----:B------:R-:W1:Y:S02]  /*3010*/  F2I.FTZ.U32.TRUNC.NTZ R19, R19 ;  /* 0x0000001300137305 */ /* 0x000e64000021f000 */
[----:B-1----:R-:W-:-:S04]  /*3020*/  IMAD.MOV R12, RZ, RZ, -R19 ;  /* 0x000000ffff0c7224 */ /* 0x002fc800078e0a13 */
        /* <DEDUP_REMOVED lines=15> */
.L_x_270:
[----:B------:R-:W-:Y:S05]  /*3120*/  BSYNC B0 ;  /* 0x0000000000007941 */ /* 0x000fea0003800000 */
.L_x_268:
        /* <DEDUP_REMOVED lines=25> */
[----:B0-----:R-:W-:Y:S05]  /*32c0*/  CALL.REL.NOINC `($__internal_5_$__cuda_sm20_div_s64) ;  /* 0x000012c000007944 */ /* 0x001fea0003c00000 */
        /* <DEDUP_REMOVED lines=12> */
.L_x_272:
        /* <DEDUP_REMOVED lines=23> */
.L_x_273:
[----:B------:R-:W-:Y:S05]  /*3500*/  BSYNC B0 ;  /* 0x0000000000007941 */ /* 0x000fea0003800000 */
.L_x_271:
        /* <DEDUP_REMOVED lines=29> */
.L_x_275:
        /* <DEDUP_REMOVED lines=23> */
.L_x_276:
[----:B------:R-:W-:Y:S05]  /*3850*/  BSYNC B0 ;  /* 0x0000000000007941 */ /* 0x000fea0003800000 */
.L_x_274:
        /* <DEDUP_REMOVED lines=20> */
.L_x_252:
[----:B------:R-:W-:-:S04]  /*39a0*/  LEA R2, P0, R36, c[0x0][0x200], 0x2 ;  /* 0x0000800024027a11 */ /* 0x000fc800078010ff */
[----:B------:R-:W-:-:S05]  /*39b0*/  LEA.HI.X R3, R36, c[0x0][0x204], R37, 0x2, P0 ;  /* 0x0000810024037a11 */ /* 0x000fca00000f1425 */
[----:B------:R1:W-:Y:S04]  /*39c0*/  STG.E [R2.64], R28 ;  /* 0x0000001c02007986 */ /* 0x0003e8000c10190a */
.L_x_251:
[----:B------:R-:W-:Y:S05]  /*39d0*/  BSYNC B1 ;  /* 0x0000000000017941 */ /* 0x000fea0003800000 */
.L_x_250:
[----:B------:R-:W2:Y:S01]  /*39e0*/  S2R R34, SR_TID.X ;  /* 0x0000000000227919 */ /* 0x000ea20000002100 */
[----:B------:R-:W-:Y:S01]  /*39f0*/  IMAD.MOV.U32 R13, RZ, RZ, RZ ;  /* 0x000000ffff0d7224 */ /* 0x000fe200078e00ff */
[----:B------:R-:W-:Y:S01]  /*3a00*/  CS2R R10, SRZ ;  /* 0x00000000000a7805 */ /* 0x000fe2000001ff00 */
[----:B------:R-:W-:Y:S01]  /*3a10*/  CS2R R8, SRZ ;  /* 0x0000000000087805 */ /* 0x000fe2000001ff00 */
[----:B------:R-:W-:Y:S01]  /*3a20*/  CS2R R6, SRZ ;  /* 0x0000000000067805 */ /* 0x000fe2000001ff00 */
[----:B--2---:R-:W-:-:S04]  /*3a30*/  SHF.R.S32.HI R33, RZ, 0x1f, R34 ;  /* 0x0000001fff217819 */ /* 0x004fc80000011422 */
[CC--:B-1----:R-:W-:Y:S02]  /*3a40*/  LEA.HI R3, R33.reuse, R34.reuse, RZ, 0x2 ;  /* 0x0000002221037211 */ /* 0x0c2fe400078f10ff */
[----:B------:R-:W-:Y:S02]  /*3a50*/  LEA.HI R33, R33, R34, RZ, 0x4 ;  /* 0x0000002221217211 */ /* 0x000fe400078f20ff */
[----:B------:R-:W-:Y:S02]  /*3a60*/  LOP3.LUT R3, R3, 0xfffffffc, RZ, 0xc0, !PT ;  /* 0xfffffffc03037812 */ /* 0x000fe400078ec0ff */
[----:B------:R-:W-:Y:S02]  /*3a70*/  LOP3.LUT R5, R33, 0x3ffffff0, RZ, 0xc0, !PT ;  /* 0x3ffffff021057812 */ /* 0x000fe400078ec0ff */
[----:B------:R-:W-:Y:S01]  /*3a80*/  SHF.R.S32.HI R33, RZ, 0x4, R33 ;  /* 0x00000004ff217819 */ /* 0x000fe20000011421 */
[----:B------:R-:W-:-:S05]  /*3a90*/  IMAD.IADD R0, R34, 0x1, -R3 ;  /* 0x0000000122007824 */ /* 0x000fca00078e0a03 */
[----:B------:R-:W-:-:S04]  /*3aa0*/  ISETP.GE.AND P1, PT, R0, c[0x0][0x314], PT ;  /* 0x0000c50000007a0c */ /* 0x000fc80003f26270 */
[C---:B------:R-:W-:Y:S01]  /*3ab0*/  ISETP.GT.OR P1, PT, R34.reuse, 0x1f, P1 ;  /* 0x0000001f2200780c */ /* 0x040fe20000f24670 */
[----:B------:R-:W-:Y:S02]  /*3ac0*/  IMAD.IADD R34, R34, 0x1, -R5 ;  /* 0x0000000122227824 */ /* 0x000fe400078e0a05 */
[----:B------:R-:W-:Y:S02]  /*3ad0*/  CS2R R4, SRZ ;  /* 0x0000000000047805 */ /* 0x000fe4000001ff00 */
[----:B------:R-:W-:-:S05]  /*3ae0*/  IMAD.SHL.U32 R34, R34, 0x4, RZ ;  /* 0x0000000422227824 */ /* 0x000fca00078e00ff */
[C---:B------:R-:W-:Y:S02]  /*3af0*/  IADD3 R32, R34.reuse, 0x40, RZ ;  /* 0x0000004022207810 */ /* 0x040fe40007ffe0ff */
[----:B------:R-:W-:Y:S01]  /*3b00*/  IADD3 R31, R34, 0x80, RZ ;  /* 0x00000080221f7810 */ /* 0x000fe20007ffe0ff */
[----:B------:R-:W-:Y:S02]  /*3b10*/  @!P1 FADD.FTZ R2, -R28, R29 ;  /* 0x0000001d1c029221 */ /* 0x000fe40000010100 */
[----:B------:R-:W-:Y:S02]  /*3b20*/  @!P1 IMAD R3, R0, 0x24, R3 ;  /* 0x0000002400039824 */ /* 0x000fe400078e0203 */
[----:B------:R-:W-:Y:S02]  /*3b30*/  @!P1 FMUL.FTZ R2, R2, 1.4426950216293334961 ;  /* 0x3fb8aa3b02029820 */ /* 0x000fe40000410000 */
[----:B------:R-:W-:-:S04]  /*3b40*/  IMAD.MOV.U32 R0, RZ, RZ, c[0x0][0x314] ;  /* 0x0000c500ff007624 */ /* 0x000fc800078e00ff */
[----:B------:R-:W1:Y:S01]  /*3b50*/  @!P1 MUFU.EX2 R2, R2 ;  /* 0x0000000200029308 */ /* 0x000e620000000800 */
[----:B------:R-:W-:Y:S01]  /*3b60*/  ISETP.GE.AND P0, PT, R0, 0x1, PT ;  /* 0x000000010000780c */ /* 0x000fe20003f06270 */
[----:B------:R-:W-:Y:S01]  /*3b70*/  IMAD.MOV.U32 R0, RZ, RZ, RZ ;  /* 0x000000ffff007224 */ /* 0x000fe200078e00ff */
[----:B-1----:R1:W-:Y:S02]  /*3b80*/  @!P1 STS [R3], R2 ;  /* 0x0000000203009388 */ /* 0x0023e40000000800 */
[----:B-1----:R-:W-:Y:S02]  /*3b90*/  CS2R R2, SRZ ;  /* 0x0000000000027805 */ /* 0x002fe4000001ff00 */
[----:B------:R-:W-:Y:S07]  /*3ba0*/  BAR.SYNC.DEFER_BLOCKING 0x0 ;  /* 0x0000000000007b1d */ /* 0x000fee0000010000 */
        /* <DEDUP_REMOVED lines=19> */
[----:B0-----:R-:W-:Y:S01]  /*3ce0*/  CS2R R26, SRZ ;  /* 0x00000000001a7805 */ /* 0x001fe2000001ff00 */
[----:B------:R-:W-:Y:S01]  /*3cf0*/  LEA.HI.X R29, R12, c[0x0][0x1dc], R29, 0x2, P0 ;  /* 0x000077000c1d7a11 */ /* 0x000fe200000f141d */
[----:B------:R-:W-:Y:S01]  /*3d00*/  IMAD.WIDE R36, R36, 0x4, RZ ;  /* 0x0000000424247825 */ /* 0x000fe200078e02ff */
[----:B------:R-:W-:-:S05]  /*3d10*/  IADD3 R28, P0, R28, 0x200, RZ ;  /* 0x000002001c1c7810 */ /* 0x000fca0007f1e0ff */
[----:B------:R-:W-:Y:S02]  /*3d20*/  IMAD.X R29, RZ, RZ, R29, P0 ;  /* 0x000000ffff1d7224 */ /* 0x000fe400000e061d */
.L_x_280:
        /* <DEDUP_REMOVED lines=14> */
.L_x_279:
[----:B------:R-:W-:Y:S05]  /*3e10*/  BSYNC B0 ;  /* 0x0000000000007941 */ /* 0x000fea0003800000 */
.L_x_278:
        /* <DEDUP_REMOVED lines=19> */
.L_x_277:
        /* <DEDUP_REMOVED lines=18> */
[----:B------:R-:W1:Y:S03]  /*4070*/  I2F.RP R4, R2 ;  /* 0x0000000200047306 */ /* 0x000e660000209400 */
[----:B------:R-:W-:-:S05]  /*4080*/  IMAD.MOV R11, RZ, RZ, -R11 ;  /* 0x000000ffff0b7224 */ /* 0x000fca00078e0a0b */
[----:B-1----:R-:W1:Y:S02]  /*4090*/  MUFU.RCP R14, R4 ;  /* 0x00000004000e7308 */ /* 0x002e640000001000 */
[----:B-1----:R-:W-:-:S06]  /*40a0*/  IADD3 R14, R14, 0xffffffe, RZ ;  /* 0x0ffffffe0e0e7810 */ /* 0x002fcc0007ffe0ff */
[----:B------:R-:W1:Y:S02]  /*40b0*/  F2I.FTZ.U32.TRUNC.NTZ R15, R14 ;  /* 0x0000000e000f7305 */ /* 0x000e64000021f000 */
[--C-:B-1----:R-:W-:Y:S02]  /*40c0*/  IMAD.MOV R0, RZ, RZ, -R15.reuse ;  /* 0x000000ffff007224 */ /* 0x102fe400078e0a0f */
[----:B------:R-:W-:Y:S02]  /*40d0*/  IMAD.MOV.U32 R14, RZ, RZ, RZ ;  /* 0x000000ffff0e7224 */ /* 0x000fe400078e00ff */
[----:B------:R-:W-:Y:S02]  /*40e0*/  IMAD R13, R0, R2, RZ ;  /* 0x00000002000d7224 */ /* 0x000fe400078e02ff */
[----:B------:R-:W1:Y:S02]  /*40f0*/  I2F.RP R0, R3 ;  /* 0x0000000300007306 */ /* 0x000e640000209400 */
[----:B------:R-:W-:-:S06]  /*4100*/  IMAD.HI.U32 R13, R15, R13, R14 ;  /* 0x0000000d0f0d7227 */ /* 0x000fcc00078e000e */
[----:B------:R-:W-:-:S04]  /*4110*/  IMAD.HI.U32 R4, R13, R10, RZ ;  /* 0x0000000a0d047227 */ /* 0x000fc800078e00ff */
[----:B------:R-:W-:Y:S01]  /*4120*/  IMAD R11, R4, R11, R10 ;  /* 0x0000000b040b7224 */ /* 0x000fe200078e020a */
[----:B-1----:R-:W1:Y:S04]  /*4130*/  MUFU.RCP R0, R0 ;  /* 0x0000000000007308 */ /* 0x002e680000001000 */
[----:B------:R-:W-:-:S13]  /*4140*/  ISETP.GT.U32.AND P1, PT, R2, R11, PT ;  /* 0x0000000b0200720c */ /* 0x000fda0003f24070 */
[----:B------:R-:W-:Y:S01]  /*4150*/  @!P1 IMAD.IADD R11, R11, 0x1, -R2 ;  /* 0x000000010b0b9824 */ /* 0x000fe200078e0a02 */
[----:B------:R-:W-:Y:S02]  /*4160*/  @!P1 IADD3 R4, R4, 0x1, RZ ;  /* 0x0000000104049810 */ /* 0x000fe40007ffe0ff */
[----:B-1----:R-:W-:Y:S02]  /*4170*/  IADD3 R14, R0, 0xffffffe, RZ ;  /* 0x0ffffffe000e7810 */ /* 0x002fe40007ffe0ff */
[----:B------:R-:W-:Y:S02]  /*4180*/  ISETP.GE.U32.AND P2, PT, R11, R2, PT ;  /* 0x000000020b00720c */ /* 0x000fe40003f46070 */
[----:B------:R-:W-:Y:S01]  /*4190*/  LOP3.LUT R2, R12, R5, RZ, 0x3c, !PT ;  /* 0x000000050c027212 */ /* 0x000fe200078e3cff */
[----:B------:R-:W1:Y:S01]  /*41a0*/  F2I.FTZ.U32.TRUNC.NTZ R15, R14 ;  /* 0x0000000e000f7305 */ /* 0x000e62000021f000 */
[----:B------:R-:W-:Y:S02]  /*41b0*/  ISETP.NE.AND P1, PT, R5, RZ, PT ;  /* 0x000000ff0500720c */ /* 0x000fe40003f25270 */
[----:B------:R-:W-:-:S07]  /*41c0*/  ISETP.GE.AND P0, PT, R2, RZ, PT ;  /* 0x000000ff0200720c */ /* 0x000fce0003f06270 */
[----:B------:R-:W-:-:S06]  /*41d0*/  @P2 IADD3 R4, R4, 0x1, RZ ;  /* 0x0000000104042810 */ /* 0x000fcc0007ffe0ff */
[----:B------:R-:W-:Y:S01]  /*41e0*/  @!P0 IMAD.MOV R4, RZ, RZ, -R4 ;  /* 0x000000ffff048224 */ /* 0x000fe200078e0a04 */
[-C--:B------:R-:W-:Y:S01]  /*41f0*/  @!P1 LOP3.LUT R4, RZ, R5.reuse, RZ, 0x33, !PT ;  /* 0x00000005ff049212 */ /* 0x080fe200078e33ff */
[----:B-1----:R-:W-:Y:S02]  /*4200*/  IMAD.MOV R2, RZ, RZ, -R15 ;  /* 0x000000ffff027224 */ /* 0x002fe400078e0a0f */
        /* <DEDUP_REMOVED lines=56> */
        .weak           $__internal_5_$__cuda_sm20_div_s64
        .type           $__internal_5_$__cuda_sm20_div_s64,@function
        .size           $__internal_5_$__cuda_sm20_div_s64,(.L_x_4373 - $__internal_5_$__cuda_sm20_div_s64)
$__internal_5_$__cuda_sm20_div_s64:
        /* <DEDUP_REMOVED lines=83> */
[----:B------:R-:W-:Y:S06]  /*4ac0*/  RET.REL.NODEC R26 `(_ZN5flash32flash_fwd_splitkv_combine_kernelI23Flash_fwd_kernel_traitsILi192ELi64ELi64ELi4ELb0ELb0EN7cutlass10bfloat16_tE19Flash_kernel_traitsILi192ELi64ELi64ELi4ES3_EELi8ELi2ELb0EEEvNS_16Flash_fwd_paramsE) ;  /* 0xffffb5301a007950 */ /* 0x000fec0003c3ffff */
.L_x_281:
        /* <DEDUP_REMOVED lines=11> */
.L_x_4373:


//--------------------- .text._ZN5flash32flash_fwd_splitkv_combine_kernelI23Flash_fwd_kernel_traitsILi192ELi64ELi64ELi4ELb0ELb0EN7cutlass10bfloat16_tE19Flash_kernel_traitsILi192ELi64ELi64ELi4ES3_EELi8ELi1ELb0EEEvNS_16Flash_fwd_paramsE --------------------------
	.section	.text._ZN5flash32flash_fwd_splitkv_combine_kernelI23Flash_fwd_kernel_traitsILi192ELi64ELi64ELi4ELb0ELb0EN7cutlass10bfloat16_tE19Flash_kernel_traitsILi192ELi64ELi64ELi4ES3_EELi8ELi1ELb0EEEvNS_16Flash_fwd_paramsE,"ax",@progbits
	.sectioninfo	@"SHI_REGISTERS=54"
	.align	128
        .global         _ZN5flash32flash_fwd_splitkv_combine_kernelI23Flash_fwd_kernel_traitsILi192ELi64ELi64ELi4ELb0ELb0EN7cutlass10bfloat16_tE19Flash_kernel_traitsILi192ELi64ELi64ELi4ES3_EELi8ELi1ELb0EEEvNS_16Flash_fwd_paramsE
        .type           _ZN5flash32flash_fwd_splitkv_combine_kernelI23Flash_fwd_kernel_traitsILi192ELi64ELi64ELi4ELb0ELb0EN7cutlass10bfloat16_tE19Flash_kernel_traitsILi192ELi64ELi64ELi4ES3_EELi8ELi1ELb0EEEvNS_16Flash_fwd_paramsE,@function
        .size           _ZN5flash32flash_fwd_splitkv_combine_kernelI23Flash_fwd_kernel_traitsILi192ELi64ELi64ELi4ELb0ELb0EN7cutlass10bfloat16_tE19Flash_kernel_traitsILi192ELi64ELi64ELi4ES3_EELi8ELi1ELb0EEEvNS_16Flash_fwd_paramsE,(.L_x_4374 - _ZN5flash32flash_fwd_splitkv_combine_kernelI23Flash_fwd_kernel_traitsILi192ELi64ELi64ELi4ELb0ELb0EN7cutlass10bfloat16_tE19Flash_kernel_traitsILi192ELi64ELi64ELi4ES3_EELi8ELi1ELb0EEEvNS_16Flash_fwd_paramsE)
        .other          _ZN5flash32flash_fwd_splitkv_combine_kernelI23Flash_fwd_kernel_traitsILi192ELi64ELi64ELi4ELb0ELb0EN7cutlass10bfloat16_tE19Flash_kernel_traitsILi192ELi64ELi64ELi4ES3_EELi8ELi1ELb0EEEvNS_16Flash_fwd_paramsE,@"STO_CUDA_ENTRY STV_DEFAULT"
_ZN5flash32flash_fwd_splitkv_combine_kernelI23Flash_fwd_kernel_traitsILi192ELi64ELi64ELi4ELb0ELb0EN7cutlass10bfloat16_tE19Flash_kernel_traitsILi192ELi64ELi64ELi4ES3_EELi8ELi1ELb0EEEvNS_16Flash_fwd_paramsE:
.text._ZN5flash32flash_fwd_splitkv_combine_kernelI23Flash_fwd_kernel_traitsILi192ELi64ELi64ELi4ELb0ELb0EN7cutlass10bfloat16_tE19Flash_kernel_traitsILi192ELi64ELi64ELi4ES3_EELi8ELi1ELb0EEEvNS_16Flash_fwd_paramsE:
        /* <DEDUP_REMOVED lines=23> */
[----:B------:R-:W-:Y:S05]  /*0170*/  CALL.REL.NOINC `($__internal_6_$__cuda_sm20_div_s64) ;  /* 0x0000443000007944 */ /* 0x000fea0003c00000 */
[----:B------:R-:W-:Y:S05]  /*0180*/  BRA `(.L_x_283) ;  /* 0x0000013000007947 */ /* 0x000fea0003800000 */
.L_x_282:
        /* <DEDUP_REMOVED lines=19> */
.L_x_283:
        /* <DEDUP_REMOVED lines=12> */
[----:B------:R-:W-:Y:S05]  /*0380*/  CALL.REL.NOINC `($__internal_6_$__cuda_sm20_div_s64) ;  /* 0x0000422000007944 */ /* 0x000fea0003c00000 */
[----:B------:R-:W-:Y:S02]  /*0390*/  MOV R8, R20 ;  /* 0x0000001400087202 */ /* 0x000fe40000000f00 */
[----:B------:R-:W-:Y:S01]  /*03a0*/  MOV R9, R21 ;  /* 0x0000001500097202 */ /* 0x000fe20000000f00 */
[----:B------:R-:W-:Y:S05]  /*03b0*/  BRA `(.L_x_286) ;  /* 0x0000013000007947 */ /* 0x000fea0003800000 */
.L_x_285:
        /* <DEDUP_REMOVED lines=19> */
.L_x_286:
[----:B------:R-:W-:Y:S05]  /*04f0*/  BSYNC B0 ;  /* 0x0000000000007941 */ /* 0x000fea0003800000 */
.L_x_284:
        /* <DEDUP_REMOVED lines=42> */
.L_x_288:
        /* <DEDUP_REMOVED lines=19> */
.L_x_289:
[----:B------:R-:W-:Y:S05]  /*08d0*/  BSYNC B0 ;  /* 0x0000000000007941 */ /* 0x000fea0003800000 */
.L_x_287:
        /* <DEDUP_REMOVED lines=74> */
[----:B------:R-:W-:Y:S02]  /*0d80*/  MOV R32, R20 ;  /* 0x0000001400207202 */ /* 0x000fe40000000f00 */
[----:B------:R-:W-:Y:S01]  /*0d90*/  MOV R33, R21 ;  /* 0x0000001500217202 */ /* 0x000fe20000000f00 */
[----:B------:R-:W-:Y:S05]  /*0da0*/  BRA `(.L_x_292) ;  /* 0x0000013000007947 */ /* 0x000fea0003800000 */
.L_x_291:
        /* <DEDUP_REMOVED lines=19> */
.L_x_292:
[----:B------:R-:W-:Y:S05]  /*0ee0*/  BSYNC B0 ;  /* 0x0000000000007941 */ /* 0x000fea0003800000 */
.L_x_290:
        /* <DEDUP_REMOVED lines=42> */
.L_x_294:
        /* <DEDUP_REMOVED lines=19> */
.L_x_295:
[----:B------:R-:W-:Y:S05]  /*12c0*/  BSYNC B0 ;  /* 0x0000000000007941 */ /* 0x000fea0003800000 */
.L_x_293:
        /* <DEDUP_REMOVED lines=20> */
[----:B------:R-:W-:Y:S01]  /*1410*/  @!P3 IMAD.MOV R3, RZ, RZ, R7 ;  /* 0x000000ffff03b224 */ /* 0x000fe200078e0207 */
[----:B------:R-:W-:Y:S01]  /*1420*/  IABS R7, c[0x0][0x1c0] ;  /* 0x0000700000077a13 */ /* 0x000fe20000000000 */
[----:B------:R-:W-:-:S05]  /*1430*/  IMAD R8, R17, R9, R8 ;  /* 0x0000000911087224 */ /* 0x000fca00078e0208 */
[----:B------:R-:W-:-:S13]  /*1440*/  ISETP.GT.U32.AND P0, PT, R17, R8, PT ;  /* 0x000000081100720c */ /* 0x000fda0003f04070 */
[----:B------:R-:W-:Y:S01]  /*1450*/  @!P0 IMAD.IADD R8, R8, 0x1, -R17 ;  /* 0x0000000108088824 */ /* 0x000fe200078e0a11 */
[----:B------:R-:W-:Y:S02]  /*1460*/  @!P0 IADD3 R18, R18, 0x1, RZ ;  /* 0x0000000112128810 */ /* 0x000fe40007ffe0ff */
[----:B------:R-:W-:Y:S02]  /*1470*/  ISETP.NE.AND P0, PT, RZ, c[0x0][0x214], PT ;  /* 0x00008500ff007a0c */ /* 0x000fe40003f05270 */
[----:B------:R-:W-:Y:S02]  /*1480*/  ISETP.GE.U32.AND P2, PT, R8, R17, PT ;  /* 0x000000110800720c */ /* 0x000fe40003f46070 */
[----:B------:R-:W0:Y:S11]  /*1490*/  I2F.U32.RP R17, R7 ;  /* 0x0000000700117306 */ /* 0x000e360000209000 */
        /* <DEDUP_REMOVED lines=8> */
[----:B0-----:R-:W-:Y:S02]  /*1520*/  IADD3 R24, R24, 0xffffffe, RZ ;  /* 0x0ffffffe18187810 */ /* 0x001fe40007ffe0ff */
[----:B------:R-:W-:-:S04]  /*1530*/  IABS R17, c[0x0][0x1c0] ;  /* 0x0000700000117a13 */ /* 0x000fc80000000000 */
[----:B------:R0:W-:Y:S01]  /*1540*/  F2I.FTZ.U32.TRUNC.NTZ R25, R24 ;  /* 0x0000001800197305 */ /* 0x0001e2000021f000 */
[----:B------:R-:W-:-:S07]  /*1550*/  IMAD.MOV R17, RZ, RZ, -R17 ;  /* 0x000000ffff117224 */ /* 0x000fce00078e0a11 */
[----:B-1----:R-:W1:Y:S01]  /*1560*/  MUFU.RCP R8, R26 ;  /* 0x0000001a00087308 */ /* 0x002e620000001000 */
[----:B0-----:R-:W-:Y:S01]  /*1570*/  IMAD.MOV.U32 R24, RZ, RZ, RZ ;  /* 0x000000ffff187224 */ /* 0x001fe200078e00ff */
[----:B-1----:R-:W-:Y:S01]  /*1580*/  IADD3 R22, R8, 0xffffffe, RZ ;  /* 0x0ffffffe08167810 */ /* 0x002fe20007ffe0ff */
[----:B------:R-:W-:Y:S01]  /*1590*/  IMAD.MOV R8, RZ, RZ, -R25 ;  /* 0x000000ffff087224 */ /* 0x000fe200078e0a19 */
[----:B------:R-:W-:-:S04]  /*15a0*/  IABS R26, R3 ;  /* 0x00000003001a7213 */ /* 0x000fc80000000000 */
[----:B------:R-:W0:Y:S01]  /*15b0*/  F2I.FTZ.U32.TRUNC.NTZ R23, R22 ;  /* 0x0000001600177305 */ /* 0x000e22000021f000 */
[----:B------:R-:W-:Y:S02]  /*15c0*/  IMAD.MOV R26, RZ, RZ, -R26 ;  /* 0x000000ffff1a7224 */ /* 0x000fe400078e0a1a */
[----:B0-----:R-:W-:Y:S02]  /*15d0*/  IMAD.MOV R18, RZ, RZ, -R23 ;  /* 0x000000ffff127224 */ /* 0x001fe400078e0a17 */
[----:B------:R-:W-:Y:S02]  /*15e0*/  IMAD.MOV.U32 R22, RZ, RZ, RZ ;  /* 0x000000ffff167224 */ /* 0x000fe400078e00ff */
[----:B------:R-:W-:-:S04]  /*15f0*/  IMAD R19, R18, R9, RZ ;  /* 0x0000000912137224 */ /* 0x000fc800078e02ff */
[----:B------:R-:W-:Y:S01]  /*1600*/  IMAD.HI.U32 R19, R23, R19, R22 ;  /* 0x0000001317137227 */ /* 0x000fe200078e0016 */
[----:B------:R-:W-:-:S03]  /*1610*/  IABS R22, R6 ;  /* 0x0000000600167213 */ /* 0x000fc60000000000 */
[----:B------:R-:W-:Y:S02]  /*1620*/  IMAD R23, R8, R7, RZ ;  /* 0x0000000708177224 */ /* 0x000fe400078e02ff */
[----:B------:R-:W-:-:S04]  /*1630*/  IMAD.HI.U32 R19, R19, R22, RZ ;  /* 0x0000001613137227 */ /* 0x000fc800078e00ff */
[----:B------:R-:W-:Y:S01]  /*1640*/  IMAD.HI.U32 R23, R25, R23, R24 ;  /* 0x0000001719177227 */ /* 0x000fe200078e0018 */
[----:B------:R-:W-:Y:S02]  /*1650*/  IABS R24, R4 ;  /* 0x0000000400187213 */ /* 0x000fe40000000000 */
[----:B------:R-:W-:Y:S01]  /*1660*/  LOP3.LUT R4, R4, c[0x0][0x1c0], RZ, 0x3c, !PT ;  /* 0x0000700004047a12 */ /* 0x000fe200078e3cff */
[----:B------:R-:W-:Y:S02]  /*1670*/  IMAD R26, R19, R26, R22 ;  /* 0x0000001a131a7224 */ /* 0x000fe400078e0216 */
[----:B------:R-:W-:-:S03]  /*1680*/  IMAD.HI.U32 R8, R23, R24, RZ ;  /* 0x0000001817087227 */ /* 0x000fc600078e00ff */
[----:B------:R-:W-:Y:S01]  /*1690*/  ISETP.GT.U32.AND P0, PT, R9, R26, PT ;  /* 0x0000001a0900720c */ /* 0x000fe20003f04070 */
[-C--:B------:R-:W-:Y:S02]  /*16a0*/  IMAD R24, R8, R17.reuse, R24 ;  /* 0x0000001108187224 */ /* 0x080fe400078e0218 */
[----:B------:R-:W-:Y:S01]  /*16b0*/  IMAD.HI.U32 R18, R23, R22, RZ ;  /* 0x0000001617127227 */ /* 0x000fe200078e00ff */
[----:B------:R-:W-:Y:S02]  /*16c0*/  LOP3.LUT R23, RZ, c[0x0][0x1c0], RZ, 0x33, !PT ;  /* 0x00007000ff177a12 */ /* 0x000fe400078e33ff */
[----:B------:R-:W-:Y:S01]  /*16d0*/  ISETP.GT.U32.AND P3, PT, R7, R24, PT ;  /* 0x000000180700720c */ /* 0x000fe20003f64070 */
[----:B------:R-:W-:Y:S01]  /*16e0*/  IMAD R22, R18, R17, R22 ;  /* 0x0000001112167224 */ /* 0x000fe200078e0216 */
[C---:B------:R-:W-:Y:S02]  /*16f0*/  LOP3.LUT R17, R6.reuse, R9, RZ, 0x3c, !PT ;  /* 0x0000000906117212 */ /* 0x040fe400078e3cff */
[----:B------:R-:W-:-:S02]  /*1700*/  LOP3.LUT R6, R6, c[0x0][0x1c0], RZ, 0x3c, !PT ;  /* 0x0000700006067a12 */ /* 0x000fc400078e3cff */
[----:B------:R-:W-:Y:S01]  /*1710*/  ISETP.GT.U32.AND P1, PT, R7, R22, PT ;  /* 0x000000160700720c */ /* 0x000fe20003f24070 */
[----:B------:R-:W-:Y:S01]  /*1720*/  @!P0 IMAD.IADD R26, R26, 0x1, -R9 ;  /* 0x000000011a1a8824 */ /* 0x000fe200078e0a09 */
[----:B------:R-:W-:Y:S02]  /*1730*/  ISETP.GE.AND P4, PT, R17, RZ, PT ;  /* 0x000000ff1100720c */ /* 0x000fe40003f86270 */
[----:B------:R-:W0:Y:S01]  /*1740*/  S2R R17, SR_TID.X ;  /* 0x0000000000117919 */ /* 0x000e220000002100 */
[----:B------:R-:W-:Y:S02]  /*1750*/  @!P0 IADD3 R19, R19, 0x1, RZ ;  /* 0x0000000113138810 */ /* 0x000fe40007ffe0ff */
[--C-:B------:R-:W-:Y:S01]  /*1760*/  @!P3 IMAD.IADD R24, R24, 0x1, -R7.reuse ;  /* 0x000000011818b824 */ /* 0x100fe200078e0a07 */
[----:B------:R-:W-:Y:S02]  /*1770*/  ISETP.GE.U32.AND P2, PT, R26, R9, PT ;  /* 0x000000091a00720c */ /* 0x000fe40003f46070 */
[----:B------:R-:W-:Y:S01]  /*1780*/  ISETP.GE.AND P0, PT, R4, RZ, PT ;  /* 0x000000ff0400720c */ /* 0x000fe20003f06270 */
[----:B------:R-:W-:Y:S01]  /*1790*/  IMAD.MOV.U32 R4, RZ, RZ, c[0x0][0x214] ;  /* 0x00008500ff047624 */ /* 0x000fe200078e00ff */
[----:B------:R-:W-:Y:S01]  /*17a0*/  ISETP.GE.U32.AND P6, PT, R24, R7, PT ;  /* 0x000000071800720c */ /* 0x000fe20003fc6070 */
[----:B------:R-:W-:Y:S01]  /*17b0*/  @!P1 IMAD.IADD R22, R22, 0x1, -R7 ;  /* 0x0000000116169824 */ /* 0x000fe200078e0a07 */
[----:B------:R-:W-:-:S02]  /*17c0*/  @!P3 IADD3 R8, R8, 0x1, RZ ;  /* 0x000000010808b810 */ /* 0x000fc40007ffe0ff */
[----:B------:R-:W-:Y:S02]  /*17d0*/  ISETP.GT.AND P3, PT, R2, RZ, PT ;  /* 0x000000ff0200720c */ /* 0x000fe40003f64270 */
[----:B------:R-:W-:Y:S02]  /*17e0*/  ISETP.GE.U32.AND P5, PT, R22, R7, PT ;  /* 0x000000071600720c */ /* 0x000fe40003fa6070 */
[----:B------:R-:W-:Y:S02]  /*17f0*/  @!P1 IADD3 R18, R18, 0x1, RZ ;  /* 0x0000000112129810 */ /* 0x000fe40007ffe0ff */
[----:B------:R-:W-:Y:S02]  /*1800*/  @P2 IADD3 R19, R19, 0x1, RZ ;  /* 0x0000000113132810 */ /* 0x000fe40007ffe0ff */
[----:B------:R-:W-:Y:S02]  /*1810*/  ISETP.GE.AND P2, PT, R6, RZ, PT ;  /* 0x000000ff0600720c */ /* 0x000fe40003f46270 */
[----:B------:R-:W-:Y:S01]  /*1820*/  @P6 IADD3 R8, R8, 0x1, RZ ;  /* 0x0000000108086810 */ /* 0x000fe20007ffe0ff */
[----:B------:R-:W-:Y:S01]  /*1830*/  @!P4 IMAD.MOV R19, RZ, RZ, -R19 ;  /* 0x000000ffff13c224 */ /* 0x000fe200078e0a13 */
[----:B------:R-:W-:-:S02]  /*1840*/  ISETP.NE.AND P6, PT, R3, RZ, PT ;  /* 0x000000ff0300720c */ /* 0x000fc40003fc5270 */
[----:B------:R-:W-:Y:S01]  /*1850*/  ISETP.NE.AND P4, PT, RZ, c[0x0][0x1c0], PT ;  /* 0x00007000ff007a0c */ /* 0x000fe20003f85270 */
[----:B------:R-:W-:Y:S01]  /*1860*/  IMAD.MOV.U32 R22, RZ, RZ, R8 ;  /* 0x000000ffff167224 */ /* 0x000fe200078e0008 */
[----:B------:R-:W-:Y:S02]  /*1870*/  ISETP.NE.AND P1, PT, RZ, UR4, PT ;  /* 0x00000004ff007c0c */ /* 0x000fe4000bf25270 */
[----:B0-----:R-:W-:Y:S01]  /*1880*/  SHF.R.S32.HI R8, RZ, 0x1f, R17 ;  /* 0x0000001fff087819 */ /* 0x001fe20000011411 */
[----:B------:R-:W-:Y:S01]  /*1890*/  @!P0 IMAD.MOV R22, RZ, RZ, -R22 ;  /* 0x000000ffff168224 */ /* 0x000fe200078e0a16 */
[----:B------:R-:W-:Y:S02]  /*18a0*/  SEL R4, R4, 0x1, !P1 ;  /* 0x0000000104047807 */ /* 0x000fe40004800000 */
[----:B------:R-:W-:Y:S02]  /*18b0*/  SHF.R.S32.HI R6, RZ, 0x1f, R2 ;  /* 0x0000001fff067819 */ /* 0x000fe40000011402 */
[----:B------:R-:W-:-:S02]  /*18c0*/  SEL R25, R23, R22, !P4 ;  /* 0x0000001617197207 */ /* 0x000fc40006000000 */
[----:B------:R-:W-:Y:S02]  /*18d0*/  @!P6 LOP3.LUT R19, RZ, R9, RZ, 0x33, !PT ;  /* 0x00000009ff13e212 */ /* 0x000fe400078e33ff */
[----:B------:R-:W-:Y:S01]  /*18e0*/  LEA.HI R8, R8, R17, RZ, 0x3 ;  /* 0x0000001108087211 */ /* 0x000fe200078f18ff */
[----:B------:R-:W-:Y:S01]  /*18f0*/  IMAD R22, R25, R4, RZ ;  /* 0x0000000419167224 */ /* 0x000fe200078e02ff */
[----:B------:R-:W-:Y:S02]  /*1900*/  @P5 IADD3 R18, R18, 0x1, RZ ;  /* 0x0000000112125810 */ /* 0x000fe40007ffe0ff */
[----:B------:R-:W-:Y:S01]  /*1910*/  LEA.HI.SX32 R7, R2, 0x1, 0x1 ;  /* 0x0000000102077811 */ /* 0x000fe200078f0aff */
[----:B------:R-:W-:Y:S01]  /*1920*/  @!P3 IMAD.MOV R7, RZ, RZ, R6 ;  /* 0x000000ffff07b224 */ /* 0x000fe200078e0206 */
[----:B------:R-:W-:Y:S01]  /*1930*/  ISETP.LT.U32.AND P0, PT, R20, R19, PT ;  /* 0x000000131400720c */ /* 0x000fe20003f01070 */
[----:B------:R-:W-:Y:S01]  /*1940*/  @!P2 IMAD.MOV R18, RZ, RZ, -R18 ;  /* 0x000000ffff12a224 */ /* 0x000fe200078e0a12 */
[----:B------:R-:W-:Y:S01]  /*1950*/  SHF.R.S32.HI R25, RZ, 0x1f, R19 ;  /* 0x0000001fff197819 */ /* 0x000fe20000011413 */
[----:B------:R-:W-:Y:S01]  /*1960*/  IMAD R7, R7, R22, RZ ;  /* 0x0000001607077224 */ /* 0x000fe200078e02ff */
[----:B------:R-:W-:-:S02]  /*1970*/  SHF.R.S32.HI R6, RZ, 0x3, R8 ;  /* 0x00000003ff067819 */ /* 0x000fc40000011408 */
[----:B------:R-:W-:Y:S02]  /*1980*/  ISETP.LT.AND.EX P2, PT, R21, R25, PT, P0 ;  /* 0x000000191500720c */ /* 0x000fe40003f41300 */
[----:B------:R-:W-:Y:S02]  /*1990*/  ISETP.GE.AND P0, PT, R6, c[0x0][0x314], PT ;  /* 0x0000c50006007a0c */ /* 0x000fe40003f06270 */
[----:B------:R-:W-:Y:S02]  /*19a0*/  SEL R23, R23, R18, !P4 ;  /* 0x0000001217177207 */ /* 0x000fe40006000000 */
[----:B------:R-:W-:Y:S02]  /*19b0*/  LOP3.LUT R18, R8, 0xfffffff8, RZ, 0xc0, !PT ;  /* 0xfffffff808127812 */ /* 0x000fe400078ec0ff */
[----:B------:R-:W-:Y:S01]  /*19c0*/  SEL R9, R20, R19, P2 ;  /* 0x0000001314097207 */ /* 0x000fe20001000000 */
[----:B------:R-:W-:Y:S01]  /*19d0*/  IMAD.MOV.U32 R19, RZ, RZ, -0x800000 ;  /* 0xff800000ff137424 */ /* 0x000fe200078e00ff */
[----:B------:R-:W-:Y:S01]  /*19e0*/  SEL R8, R21, R25, P2 ;  /* 0x0000001915087207 */ /* 0x000fe20001000000 */
[----:B------:R-:W-:-:S04]  /*19f0*/  IMAD.IADD R25, R17, 0x1, -R18 ;  /* 0x0000000111197824 */ /* 0x000fc800078e0a12 */
        /* <DEDUP_REMOVED lines=15> */
[----:B------:R-:W-:-:S06]  /*1af0*/  LEA.HI.X R19, R26, c[0x0][0x20c], R19, 0x2, P0 ;  /* 0x000083001a137a11 */ /* 0x000fcc00000f1413 */
[----:B------:R0:W5:Y:S03]  /*1b00*/  LDG.E R19, [R18.64] ;  /* 0x0000000a12137981 */ /* 0x000166000c1e1900 */
.L_x_297:
[----:B------:R-:W-:Y:S05]  /*1b10*/  BSYNC B0 ;  /* 0x0000000000007941 */ /* 0x000fea0003800000 */
.L_x_296:
[----:B------:R-:W-:Y:S01]  /*1b20*/  ISETP.GT.AND P0, PT, R17, 0xf, PT ;  /* 0x0000000f1100780c */ /* 0x000fe20003f04270 */
[----:B------:R-:W-:Y:S01]  /*1b30*/  IMAD.MOV.U32 R29, RZ, RZ, -0x800000 ;  /* 0xff800000ff1d7424 */ /* 0x000fe200078e00ff */
[----:B------:R-:W-:Y:S01]  /*1b40*/  ISETP.GT.AND P3, PT, R3, RZ, PT ;  /* 0x000000ff0300720c */ /* 0x000fe20003f64270 */
[----:B------:R-:W-:Y:S01]  /*1b50*/  IMAD R23, R23, R4, RZ ;  /* 0x0000000417177224 */ /* 0x000fe200078e02ff */
[----:B------:R-:W-:Y:S01]  /*1b60*/  BSSY B1, `(.L_x_298) ;  /* 0x00001e7000017945 */ /* 0x000fe20003800000 */
[----:B------:R-:W-:-:S08]  /*1b70*/  IMAD.MOV.U32 R28, RZ, RZ, 0x7f800000 ;  /* 0x7f800000ff1c7424 */ /* 0x000fd000078e00ff */
[----:B------:R-:W-:Y:S01]  /*1b80*/  @!P0 IMAD R6, R6, 0x9, R25 ;  /* 0x0000000906068824 */ /* 0x000fe200078e0219 */
[----:B0-----:R-:W-:-:S04]  /*1b90*/  @!P0 LEA.HI R18, R17, R17, RZ, 0x1 ;  /* 0x0000001111128211 */ /* 0x001fc800078f08ff */
[----:B-----5:R0:W-:Y:S01]  /*1ba0*/  @!P0 STS [R6.X4], R19 ;  /* 0x0000001306008388 */ /* 0x0201e20000004800 */
[C---:B------:R-:W-:Y:S01]  /*1bb0*/  @!P0 LOP3.LUT R20, R18.reuse, 0xfffffffe, RZ, 0xc0, !PT ;  /* 0xfffffffe12148812 */ /* 0x040fe200078ec0ff */
[----:B------:R-:W-:-:S04]  /*1bc0*/  @!P0 IMAD.SHL.U32 R18, R18, 0x2, RZ ;  /* 0x0000000212128824 */ /* 0x000fc800078e00ff */
[----:B------:R-:W-:Y:S01]  /*1bd0*/  @!P0 IMAD.IADD R21, R17, 0x1, -R20 ;  /* 0x0000000111158824 */ /* 0x000fe200078e0a14 */
[----:B------:R-:W-:-:S05]  /*1be0*/  @!P0 LOP3.LUT R18, R18, 0xfffffffc, RZ, 0xc0, !PT ;  /* 0xfffffffc12128812 */ /* 0x000fca00078ec0ff */
[----:B------:R-:W-:Y:S01]  /*1bf0*/  @!P0 IMAD R21, R21, 0x24, R18 ;  /* 0x0000002415158824 */ /* 0x000fe200078e0212 */
[----:B------:R-:W-:Y:S01]  /*1c00*/  BAR.SYNC.DEFER_BLOCKING 0x0 ;  /* 0x0000000000007b1d */ /* 0x000fe20000010000 */
[----:B0-----:R-:W-:-:S05]  /*1c10*/  LEA.HI.SX32 R6, R3, 0x1, 0x1 ;  /* 0x0000000103067811 */ /* 0x001fca00078f0aff */
[----:B------:R0:W1:Y:S02]  /*1c20*/  @!P0 LDS R29, [R21] ;  /* 0x00000000151d8984 */ /* 0x0000640000000800 */
[----:B0-----:R-:W-:-:S05]  /*1c30*/  SHF.R.S32.HI R21, RZ, 0x1f, R3 ;  /* 0x0000001fff157819 */ /* 0x001fca0000011403 */
[----:B------:R-:W-:-:S04]  /*1c40*/  @!P3 IMAD.MOV R6, RZ, RZ, R21 ;  /* 0x000000ffff06b224 */ /* 0x000fc800078e0215 */
[----:B------:R-:W-:Y:S01]  /*1c50*/  IMAD R6, R23, R6, RZ ;  /* 0x0000000617067224 */ /* 0x000fe200078e02ff */
[----:B-1----:R-:W0:Y:S02]  /*1c60*/  SHFL.BFLY PT, R18, R29, 0x1, 0x1f ;  /* 0x0c201f001d127f89 */ /* 0x002e2400000e0000 */
        /* <DEDUP_REMOVED lines=8> */
[----:B------:R-:W-:-:S04]  /*1cf0*/  LOP3.LUT R20, R17, 0x1, RZ, 0xc0, !PT ;  /* 0x0000000111147812 */ /* 0x000fc800078ec0ff */
[----:B------:R-:W-:Y:S02]  /*1d00*/  FSETP.NE.FTZ.AND P2, PT, R19, RZ, PT ;  /* 0x000000ff1300720b */ /* 0x000fe40003f55000 */
[----:B------:R-:W-:-:S04]  /*1d10*/  ISETP.NE.U32.AND P0, PT, R20, 0x1, PT ;  /* 0x000000011400780c */ /* 0x000fc80003f05070 */
[----:B------:R-:W-:-:S07]  /*1d20*/  ISETP.GT.OR P0, PT, R17, 0xf, !P0 ;  /* 0x0000000f1100780c */ /* 0x000fce0004704670 */
[----:B------:R-:W0:Y:S02]  /*1d30*/  @P2 MUFU.LG2 R19, R19 ;  /* 0x0000001300132308 */ /* 0x000e240000000c00 */
[----:B0-----:R-:W-:-:S04]  /*1d40*/  @P2 FFMA.FTZ R28, R19, 0.69314718246459960938, R18 ;  /* 0x3f317218131c2823 */ /* 0x001fc80000010012 */
        /* <DEDUP_REMOVED lines=50> */
.L_x_302:
        /* <DEDUP_REMOVED lines=22> */
.L_x_303:
[----:B------:R-:W-:Y:S05]  /*21d0*/  BSYNC B0 ;  /* 0x0000000000007941 */ /* 0x000fea0003800000 */
.L_x_301:
[----:B------:R-:W-:Y:S01]  /*21e0*/  LOP3.LUT R19, R17, R0, RZ, 0xfc, !PT ;  /* 0x0000000011137212 */ /* 0x000fe200078efcff */
[----:B------:R-:W-:Y:S03]  /*21f0*/  BSSY B0, `(.L_x_304) ;  /* 0x0000028000007945 */ /* 0x000fe60003800000 */
[----:B------:R-:W-:-:S13]  /*2200*/  ISETP.NE.U32.AND P0, PT, R19, RZ, PT ;  /* 0x000000ff1300720c */ /* 0x000fda0003f05070 */
[----:B------:R-:W-:Y:S05]  /*2210*/  @!P0 BRA `(.L_x_305) ;  /* 0x000000f000008947 */ /* 0x000fea0003800000 */
[----:B------:R-:W-:Y:S01]  /*2220*/  IMAD.MOV.U32 R24, RZ, RZ, R30 ;  /* 0x000000ffff187224 */ /* 0x000fe200078e001e */
[----:B------:R-:W-:Y:S02]  /*2230*/  MOV R23, R0 ;  /* 0x0000000000177202 */ /* 0x000fe40000000f00 */
[----:B------:R-:W-:Y:S02]  /*2240*/  MOV R22, 0x2260 ;  /* 0x0000226000167802 */ /* 0x000fe40000000f00 */
[----:B------:R-:W-:Y:S05]  /*2250*/  CALL.REL.NOINC `($__internal_6_$__cuda_sm20_div_s64) ;  /* 0x0000235000007944 */ /* 0x000fea0003c00000 */
        /* <DEDUP_REMOVED lines=11> */
.L_x_305:
        /* <DEDUP_REMOVED lines=22> */
.L_x_306:
[----:B------:R-:W-:Y:S05]  /*2470*/  BSYNC B0 ;  /* 0x0000000000007941 */ /* 0x000fea0003800000 */
.L_x_304:
        /* <DEDUP_REMOVED lines=11> */
[----:B------:R-:W-:Y:S05]  /*2530*/  CALL.REL.NOINC `($__internal_6_$__cuda_sm20_div_s64) ;  /* 0x0000207000007944 */ /* 0x000fea0003c00000 */
[----:B------:R-:W-:-:S04]  /*2540*/  IADD3 R17, P0, RZ, -R20, RZ ;  /* 0x80000014ff117210 */ /* 0x000fc80007f1e0ff */
[----:B------:R-:W-:Y:S01]  /*2550*/  IADD3.X R18, RZ, ~R21, RZ, P0, !PT ;  /* 0x80000015ff127210 */ /* 0x000fe200007fe4ff */
[----:B------:R-:W-:-:S04]  /*2560*/  IMAD.WIDE.U32 R36, R5, R17, R36 ;  /* 0x0000001105247225 */ /* 0x000fc800078e0024 */
[----:B------:R-:W-:-:S04]  /*2570*/  IMAD R18, R18, R5, RZ ;  /* 0x0000000512127224 */ /* 0x000fc800078e02ff */
[----:B------:R-:W-:-:S05]  /*2580*/  IMAD R4, R4, R17, R18 ;  /* 0x0000001104047224 */ /* 0x000fca00078e0212 */
[----:B------:R-:W-:Y:S01]  /*2590*/  IADD3 R4, R37, R4, RZ ;  /* 0x0000000425047210 */ /* 0x000fe20007ffe0ff */
[----:B------:R-:W-:Y:S05]  /*25a0*/  BRA `(.L_x_309) ;  /* 0x0000016000007947 */ /* 0x000fea0003800000 */
.L_x_308:
        /* <DEDUP_REMOVED lines=22> */
.L_x_309:
[----:B------:R-:W-:Y:S05]  /*2710*/  BSYNC B0 ;  /* 0x0000000000007941 */ /* 0x000fea0003800000 */
.L_x_307:
        /* <DEDUP_REMOVED lines=38> */
[----:B------:R-:W-:Y:S05]  /*2980*/  CALL.REL.NOINC `($__internal_6_$__cuda_sm20_div_s64) ;  /* 0x00001c2000007944 */ /* 0x000fea0003c00000 */
        /* <DEDUP_REMOVED lines=12> */
.L_x_311:
        /* <DEDUP_REMOVED lines=23> */
.L_x_312:
[----:B------:R-:W-:Y:S05]  /*2bc0*/  BSYNC B0 ;  /* 0x0000000000007941 */ /* 0x000fea0003800000 */
.L_x_310:
        /* <DEDUP_REMOVED lines=19> */
.L_x_314:
        /* <DEDUP_REMOVED lines=22> */
.L_x_315:
[----:B------:R-:W-:Y:S05]  /*2e60*/  BSYNC B0 ;  /* 0x0000000000007941 */ /* 0x000fea0003800000 */
.L_x_313:
        /* <DEDUP_REMOVED lines=20> */
.L_x_317:
        /* <DEDUP_REMOVED lines=23> */
.L_x_318:
[----:B------:R-:W-:Y:S05]  /*3120*/  BSYNC B0 ;  /* 0x0000000000007941 */ /* 0x000fea0003800000 */
.L_x_316:
        /* <DEDUP_REMOVED lines=25> */
[----:B------:R-:W-:Y:S05]  /*32c0*/  CALL.REL.NOINC `($__internal_6_$__cuda_sm20_div_s64) ;  /* 0x000012e000007944 */ /* 0x000fea0003c00000 */
        /* <DEDUP_REMOVED lines=12> */
.L_x_320:
        /* <DEDUP_REMOVED lines=23> */
.L_x_321:
[----:B------:R-:W-:Y:S05]  /*3500*/  BSYNC B0 ;  /* 0x0000000000007941 */ /* 0x000fea0003800000 */
.L_x_319:
        /* <DEDUP_REMOVED lines=29> */
.L_x_323:
        /* <DEDUP_REMOVED lines=23> */
.L_x_324:
[----:B------:R-:W-:Y:S05]  /*3850*/  BSYNC B0 ;  /* 0x0000000000007941 */ /* 0x000fea0003800000 */
.L_x_322:
        /* <DEDUP_REMOVED lines=20> */
.L_x_300:
[----:B------:R-:W-:-:S04]  /*39a0*/  LEA R2, P0, R36, c[0x0][0x200], 0x2 ;  /* 0x0000800024027a11 */ /* 0x000fc800078010ff */
[----:B------:R-:W-:-:S05]  /*39b0*/  LEA.HI.X R3, R36, c[0x0][0x204], R37, 0x2, P0 ;  /* 0x0000810024037a11 */ /* 0x000fca00000f1425 */
[----:B------:R0:W-:Y:S04]  /*39c0*/  STG.E [R2.64], R28 ;  /* 0x0000001c02007986 */ /* 0x0001e8000c10190a */
.L_x_299:
[----:B------:R-:W-:Y:S05]  /*39d0*/  BSYNC B1 ;  /* 0x0000000000017941 */ /* 0x000fea0003800000 */
.L_x_298:
[----:B------:R-:W1:Y:S01]  /*39e0*/  S2R R34, SR_TID.X ;  /* 0x0000000000227919 */ /* 0x000e620000002100 */
[----:B------:R-:W-:Y:S01]  /*39f0*/  IMAD.MOV.U32 R13, RZ, RZ, RZ ;  /* 0x000000ffff0d7224 */ /* 0x000fe200078e00ff */
[----:B------:R-:W-:Y:S01]  /*3a00*/  CS2R R10, SRZ ;  /* 0x00000000000a7805 */ /* 0x000fe2000001ff00 */
[----:B------:R-:W-:Y:S01]  /*3a10*/  CS2R R8, SRZ ;  /* 0x0000000000087805 */ /* 0x000fe2000001ff00 */
[----:B------:R-:W-:Y:S01]  /*3a20*/  CS2R R6, SRZ ;  /* 0x0000000000067805 */ /* 0x000fe2000001ff00 */
[-C--:B01----:R-:W-:Y:S02]  /*3a30*/  LEA.HI R2, R34, R34.reuse, RZ, 0x1 ;  /* 0x0000002222027211 */ /* 0x083fe400078f08ff */
[----:B------:R-:W-:Y:S02]  /*3a40*/  SHF.R.S32.HI R33, RZ, 0x1f, R34 ;  /* 0x0000001fff217819 */ /* 0x000fe40000011422 */
[----:B------:R-:W-:Y:S02]  /*3a50*/  LOP3.LUT R3, R2, 0xfffffffe, RZ, 0xc0, !PT ;  /* 0xfffffffe02037812 */ /* 0x000fe400078ec0ff */
[----:B------:R-:W-:-:S03]  /*3a60*/  LEA.HI R33, R33, R34, RZ, 0x4 ;  /* 0x0000002221217211 */ /* 0x000fc600078f20ff */
[----:B------:R-:W-:-:S05]  /*3a70*/  IMAD.IADD R0, R34, 0x1, -R3 ;  /* 0x0000000122007824 */ /* 0x000fca00078e0a03 */
[----:B------:R-:W-:-:S04]  /*3a80*/  ISETP.GE.AND P1, PT, R0, c[0x0][0x314], PT ;  /* 0x0000c50000007a0c */ /* 0x000fc80003f26270 */
[----:B------:R-:W-:-:S13]  /*3a90*/  ISETP.GT.OR P1, PT, R34, 0xf, P1 ;  /* 0x0000000f2200780c */ /* 0x000fda0000f24670 */
[----:B------:R-:W-:Y:S02]  /*3aa0*/  @!P1 FADD.FTZ R3, -R28, R29 ;  /* 0x0000001d1c039221 */ /* 0x000fe40000010100 */
[----:B------:R-:W-:Y:S02]  /*3ab0*/  @!P1 IMAD.SHL.U32 R5, R2, 0x2, RZ ;  /* 0x0000000202059824 */ /* 0x000fe400078e00ff */
[----:B------:R-:W-:Y:S02]  /*3ac0*/  @!P1 FMUL.FTZ R3, R3, 1.4426950216293334961 ;  /* 0x3fb8aa3b03039820 */ /* 0x000fe40000410000 */
[----:B------:R-:W-:Y:S01]  /*3ad0*/  IMAD.MOV.U32 R2, RZ, RZ, c[0x0][0x314] ;  /* 0x0000c500ff027624 */ /* 0x000fe200078e00ff */
[----:B------:R-:W-:-:S03]  /*3ae0*/  @!P1 LOP3.LUT R5, R5, 0xfffffffc, RZ, 0xc0, !PT ;  /* 0xfffffffc05059812 */ /* 0x000fc600078ec0ff */
[----:B------:R-:W0:Y:S01]  /*3af0*/  @!P1 MUFU.EX2 R3, R3 ;  /* 0x0000000300039308 */ /* 0x000e220000000800 */
[----:B------:R-:W-:Y:S01]  /*3b00*/  ISETP.GE.AND P0, PT, R2, 0x1, PT ;  /* 0x000000010200780c */ /* 0x000fe20003f06270 */
[----:B------:R-:W-:Y:S01]  /*3b10*/  @!P1 IMAD R0, R0, 0x24, R5 ;  /* 0x0000002400009824 */ /* 0x000fe200078e0205 */
[----:B------:R-:W-:Y:S02]  /*3b20*/  LOP3.LUT R5, R33, 0x3ffffff0, RZ, 0xc0, !PT ;  /* 0x3ffffff021057812 */ /* 0x000fe400078ec0ff */
[----:B------:R-:W-:-:S03]  /*3b30*/  SHF.R.S32.HI R33, RZ, 0x4, R33 ;  /* 0x00000004ff217819 */ /* 0x000fc60000011421 */
[----:B------:R-:W-:Y:S02]  /*3b40*/  IMAD.IADD R34, R34, 0x1, -R5 ;  /* 0x0000000122227824 */ /* 0x000fe400078e0a05 */
[----:B------:R-:W-:Y:S02]  /*3b50*/  CS2R R4, SRZ ;  /* 0x0000000000047805 */ /* 0x000fe4000001ff00 */
[----:B------:R-:W-:Y:S01]  /*3b60*/  IMAD.SHL.U32 R34, R34, 0x4, RZ ;  /* 0x0000000422227824 */ /* 0x000fe200078e00ff */
[----:B0-----:R0:W-:Y:S04]  /*3b70*/  @!P1 STS [R0], R3 ;  /* 0x0000000300009388 */ /* 0x0011e80000000800 */
[C---:B------:R-:W-:Y:S02]  /*3b80*/  IADD3 R32, R34.reuse, 0x40, RZ ;  /* 0x0000004022207810 */ /* 0x040fe40007ffe0ff */
[----:B------:R-:W-:Y:S01]  /*3b90*/  IADD3 R31, R34, 0x80, RZ ;  /* 0x00000080221f7810 */ /* 0x000fe20007ffe0ff */
[----:B0-----:R-:W-:Y:S01]  /*3ba0*/  CS2R R2, SRZ ;  /* 0x0000000000027805 */ /* 0x001fe2000001ff00 */
[----:B------:R-:W-:Y:S01]  /*3bb0*/  IMAD.MOV.U32 R0, RZ, RZ, RZ ;  /* 0x000000ffff007224 */ /* 0x000fe200078e00ff */
        /* <DEDUP_REMOVED lines=25> */
.L_x_328:
        /* <DEDUP_REMOVED lines=14> */
.L_x_327:
[----:B------:R-:W-:Y:S05]  /*3e30*/  BSYNC B0 ;  /* 0x0000000000007941 */ /* 0x000fea0003800000 */
.L_x_326:
        /* <DEDUP_REMOVED lines=19> */
.L_x_325:
        /* <DEDUP_REMOVED lines=100> */
        .weak           $__internal_6_$__cuda_sm20_div_s64
        .type           $__internal_6_$__cuda_sm20_div_s64,@function
        .size           $__internal_6_$__cuda_sm20_div_s64,(.L_x_4374 - $__internal_6_$__cuda_sm20_div_s64)
$__internal_6_$__cuda_sm20_div_s64:
        /* <DEDUP_REMOVED lines=83> */
[----:B------:R-:W-:Y:S06]  /*4ae0*/  RET.REL.NODEC R26 `(_ZN5flash32flash_fwd_splitkv_combine_kernelI23Flash_fwd_kernel_traitsILi192ELi64ELi64ELi4ELb0ELb0EN7cutlass10bfloat16_tE19Flash_kernel_traitsILi192ELi64ELi64ELi4ES3_EELi8ELi1ELb0EEEvNS_16Flash_fwd_paramsE) ;  /* 0xffffb5101a007950 */ /* 0x000fec0003c3ffff */
.L_x_329:
        /* <DEDUP_REMOVED lines=9> */
.L_x_4374:


//--------------------- .text._ZN5flash32flash_fwd_splitkv_combine_kernelI23Flash_fwd_kernel_traitsILi192ELi64ELi64ELi4ELb0ELb0EN7cutlass10bfloat16_tE19Flash_kernel_traitsILi192ELi64ELi64ELi4ES3_EELi8ELi7ELb1EEEvNS_16Flash_fwd_paramsE --------------------------
	.section	.text._ZN5flash32flash_fwd_splitkv_combine_kernelI23Flash_fwd_kernel_traitsILi192ELi64ELi64ELi4ELb0ELb0EN7cutlass10bfloat16_tE19Flash_kernel_traitsILi192ELi64ELi64ELi4ES3_EELi8ELi7ELb1EEEvNS_16Flash_fwd_paramsE,"ax",@progbits
	.sectioninfo	@"SHI_REGISTERS=62"
	.align	128
        .global         _ZN5flash32flash_fwd_splitkv_combine_kernelI23Flash_fwd_kernel_traitsILi192ELi64ELi64ELi4ELb0ELb0EN7cutlass10bfloat16_tE19Flash_kernel_traitsILi192ELi64ELi64ELi4ES3_EELi8ELi7ELb1EEEvNS_16Flash_fwd_paramsE
        .type           _ZN5flash32flash_fwd_splitkv_combine_kernelI23Flash_fwd_kernel_traitsILi192ELi64ELi64ELi4ELb0ELb0EN7cutlass10bfloat16_tE19Flash_kernel_traitsILi192ELi64ELi64ELi4ES3_EELi8ELi7ELb1EEEvNS_16Flash_fwd_paramsE,@function
        .size           _ZN5flash32flash_fwd_splitkv_combine_kernelI23Flash_fwd_kernel_traitsILi192ELi64ELi64ELi4ELb0ELb0EN7cutlass10bfloat16_tE19Flash_kernel_traitsILi192ELi64ELi64ELi4ES3_EELi8ELi7ELb1EEEvNS_16Flash_fwd_paramsE,(.L_x_4375 - _ZN5flash32flash_fwd_splitkv_combine_kernelI23Flash_fwd_kernel_traitsILi192ELi64ELi64ELi4ELb0ELb0EN7cutlass10bfloat16_tE19Flash_kernel_traitsILi192ELi64ELi64ELi4ES3_EELi8ELi7ELb1EEEvNS_16Flash_fwd_paramsE)
        .other          _ZN5flash32flash_fwd_splitkv_combine_kernelI23Flash_fwd_kernel_traitsILi192ELi64ELi64ELi4ELb0ELb0EN7cutlass10bfloat16_tE19Flash_kernel_traitsILi192ELi64ELi64ELi4ES3_EELi8ELi7ELb1EEEvNS_16Flash_fwd_paramsE,@"STO_CUDA_ENTRY STV_DEFAULT"
_ZN5flash32flash_fwd_splitkv_combine_kernelI23Flash_fwd_kernel_traitsILi192ELi64ELi64ELi4ELb0ELb0EN7cutlass10bfloat16_tE19Flash_kernel_traitsILi192ELi64ELi64ELi4ES3_EELi8ELi7ELb1EEEvNS_16Flash_fwd_paramsE:
.text._ZN5flash32flash_fwd_splitkv_combine_kernelI23Flash_fwd_kernel_traitsILi192ELi64ELi64ELi4ELb0ELb0EN7cutlass10bfloat16_tE19Flash_kernel_traitsILi192ELi64ELi64ELi4ES3_EELi8ELi7ELb1EEEvNS_16Flash_fwd_paramsE:
        /* <DEDUP_REMOVED lines=23> */
[----:B------:R-:W-:Y:S05]  /*0170*/  CALL.REL.NOINC `($__internal_7_$__cuda_sm20_div_s64) ;  /* 0x0000579000007944 */ /* 0x000fea0003c00000 */
[----:B------:R-:W-:Y:S02]  /*0180*/  MOV R8, R0 ;  /* 0x0000000000087202 */ /* 0x000fe40000000f00 */
[----:B------:R-:W-:Y:S01]  /*0190*/  MOV R9, R21 ;  /* 0x0000001500097202 */ /* 0x000fe20000000f00 */
[----:B------:R-:W-:Y:S05]  /*01a0*/  BRA `(.L_x_331) ;  /* 0x0000013000007947 */ /* 0x000fea0003800000 */
.L_x_330:
        /* <DEDUP_REMOVED lines=19> */
.L_x_331:
        /* <DEDUP_REMOVED lines=17> */
.L_x_333:
        /* <DEDUP_REMOVED lines=20> */
.L_x_334:
[----:B------:R-:W-:Y:S05]  /*0530*/  BSYNC B0 ;  /* 0x0000000000007941 */ /* 0x000fea0003800000 */
.L_x_332:
        /* <DEDUP_REMOVED lines=57> */
.L_x_336:
        /* <DEDUP_REMOVED lines=19> */
.L_x_337:
[----:B------:R-:W-:Y:S05]  /*0a00*/  BSYNC B0 ;  /* 0x0000000000007941 */ /* 0x000fea0003800000 */
.L_x_335:
        /* <DEDUP_REMOVED lines=107> */
.L_x_339:
        /* <DEDUP_REMOVED lines=19> */
.L_x_340:
[----:B------:R-:W-:Y:S05]  /*11f0*/  BSYNC B0 ;  /* 0x0000000000007941 */ /* 0x000fea0003800000 */
.L_x_338:
        /* <DEDUP_REMOVED lines=163> */
[----:B------:R-:W-:Y:S05]  /*1c30*/  CALL.REL.NOINC `($__internal_7_$__cuda_sm20_div_s64) ;  /* 0x00003cd000007944 */ /* 0x000fea0003c00000 */
[----:B------:R-:W-:Y:S02]  /*1c40*/  MOV R42, R0 ;  /* 0x00000000002a7202 */ /* 0x000fe40000000f00 */
[----:B------:R-:W-:Y:S01]  /*1c50*/  MOV R43, R21 ;  /* 0x00000015002b7202 */ /* 0x000fe20000000f00 */
[----:B------:R-:W-:Y:S05]  /*1c60*/  BRA `(.L_x_343) ;  /* 0x0000013000007947 */ /* 0x000fea0003800000 */
.L_x_342:
        /* <DEDUP_REMOVED lines=19> */
.L_x_343:
[----:B------:R-:W-:Y:S05]  /*1da0*/  BSYNC B0 ;  /* 0x0000000000007941 */ /* 0x000fea0003800000 */
.L_x_341:
        /* <DEDUP_REMOVED lines=205> */
.L_x_348:
        /* <DEDUP_REMOVED lines=21> */
.L_x_349:
[----:B------:R-:W-:Y:S05]  /*2bd0*/  BSYNC B0 ;  /* 0x0000000000007941 */ /* 0x000fea0003800000 */
.L_x_347:
        /* <DEDUP_REMOVED lines=8> */
[----:B------:R-:W-:Y:S05]  /*2c60*/  CALL.REL.NOINC `($__internal_7_$__cuda_sm20_div_s64) ;  /* 0x00002ca000007944 */ /* 0x000fea0003c00000 */
        /* <DEDUP_REMOVED lines=12> */
.L_x_351:
        /* <DEDUP_REMOVED lines=22> */
.L_x_352:
[----:B------:R-:W-:Y:S05]  /*2e90*/  BSYNC B0 ;  /* 0x0000000000007941 */ /* 0x000fea0003800000 */
.L_x_350:
        /* <DEDUP_REMOVED lines=11> */
[----:B------:R-:W-:Y:S05]  /*2f50*/  CALL.REL.NOINC `($__internal_7_$__cuda_sm20_div_s64) ;  /* 0x000029b000007944 */ /* 0x000fea0003c00000 */
        /* <DEDUP_REMOVED lines=11> */
.L_x_354:
        /* <DEDUP_REMOVED lines=22> */
.L_x_355:
[----:B------:R-:W-:Y:S05]  /*3170*/  BSYNC B0 ;  /* 0x0000000000007941 */ /* 0x000fea0003800000 */
.L_x_353:
        /* <DEDUP_REMOVED lines=52> */
.L_x_357:
        /* <DEDUP_REMOVED lines=22> */
.L_x_358:
[----:B------:R-:W-:Y:S05]  /*3620*/  BSYNC B0 ;  /* 0x0000000000007941 */ /* 0x000fea0003800000 */
.L_x_356:
        /* <DEDUP_REMOVED lines=22> */
.L_x_360:
        /* <DEDUP_REMOVED lines=22> */
.L_x_361:
[----:B------:R-:W-:Y:S05]  /*38f0*/  BSYNC B0 ;  /* 0x0000000000007941 */ /* 0x000fea0003800000 */
.L_x_359:
        /* <DEDUP_REMOVED lines=21> */
.L_x_363:
        /* <DEDUP_REMOVED lines=23> */
.L_x_364:
[----:B------:R-:W-:Y:S05]  /*3bc0*/  BSYNC B0 ;  /* 0x0000000000007941 */ /* 0x000fea0003800000 */
.L_x_362:
        /* <DEDUP_REMOVED lines=38> */
.L_x_366:
        /* <DEDUP_REMOVED lines=23> */
.L_x_367:
[----:B------:R-:W-:Y:S05]  /*3fa0*/  BSYNC B0 ;  /* 0x0000000000007941 */ /* 0x000fea0003800000 */
.L_x_365:
        /* <DEDUP_REMOVED lines=31> */
.L_x_369:
        /* <DEDUP_REMOVED lines=23> */
.L_x_370:
[----:B------:R-:W-:Y:S05]  /*4310*/  BSYNC B0 ;  /* 0x0000000000007941 */ /* 0x000fea0003800000 */
.L_x_368:
        /* <DEDUP_REMOVED lines=20> */
.L_x_346:
[----:B------:R-:W-:-:S04]  /*4460*/  LEA R2, P0, R44, c[0x0][0x200], 0x2 ;  /* 0x000080002c027a11 */ /* 0x000fc800078010ff */
[----:B------:R-:W-:-:S05]  /*4470*/  LEA.HI.X R3, R44, c[0x0][0x204], R45, 0x2, P0 ;  /* 0x000081002c037a11 */ /* 0x000fca00000f142d */
[----:B------:R0:W-:Y:S04]  /*4480*/  STG.E [R2.64], R30 ;  /* 0x0000001e02007986 */ /* 0x0001e8000c101908 */
.L_x_345:
[----:B------:R-:W-:Y:S05]  /*4490*/  BSYNC B1 ;  /* 0x0000000000017941 */ /* 0x000fea0003800000 */
.L_x_344:
[C---:B------:R-:W-:Y:S01]  /*44a0*/  IADD3 R0, R39.reuse, 0x10, RZ ;  /* 0x0000001027007810 */ /* 0x040fe20007ffe0ff */
[----:B------:R-:W-:Y:S01]  /*44b0*/  IMAD.MOV.U32 R29, RZ, RZ, c[0x0][0x314] ;  /* 0x0000c500ff1d7624 */ /* 0x000fe200078e00ff */
[C---:B------:R-:W-:Y:S01]  /*44c0*/  ISETP.GE.OR P5, PT, R39.reuse, c[0x0][0x314], P6 ;  /* 0x0000c50027007a0c */ /* 0x040fe200037a6670 */
[----:B0-----:R-:W-:Y:S01]  /*44d0*/  CS2R R4, SRZ ;  /* 0x0000000000047805 */ /* 0x001fe2000001ff00 */
[----:B------:R-:W-:Y:S01]  /*44e0*/  ISETP.GE.OR P0, PT, R0, c[0x0][0x314], P6 ;  /* 0x0000c50000007a0c */ /* 0x000fe20003706670 */
[----:B------:R-:W-:Y:S01]  /*44f0*/  CS2R R6, SRZ ;  /* 0x0000000000067805 */ /* 0x000fe2000001ff00 */
[----:B------:R-:W-:Y:S01]  /*4500*/  IADD3 R0, R39, 0x20, RZ ;  /* 0x0000002027007810 */ /* 0x000fe20007ffe0ff */
[----:B------:R-:W-:Y:S01]  /*4510*/  CS2R R8, SRZ ;  /* 0x0000000000087805 */ /* 0x000fe2000001ff00 */
[----:B------:R-:W-:Y:S01]  /*4520*/  CS2R R10, SRZ ;  /* 0x00000000000a7805 */ /* 0x000fe2000001ff00 */
[----:B------:R-:W-:Y:S02]  /*4530*/  MOV R12, RZ ;  /* 0x000000ff000c7202 */ /* 0x000fe40000000f00 */
[----:B------:R-:W-:-:S02]  /*4540*/  ISETP.GE.OR P4, PT, R0, c[0x0][0x314], P6 ;  /* 0x0000c50000007a0c */ /* 0x000fc40003786670 */
[----:B------:R-:W-:Y:S02]  /*4550*/  IADD3 R0, R39, 0x30, RZ ;  /* 0x0000003027007810 */ /* 0x000fe40007ffe0ff */
[C---:B------:R-:W-:Y:S02]  /*4560*/  @!P5 FADD.FTZ R37, -R30.reuse, R37 ;  /* 0x000000251e25d221 */ /* 0x040fe40000010100 */
[----:B------:R-:W-:Y:S01]  /*4570*/  @!P0 FADD.FTZ R2, -R30, R38 ;  /* 0x000000261e028221 */ /* 0x000fe20000010100 */
[----:B------:R-:W-:Y:S01]  /*4580*/  ISETP.GE.OR P3, PT, R0, c[0x0][0x314], P6 ;  /* 0x0000c50000007a0c */ /* 0x000fe20003766670 */
[----:B------:R-:W-:Y:S01]  /*4590*/  @!P5 FMUL.FTZ R37, R37, 1.4426950216293334961 ;  /* 0x3fb8aa3b2525d820 */ /* 0x000fe20000410000 */
[----:B------:R-:W-:Y:S01]  /*45a0*/  IADD3 R0, R39, 0x40, RZ ;  /* 0x0000004027007810 */ /* 0x000fe20007ffe0ff */
[----:B------:R-:W-:-:S03]  /*45b0*/  @!P0 FMUL.FTZ R2, R2, 1.4426950216293334961 ;  /* 0x3fb8aa3b02028820 */ /* 0x000fc60000410000 */
        /* <DEDUP_REMOVED lines=8> */
[----:B------:R-:W-:Y:S01]  /*4640*/  @!P3 FMUL.FTZ R36, R36, 1.4426950216293334961 ;  /* 0x3fb8aa3b2424b820 */ /* 0x000fe20000410000 */
[----:B------:R-:W1:Y:S01]  /*4650*/  @!P5 MUFU.EX2 R37, R37 ;  /* 0x000000250025d308 */ /* 0x000e620000000800 */
[----:B------:R-:W-:-:S04]  /*4660*/  @!P2 FADD.FTZ R33, -R30, R33 ;  /* 0x000000211e21a221 */ /* 0x000fc80000010100 */
[----:B------:R-:W-:Y:S01]  /*4670*/  @!P2 FMUL.FTZ R33, R33, 1.4426950216293334961 ;  /* 0x3fb8aa3b2121a820 */ /* 0x000fe20000410000 */
[----:B0-----:R0:W-:Y:S01]  /*4680*/  @!P0 STS [R25.X4+0x240], R2 ;  /* 0x0002400219008388 */ /* 0x0011e20000004800 */
[----:B------:R-:W-:Y:S01]  /*4690*/  ISETP.GE.OR P0, PT, R0, c[0x0][0x314], P6 ;  /* 0x0000c50000007a0c */ /* 0x000fe20003706670 */
[----:B------:R-:W-:Y:S01]  /*46a0*/  @!P1 FADD.FTZ R34, -R30, R34 ;  /* 0x000000221e229221 */ /* 0x000fe20000010100 */
[C---:B------:R-:W-:Y:S01]  /*46b0*/  IADD3 R0, R39.reuse, 0x70, RZ ;  /* 0x0000007027007810 */ /* 0x040fe20007ffe0ff */
[----:B------:R-:W2:Y:S01]  /*46c0*/  @!P4 MUFU.EX2 R35, R35 ;  /* 0x000000230023c308 */ /* 0x000ea20000000800 */
[----:B------:R-:W-:Y:S02]  /*46d0*/  IMAD.SHL.U32 R39, R39, 0x4, RZ ;  /* 0x0000000427277824 */ /* 0x000fe400078e00ff */
[----:B------:R-:W-:Y:S01]  /*46e0*/  ISETP.GE.OR P6, PT, R0, c[0x0][0x314], P6 ;  /* 0x0000c50000007a0c */ /* 0x000fe200037c6670 */
[----:B------:R-:W-:Y:S01]  /*46f0*/  @!P1 FMUL.FTZ R34, R34, 1.4426950216293334961 ;  /* 0x3fb8aa3b22229820 */ /* 0x000fe20000410000 */
[----:B-1----:R-:W-:Y:S03]  /*4700*/  @!P5 STS [R25.X4], R37 ;  /* 0x000000251900d388 */ /* 0x002fe60000004800 */
[----:B------:R-:W1:Y:S02]  /*4710*/  @!P3 MUFU.EX2 R36, R36 ;  /* 0x000000240024b308 */ /* 0x000e640000000800 */
[----:B------:R-:W-:-:S04]  /*4720*/  @!P0 FADD.FTZ R31, -R30, R31 ;  /* 0x0000001f1e1f8221 */ /* 0x000fc80000010100 */
[----:B------:R-:W-:Y:S02]  /*4730*/  @!P0 FMUL.FTZ R31, R31, 1.4426950216293334961 ;  /* 0x3fb8aa3b1f1f8820 */ /* 0x000fe40000410000 */
[----:B------:R-:W-:Y:S01]  /*4740*/  @!P6 FADD.FTZ R30, -R30, R32 ;  /* 0x000000201e1ee221 */ /* 0x000fe20000010100 */
[----:B------:R-:W3:Y:S01]  /*4750*/  @!P2 MUFU.EX2 R33, R33 ;  /* 0x000000210021a308 */ /* 0x000ee20000000800 */
[----:B--2---:R-:W-:Y:S02]  /*4760*/  @!P4 STS [R25.X4+0x480], R35 ;  /* 0x000480231900c388 */ /* 0x004fe40000004800 */
[----:B------:R-:W-:Y:S01]  /*4770*/  @!P6 FMUL.FTZ R0, R30, 1.4426950216293334961 ;  /* 0x3fb8aa3b1e00e820 */ /* 0x000fe20000410000 */
[----:B0-----:R-:W-:Y:S01]  /*4780*/  CS2R R2, SRZ ;  /* 0x0000000000027805 */ /* 0x001fe2000001ff00 */
[----:B-1----:R-:W-:Y:S03]  /*4790*/  @!P3 STS [R25.X4+0x6c0], R36 ;  /* 0x0006c0241900b388 */ /* 0x002fe60000004800 */
[----:B------:R-:W0:Y:S08]  /*47a0*/  @!P0 MUFU.EX2 R31, R31 ;  /* 0x0000001f001f8308 */ /* 0x000e300000000800 */
[----:B------:R-:W1:Y:S01]  /*47b0*/  @!P1 MUFU.EX2 R34, R34 ;  /* 0x0000002200229308 */ /* 0x000e620000000800 */
[----:B---3--:R-:W-:Y:S07]  /*47c0*/  @!P2 STS [R25.X4+0x900], R33 ;  /* 0x000900211900a388 */ /* 0x008fee0000004800 */
[----:B------:R-:W2:Y:S01]  /*47d0*/  @!P6 MUFU.EX2 R0, R0 ;  /* 0x000000000000e308 */ /* 0x000ea20000000800 */
[----:B0-----:R-:W-:Y:S01]  /*47e0*/  @!P0 STS [R25.X4+0xd80], R31 ;  /* 0x000d801f19008388 */ /* 0x001fe20000004800 */
[----:B------:R-:W-:-:S03]  /*47f0*/  ISETP.GE.AND P0, PT, R29, 0x1, PT ;  /* 0x000000011d00780c */ /* 0x000fc60003f06270 */
[----:B-1----:R-:W-:Y:S04]  /*4800*/  @!P1 STS [R25.X4+0xb40], R34 ;  /* 0x000b402219009388 */ /* 0x002fe80000004800 */
[----:B--2---:R0:W-:Y:S02]  /*4810*/  @!P6 STS [R25.X4+0xfc0], R0 ;  /* 0x000fc0001900e388 */ /* 0x0041e40000004800 */
[----:B0-----:R-:W-:Y:S02]  /*4820*/  HFMA2.MMA R0, -RZ, RZ, 0, 0 ;  /* 0x00000000ff007435 */ /* 0x001fe400000001ff */
[----:B------:R-:W-:Y:S06]  /*4830*/  BAR.SYNC.DEFER_BLOCKING 0x0 ;  /* 0x0000000000007b1d */ /* 0x000fec0000010000 */
[----:B------:R-:W-:Y:S05]  /*4840*/  @!P0 BRA `(.L_x_371) ;  /* 0x00000ad000008947 */ /* 0x000fea0003800000 */
[----:B------:R-:W-:Y:S01]  /*4850*/  ULDC UR5, c[0x0][0x22c] ;  /* 0x00008b0000057ab9 */ /* 0x000fe20000000800 */
[----:B------:R-:W-:Y:S01]  /*4860*/  IMAD R35, R15, 0xc0, R39 ;  /* 0x000000c00f237824 */ /* 0x000fe200078e0227 */
[----:B------:R-:W-:Y:S01]  /*4870*/  UIMAD UR5, UR7, UR5, URZ ;  /* 0x00000005070572a4 */ /* 0x000fe2000f8e023f */
[----:B------:R-:W-:Y:S01]  /*4880*/  ISETP.GT.AND P1, PT, R29, 0x3, PT ;  /* 0x000000031d00780c */ /* 0x000fe20003f24270 */
[C---:B------:R-:W-:Y:S01]  /*4890*/  IMAD R32, R28.reuse, c[0x0][0x22c], RZ ;  /* 0x00008b001c207a24 */ /* 0x040fe200078e02ff */
[----:B------:R-:W-:Y:S01]  /*48a0*/  PLOP3.LUT P4, PT, PT, PT, PT, 0x80, 0x0 ;  /* 0x000000000000781c */ /* 0x000fe20003f8f070 */
[----:B------:R-:W-:Y:S01]  /*48b0*/  USHF.R.S32.HI UR4, URZ, 0x1f, UR5 ;  /* 0x0000001f3f047899 */ /* 0x000fe20008011405 */
[----:B------:R-:W-:Y:S01]  /*48c0*/  IMAD.SHL.U32 R14, R15, 0x4, RZ ;  /* 0x000000040f0e7824 */ /* 0x000fe200078e00ff */
[C---:B------:R-:W-:Y:S01]  /*48d0*/  IADD3 R0, P0, R35.reuse, UR5, RZ ;  /* 0x0000000523007c10 */ /* 0x040fe2000ff1e0ff */
[----:B------:R-:W-:Y:S01]  /*48e0*/  IMAD.MOV.U32 R30, RZ, RZ, RZ ;  /* 0x000000ffff1e7224 */ /* 0x000fe200078e00ff */
[----:B------:R-:W-:Y:S01]  /*48f0*/  IADD3 R31, R28, -UR7, RZ ;  /* 0x800000071c1f7c10 */ /* 0x000fe2000fffe0ff */
[----:B------:R-:W-:Y:S01]  /*4900*/  CS2R R16, SRZ ;  /* 0x0000000000107805 */ /* 0x000fe2000001ff00 */
[----:B------:R-:W-:Y:S01]  /*4910*/  LEA.HI.X.SX32 R35, R35, UR4, 0x1, P0 ;  /* 0x0000000423237c11 */ /* 0x000fe200080f0eff */
[----:B------:R-:W-:Y:S01]  /*4920*/  CS2R R18, SRZ ;  /* 0x0000000000127805 */ /* 0x000fe2000001ff00 */
[C---:B------:R-:W-:Y:S01]  /*4930*/  LEA R34, P0, R0.reuse, c[0x0][0x1d8], 0x2 ;  /* 0x0000760000227a11 */ /* 0x040fe200078010ff */
[----:B------:R-:W-:Y:S01]  /*4940*/  CS2R R20, SRZ ;  /* 0x0000000000147805 */ /* 0x000fe2000001ff00 */
[----:B------:R-:W-:Y:S01]  /*4950*/  CS2R R22, SRZ ;  /* 0x0000000000167805 */ /* 0x000fe2000001ff00 */
[----:B------:R-:W-:Y:S01]  /*4960*/  CS2R R24, SRZ ;  /* 0x0000000000187805 */ /* 0x000fe2000001ff00 */
[----:B------:R-:W-:Y:S01]  /*4970*/  LEA.HI.X R35, R0, c[0x0][0x1dc], R35, 0x2, P0 ;  /* 0x0000770000237a11 */ /* 0x000fe200000f1423 */
[----:B------:R-:W-:Y:S01]  /*4980*/  IMAD.MOV.U32 R0, RZ, RZ, RZ ;  /* 0x000000ffff007224 */ /* 0x000fe200078e00ff */
[----:B------:R-:W-:Y:S01]  /*4990*/  IADD3 R34, P0, R34, 0x200, RZ ;  /* 0x0000020022227810 */ /* 0x000fe20007f1e0ff */
[----:B------:R-:W-:Y:S01]  /*49a0*/  CS2R R26, SRZ ;  /* 0x00000000001a7805 */ /* 0x000fe2000001ff00 */
[----:B------:R-:W-:-:S04]  /*49b0*/  IMAD.WIDE R32, R32, 0x4, RZ ;  /* 0x0000000420207825 */ /* 0x000fc800078e02ff */
[----:B------:R-:W-:Y:S01]  /*49c0*/  IMAD.X R35, RZ, RZ, R35, P0 ;  /* 0x000000ffff237224 */ /* 0x000fe200000e0623 */
[----:B------:R-:W-:Y:S05]  /*49d0*/  @!P1 BRA `(.L_x_372) ;  /* 0x0000051000009947 */ /* 0x000fea0003800000 */
[----:B------:R-:W-:Y:S02]  /*49e0*/  PLOP3.LUT P4, PT, PT, PT, PT, 0x8, 0x0 ;  /* 0x000000000000781c */ /* 0x000fe40003f8e170 */
[CC--:B------:R-:W-:Y:S02]  /*49f0*/  ISETP.GE.AND P3, PT, R15.reuse, R31.reuse, PT ;  /* 0x0000001f0f00720c */ /* 0x0c0fe40003f66270 */
[----:B------:R-:W-:Y:S02]  /*4a00*/  ISETP.GE.AND P0, PT, R15, R31, PT ;  /* 0x0000001f0f00720c */ /* 0x000fe40003f06270 */
[----:B------:R-:W-:-:S09]  /*4a10*/  IADD3 R29, R29, -0x3, RZ ;  /* 0xfffffffd1d1d7810 */ /* 0x000fd20007ffe0ff */
.L_x_373:
[----:B------:R0:W2:Y:S01]  /*4a20*/  @!P3 LDG.E.128 R16, [R34.64+-0x200] ;  /* 0xfffe00082210b981 */ /* 0x0000a2000c1e1d00 */
[----:B------:R-:W-:Y:S02]  /*4a30*/  IADD3 R36, P1, R32, R34, RZ ;  /* 0x0000002220247210 */ /* 0x000fe40007f3e0ff */
[----:B------:R-:W-:Y:S01]  /*4a40*/  IADD3 R30, R30, 0x4, RZ ;  /* 0x000000041e1e7810 */ /* 0x000fe20007ffe0ff */
[----:B------:R0:W3:Y:S01]  /*4a50*/  @!P3 LDG.E.128 R20, [R34.64+-0x100] ;  /* 0xffff00082214b981 */ /* 0x0000e2000c1e1d00 */
[C---:B------:R-:W-:Y:S02]  /*4a60*/  IADD3.X R37, R33.reuse, R35, RZ, P1, !PT ;  /* 0x0000002321257210 */ /* 0x040fe40000ffe4ff */
[----:B------:R-:W-:Y:S01]  /*4a70*/  ISETP.GE.AND P2, PT, R30, R29, PT ;  /* 0x0000001d1e00720c */ /* 0x000fe20003f46270 */
[----:B------:R0:W4:Y:S01]  /*4a80*/  @!P3 LDG.E.128 R24, [R34.64] ;  /* 0x000000082218b981 */ /* 0x000122000c1e1d00 */
[----:B------:R-:W-:Y:S03]  /*4a90*/  PLOP3.LUT P3, PT, P0, PT, PT, 0x80, 0x0 ;  /* 0x000000000000781c */ /* 0x000fe6000076f070 */
[----:B------:R-:W2:Y:S01]  /*4aa0*/  LDS R13, [R14] ;  /* 0x000000000e0d7984 */ /* 0x000ea20000000800 */
[C---:B0-----:R-:W-:Y:S04]  /*4ab0*/  IADD3 R34, P1, R32.reuse, R36, RZ ;  /* 0x0000002420227210 */ /* 0x041fe80007f3e0ff */
[----:B------:R-:W-:Y:S01]  /*4ac0*/  IADD3.X R35, R33, R37, RZ, P1, !PT ;  /* 0x0000002521237210 */ /* 0x000fe20000ffe4ff */
[C---:B--2---:R-:W-:Y:S02]  /*4ad0*/  FFMA.FTZ R12, R13.reuse, R16, R12 ;  /* 0x000000100d0c7223 */ /* 0x044fe4000001000c */
[C---:B------:R-:W-:Y:S02]  /*4ae0*/  FFMA.FTZ R11, R13.reuse, R17, R11 ;  /* 0x000000110d0b7223 */ /* 0x040fe4000001000b */
[C---:B------:R-:W-:Y:S02]  /*4af0*/  FFMA.FTZ R10, R13.reuse, R18, R10 ;  /* 0x000000120d0a7223 */ /* 0x040fe4000001000a */
[C---:B------:R-:W-:Y:S02]  /*4b00*/  FFMA.FTZ R9, R13.reuse, R19, R9 ;  /* 0x000000130d097223 */ /* 0x040fe40000010009 */
[C---:B---3--:R-:W-:Y:S01]  /*4b10*/  FFMA.FTZ R8, R13.reuse, R20, R8 ;  /* 0x000000140d087223 */ /* 0x048fe20000010008 */
[----:B------:R-:W2:Y:S01]  /*4b20*/  @!P3 LDG.E.128 R16, [R36.64+-0x200] ;  /* 0xfffe00082410b981 */ /* 0x000ea2000c1e1d00 */
[C---:B------:R-:W-:Y:S02]  /*4b30*/  FFMA.FTZ R7, R13.reuse, R21, R7 ;  /* 0x000000150d077223 */ /* 0x040fe40000010007 */
[C---:B------:R-:W-:Y:S02]  /*4b40*/  FFMA.FTZ R6, R13.reuse, R22, R6 ;  /* 0x000000160d067223 */ /* 0x040fe40000010006 */
[C---:B------:R-:W-:Y:S02]  /*4b50*/  FFMA.FTZ R5, R13.reuse, R23, R5 ;  /* 0x000000170d057223 */ /* 0x040fe40000010005 */
[C---:B----4-:R-:W-:Y:S01]  /*4b60*/  FFMA.FTZ R4, R13.reuse, R24, R4 ;  /* 0x000000180d047223 */ /* 0x050fe20000010004 */
[----:B------:R-:W3:Y:S01]  /*4b70*/  @!P3 LDG.E.128 R20, [R36.64+-0x100] ;  /* 0xffff00082414b981 */ /* 0x000ee2000c1e1d00 */
[C---:B------:R-:W-:Y:S02]  /*4b80*/  FFMA.FTZ R3, R13.reuse, R25, R3 ;  /* 0x000000190d037223 */ /* 0x040fe40000010003 */
[C---:B------:R-:W-:Y:S02]  /*4b90*/  FFMA.FTZ R2, R13.reuse, R26, R2 ;  /* 0x0000001a0d027223 */ /* 0x040fe40000010002 */
[----:B------:R-:W-:Y:S02]  /*4ba0*/  FFMA.FTZ R0, R13, R27, R0 ;  /* 0x0000001b0d007223 */ /* 0x000fe40000010000 */
[----:B------:R-:W4:Y:S04]  /*4bb0*/  @!P3 LDG.E.128 R24, [R36.64] ;  /* 0x000000082418b981 */ /* 0x000f28000c1e1d00 */
[----:B------:R-:W2:Y:S02]  /*4bc0*/  LDS R13, [R14+0x24] ;  /* 0x000024000e0d7984 */ /* 0x000ea40000000800 */
[C---:B--2---:R-:W-:Y:S02]  /*4bd0*/  FFMA.FTZ R12, R13.reuse, R16, R12 ;  /* 0x000000100d0c7223 */ /* 0x044fe4000001000c */
[C---:B------:R-:W-:Y:S02]  /*4be0*/  FFMA.FTZ R11, R13.reuse, R17, R11 ;  /* 0x000000110d0b7223 */ /* 0x040fe4000001000b */
[C---:B------:R-:W-:Y:S02]  /*4bf0*/  FFMA.FTZ R10, R13.reuse, R18, R10 ;  /* 0x000000120d0a7223 */ /* 0x040fe4000001000a */
[C---:B------:R-:W-:Y:S02]  /*4c00*/  FFMA.FTZ R9, R13.reuse, R19, R9 ;  /* 0x000000130d097223 */ /* 0x040fe40000010009 */
[C---:B---3--:R-:W-:Y:S01]  /*4c10*/  FFMA.FTZ R8, R13.reuse, R20, R8 ;  /* 0x000000140d087223 */ /* 0x048fe20000010008 */
[----:B------:R0:W2:Y:S01]  /*4c20*/  @!P3 LDG.E.128 R16, [R34.64+-0x200] ;  /* 0xfffe00082210b981 */ /* 0x0000a2000c1e1d00 */
[C---:B------:R-:W-:Y:S02]  /*4c30*/  FFMA.FTZ R7, R13.reuse, R21, R7 ;  /* 0x000000150d077223 */ /* 0x040fe40000010007 */
[C---:B------:R-:W-:Y:S02]  /*4c40*/  FFMA.FTZ R6, R13.reuse, R22, R6 ;  /* 0x000000160d067223 */ /* 0x040fe40000010006 */
[C---:B------:R-:W-:Y:S02]  /*4c50*/  FFMA.FTZ R5, R13.reuse, R23, R5 ;  /* 0x000000170d057223 */ /* 0x040fe40000010005 */
[C---:B----4-:R-:W-:Y:S01]  /*4c60*/  FFMA.FTZ R4, R13.reuse, R24, R4 ;  /* 0x000000180d047223 */ /* 0x050fe20000010004 */
[----:B------:R0:W3:Y:S01]  /*4c70*/  @!P3 LDG.E.128 R20, [R34.64+-0x100] ;  /* 0xffff00082214b981 */ /* 0x0000e2000c1e1d00 */
[C---:B------:R-:W-:Y:S02]  /*4c80*/  FFMA.FTZ R3, R13.reuse, R25, R3 ;  /* 0x000000190d037223 */ /* 0x040fe40000010003 */
[C---:B------:R-:W-:Y:S02]  /*4c90*/  FFMA.FTZ R2, R13.reuse, R26, R2 ;  /* 0x0000001a0d027223 */ /* 0x040fe40000010002 */
[----:B------:R-:W-:Y:S02]  /*4ca0*/  FFMA.FTZ R0, R13, R27, R0 ;  /* 0x0000001b0d007223 */ /* 0x000fe40000010000 */
[----:B------:R0:W4:Y:S04]  /*4cb0*/  @!P3 LDG.E.128 R24, [R34.64] ;  /* 0x000000082218b981 */ /* 0x000128000c1e1d00 */
[----:B------:R-:W2:Y:S01]  /*4cc0*/  LDS R13, [R14+0x48] ;  /* 0x000048000e0d7984 */ /* 0x000ea20000000800 */
[C---:B0-----:R-:W-:Y:S04]  /*4cd0*/  IADD3 R34, P1, R32.reuse, R34, RZ ;  /* 0x0000002220227210 */ /* 0x041fe80007f3e0ff */
[----:B------:R-:W-:Y:S01]  /*4ce0*/  IADD3.X R35, R33, R35, RZ, P1, !PT ;  /* 0x0000002321237210 */ /* 0x000fe20000ffe4ff */
        /* <DEDUP_REMOVED lines=15> */
[----:B------:R1:W2:Y:S01]  /*4de0*/  LDS R13, [R14+0x6c] ;  /* 0x00006c000e0d7984 */ /* 0x0002a20000000800 */
[----:B0-----:R-:W-:Y:S02]  /*4df0*/  IADD3 R34, P1, R32, R34, RZ ;  /* 0x0000002220227210 */ /* 0x001fe40007f3e0ff */
[----:B-1----:R-:W-:Y:S02]  /*4e00*/  IADD3 R14, R14, 0x90, RZ ;  /* 0x000000900e0e7810 */ /* 0x002fe40007ffe0ff */
[----:B------:R-:W-:Y:S01]  /*4e10*/  IADD3.X R35, R33, R35, RZ, P1, !PT ;  /* 0x0000002321237210 */ /* 0x000fe20000ffe4ff */
[C---:B--2---:R-:W-:Y:S02]  /*4e20*/  FFMA.FTZ R12, R13.reuse, R16, R12 ;  /* 0x000000100d0c7223 */ /* 0x044fe4000001000c */
[C---:B------:R-:W-:Y:S02]  /*4e30*/  FFMA.FTZ R11, R13.reuse, R17, R11 ;  /* 0x000000110d0b7223 */ /* 0x040fe4000001000b */
[C---:B------:R-:W-:Y:S02]  /*4e40*/  FFMA.FTZ R10, R13.reuse, R18, R10 ;  /* 0x000000120d0a7223 */ /* 0x040fe4000001000a */
[C---:B------:R-:W-:Y:S02]  /*4e50*/  FFMA.FTZ R9, R13.reuse, R19, R9 ;  /* 0x000000130d097223 */ /* 0x040fe40000010009 */
[C---:B---3--:R-:W-:Y:S02]  /*4e60*/  FFMA.FTZ R8, R13.reuse, R20, R8 ;  /* 0x000000140d087223 */ /* 0x048fe40000010008 */
[C---:B------:R-:W-:Y:S02]  /*4e70*/  FFMA.FTZ R7, R13.reuse, R21, R7 ;  /* 0x000000150d077223 */ /* 0x040fe40000010007 */
[C---:B------:R-:W-:Y:S02]  /*4e80*/  FFMA.FTZ R6, R13.reuse, R22, R6 ;  /* 0x000000160d067223 */ /* 0x040fe40000010006 */
[C---:B------:R-:W-:Y:S02]  /*4e90*/  FFMA.FTZ R5, R13.reuse, R23, R5 ;  /* 0x000000170d057223 */ /* 0x040fe40000010005 */
[C---:B----4-:R-:W-:Y:S02]  /*4ea0*/  FFMA.FTZ R4, R13.reuse, R24, R4 ;  /* 0x000000180d047223 */ /* 0x050fe40000010004 */
[C---:B------:R-:W-:Y:S02]  /*4eb0*/  FFMA.FTZ R3, R13.reuse, R25, R3 ;  /* 0x000000190d037223 */ /* 0x040fe40000010003 */
[C---:B------:R-:W-:Y:S02]  /*4ec0*/  FFMA.FTZ R2, R13.reuse, R26, R2 ;  /* 0x0000001a0d027223 */ /* 0x040fe40000010002 */
[----:B------:R-:W-:Y:S01]  /*4ed0*/  FFMA.FTZ R0, R13, R27, R0 ;  /* 0x0000001b0d007223 */ /* 0x000fe20000010000 */
[----:B------:R-:W-:-:S05]  /*4ee0*/  @!P2 BRA `(.L_x_373) ;  /* 0xfffffb300000a947 */ /* 0x000fca000383ffff */
.L_x_372:
[----:B------:R-:W-:-:S04]  /*4ef0*/  IADD3 R13, -R30, c[0x0][0x314], RZ ;  /* 0x0000c5001e0d7a10 */ /* 0x000fc80007ffe1ff */
[----:B------:R-:W-:-:S13]  /*4f00*/  ISETP.GT.AND P0, PT, R13, 0x1, PT ;  /* 0x000000010d00780c */ /* 0x000fda0003f04270 */
[----:B------:R-:W-:Y:S05]  /*4f10*/  @!P0 BRA `(.L_x_374) ;  /* 0x000002a000008947 */ /* 0x000fea0003800000 */
[----:B------:R-:W-:Y:S01]  /*4f20*/  ISETP.GE.AND P0, PT, R15, R31, PT ;  /* 0x0000001f0f00720c */ /* 0x000fe20003f06270 */
[----:B------:R-:W0:-:S12]  /*4f30*/  LDS R13, [R14] ;  /* 0x000000000e0d7984 */ /* 0x000e180000000800 */
[----:B------:R1:W0:Y:S04]  /*4f40*/  @!P0 LDG.E.128 R16, [R34.64+-0x200] ;  /* 0xfffe000822108981 */ /* 0x000228000c1e1d00 */
[----:B------:R1:W2:Y:S04]  /*4f50*/  @!P0 LDG.E.128 R20, [R34.64+-0x100] ;  /* 0xffff000822148981 */ /* 0x0002a8000c1e1d00 */
[----:B------:R1:W3:Y:S02]  /*4f60*/  @!P0 LDG.E.128 R24, [R34.64] ;  /* 0x0000000822188981 */ /* 0x0002e4000c1e1d00 */
[----:B-1----:R-:W-:-:S04]  /*4f70*/  IADD3 R34, P1, R32, R34, RZ ;  /* 0x0000002220227210 */ /* 0x002fc80007f3e0ff */
[----:B------:R-:W-:Y:S01]  /*4f80*/  IADD3.X R35, R33, R35, RZ, P1, !PT ;  /* 0x0000002321237210 */ /* 0x000fe20000ffe4ff */
[-C--:B0-----:R-:W-:Y:S02]  /*4f90*/  FFMA.FTZ R12, R16, R13.reuse, R12 ;  /* 0x0000000d100c7223 */ /* 0x081fe4000001000c */
[-C--:B------:R-:W-:Y:S02]  /*4fa0*/  FFMA.FTZ R11, R17, R13.reuse, R11 ;  /* 0x0000000d110b7223 */ /* 0x080fe4000001000b */
[-C--:B------:R-:W-:Y:S02]  /*4fb0*/  FFMA.FTZ R10, R18, R13.reuse, R10 ;  /* 0x0000000d120a7223 */ /* 0x080fe4000001000a */
[-C--:B------:R-:W-:Y:S02]  /*4fc0*/  FFMA.FTZ R9, R19, R13.reuse, R9 ;  /* 0x0000000d13097223 */ /* 0x080fe40000010009 */
[-C--:B--2---:R-:W-:Y:S01]  /*4fd0*/  FFMA.FTZ R8, R20, R13.reuse, R8 ;  /* 0x0000000d14087223 */ /* 0x084fe20000010008 */
[----:B------:R0:W2:Y:S01]  /*4fe0*/  @!P0 LDG.E.128 R16, [R34.64+-0x200] ;  /* 0xfffe000822108981 */ /* 0x0000a2000c1e1d00 */
[----:B------:R-:W-:-:S02]  /*4ff0*/  FFMA.FTZ R7, R21, R13, R7 ;  /* 0x0000000d15077223 */ /* 0x000fc40000010007 */
[-C--:B------:R-:W-:Y:S02]  /*5000*/  FFMA.FTZ R6, R22, R13.reuse, R6 ;  /* 0x0000000d16067223 */ /* 0x080fe40000010006 */
[-C--:B------:R-:W-:Y:S02]  /*5010*/  FFMA.FTZ R5, R23, R13.reuse, R5 ;  /* 0x0000000d17057223 */ /* 0x080fe40000010005 */
[-C--:B---3--:R-:W-:Y:S01]  /*5020*/  FFMA.FTZ R4, R24, R13.reuse, R4 ;  /* 0x0000000d18047223 */ /* 0x088fe20000010004 */
[----:B------:R0:W3:Y:S01]  /*5030*/  @!P0 LDG.E.128 R20, [R34.64+-0x100] ;  /* 0xffff000822148981 */ /* 0x0000e2000c1e1d00 */
[-C--:B------:R-:W-:Y:S02]  /*5040*/  FFMA.FTZ R3, R25, R13.reuse, R3 ;  /* 0x0000000d19037223 */ /* 0x080fe40000010003 */
[-C--:B------:R-:W-:Y:S02]  /*5050*/  FFMA.FTZ R2, R26, R13.reuse, R2 ;  /* 0x0000000d1a027223 */ /* 0x080fe40000010002 */
[----:B------:R-:W-:-:S02]  /*5060*/  FFMA.FTZ R0, R27, R13, R0 ;  /* 0x0000000d1b007223 */ /* 0x000fc40000010000 */
[----:B------:R0:W4:Y:S04]  /*5070*/  @!P0 LDG.E.128 R24, [R34.64] ;  /* 0x0000000822188981 */ /* 0x000128000c1e1d00 */
[----:B------:R1:W2:Y:S01]  /*5080*/  LDS R13, [R14+0x24] ;  /* 0x000024000e0d7984 */ /* 0x0002a20000000800 */
[----:B------:R-:W-:Y:S02]  /*5090*/  IADD3 R30, R30, 0x1, RZ ;  /* 0x000000011e1e7810 */ /* 0x000fe40007ffe0ff */
[----:B------:R-:W-:Y:S02]  /*50a0*/  PLOP3.LUT P4, PT, PT, PT, PT, 0x8, 0x0 ;  /* 0x000000000000781c */ /* 0x000fe40003f8e170 */
[----:B------:R-:W-:Y:S02]  /*50b0*/  IADD3 R30, R30, 0x1, RZ ;  /* 0x000000011e1e7810 */ /* 0x000fe40007ffe0ff */
[----:B0-----:R-:W-:-:S02]  /*50c0*/  IADD3 R34, P0, R32, R34, RZ ;  /* 0x0000002220227210 */ /* 0x001fc40007f1e0ff */
[----:B-1----:R-:W-:Y:S02]  /*50d0*/  IADD3 R14, R14, 0x24, RZ ;  /* 0x000000240e0e7810 */ /* 0x002fe40007ffe0ff */
[----:B------:R-:W-:Y:S02]  /*50e0*/  IADD3.X R35, R33, R35, RZ, P0, !PT ;  /* 0x0000002321237210 */ /* 0x000fe400007fe4ff */
[----:B------:R-:W-:Y:S01]  /*50f0*/  IADD3 R14, R14, 0x24, RZ ;  /* 0x000000240e0e7810 */ /* 0x000fe20007ffe0ff */
[-C--:B--2---:R-:W-:Y:S02]  /*5100*/  FFMA.FTZ R12, R16, R13.reuse, R12 ;  /* 0x0000000d100c7223 */ /* 0x084fe4000001000c */
[-C--:B------:R-:W-:Y:S02]  /*5110*/  FFMA.FTZ R11, R17, R13.reuse, R11 ;  /* 0x0000000d110b7223 */ /* 0x080fe4000001000b */
[-C--:B------:R-:W-:Y:S02]  /*5120*/  FFMA.FTZ R10, R18, R13.reuse, R10 ;  /* 0x0000000d120a7223 */ /* 0x080fe4000001000a */
[----:B------:R-:W-:-:S02]  /*5130*/  FFMA.FTZ R9, R19, R13, R9 ;  /* 0x0000000d13097223 */ /* 0x000fc40000010009 */
[-C--:B---3--:R-:W-:Y:S02]  /*5140*/  FFMA.FTZ R8, R20, R13.reuse, R8 ;  /* 0x0000000d14087223 */ /* 0x088fe40000010008 */
[-C--:B------:R-:W-:Y:S02]  /*5150*/  FFMA.FTZ R7, R21, R13.reuse, R7 ;  /* 0x0000000d15077223 */ /* 0x080fe40000010007 */
[-C--:B------:R-:W-:Y:S02]  /*5160*/  FFMA.FTZ R6, R22, R13.reuse, R6 ;  /* 0x0000000d16067223 */ /* 0x080fe40000010006 */
[-C--:B------:R-:W-:Y:S02]  /*5170*/  FFMA.FTZ R5, R23, R13.reuse, R5 ;  /* 0x0000000d17057223 */ /* 0x080fe40000010005 */
[-C--:B----4-:R-:W-:Y:S02]  /*5180*/  FFMA.FTZ R4, R24, R13.reuse, R4 ;  /* 0x0000000d18047223 */ /* 0x090fe40000010004 */
[----:B------:R-:W-:-:S02]  /*5190*/  FFMA.FTZ R3, R25, R13, R3 ;  /* 0x0000000d19037223 */ /* 0x000fc40000010003 */
[-C--:B------:R-:W-:Y:S02]  /*51a0*/  FFMA.FTZ R2, R26, R13.reuse, R2 ;  /* 0x0000000d1a027223 */ /* 0x080fe40000010002 */
[----:B------:R-:W-:Y:S02]  /*51b0*/  FFMA.FTZ R0, R27, R13, R0 ;  /* 0x0000000d1b007223 */ /* 0x000fe40000010000 */
.L_x_374:
[----:B------:R-:W-:-:S13]  /*51c0*/  ISETP.LT.OR P4, PT, R30, c[0x0][0x314], P4 ;  /* 0x0000c5001e007a0c */ /* 0x000fda0002781670 */
[----:B------:R-:W-:Y:S05]  /*51d0*/  @!P4 BRA `(.L_x_371) ;  /* 0x000001400000c947 */ /* 0x000fea0003800000 */
[----:B------:R-:W-:Y:S01]  /*51e0*/  ISETP.GE.AND P0, PT, R15, R31, PT ;  /* 0x0000001f0f00720c */ /* 0x000fe20003f06270 */
[----:B------:R-:W-:-:S12]  /*51f0*/  BSSY B0, `(.L_x_375) ;  /* 0x0000005000007945 */ /* 0x000fd80003800000 */
[----:B------:R-:W-:Y:S05]  /*5200*/  @P0 BRA `(.L_x_376) ;  /* 0x0000003000000947 */ /* 0x000fea0003800000 */
[----:B------:R0:W5:Y:S04]  /*5210*/  LDG.E.128 R16, [R34.64+-0x200] ;  /* 0xfffe000822107981 */ /* 0x000168000c1e1d00 */
[----:B------:R0:W5:Y:S04]  /*5220*/  LDG.E.128 R20, [R34.64+-0x100] ;  /* 0xffff000822147981 */ /* 0x000168000c1e1d00 */
[----:B------:R0:W5:Y:S02]  /*5230*/  LDG.E.128 R24, [R34.64] ;  /* 0x0000000822187981 */ /* 0x000164000c1e1d00 */
.L_x_376:
[----:B------:R-:W-:Y:S05]  /*5240*/  BSYNC B0 ;  /* 0x0000000000007941 */ /* 0x000fea0003800000 */
.L_x_375:
[----:B------:R-:W1:Y:S02]  /*5250*/  LDS R14, [R14] ;  /* 0x000000000e0e7984 */ /* 0x000e640000000800 */
[----:B-1---5:R-:W-:-:S02]  /*5260*/  FFMA.FTZ R12, R14, R16, R12 ;  /* 0x000000100e0c7223 */ /* 0x022fc4000001000c */
[C---:B------:R-:W-:Y:S02]  /*5270*/  FFMA.FTZ R11, R14.reuse, R17, R11 ;  /* 0x000000110e0b7223 */ /* 0x040fe4000001000b */
[C---:B------:R-:W-:Y:S02]  /*5280*/  FFMA.FTZ R10, R14.reuse, R18, R10 ;  /* 0x000000120e0a7223 */ /* 0x040fe4000001000a */
[C---:B------:R-:W-:Y:S02]  /*5290*/  FFMA.FTZ R9, R14.reuse, R19, R9 ;  /* 0x000000130e097223 */ /* 0x040fe40000010009 */
[C---:B------:R-:W-:Y:S02]  /*52a0*/  FFMA.FTZ R8, R14.reuse, R20, R8 ;  /* 0x000000140e087223 */ /* 0x040fe40000010008 */
[C---:B------:R-:W-:Y:S02]  /*52b0*/  FFMA.FTZ R7, R14.reuse, R21, R7 ;  /* 0x000000150e077223 */ /* 0x040fe40000010007 */
[----:B------:R-:W-:-:S02]  /*52c0*/  FFMA.FTZ R6, R14, R22, R6 ;  /* 0x000000160e067223 */ /* 0x000fc40000010006 */
[C---:B------:R-:W-:Y:S02]  /*52d0*/  FFMA.FTZ R5, R14.reuse, R23, R5 ;  /* 0x000000170e057223 */ /* 0x040fe40000010005 */
[C---:B------:R-:W-:Y:S02]  /*52e0*/  FFMA.FTZ R4, R14.reuse, R24, R4 ;  /* 0x000000180e047223 */ /* 0x040fe40000010004 */
[C---:B------:R-:W-:Y:S02]  /*52f0*/  FFMA.FTZ R3, R14.reuse, R25, R3 ;  /* 0x000000190e037223 */ /* 0x040fe40000010003 */
[C---:B------:R-:W-:Y:S02]  /*5300*/  FFMA.FTZ R2, R14.reuse, R26, R2 ;  /* 0x0000001a0e027223 */ /* 0x040fe40000010002 */
[----:B------:R-:W-:Y:S02]  /*5310*/  FFMA.FTZ R0, R14, R27, R0 ;  /* 0x0000001b0e007223 */ /* 0x000fe40000010000 */
.L_x_371:
[----:B------:R-:W-:Y:S02]  /*5320*/  IADD3 R15, R15, UR7, RZ ;  /* 0x000000070f0f7c10 */ /* 0x000fe4000fffe0ff */
[----:B------:R-:W-:-:S02]  /*5330*/  F2FP.BF16.PACK_AB R13, R9, R10 ;  /* 0x0000000a090d723e */ /* 0x000fc400000010ff */
[----:B------:R-:W-:Y:S02]  /*5340*/  ISETP.GE.AND P0, PT, R15, R28, PT ;  /* 0x0000001c0f00720c */ /* 0x000fe40003f06270 */
[----:B------:R-:W-:Y:S02]  /*5350*/  F2FP.BF16.PACK_AB R9, R5, R6 ;  /* 0x000000060509723e */ /* 0x000fe400000010ff */
[----:B------:R-:W-:Y:S02]  /*5360*/  F2FP.BF16.PACK_AB R12, R11, R12 ;  /* 0x0000000c0b0c723e */ /* 0x000fe400000010ff */
[----:B------:R-:W-:Y:S02]  /*5370*/  F2FP.BF16.PACK_AB R8, R7, R8 ;  /* 0x000000080708723e */ /* 0x000fe400000010ff */
[----:B------:R-:W-:Y:S02]  /*5380*/  F2FP.BF16.PACK_AB R4, R3, R4 ;  /* 0x000000040304723e */ /* 0x000fe400000010ff */
        /* <DEDUP_REMOVED lines=32> */
[----:B------:R-:W-:Y:S01]  /*5590*/  @!P1 LOP3.LUT R7, RZ, R6, RZ, 0x33, !PT ;  /* 0x00000006ff079212 */ /* 0x000fe200078e33ff */
[----:B-1----:R-:W-:-:S04]  /*55a0*/  IMAD.MOV R2, RZ, RZ, -R17 ;  /* 0x000000ffff027224 */ /* 0x002fc800078e0a11 */
        /* <DEDUP_REMOVED lines=8> */
[----:B------:R-:W-:Y:S02]  /*5630*/  ISETP.GE.AND P1, PT, R10, RZ, PT ;  /* 0x000000ff0a00720c */ /* 0x000fe40003f26270 */
[----:B------:R-:W-:Y:S01]  /*5640*/  IADD3 R10, R39, 0x80, RZ ;  /* 0x00000080270a7810 */ /* 0x000fe20007ffe0ff */
        /* <DEDUP_REMOVED lines=13> */
[----:B------:R-:W-:-:S04]  /*5720*/  @!P0 LOP3.LUT R11, RZ, c[0x0][0x214], RZ, 0x33, !PT ;  /* 0x00008500ff0b8a12 */ /* 0x000fc800078e33ff */
[----:B------:R-:W-:Y:S01]  /*5730*/  SHF.R.S32.HI R2, RZ, 0x1f, R11 ;  /* 0x0000001fff027819 */ /* 0x000fe2000001140b */
[C---:B------:R-:W-:Y:S02]  /*5740*/  IMAD R6, R11.reuse, c[0x0][0x214], R6 ;  /* 0x000085000b067a24 */ /* 0x040fe400078e0206 */
[----:B------:R-:W-:-:S04]  /*5750*/  IMAD.WIDE.U32 R16, R11, c[0x0][0x1f0], R16 ;  /* 0x00007c000b107a25 */ /* 0x000fc800078e0010 */
[----:B------:R-:W-:Y:S02]  /*5760*/  IMAD.IADD R6, R15, 0x1, -R6 ;  /* 0x000000010f067824 */ /* 0x000fe400078e0a06 */
[----:B------:R-:W-:Y:S02]  /*5770*/  IMAD R2, R2, c[0x0][0x1f0], RZ ;  /* 0x00007c0002027a24 */ /* 0x000fe400078e02ff */
[----:B------:R-:W-:Y:S01]  /*5780*/  IMAD.MOV.U32 R14, RZ, RZ, R16 ;  /* 0x000000ffff0e7224 */ /* 0x000fe200078e0010 */
[----:B------:R-:W-:Y:S01]  /*5790*/  SHF.R.S32.HI R7, RZ, 0x1f, R6 ;  /* 0x0000001fff077819 */ /* 0x000fe20000011406 */
[----:B------:R-:W-:-:S04]  /*57a0*/  IMAD R2, R11, c[0x0][0x1f4], R2 ;  /* 0x00007d000b027a24 */ /* 0x000fc800078e0202 */
[----:B------:R-:W-:Y:S02]  /*57b0*/  IMAD.IADD R15, R17, 0x1, R2 ;  /* 0x00000001110f7824 */ /* 0x000fe400078e0202 */
[----:B------:R-:W-:Y:S02]  /*57c0*/  IMAD R7, R7, c[0x0][0x1e8], RZ ;  /* 0x00007a0007077a24 */ /* 0x000fe400078e02ff */
[----:B------:R-:W-:-:S04]  /*57d0*/  IMAD.WIDE.U32 R14, R6, c[0x0][0x1e8], R14 ;  /* 0x00007a00060e7a25 */ /* 0x000fc800078e000e */
[----:B------:R-:W-:Y:S01]  /*57e0*/  IMAD R7, R6, c[0x0][0x1ec], R7 ;  /* 0x00007b0006077a24 */ /* 0x000fe200078e0207 */
[C---:B------:R-:W-:Y:S02]  /*57f0*/  IADD3 R6, R39.reuse, 0x40, RZ ;  /* 0x0000004027067810 */ /* 0x040fe40007ffe0ff */
[-C--:B------:R-:W-:Y:S01]  /*5800*/  IADD3 R0, P2, R39, R14.reuse, RZ ;  /* 0x0000000e27007210 */ /* 0x080fe20007f5e0ff */
[----:B------:R-:W-:Y:S01]  /*5810*/  IMAD.IADD R7, R15, 0x1, R7 ;  /* 0x000000010f077824 */ /* 0x000fe200078e0207 */
[-C--:B------:R-:W-:Y:S02]  /*5820*/  IADD3 R2, P1, R6, R14.reuse, RZ ;  /* 0x0000000e06027210 */ /* 0x080fe40007f3e0ff */
[----:B------:R-:W-:Y:S02]  /*5830*/  IADD3 R3, P0, R10, R14, RZ ;  /* 0x0000000e0a037210 */ /* 0x000fe40007f1e0ff */
[-C--:B------:R-:W-:Y:S02]  /*5840*/  LEA.HI.X.SX32 R39, R39, R7.reuse, 0x1, P2 ;  /* 0x0000000727277211 */ /* 0x080fe400010f0eff */
[----:B------:R-:W-:-:S02]  /*5850*/  LEA.HI.X.SX32 R6, R6, R7, 0x1, P1 ;  /* 0x0000000706067211 */ /* 0x000fc400008f0eff */
[----:B------:R-:W-:Y:S02]  /*5860*/  LEA R16, P2, R0, c[0x0][0x1d0], 0x1 ;  /* 0x0000740000107a11 */ /* 0x000fe400078408ff */
[----:B------:R-:W-:Y:S02]  /*5870*/  LEA.HI.X.SX32 R7, R10, R7, 0x1, P0 ;  /* 0x000000070a077211 */ /* 0x000fe400000f0eff */
[----:B------:R-:W-:Y:S02]  /*5880*/  LEA R14, P1, R2, c[0x0][0x1d0], 0x1 ;  /* 0x00007400020e7a11 */ /* 0x000fe400078208ff */
[----:B------:R-:W-:Y:S02]  /*5890*/  LEA R10, P0, R3, c[0x0][0x1d0], 0x1 ;  /* 0x00007400030a7a11 */ /* 0x000fe400078008ff */
[----:B------:R-:W-:Y:S02]  /*58a0*/  LEA.HI.X R17, R0, c[0x0][0x1d4], R39, 0x1, P2 ;  /* 0x0000750000117a11 */ /* 0x000fe400010f0c27 */
[----:B------:R-:W-:-:S02]  /*58b0*/  LEA.HI.X R15, R2, c[0x0][0x1d4], R6, 0x1, P1 ;  /* 0x00007500020f7a11 */ /* 0x000fc400008f0c06 */
[----:B------:R-:W-:Y:S01]  /*58c0*/  LEA.HI.X R11, R3, c[0x0][0x1d4], R7, 0x1, P0 ;  /* 0x00007500030b7a11 */ /* 0x000fe200000f0c07 */
[----:B------:R-:W-:Y:S04]  /*58d0*/  STG.E.64 [R16.64], R12 ;  /* 0x0000000c10007986 */ /* 0x000fe8000c101b08 */
[----:B------:R-:W-:Y:S04]  /*58e0*/  STG.E.64 [R14.64], R8 ;  /* 0x000000080e007986 */ /* 0x000fe8000c101b08 */
[----:B------:R-:W-:Y:S01]  /*58f0*/  STG.E.64 [R10.64], R4 ;  /* 0x000000040a007986 */ /* 0x000fe2000c101b08 */
[----:B------:R-:W-:Y:S05]  /*5900*/  EXIT ;  /* 0x000000000000794d */ /* 0x000fea0003800000 */
        .weak           $__internal_7_$__cuda_sm20_div_s64
        .type           $__internal_7_$__cuda_sm20_div_s64,@function
        .size           $__internal_7_$__cuda_sm20_div_s64,(.L_x_4375 - $__internal_7_$__cuda_sm20_div_s64)
$__internal_7_$__cuda_sm20_div_s64:
        /* <DEDUP_REMOVED lines=82> */
[----:B------:R-:W-:Y:S06]  /*5e30*/  RET.REL.NODEC R22 `(_ZN5flash32flash_fwd_splitkv_combine_kernelI23Flash_fwd_kernel_traitsILi192ELi64ELi64ELi4ELb0ELb0EN7cutlass10bfloat16_tE19Flash_kernel_traitsILi192ELi64ELi64ELi4ES3_EELi8ELi7ELb1EEEvNS_16Flash_fwd_paramsE) ;  /* 0xffffa1c016007950 */ /* 0x000fec0003c3ffff */
.L_x_377:
        /* <DEDUP_REMOVED lines=12> */
.L_x_4375:


//--------------------- .text._ZN5flash32flash_fwd_splitkv_combine_kernelI23Flash_fwd_kernel_traitsILi192ELi64ELi64ELi4ELb0ELb0EN7cutlass10bfloat16_tE19Flash_kernel_traitsILi192ELi64ELi64ELi4ES3_EELi8ELi6ELb1EEEvNS_16Flash_fwd_paramsE --------------------------
	.section	.text._ZN5flash32flash_fwd_splitkv_combine_kernelI23Flash_fwd_kernel_traitsILi192ELi64ELi64ELi4ELb0ELb0EN7cutlass10bfloat16_tE19Flash_kernel_traitsILi192ELi64ELi64ELi4ES3_EELi8ELi6ELb1EEEvNS_16Flash_fwd_paramsE,"ax",@progbits
	.sectioninfo	@"SHI_REGISTERS=64"
	.align	128
        .global         _ZN5flash32flash_fwd_splitkv_combine_kernelI23Flash_fwd_kernel_traitsILi192ELi64ELi64ELi4ELb0ELb0EN7cutlass10bfloat16_tE19Flash_kernel_traitsILi192ELi64ELi64ELi4ES3_EELi8ELi6ELb1EEEvNS_16Flash_fwd_paramsE
        .type           _ZN5flash32flash_fwd_splitkv_combine_kernelI23Flash_fwd_kernel_traitsILi192ELi64ELi64ELi4ELb0ELb0EN7cutlass10bfloat16_tE19Flash_kernel_traitsILi192ELi64ELi64ELi4ES3_EELi8ELi6ELb1EEEvNS_16Flash_fwd_paramsE,@function
        .size           _ZN5flash32flash_fwd_splitkv_combine_kernelI23Flash_fwd_kernel_traitsILi192ELi64ELi64ELi4ELb0ELb0EN7cutlass10bfloat16_tE19Flash_kernel_traitsILi192ELi64ELi64ELi4ES3_EELi8ELi6ELb1EEEvNS_16Flash_fwd_paramsE,(.L_x_4376 - _ZN5flash32flash_fwd_splitkv_combine_kernelI23Flash_fwd_kernel_traitsILi192ELi64ELi64ELi4ELb0ELb0EN7cutlass10bfloat16_tE19Flash_kernel_traitsILi192ELi64ELi64ELi4ES3_EELi8ELi6ELb1EEEvNS_16Flash_fwd_paramsE)
        .other          _ZN5flash32flash_fwd_splitkv_combine_kernelI23Flash_fwd_kernel_traitsILi192ELi64ELi64ELi4ELb0ELb0EN7cutlass10bfloat16_tE19Flash_kernel_traitsILi192ELi64ELi64ELi4ES3_EELi8ELi6ELb1EEEvNS_16Flash_fwd_paramsE,@"STO_CUDA_ENTRY STV_DEFAULT"
_ZN5flash32flash_fwd_splitkv_combine_kernelI23Flash_fwd_kernel_traitsILi192ELi64ELi64ELi4ELb0ELb0EN7cutlass10bfloat16_tE19Flash_kernel_traitsILi192ELi64ELi64ELi4ES3_EELi8ELi6ELb1EEEvNS_16Flash_fwd_paramsE:
.text._ZN5flash32flash_fwd_splitkv_combine_kernelI23Flash_fwd_kernel_traitsILi192ELi64ELi64ELi4ELb0ELb0EN7cutlass10bfloat16_tE19Flash_kernel_traitsILi192ELi64ELi64ELi4ES3_EELi8ELi6ELb1EEEvNS_16Flash_fwd_paramsE:
        /* <DEDUP_REMOVED lines=23> */
[----:B------:R-:W-:Y:S05]  /*0170*/  CALL.REL.NOINC `($__internal_8_$__cuda_sm20_div_s64) ;  /* 0x00004f4000007944 */ /* 0x000fea0003c00000 */
[----:B------:R-:W-:Y:S05]  /*0180*/  BRA `(.L_x_379) ;  /* 0x0000013000007947 */ /* 0x000fea0003800000 */
.L_x_378:
        /* <DEDUP_REMOVED lines=19> */
.L_x_379:
        /* <DEDUP_REMOVED lines=11> */
[----:B------:R-:W-:Y:S05]  /*0370*/  CALL.REL.NOINC `($__internal_8_$__cuda_sm20_div_s64) ;  /* 0x00004d4000007944 */ /* 0x000fea0003c00000 */
[----:B------:R-:W-:Y:S02]  /*0380*/  MOV R32, R20 ;  /* 0x0000001400207202 */ /* 0x000fe40000000f00 */
[----:B------:R-:W-:Y:S01]  /*0390*/  MOV R33, R21 ;  /* 0x0000001500217202 */ /* 0x000fe20000000f00 */
[----:B------:R-:W-:Y:S05]  /*03a0*/  BRA `(.L_x_382) ;  /* 0x0000013000007947 */ /* 0x000fea0003800000 */
.L_x_381:
        /* <DEDUP_REMOVED lines=19> */
.L_x_382:
[----:B------:R-:W-:Y:S05]  /*04e0*/  BSYNC B0 ;  /* 0x0000000000007941 */ /* 0x000fea0003800000 */
.L_x_380:
        /* <DEDUP_REMOVED lines=54> */
[----:B------:R-:W-:Y:S02]  /*0850*/  MOV R8, R20 ;  /* 0x0000001400087202 */ /* 0x000fe40000000f00 */
[----:B------:R-:W-:Y:S01]  /*0860*/  MOV R9, R21 ;  /* 0x0000001500097202 */ /* 0x000fe20000000f00 */
[----:B------:R-:W-:Y:S05]  /*0870*/  BRA `(.L_x_385) ;  /* 0x0000013000007947 */ /* 0x000fea0003800000 */
.L_x_384:
        /* <DEDUP_REMOVED lines=19> */
.L_x_385:
[----:B------:R-:W-:Y:S05]  /*09b0*/  BSYNC B0 ;  /* 0x0000000000007941 */ /* 0x000fea0003800000 */
.L_x_383:
        /* <DEDUP_REMOVED lines=104> */
.L_x_387:
        /* <DEDUP_REMOVED lines=19> */
.L_x_388:
[----:B------:R-:W-:Y:S05]  /*1170*/  BSYNC B0 ;  /* 0x0000000000007941 */ /* 0x000fea0003800000 */
.L_x_386:
        /* <DEDUP_REMOVED lines=107> */
.L_x_390:
        /* <DEDUP_REMOVED lines=19> */
.L_x_391:
[----:B------:R-:W-:Y:S05]  /*1960*/  BSYNC B0 ;  /* 0x0000000000007941 */ /* 0x000fea0003800000 */
.L_x_389:
        /* <DEDUP_REMOVED lines=165> */
[----:B------:R-:W-:Y:S05]  /*23c0*/  CALL.REL.NOINC `($__internal_8_$__cuda_sm20_div_s64) ;  /* 0x00002cf000007944 */ /* 0x000fea0003c00000 */
        /* <DEDUP_REMOVED lines=10> */
.L_x_396:
        /* <DEDUP_REMOVED lines=22> */
.L_x_397:
[----:B------:R-:W-:Y:S05]  /*25d0*/  BSYNC B0 ;  /* 0x0000000000007941 */ /* 0x000fea0003800000 */
.L_x_395:
[----:B------:R-:W-:Y:S01]  /*25e0*/  LOP3.LUT R19, R17, R0, RZ, 0xfc, !PT ;  /* 0x0000000011137212 */ /* 0x000fe200078efcff */
[----:B------:R-:W-:Y:S03]  /*25f0*/  BSSY B0, `(.L_x_398) ;  /* 0x0000028000007945 */ /* 0x000fe60003800000 */
[----:B------:R-:W-:-:S13]  /*2600*/  ISETP.NE.U32.AND P0, PT, R19, RZ, PT ;  /* 0x000000ff1300720c */ /* 0x000fda0003f05070 */
[----:B------:R-:W-:Y:S05]  /*2610*/  @!P0 BRA `(.L_x_399) ;  /* 0x000000f000008947 */ /* 0x000fea0003800000 */
[----:B------:R-:W-:Y:S01]  /*2620*/  IMAD.MOV.U32 R26, RZ, RZ, R27 ;  /* 0x000000ffff1a7224 */ /* 0x000fe200078e001b */
[----:B------:R-:W-:Y:S02]  /*2630*/  MOV R23, R0 ;  /* 0x0000000000177202 */ /* 0x000fe40000000f00 */
[----:B------:R-:W-:Y:S02]  /*2640*/  MOV R24, 0x2660 ;  /* 0x0000266000187802 */ /* 0x000fe40000000f00 */
[----:B------:R-:W-:Y:S05]  /*2650*/  CALL.REL.NOINC `($__internal_8_$__cuda_sm20_div_s64) ;  /* 0x00002a6000007944 */ /* 0x000fea0003c00000 */
        /* <DEDUP_REMOVED lines=11> */
.L_x_399:
        /* <DEDUP_REMOVED lines=22> */
.L_x_400:
[----:B------:R-:W-:Y:S05]  /*2870*/  BSYNC B0 ;  /* 0x0000000000007941 */ /* 0x000fea0003800000 */
.L_x_398:
        /* <DEDUP_REMOVED lines=11> */
[----:B------:R-:W-:Y:S05]  /*2930*/  CALL.REL.NOINC `($__internal_8_$__cuda_sm20_div_s64) ;  /* 0x0000278000007944 */ /* 0x000fea0003c00000 */
[----:B------:R-:W-:-:S04]  /*2940*/  IADD3 R17, P0, RZ, -R20, RZ ;  /* 0x80000014ff117210 */ /* 0x000fc80007f1e0ff */
[----:B------:R-:W-:Y:S01]  /*2950*/  IADD3.X R18, RZ, ~R21, RZ, P0, !PT ;  /* 0x80000015ff127210 */ /* 0x000fe200007fe4ff */
[----:B------:R-:W-:-:S04]  /*2960*/  IMAD.WIDE.U32 R42, R5, R17, R42 ;  /* 0x00000011052a7225 */ /* 0x000fc800078e002a */
[----:B------:R-:W-:-:S04]  /*2970*/  IMAD R18, R18, R5, RZ ;  /* 0x0000000512127224 */ /* 0x000fc800078e02ff */
[----:B------:R-:W-:-:S05]  /*2980*/  IMAD R4, R4, R17, R18 ;  /* 0x0000001104047224 */ /* 0x000fca00078e0212 */
[----:B------:R-:W-:Y:S01]  /*2990*/  IADD3 R4, R43, R4, RZ ;  /* 0x000000042b047210 */ /* 0x000fe20007ffe0ff */
[----:B------:R-:W-:Y:S05]  /*29a0*/  BRA `(.L_x_403) ;  /* 0x0000016000007947 */ /* 0x000fea0003800000 */
.L_x_402:
        /* <DEDUP_REMOVED lines=22> */
.L_x_403:
[----:B------:R-:W-:Y:S05]  /*2b10*/  BSYNC B0 ;  /* 0x0000000000007941 */ /* 0x000fea0003800000 */
.L_x_401:
        /* <DEDUP_REMOVED lines=38> */
[----:B------:R-:W-:Y:S05]  /*2d80*/  CALL.REL.NOINC `($__internal_8_$__cuda_sm20_div_s64) ;  /* 0x0000233000007944 */ /* 0x000fea0003c00000 */
        /* <DEDUP_REMOVED lines=12> */
.L_x_405:
        /* <DEDUP_REMOVED lines=23> */
.L_x_406:
[----:B------:R-:W-:Y:S05]  /*2fc0*/  BSYNC B0 ;  /* 0x0000000000007941 */ /* 0x000fea0003800000 */
.L_x_404:
        /* <DEDUP_REMOVED lines=19> */
.L_x_408:
        /* <DEDUP_REMOVED lines=22> */
.L_x_409:
[----:B------:R-:W-:Y:S05]  /*3260*/  BSYNC B0 ;  /* 0x0000000000007941 */ /* 0x000fea0003800000 */
.L_x_407:
        /* <DEDUP_REMOVED lines=19> */
.L_x_411:
        /* <DEDUP_REMOVED lines=23> */
.L_x_412:
[----:B------:R-:W-:Y:S05]  /*3510*/  BSYNC B0 ;  /* 0x0000000000007941 */ /* 0x000fea0003800000 */
.L_x_410:
        /* <DEDUP_REMOVED lines=25> */
[----:B------:R-:W-:Y:S05]  /*36b0*/  CALL.REL.NOINC `($__internal_8_$__cuda_sm20_div_s64) ;  /* 0x00001a0000007944 */ /* 0x000fea0003c00000 */
        /* <DEDUP_REMOVED lines=12> */
.L_x_414:
        /* <DEDUP_REMOVED lines=23> */
.L_x_415:
[----:B------:R-:W-:Y:S05]  /*38f0*/  BSYNC B0 ;  /* 0x0000000000007941 */ /* 0x000fea0003800000 */
.L_x_413:
        /* <DEDUP_REMOVED lines=29> */
.L_x_417:
        /* <DEDUP_REMOVED lines=23> */
.L_x_418:
[----:B------:R-:W-:Y:S05]  /*3c40*/  BSYNC B0 ;  /* 0x0000000000007941 */ /* 0x000fea0003800000 */
.L_x_416:
        /* <DEDUP_REMOVED lines=20> */
.L_x_394:
[----:B------:R-:W-:-:S04]  /*3d90*/  LEA R2, P0, R38, c[0x0][0x200], 0x2 ;  /* 0x0000800026027a11 */ /* 0x000fc800078010ff */
[----:B------:R-:W-:-:S05]  /*3da0*/  LEA.HI.X R3, R38, c[0x0][0x204], R39, 0x2, P0 ;  /* 0x0000810026037a11 */ /* 0x000fca00000f1427 */
[----:B------:R0:W-:Y:S04]  /*3db0*/  STG.E [R2.64], R30 ;  /* 0x0000001e02007986 */ /* 0x0001e8000c101908 */
.L_x_393:
[----:B------:R-:W-:Y:S05]  /*3dc0*/  BSYNC B1 ;  /* 0x0000000000017941 */ /* 0x000fea0003800000 */
.L_x_392:
[C---:B------:R-:W-:Y:S01]  /*3dd0*/  IADD3 R0, R34.reuse, 0x10, RZ ;  /* 0x0000001022007810 */ /* 0x040fe20007ffe0ff */
[----:B------:R-:W-:Y:S01]  /*3de0*/  IMAD.MOV.U32 R29, RZ, RZ, c[0x0][0x314] ;  /* 0x0000c500ff1d7624 */ /* 0x000fe200078e00ff */
[----:B------:R-:W-:Y:S01]  /*3df0*/  ISETP.GE.OR P2, PT, R34, c[0x0][0x314], P6 ;  /* 0x0000c50022007a0c */ /* 0x000fe20003746670 */
[----:B0-----:R-:W-:Y:S01]  /*3e00*/  CS2R R2, SRZ ;  /* 0x0000000000027805 */ /* 0x001fe2000001ff00 */
[----:B------:R-:W-:Y:S01]  /*3e10*/  ISETP.GE.OR P1, PT, R0, c[0x0][0x314], P6 ;  /* 0x0000c50000007a0c */ /* 0x000fe20003726670 */
[----:B------:R-:W-:Y:S01]  /*3e20*/  CS2R R4, SRZ ;  /* 0x0000000000047805 */ /* 0x000fe2000001ff00 */
[----:B------:R-:W-:Y:S02]  /*3e30*/  IADD3 R0, R34, 0x20, RZ ;  /* 0x0000002022007810 */ /* 0x000fe40007ffe0ff */
[----:B------:R-:W-:Y:S02]  /*3e40*/  MOV R12, RZ ;  /* 0x000000ff000c7202 */ /* 0x000fe40000000f00 */
[----:B------:R-:W-:-:S02]  /*3e50*/  ISETP.GE.OR P0, PT, R0, c[0x0][0x314], P6 ;  /* 0x0000c50000007a0c */ /* 0x000fc40003706670 */
[C---:B------:R-:W-:Y:S01]  /*3e60*/  IADD3 R0, R34.reuse, 0x30, RZ ;  /* 0x0000003022007810 */ /* 0x040fe20007ffe0ff */
[----:B------:R-:W-:Y:S02]  /*3e70*/  IMAD.SHL.U32 R34, R34, 0x4, RZ ;  /* 0x0000000422227824 */ /* 0x000fe400078e00ff */
[----:B------:R-:W-:Y:S01]  /*3e80*/  @!P2 FADD.FTZ R37, -R30, R37 ;  /* 0x000000251e25a221 */ /* 0x000fe20000010100 */
[----:B------:R-:W-:Y:S01]  /*3e90*/  ISETP.GE.OR P6, PT, R0, c[0x0][0x314], P6 ;  /* 0x0000c50000007a0c */ /* 0x000fe200037c6670 */
[----:B------:R-:W-:Y:S01]  /*3ea0*/  @!P1 FADD.FTZ R32, -R30, R32 ;  /* 0x000000201e209221 */ /* 0x000fe20000010100 */
[----:B------:R-:W-:Y:S01]  /*3eb0*/  HFMA2.MMA R0, -RZ, RZ, 0, 0 ;  /* 0x00000000ff007435 */ /* 0x000fe200000001ff */
        /* <DEDUP_REMOVED lines=12> */
[----:B------:R-:W-:-:S03]  /*3f80*/  ISETP.GE.AND P0, PT, R29, 0x1, PT ;  /* 0x000000011d00780c */ /* 0x000fc60003f06270 */
[----:B--2---:R-:W-:Y:S04]  /*3f90*/  @!P1 STS [R25.X4+0x240], R32 ;  /* 0x0002402019009388 */ /* 0x004fe80000004800 */
[----:B---3--:R2:W-:Y:S01]  /*3fa0*/  @!P6 STS [R25.X4+0x6c0], R10 ;  /* 0x0006c00a1900e388 */ /* 0x0085e20000004800 */
[----:B0-----:R-:W-:Y:S01]  /*3fb0*/  CS2R R6, SRZ ;  /* 0x0000000000067805 */ /* 0x001fe2000001ff00 */
[----:B-1----:R-:W-:Y:S01]  /*3fc0*/  CS2R R8, SRZ ;  /* 0x0000000000087805 */ /* 0x002fe2000001ff00 */
[----:B--2---:R-:W-:Y:S01]  /*3fd0*/  CS2R R10, SRZ ;  /* 0x00000000000a7805 */ /* 0x004fe2000001ff00 */
        /* <DEDUP_REMOVED lines=31> */
.L_x_421:
        /* <DEDUP_REMOVED lines=45> */
[----:B0-----:R-:W-:Y:S04]  /*44a0*/  IADD3 R40, P1, R36, R38, RZ ;  /* 0x0000002624287210 */ /* 0x001fe80007f3e0ff */
        /* <DEDUP_REMOVED lines=16> */
[----:B------:R0:W2:Y:S02]  /*45b0*/  LDS R13, [R14+0x6c] ;  /* 0x00006c000e0d7984 */ /* 0x0000a40000000800 */
[----:B0-----:R-:W-:Y:S01]  /*45c0*/  IADD3 R14, R14, 0x90, RZ ;  /* 0x000000900e0e7810 */ /* 0x001fe20007ffe0ff */
        /* <DEDUP_REMOVED lines=13> */
.L_x_420:
[----:B------:R-:W-:-:S04]  /*46a0*/  IADD3 R13, -R30, c[0x0][0x314], RZ ;  /* 0x0000c5001e0d7a10 */ /* 0x000fc80007ffe1ff */
[----:B------:R-:W-:-:S13]  /*46b0*/  ISETP.GT.AND P0, PT, R13, 0x1, PT ;  /* 0x000000010d00780c */ /* 0x000fda0003f04270 */
[----:B------:R-:W-:Y:S05]  /*46c0*/  @!P0 BRA `(.L_x_422) ;  /* 0x000002a000008947 */ /* 0x000fea0003800000 */
[----:B------:R-:W-:Y:S01]  /*46d0*/  ISETP.GE.AND P0, PT, R15, R32, PT ;  /* 0x000000200f00720c */ /* 0x000fe20003f06270 */
[----:B------:R-:W0:-:S12]  /*46e0*/  LDS R43, [R14] ;  /* 0x000000000e2b7984 */ /* 0x000e180000000800 */
[----:B------:R-:W0:Y:S04]  /*46f0*/  @!P0 LDG.E.128 R16, [R40.64+-0x200] ;  /* 0xfffe000828108981 */ /* 0x000e28000c1e1d00 */
[----:B------:R-:W2:Y:S04]  /*4700*/  @!P0 LDG.E.128 R20, [R40.64+-0x100] ;  /* 0xffff000828148981 */ /* 0x000ea8000c1e1d00 */
[----:B------:R-:W3:Y:S01]  /*4710*/  @!P0 LDG.E.128 R24, [R40.64] ;  /* 0x0000000828188981 */ /* 0x000ee2000c1e1d00 */
[----:B------:R-:W-:-:S04]  /*4720*/  IADD3 R50, P1, R36, R40, RZ ;  /* 0x0000002824327210 */ /* 0x000fc80007f3e0ff */
[----:B------:R-:W-:Y:S01]  /*4730*/  IADD3.X R51, R37, R41, RZ, P1, !PT ;  /* 0x0000002925337210 */ /* 0x000fe20000ffe4ff */
[-C--:B0-----:R-:W-:Y:S02]  /*4740*/  FFMA.FTZ R39, R16, R43.reuse, R12 ;  /* 0x0000002b10277223 */ /* 0x081fe4000001000c */
[-C--:B------:R-:W-:Y:S02]  /*4750*/  FFMA.FTZ R48, R17, R43.reuse, R11 ;  /* 0x0000002b11307223 */ /* 0x080fe4000001000b */
[-C--:B------:R-:W-:Y:S02]  /*4760*/  FFMA.FTZ R35, R18, R43.reuse, R10 ;  /* 0x0000002b12237223 */ /* 0x080fe4000001000a */
[-C--:B------:R-:W-:Y:S02]  /*4770*/  FFMA.FTZ R46, R19, R43.reuse, R9 ;  /* 0x0000002b132e7223 */ /* 0x080fe40000010009 */
[-C--:B--2---:R-:W-:Y:S01]  /*4780*/  FFMA.FTZ R33, R20, R43.reuse, R8 ;  /* 0x0000002b14217223 */ /* 0x084fe20000010008 */
[----:B------:R-:W2:Y:S01]  /*4790*/  @!P0 LDG.E.128 R16, [R50.64+-0x200] ;  /* 0xfffe000832108981 */ /* 0x000ea2000c1e1d00 */
[----:B------:R-:W-:-:S02]  /*47a0*/  FFMA.FTZ R44, R21, R43, R7 ;  /* 0x0000002b152c7223 */ /* 0x000fc40000010007 */
[-C--:B------:R-:W-:Y:S02]  /*47b0*/  FFMA.FTZ R31, R22, R43.reuse, R6 ;  /* 0x0000002b161f7223 */ /* 0x080fe40000010006 */
[-C--:B------:R-:W-:Y:S02]  /*47c0*/  FFMA.FTZ R42, R23, R43.reuse, R5 ;  /* 0x0000002b172a7223 */ /* 0x080fe40000010005 */
[-C--:B---3--:R-:W-:Y:S01]  /*47d0*/  FFMA.FTZ R29, R24, R43.reuse, R4 ;  /* 0x0000002b181d7223 */ /* 0x088fe20000010004 */
[----:B------:R-:W3:Y:S01]  /*47e0*/  @!P0 LDG.E.128 R20, [R50.64+-0x100] ;  /* 0xffff000832148981 */ /* 0x000ee2000c1e1d00 */
[-C--:B------:R-:W-:Y:S02]  /*47f0*/  FFMA.FTZ R38, R25, R43.reuse, R3 ;  /* 0x0000002b19267223 */ /* 0x080fe40000010003 */
[-C--:B------:R-:W-:Y:S02]  /*4800*/  FFMA.FTZ R13, R26, R43.reuse, R2 ;  /* 0x0000002b1a0d7223 */ /* 0x080fe40000010002 */
[----:B------:R-:W-:-:S02]  /*4810*/  FFMA.FTZ R0, R27, R43, R0 ;  /* 0x0000002b1b007223 */ /* 0x000fc40000010000 */
[----:B------:R-:W4:Y:S04]  /*4820*/  @!P0 LDG.E.128 R24, [R50.64] ;  /* 0x0000000832188981 */ /* 0x000f28000c1e1d00 */
[----:B------:R0:W2:Y:S01]  /*4830*/  LDS R43, [R14+0x24] ;  /* 0x000024000e2b7984 */ /* 0x0000a20000000800 */
[----:B------:R-:W-:Y:S02]  /*4840*/  IADD3 R40, P0, R36, R50, RZ ;  /* 0x0000003224287210 */ /* 0x000fe40007f1e0ff */
[----:B------:R-:W-:Y:S02]  /*4850*/  IADD3 R30, R30, 0x1, RZ ;  /* 0x000000011e1e7810 */ /* 0x000fe40007ffe0ff */
[----:B------:R-:W-:Y:S02]  /*4860*/  IADD3 R36, R14, 0x24, RZ ;  /* 0x000000240e247810 */ /* 0x000fe40007ffe0ff */
[----:B------:R-:W-:-:S02]  /*4870*/  IADD3.X R41, R37, R51, RZ, P0, !PT ;  /* 0x0000003325297210 */ /* 0x000fc400007fe4ff */
[----:B------:R-:W-:Y:S02]  /*4880*/  PLOP3.LUT P4, PT, PT, PT, PT, 0x8, 0x0 ;  /* 0x000000000000781c */ /* 0x000fe40003f8e170 */
[----:B------:R-:W-:Y:S02]  /*4890*/  IADD3 R30, R30, 0x1, RZ ;  /* 0x000000011e1e7810 */ /* 0x000fe40007ffe0ff */
[----:B0-----:R-:W-:Y:S01]  /*48a0*/  IADD3 R14, R36, 0x24, RZ ;  /* 0x00000024240e7810 */ /* 0x001fe20007ffe0ff */
        /* <DEDUP_REMOVED lines=12> */
.L_x_422:
        /* <DEDUP_REMOVED lines=8> */
.L_x_424:
[----:B------:R-:W-:Y:S05]  /*49f0*/  BSYNC B0 ;  /* 0x0000000000007941 */ /* 0x000fea0003800000 */
.L_x_423:
        /* <DEDUP_REMOVED lines=13> */
.L_x_419:
        /* <DEDUP_REMOVED lines=20> */
[----:B-1----:R-:W-:Y:S02]  /*4c10*/  IMAD.MOV R0, RZ, RZ, -R17 ;  /* 0x000000ffff007224 */ /* 0x002fe400078e0a11 */
[----:B------:R-:W-:Y:S02]  /*4c20*/  IMAD.MOV.U32 R16, RZ, RZ, RZ ;  /* 0x000000ffff107224 */ /* 0x000fe400078e00ff */
[----:B------:R-:W-:-:S04]  /*4c30*/  IMAD R0, R0, R10, RZ ;  /* 0x0000000a00007224 */ /* 0x000fc800078e02ff */
[----:B------:R-:W-:-:S06]  /*4c40*/  IMAD.HI.U32 R0, R17, R0, R16 ;  /* 0x0000000011007227 */ /* 0x000fcc00078e0010 */
[----:B------:R-:W-:Y:S02]  /*4c50*/  IMAD.HI.U32 R7, R0, R11, RZ ;  /* 0x0000000b00077227 */ /* 0x000fe400078e00ff */
[----:B------:R-:W1:Y:S02]  /*4c60*/  I2F.RP R0, R3 ;  /* 0x0000000300007306 */ /* 0x000e640000209400 */
[----:B------:R-:W-:Y:S01]  /*4c70*/  IMAD R11, R7, R2, R11 ;  /* 0x00000002070b7224 */ /* 0x000fe200078e020b */
[----:B------:R-:W-:-:S04]  /*4c80*/  LOP3.LUT R2, R15, R6, RZ, 0x3c, !PT ;  /* 0x000000060f027212 */ /* 0x000fc800078e3cff */
[----:B------:R-:W-:Y:S02]  /*4c90*/  ISETP.GT.U32.AND P1, PT, R10, R11, PT ;  /* 0x0000000b0a00720c */ /* 0x000fe40003f24070 */
[----:B------:R-:W-:Y:S01]  /*4ca0*/  ISETP.GE.AND P0, PT, R2, RZ, PT ;  /* 0x000000ff0200720c */ /* 0x000fe20003f06270 */
[----:B-1----:R-:W1:Y:S10]  /*4cb0*/  MUFU.RCP R0, R0 ;  /* 0x0000000000007308 */ /* 0x002e740000001000 */
[----:B------:R-:W-:Y:S01]  /*4cc0*/  @!P1 IMAD.IADD R11, R11, 0x1, -R10 ;  /* 0x000000010b0b9824 */ /* 0x000fe200078e0a0a */
[----:B------:R-:W-:-:S02]  /*4cd0*/  @!P1 IADD3 R7, R7, 0x1, RZ ;  /* 0x0000000107079810 */ /* 0x000fc40007ffe0ff */
[----:B------:R-:W-:Y:S02]  /*4ce0*/  ISETP.NE.AND P1, PT, R6, RZ, PT ;  /* 0x000000ff0600720c */ /* 0x000fe40003f25270 */
[----:B------:R-:W-:Y:S02]  /*4cf0*/  ISETP.GE.U32.AND P2, PT, R11, R10, PT ;  /* 0x0000000a0b00720c */ /* 0x000fe40003f46070 */
[----:B-1----:R-:W-:-:S04]  /*4d00*/  IADD3 R16, R0, 0xffffffe, RZ ;  /* 0x0ffffffe00107810 */ /* 0x002fc80007ffe0ff */
[----:B------:R-:W1:Y:S07]  /*4d10*/  F2I.FTZ.U32.TRUNC.NTZ R17, R16 ;  /* 0x0000001000117305 */ /* 0x000e6e000021f000 */
[----:B------:R-:W-:-:S05]  /*4d20*/  @P2 IADD3 R7, R7, 0x1, RZ ;  /* 0x0000000107072810 */ /* 0x000fca0007ffe0ff */
[----:B------:R-:W-:Y:S01]  /*4d30*/  @!P0 IMAD.MOV R7, RZ, RZ, -R7 ;  /* 0x000000ffff078224 */ /* 0x000fe200078e0a07 */
[----:B------:R-:W-:-:S05]  /*4d40*/  @!P1 LOP3.LUT R7, RZ, R6, RZ, 0x33, !PT ;  /* 0x00000006ff079212 */ /* 0x000fca00078e33ff */
[----:B------:R-:W-:Y:S02]  /*4d50*/  IMAD R6, R7, R6, RZ ;  /* 0x0000000607067224 */ /* 0x000fe400078e02ff */
[--C-:B-1----:R-:W-:Y:S02]  /*4d60*/  IMAD.MOV R2, RZ, RZ, -R17.reuse ;  /* 0x000000ffff027224 */ /* 0x102fe400078e0a11 */
[----:B------:R-:W-:Y:S02]  /*4d70*/  IMAD.IADD R10, R15, 0x1, -R6 ;  /* 0x000000010f0a7824 */ /* 0x000fe400078e0a06 */
[----:B------:R-:W-:Y:S02]  /*4d80*/  IMAD R2, R2, R3, RZ ;  /* 0x0000000302027224 */ /* 0x000fe400078e02ff */
[----:B------:R-:W-:Y:S01]  /*4d90*/  IMAD.MOV.U32 R16, RZ, RZ, RZ ;  /* 0x000000ffff107224 */ /* 0x000fe200078e00ff */
[----:B------:R-:W-:Y:S02]  /*4da0*/  IABS R0, R10 ;  /* 0x0000000a00007213 */ /* 0x000fe40000000000 */
[----:B------:R-:W-:Y:S01]  /*4db0*/  LOP3.LUT R10, R10, c[0x0][0x214], RZ, 0x3c, !PT ;  /* 0x000085000a0a7a12 */ /* 0x000fe200078e3cff */
[----:B------:R-:W-:-:S03]  /*4dc0*/  IMAD.HI.U32 R2, R17, R2, R16 ;  /* 0x0000000211027227 */ /* 0x000fc600078e0010 */
[----:B------:R-:W-:Y:S01]  /*4dd0*/  ISETP.GE.AND P1, PT, R10, RZ, PT ;  /* 0x000000ff0a00720c */ /* 0x000fe20003f26270 */
[----:B------:R-:W-:Y:S01]  /*4de0*/  IMAD.WIDE.U32 R16, R7, c[0x0][0x1e0], RZ ;  /* 0x0000780007107a25 */ /* 0x000fe200078e00ff */
[----:B------:R-:W-:-:S03]  /*4df0*/  IADD3 R10, R34, 0x40, RZ ;  /* 0x00000040220a7810 */ /* 0x000fc60007ffe0ff */
        /* <DEDUP_REMOVED lines=44> */
        .weak           $__internal_8_$__cuda_sm20_div_s64
        .type           $__internal_8_$__cuda_sm20_div_s64,@function
        .size           $__internal_8_$__cuda_sm20_div_s64,(.L_x_4376 - $__internal_8_$__cuda_sm20_div_s64)
$__internal_8_$__cuda_sm20_div_s64:
        /* <DEDUP_REMOVED lines=83> */
[----:B------:R-:W-:Y:S06]  /*55f0*/  RET.REL.NODEC R44 `(_ZN5flash32flash_fwd_splitkv_combine_kernelI23Flash_fwd_kernel_traitsILi192ELi64ELi64ELi4ELb0ELb0EN7cutlass10bfloat16_tE19Flash_kernel_traitsILi192ELi64ELi64ELi4ES3_EELi8ELi6ELb1EEEvNS_16Flash_fwd_paramsE) ;  /* 0xffffaa002c007950 */ /* 0x000fec0003c3ffff */
.L_x_425:
        /* <DEDUP_REMOVED lines=16> */
.L_x_4376:


//--------------------- .text._ZN5flash32flash_fwd_splitkv_combine_kernelI23Flash_fwd_kernel_traitsILi192ELi64ELi64ELi4ELb0ELb0EN7cutlass10bfloat16_tE19Flash_kernel_traitsILi192ELi64ELi64ELi4ES3_EELi8ELi5ELb1EEEvNS_16Flash_fwd_paramsE --------------------------
	.section	.text._ZN5flash32flash_fwd_splitkv_combine_kernelI23Flash_fwd_kernel_traitsILi192ELi64ELi64ELi4ELb0ELb0EN7cutlass10bfloat16_tE19Flash_kernel_traitsILi192ELi64ELi64ELi4ES3_EELi8ELi5ELb1EEEvNS_16Flash_fwd_paramsE,"ax",@progbits
	.sectioninfo	@"SHI_REGISTERS=62"
	.align	128
        .global         _ZN5flash32flash_fwd_splitkv_combine_kernelI23Flash_fwd_kernel_traitsILi192ELi64ELi64ELi4ELb0ELb0EN7cutlass10bfloat16_tE19Flash_kernel_traitsILi192ELi64ELi64ELi4ES3_EELi8ELi5ELb1EEEvNS_16Flash_fwd_paramsE
        .type           _ZN5flash32flash_fwd_splitkv_combine_kernelI23Flash_fwd_kernel_traitsILi192ELi64ELi64ELi4ELb0ELb0EN7cutlass10bfloat16_tE19Flash_kernel_traitsILi192ELi64ELi64ELi4ES3_EELi8ELi5ELb1EEEvNS_16Flash_fwd_paramsE,@function
        .size           _ZN5flash32flash_fwd_splitkv_combine_kernelI23Flash_fwd_kernel_traitsILi192ELi64ELi64ELi4ELb0ELb0EN7cutlass10bfloat16_tE19Flash_kernel_traitsILi192ELi64ELi64ELi4ES3_EELi8ELi5ELb1EEEvNS_16Flash_fwd_paramsE,(.L_x_4377 - _ZN5flash32flash_fwd_splitkv_combine_kernelI23Flash_fwd_kernel_traitsILi192ELi64ELi64ELi4ELb0ELb0EN7cutlass10bfloat16_tE19Flash_kernel_traitsILi192ELi64ELi64ELi4ES3_EELi8ELi5ELb1EEEvNS_16Flash_fwd_paramsE)
        .other          _ZN5flash32flash_fwd_splitkv_combine_kernelI23Flash_fwd_kernel_traitsILi192ELi64ELi64ELi4ELb0ELb0EN7cutlass10bfloat16_tE19Flash_kernel_traitsILi192ELi64ELi64ELi4ES3_EELi8ELi5ELb1EEEvNS_16Flash_fwd_paramsE,@"STO_CUDA_ENTRY STV_DEFAULT"
_ZN5flash32flash_fwd_splitkv_combine_kernelI23Flash_fwd_kernel_traitsILi192ELi64ELi64ELi4ELb0ELb0EN7cutlass10bfloat16_tE19Flash_kernel_traitsILi192ELi64ELi64ELi4ES3_EELi8ELi5ELb1EEEvNS_16Flash_fwd_paramsE:
.text._ZN5flash32flash_fwd_splitkv_combine_kernelI23Flash_fwd_kernel_traitsILi192ELi64ELi64ELi4ELb0ELb0EN7cutlass10bfloat16_tE19Flash_kernel_traitsILi192ELi64ELi64ELi4ES3_EELi8ELi5ELb1EEEvNS_16Flash_fwd_paramsE:
        /* <DEDUP_REMOVED lines=23> */
[----:B------:R-:W-:Y:S05]  /*0170*/  CALL.REL.NOINC `($__internal_9_$__cuda_sm20_div_s64) ;  /* 0x00004bf000007944 */ /* 0x000fea0003c00000 */
[----:B------:R-:W-:Y:S05]  /*0180*/  BRA `(.L_x_427) ;  /* 0x0000013000007947 */ /* 0x000fea0003800000 */
.L_x_426:
        /* <DEDUP_REMOVED lines=19> */
.L_x_427:
        /* <DEDUP_REMOVED lines=11> */
[----:B------:R-:W-:Y:S05]  /*0370*/  CALL.REL.NOINC `($__internal_9_$__cuda_sm20_div_s64) ;  /* 0x000049f000007944 */ /* 0x000fea0003c00000 */
[----:B------:R-:W-:Y:S02]  /*0380*/  MOV R8, R20 ;  /* 0x0000001400087202 */ /* 0x000fe40000000f00 */
[----:B------:R-:W-:Y:S01]  /*0390*/  MOV R9, R21 ;  /* 0x0000001500097202 */ /* 0x000fe20000000f00 */
[----:B------:R-:W-:Y:S05]  /*03a0*/  BRA `(.L_x_430) ;  /* 0x0000013000007947 */ /* 0x000fea0003800000 */
.L_x_429:
        /* <DEDUP_REMOVED lines=19> */
.L_x_430:
[----:B------:R-:W-:Y:S05]  /*04e0*/  BSYNC B0 ;  /* 0x0000000000007941 */ /* 0x000fea0003800000 */
.L_x_428:
        /* <DEDUP_REMOVED lines=42> */
.L_x_432:
        /* <DEDUP_REMOVED lines=19> */
.L_x_433:
[----:B------:R-:W-:Y:S05]  /*08c0*/  BSYNC B0 ;  /* 0x0000000000007941 */ /* 0x000fea0003800000 */
.L_x_431:
        /* <DEDUP_REMOVED lines=74> */
[----:B------:R-:W-:Y:S02]  /*0d70*/  MOV R40, R20 ;  /* 0x0000001400287202 */ /* 0x000fe40000000f00 */
[----:B------:R-:W-:Y:S01]  /*0d80*/  MOV R41, R21 ;  /* 0x0000001500297202 */ /* 0x000fe20000000f00 */
[----:B------:R-:W-:Y:S05]  /*0d90*/  BRA `(.L_x_436) ;  /* 0x0000013000007947 */ /* 0x000fea0003800000 */
.L_x_435:
        /* <DEDUP_REMOVED lines=19> */
.L_x_436:
[----:B------:R-:W-:Y:S05]  /*0ed0*/  BSYNC B0 ;  /* 0x0000000000007941 */ /* 0x000fea0003800000 */
.L_x_434:
        /* <DEDUP_REMOVED lines=41> */
.L_x_438:
        /* <DEDUP_REMOVED lines=19> */
.L_x_439:
[----:B------:R-:W-:Y:S05]  /*12a0*/  BSYNC B0 ;  /* 0x0000000000007941 */ /* 0x000fea0003800000 */
.L_x_437:
        /* <DEDUP_REMOVED lines=232> */
[----:B------:R-:W-:Y:S05]  /*2130*/  CALL.REL.NOINC `($__internal_9_$__cuda_sm20_div_s64) ;  /* 0x00002c3000007944 */ /* 0x000fea0003c00000 */
        /* <DEDUP_REMOVED lines=10> */
.L_x_444:
        /* <DEDUP_REMOVED lines=22> */
.L_x_445:
[----:B------:R-:W-:Y:S05]  /*2340*/  BSYNC B0 ;  /* 0x0000000000007941 */ /* 0x000fea0003800000 */
.L_x_443:
[----:B------:R-:W-:Y:S01]  /*2350*/  LOP3.LUT R19, R17, R0, RZ, 0xfc, !PT ;  /* 0x0000000011137212 */ /* 0x000fe200078efcff */
[----:B------:R-:W-:Y:S03]  /*2360*/  BSSY B0, `(.L_x_446) ;  /* 0x0000028000007945 */ /* 0x000fe60003800000 */
[----:B------:R-:W-:-:S13]  /*2370*/  ISETP.NE.U32.AND P0, PT, R19, RZ, PT ;  /* 0x000000ff1300720c */ /* 0x000fda0003f05070 */
[----:B------:R-:W-:Y:S05]  /*2380*/  @!P0 BRA `(.L_x_447) ;  /* 0x000000f000008947 */ /* 0x000fea0003800000 */
[----:B------:R-:W-:Y:S01]  /*2390*/  IMAD.MOV.U32 R26, RZ, RZ, R29 ;  /* 0x000000ffff1a7224 */ /* 0x000fe200078e001d */
[----:B------:R-:W-:Y:S02]  /*23a0*/  MOV R25, R0 ;  /* 0x0000000000197202 */ /* 0x000fe40000000f00 */
[----:B------:R-:W-:Y:S02]  /*23b0*/  MOV R24, 0x23d0 ;  /* 0x000023d000187802 */ /* 0x000fe40000000f00 */
[----:B------:R-:W-:Y:S05]  /*23c0*/  CALL.REL.NOINC `($__internal_9_$__cuda_sm20_div_s64) ;  /* 0x000029a000007944 */ /* 0x000fea0003c00000 */
        /* <DEDUP_REMOVED lines=11> */
.L_x_447:
        /* <DEDUP_REMOVED lines=22> */
.L_x_448:
[----:B------:R-:W-:Y:S05]  /*25e0*/  BSYNC B0 ;  /* 0x0000000000007941 */ /* 0x000fea0003800000 */
.L_x_446:
        /* <DEDUP_REMOVED lines=11> */
[----:B------:R-:W-:Y:S05]  /*26a0*/  CALL.REL.NOINC `($__internal_9_$__cuda_sm20_div_s64) ;  /* 0x000026c000007944 */ /* 0x000fea0003c00000 */
[----:B------:R-:W-:-:S04]  /*26b0*/  IADD3 R17, P0, RZ, -R20, RZ ;  /* 0x80000014ff117210 */ /* 0x000fc80007f1e0ff */
[----:B------:R-:W-:Y:S01]  /*26c0*/  IADD3.X R18, RZ, ~R21, RZ, P0, !PT ;  /* 0x80000015ff127210 */ /* 0x000fe200007fe4ff */
[----:B------:R-:W-:-:S04]  /*26d0*/  IMAD.WIDE.U32 R42, R5, R17, R42 ;  /* 0x00000011052a7225 */ /* 0x000fc800078e002a */
[----:B------:R-:W-:-:S04]  /*26e0*/  IMAD R18, R18, R5, RZ ;  /* 0x0000000512127224 */ /* 0x000fc800078e02ff */
[----:B------:R-:W-:-:S05]  /*26f0*/  IMAD R4, R4, R17, R18 ;  /* 0x0000001104047224 */ /* 0x000fca00078e0212 */
[----:B------:R-:W-:Y:S01]  /*2700*/  IADD3 R4, R43, R4, RZ ;  /* 0x000000042b047210 */ /* 0x000fe20007ffe0ff */
[----:B------:R-:W-:Y:S05]  /*2710*/  BRA `(.L_x_451) ;  /* 0x0000016000007947 */ /* 0x000fea0003800000 */
.L_x_450:
        /* <DEDUP_REMOVED lines=22> */
.L_x_451:
[----:B------:R-:W-:Y:S05]  /*2880*/  BSYNC B0 ;  /* 0x0000000000007941 */ /* 0x000fea0003800000 */
.L_x_449:
        /* <DEDUP_REMOVED lines=38> */
[----:B------:R-:W-:Y:S05]  /*2af0*/  CALL.REL.NOINC `($__internal_9_$__cuda_sm20_div_s64) ;  /* 0x0000227000007944 */ /* 0x000fea0003c00000 */
        /* <DEDUP_REMOVED lines=12> */
.L_x_453:
        /* <DEDUP_REMOVED lines=23> */
.L_x_454:
[----:B------:R-:W-:Y:S05]  /*2d30*/  BSYNC B0 ;  /* 0x0000000000007941 */ /* 0x000fea0003800000 */
.L_x_452:
        /* <DEDUP_REMOVED lines=19> */
.L_x_456:
        /* <DEDUP_REMOVED lines=22> */
.L_x_457:
[----:B------:R-:W-:Y:S05]  /*2fd0*/  BSYNC B0 ;  /* 0x0000000000007941 */ /* 0x000fea0003800000 */
.L_x_455:
        /* <DEDUP_REMOVED lines=19> */
.L_x_459:
        /* <DEDUP_REMOVED lines=23> */
.L_x_460:
[----:B------:R-:W-:Y:S05]  /*3280*/  BSYNC B0 ;  /* 0x0000000000007941 */ /* 0x000fea0003800000 */
.L_x_458:
        /* <DEDUP_REMOVED lines=25> */
[----:B------:R-:W-:Y:S05]  /*3420*/  CALL.REL.NOINC `($__internal_9_$__cuda_sm20_div_s64) ;  /* 0x0000194000007944 */ /* 0x000fea0003c00000 */
        /* <DEDUP_REMOVED lines=12> */
.L_x_462:
        /* <DEDUP_REMOVED lines=23> */
.L_x_463:
[----:B------:R-:W-:Y:S05]  /*3660*/  BSYNC B0 ;  /* 0x0000000000007941 */ /* 0x000fea0003800000 */
.L_x_461:
        /* <DEDUP_REMOVED lines=29> */
.L_x_465:
        /* <DEDUP_REMOVED lines=23> */
.L_x_466:
[----:B------:R-:W-:Y:S05]  /*39b0*/  BSYNC B0 ;  /* 0x0000000000007941 */ /* 0x000fea0003800000 */
.L_x_464:
        /* <DEDUP_REMOVED lines=20> */
.L_x_442:
[----:B------:R-:W-:-:S04]  /*3b00*/  LEA R2, P0, R38, c[0x0][0x200], 0x2 ;  /* 0x0000800026027a11 */ /* 0x000fc800078010ff */
[----:B------:R-:W-:-:S05]  /*3b10*/  LEA.HI.X R3, R38, c[0x0][0x204], R39, 0x2, P0 ;  /* 0x0000810026037a11 */ /* 0x000fca00000f1427 */
[----:B------:R0:W-:Y:S04]  /*3b20*/  STG.E [R2.64], R31 ;  /* 0x0000001f02007986 */ /* 0x0001e8000c10190a */
.L_x_441:
[----:B------:R-:W-:Y:S05]  /*3b30*/  BSYNC B1 ;  /* 0x0000000000017941 */ /* 0x000fea0003800000 */
.L_x_440:
[C---:B------:R-:W-:Y:S01]  /*3b40*/  ISETP.GE.OR P0, PT, R36.reuse, c[0x0][0x314], P2 ;  /* 0x0000c50024007a0c */ /* 0x040fe20001706670 */
[----:B------:R-:W-:Y:S01]  /*3b50*/  IMAD.MOV.U32 R29, RZ, RZ, c[0x0][0x314] ;  /* 0x0000c500ff1d7624 */ /* 0x000fe200078e00ff */
[C---:B------:R-:W-:Y:S01]  /*3b60*/  IADD3 R0, R36.reuse, 0x10, RZ ;  /* 0x0000001024007810 */ /* 0x040fe20007ffe0ff */
[----:B------:R-:W-:Y:S01]  /*3b70*/  IMAD.SHL.U32 R36, R36, 0x4, RZ ;  /* 0x0000000424247824 */ /* 0x000fe200078e00ff */
[----:B0-----:R-:W-:Y:S01]  /*3b80*/  CS2R R2, SRZ ;  /* 0x0000000000027805 */ /* 0x001fe2000001ff00 */
[----:B------:R-:W-:Y:S01]  /*3b90*/  CS2R R6, SRZ ;  /* 0x0000000000067805 */ /* 0x000fe2000001ff00 */
[----:B------:R-:W-:Y:S01]  /*3ba0*/  ISETP.GE.OR P2, PT, R0, c[0x0][0x314], P2 ;  /* 0x0000c50000007a0c */ /* 0x000fe20001746670 */
[----:B------:R-:W-:Y:S01]  /*3bb0*/  HFMA2.MMA R0, -RZ, RZ, 0, 0 ;  /* 0x00000000ff007435 */ /* 0x000fe200000001ff */
[----:B------:R-:W-:-:S05]  /*3bc0*/  MOV R12, RZ ;  /* 0x000000ff000c7202 */ /* 0x000fca0000000f00 */
[----:B------:R-:W-:-:S04]  /*3bd0*/  @!P0 FADD.FTZ R4, -R31, R34 ;  /* 0x000000221f048221 */ /* 0x000fc80000010100 */
[----:B------:R-:W-:Y:S02]  /*3be0*/  @!P0 FMUL.FTZ R4, R4, 1.4426950216293334961 ;  /* 0x3fb8aa3b04048820 */ /* 0x000fe40000410000 */
[----:B------:R-:W-:Y:S02]  /*3bf0*/  @!P2 FADD.FTZ R31, -R31, R33 ;  /* 0x000000211f1fa221 */ /* 0x000fe40000010100 */
[----:B------:R-:W0:Y:S02]  /*3c00*/  @!P0 MUFU.EX2 R8, R4 ;  /* 0x0000000400088308 */ /* 0x000e240000000800 */
[----:B------:R-:W-:-:S06]  /*3c10*/  @!P2 FMUL.FTZ R10, R31, 1.4426950216293334961 ;  /* 0x3fb8aa3b1f0aa820 */ /* 0x000fcc0000410000 */
[----:B------:R-:W1:Y:S01]  /*3c20*/  @!P2 MUFU.EX2 R10, R10 ;  /* 0x0000000a000aa308 */ /* 0x000e620000000800 */
[----:B0-----:R0:W-:Y:S01]  /*3c30*/  @!P0 STS [R27.X4], R8 ;  /* 0x000000081b008388 */ /* 0x0011e20000004800 */
[----:B------:R-:W-:Y:S01]  /*3c40*/  ISETP.GE.AND P0, PT, R29, 0x1, PT ;  /* 0x000000011d00780c */ /* 0x000fe20003f06270 */
[----:B------:R-:W-:Y:S02]  /*3c50*/  CS2R R4, SRZ ;  /* 0x0000000000047805 */ /* 0x000fe4000001ff00 */
[----:B-1----:R1:W-:Y:S01]  /*3c60*/  @!P2 STS [R27.X4+0x240], R10 ;  /* 0x0002400a1b00a388 */ /* 0x0023e20000004800 */
[----:B0-----:R-:W-:Y:S01]  /*3c70*/  CS2R R8, SRZ ;  /* 0x0000000000087805 */ /* 0x001fe2000001ff00 */
[----:B-1----:R-:W-:Y:S02]  /*3c80*/  CS2R R10, SRZ ;  /* 0x00000000000a7805 */ /* 0x002fe4000001ff00 */
        /* <DEDUP_REMOVED lines=31> */
.L_x_469:
        /* <DEDUP_REMOVED lines=77> */
.L_x_468:
        /* <DEDUP_REMOVED lines=45> */
.L_x_470:
        /* <DEDUP_REMOVED lines=8> */
.L_x_472:
[----:B------:R-:W-:Y:S05]  /*46a0*/  BSYNC B0 ;  /* 0x0000000000007941 */ /* 0x000fea0003800000 */
.L_x_471:
        /* <DEDUP_REMOVED lines=13> */
.L_x_467:
        /* <DEDUP_REMOVED lines=95> */
        .weak           $__internal_9_$__cuda_sm20_div_s64
        .type           $__internal_9_$__cuda_sm20_div_s64,@function
        .size           $__internal_9_$__cuda_sm20_div_s64,(.L_x_4377 - $__internal_9_$__cuda_sm20_div_s64)
$__internal_9_$__cuda_sm20_div_s64:
        /* <DEDUP_REMOVED lines=83> */
[----:B------:R-:W-:Y:S06]  /*52a0*/  RET.REL.NODEC R22 `(_ZN5flash32flash_fwd_splitkv_combine_kernelI23Flash_fwd_kernel_traitsILi192ELi64ELi64ELi4ELb0ELb0EN7cutlass10bfloat16_tE19Flash_kernel_traitsILi192ELi64ELi64ELi4ES3_EELi8ELi5ELb1EEEvNS_16Flash_fwd_paramsE) ;  /* 0xffffad5016007950 */ /* 0x000fec0003c3ffff */
.L_x_473:
        /* <DEDUP_REMOVED lines=13> */
.L_x_4377:


//--------------------- .text._ZN5flash32flash_fwd_splitkv_combine_kernelI23Flash_fwd_kernel_traitsILi192ELi64ELi64ELi4ELb0ELb0EN7cutlass10bfloat16_tE19Flash_kernel_traitsILi192ELi64ELi64ELi4ES3_EELi8ELi4ELb1EEEvNS_16Flash_fwd_paramsE --------------------------
	.section	.text._ZN5flash32flash_fwd_splitkv_combine_kernelI23Flash_fwd_kernel_traitsILi192ELi64ELi64ELi4ELb0ELb0EN7cutlass10bfloat16_tE19Flash_kernel_traitsILi192ELi64ELi64ELi4ES3_EELi8ELi4ELb1EEEvNS_16Flash_fwd_paramsE,"ax",@progbits
	.sectioninfo	@"SHI_REGISTERS=54"
	.align	128
        .global         _ZN5flash32flash_fwd_splitkv_combine_kernelI23Flash_fwd_kernel_traitsILi192ELi64ELi64ELi4ELb0ELb0EN7cutlass10bfloat16_tE19Flash_kernel_traitsILi192ELi64ELi64ELi4ES3_EELi8ELi4ELb1EEEvNS_16Flash_fwd_paramsE
        .type           _ZN5flash32flash_fwd_splitkv_combine_kernelI23Flash_fwd_kernel_traitsILi192ELi64ELi64ELi4ELb0ELb0EN7cutlass10bfloat16_tE19Flash_kernel_traitsILi192ELi64ELi64ELi4ES3_EELi8ELi4ELb1EEEvNS_16Flash_fwd_paramsE,@function
        .size           _ZN5flash32flash_fwd_splitkv_combine_kernelI23Flash_fwd_kernel_traitsILi192ELi64ELi64ELi4ELb0ELb0EN7cutlass10bfloat16_tE19Flash_kernel_traitsILi192ELi64ELi64ELi4ES3_EELi8ELi4ELb1EEEvNS_16Flash_fwd_paramsE,(.L_x_4378 - _ZN5flash32flash_fwd_splitkv_combine_kernelI23Flash_fwd_kernel_traitsILi192ELi64ELi64ELi4ELb0ELb0EN7cutlass10bfloat16_tE19Flash_kernel_traitsILi192ELi64ELi64ELi4ES3_EELi8ELi4ELb1EEEvNS_16Flash_fwd_paramsE)
        .other          _ZN5flash32flash_fwd_splitkv_combine_kernelI23Flash_fwd_kernel_traitsILi192ELi64ELi64ELi4ELb0ELb0EN7cutlass10bfloat16_tE19Flash_kernel_traitsILi192ELi64ELi64ELi4ES3_EELi8ELi4ELb1EEEvNS_16Flash_fwd_paramsE,@"STO_CUDA_ENTRY STV_DEFAULT"
_ZN5flash32flash_fwd_splitkv_combine_kernelI23Flash_fwd_kernel_traitsILi192ELi64ELi64ELi4ELb0ELb0EN7cutlass10bfloat16_tE19Flash_kernel_traitsILi192ELi64ELi64ELi4ES3_EELi8ELi4ELb1EEEvNS_16Flash_fwd_paramsE:
.text._ZN5flash32flash_fwd_splitkv_combine_kernelI23Flash_fwd_kernel_traitsILi192ELi64ELi64ELi4ELb0ELb0EN7cutlass10bfloat16_tE19Flash_kernel_traitsILi192ELi64ELi64ELi4ES3_EELi8ELi4ELb1EEEvNS_16Flash_fwd_paramsE:
[----:B------:R-:W-:Y:S02]  /*0000*/  MOV R1, c[0x0][0x28] ;  /* 0x00000a0000017a02 */ /* 0x000fe40000000f00 */
[----:B------:R-:W-:Y:S01]  /*0010*/  ULDC UR6, c[0x0][0x1c0] ;  /* 0x0000700000067ab9 */ /* 0x000fe20000000800 */
[----:B------:R-:W0:Y:S01]  /*0020*/  S2UR UR11, SR_CTAID.X ;  /* 0x00000000000b79c3 */ /* 0x000e220000002500 */
[----:B------:R-:W-:Y:S02]  /*0030*/  ULDC.64 UR4, c[0x0][0x210] ;  /* 0x0000840000047ab9 */ /* 0x000fe40000000a00 */
[----:B------:R-:W-:Y:S02]  /*0040*/  UIMAD UR4, UR6, UR4, URZ ;  /* 0x00000004060472a4 */ /* 0x000fe4000f8e023f */
[----:B------:R-:W-:Y:S02]  /*0050*/  USHF.R.S32.HI UR7, URZ, 0x1f, UR5 ;  /* 0x0000001f3f077899 */ /* 0x000fe40008011405 */
[----:B------:R-:W-:-:S04]  /*0060*/  UIMAD UR12, UR4, UR5, URZ ;  /* 0x00000005040c72a4 */ /* 0x000fc8000f8e023f */
[----:B------:R-:W-:Y:S02]  /*0070*/  USHF.R.S32.HI UR10, URZ, 0x1f, UR12 ;  /* 0x0000001f3f0a7899 */ /* 0x000fe4000801140c */
[----:B------:R-:W-:-:S04]  /*0080*/  UISETP.LT.U32.AND UP0, UPT, UR12, UR5, UPT ;  /* 0x000000050c00728c */ /* 0x000fc8000bf01070 */
[----:B------:R-:W-:-:S04]  /*0090*/  UISETP.LT.AND.EX UP0, UPT, UR10, UR7, UPT, UP0 ;  /* 0x000000070a00728c */ /* 0x000fc8000bf01300 */
[----:B------:R-:W-:Y:S02]  /*00a0*/  USEL UR7, UR10, UR7, UP0 ;  /* 0x000000070a077287 */ /* 0x000fe40008000000 */
[----:B------:R-:W-:Y:S02]  /*00b0*/  USEL UR8, UR12, UR5, UP0 ;  /* 0x000000050c087287 */ /* 0x000fe40008000000 */
[----:B------:R-:W-:Y:S02]  /*00c0*/  ULOP3.LUT UR4, UR10, UR7, URZ, 0xfc, !UPT ;  /* 0x000000070a047292 */ /* 0x000fe4000f8efc3f */
[----:B0-----:R-:W-:Y:S02]  /*00d0*/  USHF.L.U32 UR11, UR11, 0x3, URZ ;  /* 0x000000030b0b7899 */ /* 0x001fe4000800063f */
[----:B------:R-:W-:Y:S02]  /*00e0*/  USHF.R.S32.HI UR5, URZ, 0x1f, UR6 ;  /* 0x0000001f3f057899 */ /* 0x000fe40008011406 */
[----:B------:R-:W-:Y:S01]  /*00f0*/  ISETP.NE.U32.AND P0, PT, RZ, UR4, PT ;  /* 0x00000004ff007c0c */ /* 0x000fe2000bf05070 */
[----:B------:R-:W-:-:S12]  /*0100*/  USHF.R.S32.HI UR9, URZ, 0x1f, UR11 ;  /* 0x0000001f3f097899 */ /* 0x000fd8000801140b */
[----:B------:R-:W-:Y:S05]  /*0110*/  @!P0 BRA `(.L_x_474) ;  /* 0x0000007000008947 */ /* 0x000fea0003800000 */
[----:B------:R-:W-:Y:S01]  /*0120*/  IMAD.U32 R26, RZ, RZ, UR12 ;  /* 0x0000000cff1a7e24 */ /* 0x000fe2000f8e00ff */
[----:B------:R-:W-:Y:S01]  /*0130*/  MOV R24, UR8 ;  /* 0x0000000800187c02 */ /* 0x000fe20008000f00 */
[----:B------:R-:W-:Y:S01]  /*0140*/  IMAD.U32 R17, RZ, RZ, UR10 ;  /* 0x0000000aff117e24 */ /* 0x000fe2000f8e00ff */
[----:B------:R-:W-:Y:S02]  /*0150*/  MOV R23, UR7 ;  /* 0x0000000700177c02 */ /* 0x000fe40008000f00 */
[----:B------:R-:W-:Y:S02]  /*0160*/  MOV R22, 0x180 ;  /* 0x0000018000167802 */ /* 0x000fe40000000f00 */
[----:B------:R-:W-:Y:S05]  /*0170*/  CALL.REL.NOINC `($__internal_10_$__cuda_sm20_div_s64) ;  /* 0x00004bb000007944 */ /* 0x000fea0003c00000 */
[----:B------:R-:W-:Y:S05]  /*0180*/  BRA `(.L_x_475) ;  /* 0x0000018000007947 */ /* 0x000fea0003800000 */
.L_x_474:
[----:B------:R-:W0:Y:S01]  /*0190*/  I2F.U32.RP R2, UR8 ;  /* 0x0000000800027d06 */ /* 0x000e220008209000 */
[----:B------:R-:W-:Y:S02]  /*01a0*/  UMOV UR14, URZ ;  /* 0x0000003f000e7c82 */ /* 0x000fe40008000000 */
[----:B------:R-:W-:-:S05]  /*01b0*/  UISETP.NE.U32.AND UP0, UPT, UR8, URZ, UPT ;  /* 0x0000003f0800728c */ /* 0x000fca000bf05070 */
[----:B0-----:R-:W0:Y:S02]  /*01c0*/  MUFU.RCP R0, R2 ;  /* 0x0000000200007308 */ /* 0x001e240000001000 */
[----:B0-----:R-:W-:-:S06]  /*01d0*/  IADD3 R0, R0, 0xffffffe, RZ ;  /* 0x0ffffffe00007810 */ /* 0x001fcc0007ffe0ff */
[----:B------:R-:W0:Y:S02]  /*01e0*/  F2I.FTZ.U32.TRUNC.NTZ R0, R0 ;  /* 0x0000000000007305 */ /* 0x000e24000021f000 */
[----:B0-----:R-:W0:Y:S02]  /*01f0*/  R2UR UR15, R0 ;  /* 0x00000000000f73c2 */ /* 0x001e2400000e0000 */
[----:B0-----:R-:W-:-:S04]  /*0200*/  UIADD3 UR4, URZ, -UR15, URZ ;  /* 0x8000000f3f047290 */ /* 0x001fc8000fffe03f */
[----:B------:R-:W-:-:S04]  /*0210*/  UIMAD UR4, UR4, UR8, URZ ;  /* 0x00000008040472a4 */ /* 0x000fc8000f8e023f */
[----:B------:R-:W-:-:S04]  /*0220*/  UIMAD.WIDE.U32 UR14, UR15, UR4, UR14 ;  /* 0x000000040f0e72a5 */ /* 0x000fc8000f8e000e */
[----:B------:R-:W-:-:S07]  /*0230*/  UIMAD.WIDE.U32 UR14, UR15, UR12, URZ ;  /* 0x0000000c0f0e72a5 */ /* 0x000fce000f8e003f */
[----:B------:R-:W-:Y:S02]  /*0240*/  UMOV UR6, UR15 ;  /* 0x0000000f00067c82 */ /* 0x000fe40008000000 */
[----:B------:R-:W-:Y:S02]  /*0250*/  UIADD3 UR4, -UR6, URZ, URZ ;  /* 0x0000003f06047290 */ /* 0x000fe4000fffe13f */
[----:B------:R-:W-:Y:S02]  /*0260*/  UMOV UR15, URZ ;  /* 0x0000003f000f7c82 */ /* 0x000fe40008000000 */
[----:B------:R-:W-:Y:S01]  /*0270*/  UIMAD UR4, UR8, UR4, UR12 ;  /* 0x00000004080472a4 */ /* 0x000fe2000f8e020c */
[----:B------:R-:W-:-:S03]  /*0280*/  MOV R19, UR15 ;  /* 0x0000000f00137c02 */ /* 0x000fc60008000f00 */
[----:B------:R-:W-:-:S11]  /*0290*/  UISETP.GE.U32.AND UP2, UPT, UR4, UR8, UPT ;  /* 0x000000080400728c */ /* 0x000fd6000bf46070 */
[----:B------:R-:W-:Y:S02]  /*02a0*/  @UP2 UIADD3 UR4, UR4, -UR8, URZ ;  /* 0x8000000804042290 */ /* 0x000fe4000fffe03f */
[----:B------:R-:W-:Y:S02]  /*02b0*/  @UP2 UIADD3 UR6, UR6, 0x1, URZ ;  /* 0x0000000106062890 */ /* 0x000fe4000fffe03f */
[----:B------:R-:W-:-:S11]  /*02c0*/  UISETP.GE.U32.AND UP1, UPT, UR4, UR8, UPT ;  /* 0x000000080400728c */ /* 0x000fd6000bf26070 */
[----:B------:R-:W-:Y:S02]  /*02d0*/  @UP1 UIADD3 UR6, UR6, 0x1, URZ ;  /* 0x0000000106061890 */ /* 0x000fe4000fffe03f */
[----:B------:R-:W-:-:S07]  /*02e0*/  @!UP0 ULOP3.LUT UR6, URZ, UR8, URZ, 0x33, !UPT ;  /* 0x000000083f068292 */ /* 0x000fce000f8e333f */
[----:B------:R-:W-:Y:S02]  /*02f0*/  UMOV UR14, UR6 ;  /* 0x00000006000e7c82 */ /* 0x000fe40008000000 */
[----:B------:R-:W-:-:S05]  /*0300*/  IMAD.U32 R18, RZ, RZ, UR14 ;  /* 0x0000000eff127e24 */ /* 0x000fca000f8e00ff */
.L_x_475:
[----:B------:R-:W-:Y:S01]  /*0310*/  ISETP.LT.U32.AND P0, PT, R18, c[0x0][0x1c0], PT ;  /* 0x0000700012007a0c */ /* 0x000fe20003f01070 */
[----:B------:R-:W-:Y:S03]  /*0320*/  BSSY B0, `(.L_x_476) ;  /* 0x0000021000007945 */ /* 0x000fe60003800000 */
[----:B------:R-:W-:-:S04]  /*0330*/  ISETP.LT.AND.EX P0, PT, R19, UR5, PT, P0 ;  /* 0x0000000513007c0c */ /* 0x000fc8000bf01300 */
[C---:B------:R-:W-:Y:S02]  /*0340*/  SEL R23, R19.reuse, UR5, P0 ;  /* 0x0000000513177c07 */ /* 0x040fe40008000000 */
[----:B------:R-:W-:Y:S02]  /*0350*/  SEL R24, R18, c[0x0][0x1c0], P0 ;  /* 0x0000700012187a07 */ /* 0x000fe40000000000 */
[----:B------:R-:W-:-:S04]  /*0360*/  LOP3.LUT R0, R19, R23, RZ, 0xfc, !PT ;  /* 0x0000001713007212 */ /* 0x000fc800078efcff */
[----:B------:R-:W-:-:S13]  /*0370*/  ISETP.NE.U32.AND P1, PT, R0, RZ, PT ;  /* 0x000000ff0000720c */ /* 0x000fda0003f25070 */
[----:B------:R-:W-:Y:S05]  /*0380*/  @!P1 BRA `(.L_x_477) ;  /* 0x0000007000009947 */ /* 0x000fea0003800000 */
[----:B------:R-:W-:Y:S01]  /*0390*/  IMAD.MOV.U32 R26, RZ, RZ, R18 ;  /* 0x000000ffff1a7224 */ /* 0x000fe200078e0012 */
[----:B------:R-:W-:Y:S02]  /*03a0*/  MOV R17, R19 ;  /* 0x0000001300117202 */ /* 0x000fe40000000f00 */
[----:B------:R-:W-:Y:S02]  /*03b0*/  MOV R22, 0x3d0 ;  /* 0x000003d000167802 */ /* 0x000fe40000000f00 */
[----:B------:R-:W-:Y:S05]  /*03c0*/  CALL.REL.NOINC `($__internal_10_$__cuda_sm20_div_s64) ;  /* 0x0000496000007944 */ /* 0x000fea0003c00000 */
[----:B------:R-:W-:Y:S02]  /*03d0*/  MOV R6, R18 ;  /* 0x0000001200067202 */ /* 0x000fe40000000f00 */
[----:B------:R-:W-:Y:S01]  /*03e0*/  MOV R7, R19 ;  /* 0x0000001300077202 */ /* 0x000fe20000000f00 */
[----:B------:R-:W-:Y:S05]  /*03f0*/  BRA `(.L_x_478) ;  /* 0x0000013000007947 */ /* 0x000fea0003800000 */
.L_x_477:
        /* <DEDUP_REMOVED lines=19> */
.L_x_478:
[----:B------:R-:W-:Y:S05]  /*0530*/  BSYNC B0 ;  /* 0x0000000000007941 */ /* 0x000fea0003800000 */
.L_x_476:
[----:B------:R-:W-:Y:S01]  /*0540*/  IABS R5, c[0x0][0x214] ;  /* 0x0000850000057a13 */ /* 0x000fe20000000000 */
[----:B------:R-:W-:Y:S01]  /*0550*/  ULDC UR6, c[0x0][0x214] ;  /* 0x0000850000067ab9 */ /* 0x000fe20000000800 */
[----:B------:R-:W-:Y:S01]  /*0560*/  BSSY B0, `(.L_x_479) ;  /* 0x000003c000007945 */ /* 0x000fe20003800000 */
[----:B------:R-:W-:Y:S01]  /*0570*/  UIADD3 UR6, UR6, -0x1, URZ ;  /* 0xffffffff06067890 */ /* 0x000fe2000fffe03f */
[----:B------:R-:W0:Y:S05]  /*0580*/  I2F.RP R4, R5 ;  /* 0x0000000500047306 */ /* 0x000e2a0000209400 */
[----:B------:R-:W-:-:S03]  /*0590*/  IADD3 R0, R5, UR6, RZ ;  /* 0x0000000605007c10 */ /* 0x000fc6000fffe0ff */
[----:B0-----:R-:W0:Y:S02]  /*05a0*/  MUFU.RCP R8, R4 ;  /* 0x0000000400087308 */ /* 0x001e240000001000 */
[----:B0-----:R-:W-:-:S06]  /*05b0*/  IADD3 R8, R8, 0xffffffe, RZ ;  /* 0x0ffffffe08087810 */ /* 0x001fcc0007ffe0ff */
[----:B------:R-:W0:Y:S02]  /*05c0*/  F2I.FTZ.U32.TRUNC.NTZ R9, R8 ;  /* 0x0000000800097305 */ /* 0x000e24000021f000 */
[----:B0-----:R-:W-:Y:S02]  /*05d0*/  IMAD.MOV R2, RZ, RZ, -R9 ;  /* 0x000000ffff027224 */ /* 0x001fe400078e0a09 */
[----:B------:R-:W-:Y:S02]  /*05e0*/  IMAD.MOV.U32 R8, RZ, RZ, RZ ;  /* 0x000000ffff087224 */ /* 0x000fe400078e00ff */
[----:B------:R-:W-:Y:S01]  /*05f0*/  IMAD R3, R2, R5, RZ ;  /* 0x0000000502037224 */ /* 0x000fe200078e02ff */
[----:B------:R-:W-:-:S03]  /*0600*/  IABS R2, R0 ;  /* 0x0000000000027213 */ /* 0x000fc60000000000 */
        /* <DEDUP_REMOVED lines=28> */
[----:B------:R-:W-:Y:S05]  /*07d0*/  CALL.REL.NOINC `($__internal_10_$__cuda_sm20_div_s64) ;  /* 0x0000455000007944 */ /* 0x000fea0003c00000 */
[----:B------:R-:W-:Y:S05]  /*07e0*/  BRA `(.L_x_481) ;  /* 0x0000013000007947 */ /* 0x000fea0003800000 */
.L_x_480:
        /* <DEDUP_REMOVED lines=19> */
.L_x_481:
[----:B------:R-:W-:Y:S05]  /*0920*/  BSYNC B0 ;  /* 0x0000000000007941 */ /* 0x000fea0003800000 */
.L_x_479:
[----:B------:R-:W-:Y:S01]  /*0930*/  IABS R4, c[0x0][0x214] ;  /* 0x0000850000047a13 */ /* 0x000fe20000000000 */
[----:B------:R-:W-:Y:S01]  /*0940*/  IMAD.MOV.U32 R8, RZ, RZ, RZ ;  /* 0x000000ffff087224 */ /* 0x000fe200078e00ff */
[----:B------:R-:W-:Y:S01]  /*0950*/  ULDC UR4, c[0x0][0x214] ;  /* 0x0000850000047ab9 */ /* 0x000fe20000000800 */
[----:B------:R-:W-:Y:S01]  /*0960*/  BSSY B0, `(.L_x_482) ;  /* 0x000005c000007945 */ /* 0x000fe20003800000 */
[----:B------:R-:W0:Y:S01]  /*0970*/  I2F.RP R10, R4 ;  /* 0x00000004000a7306 */ /* 0x000e220000209400 */
[----:B------:R-:W-:Y:S02]  /*0980*/  UISETP.LT.AND UP0, UPT, URZ, UR4, UPT ;  /* 0x000000043f00728c */ /* 0x000fe4000bf01270 */
[----:B------:R-:W-:Y:S02]  /*0990*/  USHF.R.S32.HI UR5, URZ, 0x1f, UR4 ;  /* 0x0000001f3f057899 */ /* 0x000fe40008011404 */
[----:B------:R-:W-:-:S07]  /*09a0*/  ULEA.HI.SX32 UR4, UR4, 0x1, 0x1 ;  /* 0x0000000104047891 */ /* 0x000fce000f8f0a3f */
[----:B------:R-:W-:Y:S01]  /*09b0*/  @!UP0 UIADD3 UR4, UR5, URZ, URZ ;  /* 0x0000003f05048290 */ /* 0x000fe2000fffe03f */
        /* <DEDUP_REMOVED lines=64> */
[----:B------:R-:W-:Y:S02]  /*0dc0*/  MOV R34, R18 ;  /* 0x0000001200227202 */ /* 0x000fe40000000f00 */
[----:B------:R-:W-:Y:S01]  /*0dd0*/  MOV R35, R19 ;  /* 0x0000001300237202 */ /* 0x000fe20000000f00 */
[----:B------:R-:W-:Y:S05]  /*0de0*/  BRA `(.L_x_484) ;  /* 0x0000013000007947 */ /* 0x000fea0003800000 */
.L_x_483:
        /* <DEDUP_REMOVED lines=19> */
.L_x_484:
[----:B------:R-:W-:Y:S05]  /*0f20*/  BSYNC B0 ;  /* 0x0000000000007941 */ /* 0x000fea0003800000 */
.L_x_482:
[-C--:B------:R-:W-:Y:S01]  /*0f30*/  IABS R16, R3.reuse ;  /* 0x0000000300107213 */ /* 0x080fe20000000000 */
[----:B------:R-:W-:Y:S01]  /*0f40*/  BSSY B0, `(.L_x_485) ;  /* 0x000003c000007945 */ /* 0x000fe20003800000 */
[----:B------:R-:W-:Y:S02]  /*0f50*/  IABS R8, R3 ;  /* 0x0000000300087213 */ /* 0x000fe40000000000 */
[----:B------:R-:W0:Y:S01]  /*0f60*/  I2F.RP R11, R16 ;  /* 0x00000010000b7306 */ /* 0x000e220000209400 */
[----:B------:R-:W-:Y:S02]  /*0f70*/  IADD3 R5, R16, UR6, RZ ;  /* 0x0000000610057c10 */ /* 0x000fe4000fffe0ff */
        /* <DEDUP_REMOVED lines=37> */
.L_x_486:
        /* <DEDUP_REMOVED lines=19> */
.L_x_487:
[----:B------:R-:W-:Y:S05]  /*1300*/  BSYNC B0 ;  /* 0x0000000000007941 */ /* 0x000fea0003800000 */
.L_x_485:
[----:B------:R-:W-:Y:S01]  /*1310*/  IABS R8, c[0x0][0x214] ;  /* 0x0000850000087a13 */ /* 0x000fe20000000000 */
[----:B------:R-:W-:Y:S01]  /*1320*/  ULDC.U8 UR4, c[0x0][0x329] ;  /* 0x0000ca4000047ab9 */ /* 0x000fe20000000000 */
[----:B------:R-:W-:Y:S01]  /*1330*/  ISETP.GT.AND P3, PT, R3, RZ, PT ;  /* 0x000000ff0300720c */ /* 0x000fe20003f64270 */
[----:B------:R-:W-:Y:S01]  /*1340*/  ULDC.64 UR14, c[0x0][0x118] ;  /* 0x00004600000e7ab9 */ /* 0x000fe20000000a00 */
[----:B------:R-:W0:Y:S01]  /*1350*/  I2F.RP R20, R8 ;  /* 0x0000000800147306 */ /* 0x000e220000209400 */
[----:B------:R-:W-:Y:S07]  /*1360*/  BSSY B0, `(.L_x_488) ;  /* 0x000007f000007945 */ /* 0x000fee0003800000 */
        /* <DEDUP_REMOVED lines=9> */
[----:B------:R-:W-:Y:S02]  /*1400*/  ISETP.GE.AND P1, PT, R5, RZ, PT ;  /* 0x000000ff0500720c */ /* 0x000fe40003f26270 */
[----:B------:R-:W-:Y:S01]  /*1410*/  SHF.R.S32.HI R5, RZ, 0x1f, R3 ;  /* 0x0000001fff057819 */ /* 0x000fe20000011403 */
[----:B------:R-:W-:-:S04]  /*1420*/  IMAD.HI.U32 R9, R7, R6, RZ ;  /* 0x0000000607097227 */ /* 0x000fc800078e00ff */
[----:B------:R-:W-:-:S04]  /*1430*/  IMAD.MOV R7, RZ, RZ, -R9 ;  /* 0x000000ffff077224 */ /* 0x000fc800078e0a09 */
[C---:B------:R-:W-:Y:S01]  /*1440*/  IMAD R7, R8.reuse, R7, R6 ;  /* 0x0000000708077224 */ /* 0x040fe200078e0206 */
[----:B------:R-:W-:Y:S01]  /*1450*/  LEA.HI.SX32 R6, R3, 0x1, 0x1 ;  /* 0x0000000103067811 */ /* 0x000fe200078f0aff */
[----:B------:R-:W-:Y:S01]  /*1460*/  @!P3 IMAD.MOV R6, RZ, RZ, R5 ;  /* 0x000000ffff06b224 */ /* 0x000fe200078e0205 */
[----:B------:R-:W-:Y:S02]  /*1470*/  IABS R5, c[0x0][0x1c0] ;  /* 0x0000700000057a13 */ /* 0x000fe40000000000 */
[----:B------:R-:W-:Y:S02]  /*1480*/  ISETP.GT.U32.AND P0, PT, R8, R7, PT ;  /* 0x000000070800720c */ /* 0x000fe40003f04070 */
[----:B------:R-:W0:Y:S11]  /*1490*/  I2F.U32.RP R17, R5 ;  /* 0x0000000500117306 */ /* 0x000e360000209000 */
[----:B------:R-:W-:Y:S01]  /*14a0*/  @!P0 IMAD.IADD R7, R7, 0x1, -R8 ;  /* 0x0000000107078824 */ /* 0x000fe200078e0a08 */
[----:B------:R-:W-:-:S02]  /*14b0*/  @!P0 IADD3 R9, R9, 0x1, RZ ;  /* 0x0000000109098810 */ /* 0x000fc40007ffe0ff */
[----:B------:R-:W-:Y:S02]  /*14c0*/  ISETP.NE.AND P0, PT, RZ, c[0x0][0x214], PT ;  /* 0x00008500ff007a0c */ /* 0x000fe40003f05270 */
[----:B------:R-:W-:Y:S01]  /*14d0*/  ISETP.GE.U32.AND P2, PT, R7, R8, PT ;  /* 0x000000080700720c */ /* 0x000fe20003f46070 */
[----:B0-----:R-:W0:-:S12]  /*14e0*/  MUFU.RCP R24, R17 ;  /* 0x0000001100187308 */ /* 0x001e180000001000 */
[----:B------:R-:W-:Y:S02]  /*14f0*/  @P2 IADD3 R9, R9, 0x1, RZ ;  /* 0x0000000109092810 */ /* 0x000fe40007ffe0ff */
[----:B0-----:R-:W-:-:S03]  /*1500*/  IADD3 R24, R24, 0xffffffe, RZ ;  /* 0x0ffffffe18187810 */ /* 0x001fc60007ffe0ff */
[----:B------:R-:W-:Y:S01]  /*1510*/  @!P1 IMAD.MOV R9, RZ, RZ, -R9 ;  /* 0x000000ffff099224 */ /* 0x000fe200078e0a09 */
[----:B------:R-:W-:Y:S01]  /*1520*/  @!P0 LOP3.LUT R9, RZ, c[0x0][0x214], RZ, 0x33, !PT ;  /* 0x00008500ff098a12 */ /* 0x000fe200078e33ff */
[----:B------:R0:W-:Y:S01]  /*1530*/  F2I.FTZ.U32.TRUNC.NTZ R25, R24 ;  /* 0x0000001800197305 */ /* 0x0001e2000021f000 */
[----:B------:R-:W-:-:S03]  /*1540*/  IABS R17, R0 ;  /* 0x0000000000117213 */ /* 0x000fc60000000000 */
[----:B------:R-:W-:Y:S01]  /*1550*/  IMAD R3, R6, R9, RZ ;  /* 0x0000000906037224 */ /* 0x000fe200078e02ff */
[----:B------:R-:W-:-:S04]  /*1560*/  LOP3.LUT R0, R0, c[0x0][0x1c0], RZ, 0x3c, !PT ;  /* 0x0000700000007a12 */ /* 0x000fc800078e3cff */
[----:B------:R-:W-:-:S04]  /*1570*/  IABS R7, R3 ;  /* 0x0000000300077213 */ /* 0x000fc80000000000 */
[----:B------:R-:W1:Y:S01]  /*1580*/  I2F.RP R16, R7 ;  /* 0x0000000700107306 */ /* 0x000e620000209400 */
[----:B0-----:R-:W-:-:S07]  /*1590*/  IMAD.MOV.U32 R24, RZ, RZ, RZ ;  /* 0x000000ffff187224 */ /* 0x001fce00078e00ff */
[----:B-1----:R-:W0:Y:S02]  /*15a0*/  MUFU.RCP R6, R16 ;  /* 0x0000001000067308 */ /* 0x002e240000001000 */
[----:B0-----:R-:W-:Y:S01]  /*15b0*/  IADD3 R20, R6, 0xffffffe, RZ ;  /* 0x0ffffffe06147810 */ /* 0x001fe20007ffe0ff */
[----:B------:R-:W-:Y:S02]  /*15c0*/  IMAD.MOV R6, RZ, RZ, -R25 ;  /* 0x000000ffff067224 */ /* 0x000fe400078e0a19 */
[----:B------:R-:W-:-:S03]  /*15d0*/  IMAD.IADD R16, R4, 0x1, R7 ;  /* 0x0000000104107824 */ /* 0x000fc600078e0207 */
[----:B------:R-:W0:Y:S01]  /*15e0*/  F2I.FTZ.U32.TRUNC.NTZ R21, R20 ;  /* 0x0000001400157305 */ /* 0x000e22000021f000 */
[----:B------:R-:W-:Y:S01]  /*15f0*/  IMAD R23, R6, R5, RZ ;  /* 0x0000000506177224 */ /* 0x000fe200078e02ff */
[----:B------:R-:W-:-:S03]  /*1600*/  IABS R22, R16 ;  /* 0x0000001000167213 */ /* 0x000fc60000000000 */
[----:B------:R-:W-:-:S06]  /*1610*/  IMAD.HI.U32 R23, R25, R23, R24 ;  /* 0x0000001719177227 */ /* 0x000fcc00078e0018 */
[----:B------:R-:W-:-:S04]  /*1620*/  IMAD.HI.U32 R6, R23, R17, RZ ;  /* 0x0000001117067227 */ /* 0x000fc800078e00ff */
[----:B------:R-:W-:-:S04]  /*1630*/  IMAD.HI.U32 R23, R23, R22, RZ ;  /* 0x0000001617177227 */ /* 0x000fc800078e00ff */
[----:B0-----:R-:W-:Y:S02]  /*1640*/  IMAD.MOV R8, RZ, RZ, -R21 ;  /* 0x000000ffff087224 */ /* 0x001fe400078e0a15 */
[----:B------:R-:W-:Y:S02]  /*1650*/  IMAD.MOV.U32 R20, RZ, RZ, RZ ;  /* 0x000000ffff147224 */ /* 0x000fe400078e00ff */
[----:B------:R-:W-:Y:S01]  /*1660*/  IMAD R9, R8, R7, RZ ;  /* 0x0000000708097224 */ /* 0x000fe200078e02ff */
[----:B------:R-:W-:-:S03]  /*1670*/  IABS R8, c[0x0][0x1c0] ;  /* 0x0000700000087a13 */ /* 0x000fc60000000000 */
[----:B------:R-:W-:Y:S01]  /*1680*/  IMAD.HI.U32 R9, R21, R9, R20 ;  /* 0x0000000915097227 */ /* 0x000fe200078e0014 */
[----:B------:R-:W-:-:S03]  /*1690*/  IABS R20, R3 ;  /* 0x0000000300147213 */ /* 0x000fc60000000000 */
[----:B------:R-:W-:Y:S02]  /*16a0*/  IMAD.MOV R8, RZ, RZ, -R8 ;  /* 0x000000ffff087224 */ /* 0x000fe400078e0a08 */
[----:B------:R-:W-:Y:S02]  /*16b0*/  IMAD.MOV R20, RZ, RZ, -R20 ;  /* 0x000000ffff147224 */ /* 0x000fe400078e0a14 */
[----:B------:R-:W-:-:S04]  /*16c0*/  IMAD.HI.U32 R9, R9, R22, RZ ;  /* 0x0000001609097227 */ /* 0x000fc800078e00ff */
[----:B------:R-:W-:Y:S01]  /*16d0*/  IMAD R4, R6, R8, R17 ;  /* 0x0000000806047224 */ /* 0x000fe200078e0211 */
[C---:B------:R-:W-:Y:S01]  /*16e0*/  LOP3.LUT R17, R16.reuse, R7, RZ, 0x3c, !PT ;  /* 0x0000000710117212 */ /* 0x040fe200078e3cff */
[--C-:B------:R-:W-:Y:S01]  /*16f0*/  IMAD R20, R9, R20, R22.reuse ;  /* 0x0000001409147224 */ /* 0x100fe200078e0216 */
[----:B------:R-:W-:Y:S01]  /*1700*/  LOP3.LUT R16, R16, c[0x0][0x1c0], RZ, 0x3c, !PT ;  /* 0x0000700010107a12 */ /* 0x000fe200078e3cff */
[----:B------:R-:W-:Y:S01]  /*1710*/  IMAD R8, R23, R8, R22 ;  /* 0x0000000817087224 */ /* 0x000fe200078e0216 */
[----:B------:R-:W-:Y:S02]  /*1720*/  ISETP.GT.U32.AND P3, PT, R5, R4, PT ;  /* 0x000000040500720c */ /* 0x000fe40003f64070 */
[----:B------:R-:W-:Y:S02]  /*1730*/  ISETP.GT.U32.AND P0, PT, R7, R20, PT ;  /* 0x000000140700720c */ /* 0x000fe40003f04070 */
[----:B------:R-:W-:Y:S02]  /*1740*/  ISETP.GT.U32.AND P1, PT, R5, R8, PT ;  /* 0x000000080500720c */ /* 0x000fe40003f24070 */
[----:B------:R-:W-:Y:S01]  /*1750*/  ISETP.GE.AND P4, PT, R17, RZ, PT ;  /* 0x000000ff1100720c */ /* 0x000fe20003f86270 */
[----:B------:R-:W-:-:S06]  /*1760*/  IMAD.MOV.U32 R17, RZ, RZ, c[0x0][0x214] ;  /* 0x00008500ff117624 */ /* 0x000fcc00078e00ff */
[----:B------:R-:W-:Y:S01]  /*1770*/  @!P3 IMAD.IADD R4, R4, 0x1, -R5 ;  /* 0x000000010404b824 */ /* 0x000fe200078e0a05 */
[----:B------:R-:W-:Y:S01]  /*1780*/  @!P3 IADD3 R6, R6, 0x1, RZ ;  /* 0x000000010606b810 */ /* 0x000fe20007ffe0ff */
[----:B------:R-:W-:Y:S01]  /*1790*/  @!P0 IMAD.IADD R20, R20, 0x1, -R7 ;  /* 0x0000000114148824 */ /* 0x000fe200078e0a07 */
[----:B------:R-:W-:Y:S01]  /*17a0*/  @!P0 IADD3 R9, R9, 0x1, RZ ;  /* 0x0000000109098810 */ /* 0x000fe20007ffe0ff */
[----:B------:R-:W-:Y:S01]  /*17b0*/  @!P1 IMAD.IADD R8, R8, 0x1, -R5 ;  /* 0x0000000108089824 */ /* 0x000fe200078e0a05 */
[----:B------:R-:W-:Y:S02]  /*17c0*/  ISETP.GE.U32.AND P6, PT, R4, R5, PT ;  /* 0x000000050400720c */ /* 0x000fe40003fc6070 */
[----:B------:R-:W0:Y:S01]  /*17d0*/  S2R R4, SR_TID.X ;  /* 0x0000000000047919 */ /* 0x000e220000002100 */
[----:B------:R-:W-:Y:S02]  /*17e0*/  ISETP.GE.U32.AND P2, PT, R20, R7, PT ;  /* 0x000000071400720c */ /* 0x000fe40003f46070 */
[----:B------:R-:W-:-:S02]  /*17f0*/  ISETP.GE.AND P0, PT, R0, RZ, PT ;  /* 0x000000ff0000720c */ /* 0x000fc40003f06270 */
[----:B------:R-:W-:Y:S02]  /*1800*/  ISETP.GT.AND P3, PT, R2, RZ, PT ;  /* 0x000000ff0200720c */ /* 0x000fe40003f64270 */
[----:B------:R-:W-:Y:S02]  /*1810*/  ISETP.GE.U32.AND P5, PT, R8, R5, PT ;  /* 0x000000050800720c */ /* 0x000fe40003fa6070 */
[----:B------:R-:W-:Y:S02]  /*1820*/  @!P1 IADD3 R23, R23, 0x1, RZ ;  /* 0x0000000117179810 */ /* 0x000fe40007ffe0ff */
[----:B------:R-:W-:Y:S02]  /*1830*/  @P6 IADD3 R6, R6, 0x1, RZ ;  /* 0x0000000106066810 */ /* 0x000fe40007ffe0ff */
[----:B------:R-:W-:Y:S02]  /*1840*/  ISETP.NE.AND P6, PT, R3, RZ, PT ;  /* 0x000000ff0300720c */ /* 0x000fe40003fc5270 */
[----:B------:R-:W-:Y:S01]  /*1850*/  @P2 IADD3 R9, R9, 0x1, RZ ;  /* 0x0000000109092810 */ /* 0x000fe20007ffe0ff */
[----:B------:R-:W-:Y:S01]  /*1860*/  @!P0 IMAD.MOV R6, RZ, RZ, -R6 ;  /* 0x000000ffff068224 */ /* 0x000fe200078e0a06 */
[----:B------:R-:W-:-:S02]  /*1870*/  ISETP.GE.AND P2, PT, R16, RZ, PT ;  /* 0x000000ff1000720c */ /* 0x000fc40003f46270 */
[----:B------:R-:W-:Y:S01]  /*1880*/  LOP3.LUT R0, RZ, c[0x0][0x1c0], RZ, 0x33, !PT ;  /* 0x00007000ff007a12 */ /* 0x000fe200078e33ff */
[----:B------:R-:W-:Y:S01]  /*1890*/  @!P4 IMAD.MOV R9, RZ, RZ, -R9 ;  /* 0x000000ffff09c224 */ /* 0x000fe200078e0a09 */
[----:B------:R-:W-:Y:S02]  /*18a0*/  ISETP.NE.AND P4, PT, RZ, c[0x0][0x1c0], PT ;  /* 0x00007000ff007a0c */ /* 0x000fe40003f85270 */
[----:B------:R-:W-:Y:S02]  /*18b0*/  SHF.R.S32.HI R8, RZ, 0x1f, R2 ;  /* 0x0000001fff087819 */ /* 0x000fe40000011402 */
[----:B------:R-:W-:Y:S02]  /*18c0*/  ISETP.NE.AND P1, PT, RZ, UR4, PT ;  /* 0x00000004ff007c0c */ /* 0x000fe4000bf25270 */
[----:B0-----:R-:W-:Y:S02]  /*18d0*/  SHF.R.S32.HI R5, RZ, 0x1f, R4 ;  /* 0x0000001fff057819 */ /* 0x001fe40000011404 */
[----:B------:R-:W-:Y:S01]  /*18e0*/  LEA.HI.SX32 R16, R2, 0x1, 0x1 ;  /* 0x0000000102107811 */ /* 0x000fe200078f0aff */
[----:B------:R-:W-:Y:S01]  /*18f0*/  @!P3 IMAD.MOV R16, RZ, RZ, R8 ;  /* 0x000000ffff10b224 */ /* 0x000fe200078e0208 */
[----:B------:R-:W-:-:S02]  /*1900*/  SEL R17, R17, 0x1, !P1 ;  /* 0x0000000111117807 */ /* 0x000fc40004800000 */
[----:B------:R-:W-:Y:S02]  /*1910*/  SEL R6, R0, R6, !P4 ;  /* 0x0000000600067207 */ /* 0x000fe40006000000 */
        /* <DEDUP_REMOVED lines=8> */
[----:B------:R-:W-:Y:S01]  /*19a0*/  SHF.R.S32.HI R6, RZ, 0x3, R8 ;  /* 0x00000003ff067819 */ /* 0x000fe20000011408 */
[----:B------:R-:W-:Y:S01]  /*19b0*/  IMAD.MOV.U32 R16, RZ, RZ, -0x800000 ;  /* 0xff800000ff107424 */ /* 0x000fe200078e00ff */
[----:B------:R-:W-:-:S02]  /*19c0*/  ISETP.LT.AND.EX P2, PT, R19, R21, PT, P0 ;  /* 0x000000151300720c */ /* 0x000fc40003f41300 */
[----:B------:R-:W-:Y:S02]  /*19d0*/  ISETP.GE.AND P0, PT, R6, c[0x0][0x314], PT ;  /* 0x0000c50006007a0c */ /* 0x000fe40003f06270 */
[----:B------:R-:W-:Y:S02]  /*19e0*/  SEL R0, R0, R23, !P4 ;  /* 0x0000001700007207 */ /* 0x000fe40006000000 */
[----:B------:R-:W-:Y:S02]  /*19f0*/  LOP3.LUT R23, R8, 0xfffffff8, RZ, 0xc0, !PT ;  /* 0xfffffff808177812 */ /* 0x000fe400078ec0ff */
[----:B------:R-:W-:Y:S02]  /*1a00*/  SEL R9, R18, R9, P2 ;  /* 0x0000000912097207 */ /* 0x000fe40001000000 */
[----:B------:R-:W-:Y:S01]  /*1a10*/  SEL R8, R19, R21, P2 ;  /* 0x0000001513087207 */ /* 0x000fe20001000000 */
[----:B------:R-:W-:-:S04]  /*1a20*/  IMAD.IADD R23, R4, 0x1, -R23 ;  /* 0x0000000104177824 */ /* 0x000fc800078e0a17 */
[----:B------:R-:W-:Y:S05]  /*1a30*/  @P0 BRA `(.L_x_489) ;  /* 0x0000011000000947 */ /* 0x000fea0003800000 */
[----:B------:R-:W-:Y:S01]  /*1a40*/  UIADD3 UR5, UP0, UR12, -UR11, URZ ;  /* 0x8000000b0c057290 */ /* 0x000fe2000ff1e03f */
[----:B------:R-:W-:-:S03]  /*1a50*/  SHF.R.S32.HI R19, RZ, 0x1f, R23 ;  /* 0x0000001fff137819 */ /* 0x000fc60000011417 */
[----:B------:R-:W-:Y:S02]  /*1a60*/  UIADD3.X UR4, UR10, ~UR9, URZ, UP0, !UPT ;  /* 0x800000090a047290 */ /* 0x000fe400087fe43f */
[----:B------:R-:W-:-:S04]  /*1a70*/  ISETP.LT.U32.AND P0, PT, R23, UR5, PT ;  /* 0x0000000517007c0c */ /* 0x000fc8000bf01070 */
[----:B------:R-:W-:-:S05]  /*1a80*/  IMAD.U32 R18, RZ, RZ, UR4 ;  /* 0x00000004ff127e24 */ /* 0x000fca000f8e00ff */
[----:B------:R-:W-:-:S13]  /*1a90*/  ISETP.GT.AND.EX P0, PT, R18, R19, PT, P0 ;  /* 0x000000131200720c */ /* 0x000fda0003f04300 */
[----:B------:R-:W-:Y:S05]  /*1aa0*/  @!P0 BRA `(.L_x_489) ;  /* 0x000000a000008947 */ /* 0x000fea0003800000 */
[----:B------:R-:W-:Y:S01]  /*1ab0*/  IADD3 R18, P0, R23, UR11, RZ ;  /* 0x0000000b17127c10 */ /* 0x000fe2000ff1e0ff */
[----:B------:R-:W-:Y:S01]  /*1ac0*/  IMAD R16, R6, UR10, RZ ;  /* 0x0000000a06107c24 */ /* 0x000fe2000f8e02ff */
[----:B------:R-:W-:Y:S02]  /*1ad0*/  SHF.R.S32.HI R21, RZ, 0x1f, R6 ;  /* 0x0000001fff157819 */ /* 0x000fe40000011406 */
[----:B------:R-:W-:-:S03]  /*1ae0*/  IADD3.X R19, R19, UR9, RZ, P0, !PT ;  /* 0x0000000913137c10 */ /* 0x000fc600087fe4ff */
[----:B------:R-:W-:Y:S02]  /*1af0*/  IMAD R16, R21, UR12, R16 ;  /* 0x0000000c15107c24 */ /* 0x000fe4000f8e0210 */
[----:B------:R-:W-:-:S04]  /*1b00*/  IMAD.WIDE.U32 R18, R6, UR12, R18 ;  /* 0x0000000c06127c25 */ /* 0x000fc8000f8e0012 */
[----:B------:R-:W-:Y:S01]  /*1b10*/  IMAD.IADD R16, R19, 0x1, R16 ;  /* 0x0000000113107824 */ /* 0x000fe200078e0210 */
[----:B------:R-:W-:-:S04]  /*1b20*/  LEA R20, P0, R18, c[0x0][0x208], 0x2 ;  /* 0x0000820012147a11 */ /* 0x000fc800078010ff */
[----:B------:R-:W-:-:S05]  /*1b30*/  LEA.HI.X R21, R18, c[0x0][0x20c], R16, 0x2, P0 ;  /* 0x0000830012157a11 */ /* 0x000fca00000f1410 */
[----:B------:R0:W5:Y:S04]  /*1b40*/  LDG.E R16, [R20.64] ;  /* 0x0000000e14107981 */ /* 0x000168000c1e1900 */
.L_x_489:
[----:B------:R-:W-:Y:S05]  /*1b50*/  BSYNC B0 ;  /* 0x0000000000007941 */ /* 0x000fea0003800000 */
.L_x_488:
        /* <DEDUP_REMOVED lines=19> */
[----:B0-----:R-:W0:Y:S02]  /*1c90*/  SHFL.BFLY PT, R20, R25, 0x4, 0x1f ;  /* 0x0c801f0019147f89 */ /* 0x001e2400000e0000 */
[----:B0-----:R-:W-:-:S05]  /*1ca0*/  FMNMX.FTZ R20, R25, R20, !PT ;  /* 0x0000001419147209 */ /* 0x001fca0007810000 */
[----:B------:R-:W0:Y:S02]  /*1cb0*/  SHFL.BFLY PT, R21, R20, 0x2, 0x1f ;  /* 0x0c401f0014157f89 */ /* 0x000e2400000e0000 */
        /* <DEDUP_REMOVED lines=31> */
[----:B------:R-:W-:Y:S01]  /*1eb0*/  ISETP.GE.U32.AND P2, PT, R32, UR12, PT ;  /* 0x0000000c20007c0c */ /* 0x000fe2000bf46070 */
[----:B------:R-:W-:-:S03]  /*1ec0*/  IMAD.MOV.U32 R5, RZ, RZ, c[0x0][0x1c0] ;  /* 0x00007000ff057624 */ /* 0x000fc600078e00ff */
[----:B------:R-:W-:Y:S02]  /*1ed0*/  ISETP.GE.AND.EX P2, PT, R33, UR10, PT, P2 ;  /* 0x0000000a21007c0c */ /* 0x000fe4000bf46320 */
        /* <DEDUP_REMOVED lines=13> */
[----:B------:R-:W-:Y:S02]  /*1fb0*/  IMAD R0, R0, UR8, RZ ;  /* 0x0000000800007c24 */ /* 0x000fe4000f8e02ff */
[----:B------:R-:W-:-:S04]  /*1fc0*/  IMAD.WIDE.U32 R18, R17, UR8, RZ ;  /* 0x0000000811127c25 */ /* 0x000fc8000f8e00ff */
[----:B------:R-:W-:Y:S02]  /*1fd0*/  IMAD R17, R17, UR7, R0 ;  /* 0x0000000711117c24 */ /* 0x000fe4000f8e0200 */
        /* <DEDUP_REMOVED lines=12> */
[----:B------:R-:W-:Y:S05]  /*20a0*/  CALL.REL.NOINC `($__internal_10_$__cuda_sm20_div_s64) ;  /* 0x00002c8000007944 */ /* 0x000fea0003c00000 */
[-C--:B------:R-:W-:Y:S02]  /*20b0*/  IADD3 R21, P0, RZ, -R18.reuse, RZ ;  /* 0x80000012ff157210 */ /* 0x080fe40007f1e0ff */
[----:B------:R-:W-:Y:S02]  /*20c0*/  MOV R42, R18 ;  /* 0x00000012002a7202 */ /* 0x000fe40000000f00 */
[----:B------:R-:W-:Y:S01]  /*20d0*/  IADD3.X R17, RZ, ~R19, RZ, P0, !PT ;  /* 0x80000013ff117210 */ /* 0x000fe200007fe4ff */
[----:B------:R-:W-:Y:S01]  /*20e0*/  IMAD.WIDE.U32 R32, R36, R21, R32 ;  /* 0x0000001524207225 */ /* 0x000fe200078e0020 */
[----:B------:R-:W-:-:S03]  /*20f0*/  MOV R43, R19 ;  /* 0x00000013002b7202 */ /* 0x000fc60000000f00 */
[----:B------:R-:W-:-:S04]  /*2100*/  IMAD R0, R17, R36, RZ ;  /* 0x0000002411007224 */ /* 0x000fc800078e02ff */
[----:B------:R-:W-:-:S05]  /*2110*/  IMAD R17, R23, R21, R0 ;  /* 0x0000001517117224 */ /* 0x000fca00078e0200 */
[----:B------:R-:W-:Y:S01]  /*2120*/  IADD3 R17, R33, R17, RZ ;  /* 0x0000001121117210 */ /* 0x000fe20007ffe0ff */
[----:B------:R-:W-:Y:S05]  /*2130*/  BRA `(.L_x_495) ;  /* 0x0000016000007947 */ /* 0x000fea0003800000 */
.L_x_494:
        /* <DEDUP_REMOVED lines=22> */
.L_x_495:
[----:B------:R-:W-:Y:S05]  /*22a0*/  BSYNC B0 ;  /* 0x0000000000007941 */ /* 0x000fea0003800000 */
.L_x_493:
[----:B------:R-:W-:Y:S01]  /*22b0*/  LOP3.LUT R0, R17, UR7, RZ, 0xfc, !PT ;  /* 0x0000000711007c12 */ /* 0x000fe2000f8efcff */
[----:B------:R-:W-:Y:S03]  /*22c0*/  BSSY B0, `(.L_x_496) ;  /* 0x0000028000007945 */ /* 0x000fe60003800000 */
[----:B------:R-:W-:-:S13]  /*22d0*/  ISETP.NE.U32.AND P0, PT, R0, RZ, PT ;  /* 0x000000ff0000720c */ /* 0x000fda0003f05070 */
[----:B------:R-:W-:Y:S05]  /*22e0*/  @!P0 BRA `(.L_x_497) ;  /* 0x000000f000008947 */ /* 0x000fea0003800000 */
[----:B------:R-:W-:Y:S01]  /*22f0*/  IMAD.MOV.U32 R26, RZ, RZ, R32 ;  /* 0x000000ffff1a7224 */ /* 0x000fe200078e0020 */
[----:B------:R-:W-:Y:S01]  /*2300*/  MOV R24, UR8 ;  /* 0x0000000800187c02 */ /* 0x000fe20008000f00 */
[----:B------:R-:W-:Y:S01]  /*2310*/  IMAD.U32 R23, RZ, RZ, UR7 ;  /* 0x00000007ff177e24 */ /* 0x000fe2000f8e00ff */
[----:B------:R-:W-:Y:S02]  /*2320*/  MOV R22, 0x2340 ;  /* 0x0000234000167802 */ /* 0x000fe40000000f00 */
[----:B------:R-:W-:Y:S05]  /*2330*/  CALL.REL.NOINC `($__internal_10_$__cuda_sm20_div_s64) ;  /* 0x000029f000007944 */ /* 0x000fea0003c00000 */
[-C--:B------:R-:W-:Y:S02]  /*2340*/  IADD3 R16, P0, RZ, -R18.reuse, RZ ;  /* 0x80000012ff107210 */ /* 0x080fe40007f1e0ff */
[----:B------:R-:W-:Y:S02]  /*2350*/  MOV R33, R17 ;  /* 0x0000001100217202 */ /* 0x000fe40000000f00 */
[-C--:B------:R-:W-:Y:S02]  /*2360*/  IADD3.X R0, RZ, ~R19.reuse, RZ, P0, !PT ;  /* 0x80000013ff007210 */ /* 0x080fe400007fe4ff */
[----:B------:R-:W-:Y:S01]  /*2370*/  MOV R36, R18 ;  /* 0x0000001200247202 */ /* 0x000fe20000000f00 */
[----:B------:R-:W-:Y:S01]  /*2380*/  IMAD.WIDE.U32 R32, R16, UR8, R32 ;  /* 0x0000000810207c25 */ /* 0x000fe2000f8e0020 */
[----:B------:R-:W-:-:S03]  /*2390*/  MOV R37, R19 ;  /* 0x0000001300257202 */ /* 0x000fc60000000f00 */
[----:B------:R-:W-:-:S04]  /*23a0*/  IMAD R21, R0, UR8, RZ ;  /* 0x0000000800157c24 */ /* 0x000fc8000f8e02ff */
[----:B------:R-:W-:-:S05]  /*23b0*/  IMAD R21, R16, UR7, R21 ;  /* 0x0000000710157c24 */ /* 0x000fca000f8e0215 */
[----:B------:R-:W-:Y:S01]  /*23c0*/  IADD3 R0, R33, R21, RZ ;  /* 0x0000001521007210 */ /* 0x000fe20007ffe0ff */
[----:B------:R-:W-:Y:S05]  /*23d0*/  BRA `(.L_x_498) ;  /* 0x0000016000007947 */ /* 0x000fea0003800000 */
.L_x_497:
[----:B------:R-:W0:Y:S01]  /*23e0*/  I2F.U32.RP R18, UR8 ;  /* 0x0000000800127d06 */ /* 0x000e220008209000 */
[----:B------:R-:W-:Y:S01]  /*23f0*/  ISETP.NE.U32.AND P0, PT, RZ, UR8, PT ;  /* 0x00000008ff007c0c */ /* 0x000fe2000bf05070 */
[----:B------:R-:W-:-:S06]  /*2400*/  IMAD.MOV.U32 R37, RZ, RZ, RZ ;  /* 0x000000ffff257224 */ /* 0x000fcc00078e00ff */
[----:B0-----:R-:W0:Y:S02]  /*2410*/  MUFU.RCP R16, R18 ;  /* 0x0000001200107308 */ /* 0x001e240000001000 */
[----:B0-----:R-:W-:-:S06]  /*2420*/  IADD3 R16, R16, 0xffffffe, RZ ;  /* 0x0ffffffe10107810 */ /* 0x001fcc0007ffe0ff */
[----:B------:R-:W0:Y:S02]  /*2430*/  F2I.FTZ.U32.TRUNC.NTZ R17, R16 ;  /* 0x0000001000117305 */ /* 0x000e24000021f000 */
[----:B0-----:R-:W-:Y:S02]  /*2440*/  IMAD.MOV R0, RZ, RZ, -R17 ;  /* 0x000000ffff007224 */ /* 0x001fe400078e0a11 */
[----:B------:R-:W-:Y:S02]  /*2450*/  IMAD.MOV.U32 R16, RZ, RZ, RZ ;  /* 0x000000ffff107224 */ /* 0x000fe400078e00ff */
[----:B------:R-:W-:-:S04]  /*2460*/  IMAD R0, R0, UR8, RZ ;  /* 0x0000000800007c24 */ /* 0x000fc8000f8e02ff */
[----:B------:R-:W-:Y:S01]  /*2470*/  IMAD.HI.U32 R17, R17, R0, R16 ;  /* 0x0000000011117227 */ /* 0x000fe200078e0010 */
[----:B------:R-:W-:-:S05]  /*2480*/  HFMA2.MMA R0, -RZ, RZ, 0, 0 ;  /* 0x00000000ff007435 */ /* 0x000fca00000001ff */
[----:B------:R-:W-:-:S05]  /*2490*/  IMAD.HI.U32 R36, R17, R32, RZ ;  /* 0x0000002011247227 */ /* 0x000fca00078e00ff */
[----:B------:R-:W-:-:S05]  /*24a0*/  IADD3 R17, -R36, RZ, RZ ;  /* 0x000000ff24117210 */ /* 0x000fca0007ffe1ff */
[----:B------:R-:W-:-:S05]  /*24b0*/  IMAD R17, R17, UR8, R32 ;  /* 0x0000000811117c24 */ /* 0x000fca000f8e0220 */
[----:B------:R-:W-:-:S13]  /*24c0*/  ISETP.GE.U32.AND P3, PT, R17, UR8, PT ;  /* 0x0000000811007c0c */ /* 0x000fda000bf66070 */
[----:B------:R-:W-:Y:S02]  /*24d0*/  @P3 IADD3 R17, R17, -UR8, RZ ;  /* 0x8000000811113c10 */ /* 0x000fe4000fffe0ff */
[----:B------:R-:W-:Y:S02]  /*24e0*/  @P3 IADD3 R36, R36, 0x1, RZ ;  /* 0x0000000124243810 */ /* 0x000fe40007ffe0ff */
[----:B------:R-:W-:-:S13]  /*24f0*/  ISETP.GE.U32.AND P2, PT, R17, UR8, PT ;  /* 0x0000000811007c0c */ /* 0x000fda000bf46070 */
[----:B------:R-:W-:Y:S02]  /*2500*/  @P2 IADD3 R36, R36, 0x1, RZ ;  /* 0x0000000124242810 */ /* 0x000fe40007ffe0ff */
[----:B------:R-:W-:-:S05]  /*2510*/  @!P0 LOP3.LUT R36, RZ, UR8, RZ, 0x33, !PT ;  /* 0x00000008ff248c12 */ /* 0x000fca000f8e33ff */
[----:B------:R-:W-:-:S04]  /*2520*/  IMAD.MOV R17, RZ, RZ, -R36 ;  /* 0x000000ffff117224 */ /* 0x000fc800078e0a24 */
[----:B------:R-:W-:Y:S02]  /*2530*/  IMAD R32, R17, UR8, R32 ;  /* 0x0000000811207c24 */ /* 0x000fe4000f8e0220 */
.L_x_498:
[----:B------:R-:W-:Y:S05]  /*2540*/  BSYNC B0 ;  /* 0x0000000000007941 */ /* 0x000fea0003800000 */
.L_x_496:
        /* <DEDUP_REMOVED lines=11> */
[----:B------:R-:W-:Y:S05]  /*2600*/  CALL.REL.NOINC `($__internal_10_$__cuda_sm20_div_s64) ;  /* 0x0000272000007944 */ /* 0x000fea0003c00000 */
[----:B------:R-:W-:-:S04]  /*2610*/  IADD3 R17, P0, RZ, -R18, RZ ;  /* 0x80000012ff117210 */ /* 0x000fc80007f1e0ff */
[----:B------:R-:W-:Y:S01]  /*2620*/  IADD3.X R16, RZ, ~R19, RZ, P0, !PT ;  /* 0x80000013ff107210 */ /* 0x000fe200007fe4ff */
[----:B------:R-:W-:-:S04]  /*2630*/  IMAD.WIDE.U32 R36, R5, R17, R36 ;  /* 0x0000001105247225 */ /* 0x000fc800078e0024 */
[----:B------:R-:W-:-:S04]  /*2640*/  IMAD R16, R16, R5, RZ ;  /* 0x0000000510107224 */ /* 0x000fc800078e02ff */
[----:B------:R-:W-:-:S05]  /*2650*/  IMAD R4, R4, R17, R16 ;  /* 0x0000001104047224 */ /* 0x000fca00078e0210 */
[----:B------:R-:W-:Y:S01]  /*2660*/  IADD3 R4, R37, R4, RZ ;  /* 0x0000000425047210 */ /* 0x000fe20007ffe0ff */
[----:B------:R-:W-:Y:S05]  /*2670*/  BRA `(.L_x_501) ;  /* 0x0000016000007947 */ /* 0x000fea0003800000 */
.L_x_500:
[----:B------:R-:W0:Y:S01]  /*2680*/  I2F.U32.RP R19, R5 ;  /* 0x0000000500137306 */ /* 0x000e220000209000 */
[----:B------:R-:W-:-:S07]  /*2690*/  ISETP.NE.U32.AND P0, PT, R5, RZ, PT ;  /* 0x000000ff0500720c */ /* 0x000fce0003f05070 */
[----:B0-----:R-:W0:Y:S02]  /*26a0*/  MUFU.RCP R16, R19 ;  /* 0x0000001300107308 */ /* 0x001e240000001000 */
[----:B0-----:R-:W-:Y:S01]  /*26b0*/  IADD3 R16, R16, 0xffffffe, RZ ;  /* 0x0ffffffe10107810 */ /* 0x001fe20007ffe0ff */
[----:B------:R-:W-:-:S05]  /*26c0*/  IMAD.MOV.U32 R19, RZ, RZ, RZ ;  /* 0x000000ffff137224 */ /* 0x000fca00078e00ff */
        /* <DEDUP_REMOVED lines=17> */
.L_x_501:
[----:B------:R-:W-:Y:S05]  /*27e0*/  BSYNC B0 ;  /* 0x0000000000007941 */ /* 0x000fea0003800000 */
.L_x_499:
        /* <DEDUP_REMOVED lines=38> */
[----:B------:R-:W-:Y:S05]  /*2a50*/  CALL.REL.NOINC `($__internal_10_$__cuda_sm20_div_s64) ;  /* 0x000022d000007944 */ /* 0x000fea0003c00000 */
        /* <DEDUP_REMOVED lines=12> */
.L_x_503:
        /* <DEDUP_REMOVED lines=23> */
.L_x_504:
[----:B------:R-:W-:Y:S05]  /*2c90*/  BSYNC B0 ;  /* 0x0000000000007941 */ /* 0x000fea0003800000 */
.L_x_502:
        /* <DEDUP_REMOVED lines=18> */
.L_x_506:
        /* <DEDUP_REMOVED lines=22> */
.L_x_507:
[----:B------:R-:W-:Y:S05]  /*2f20*/  BSYNC B0 ;  /* 0x0000000000007941 */ /* 0x000fea0003800000 */
.L_x_505:
        /* <DEDUP_REMOVED lines=20> */
.L_x_509:
[----:B------:R-:W0:Y:S01]  /*3070*/  I2F.U32.RP R19, R13 ;  /* 0x0000000d00137306 */ /* 0x000e220000209000 */
[----:B------:R-:W-:Y:S01]  /*3080*/  IMAD.MOV.U32 R20, RZ, RZ, RZ ;  /* 0x000000ffff147224 */ /* 0x000fe200078e00ff */
[----:B------:R-:W-:-:S06]  /*3090*/  ISETP.NE.U32.AND P0, PT, R13, RZ, PT ;  /* 0x000000ff0d00720c */ /* 0x000fcc0003f05070 */
[----:B0-----:R-:W0:Y:S02]  /*30a0*/  MUFU.RCP R17, R19 ;  /* 0x0000001300117308 */ /* 0x001e240000001000 */
[----:B0-----:R-:W-:Y:S01]  /*30b0*/  IADD3 R17, R17, 0xffffffe, RZ ;  /* 0x0ffffffe11117810 */ /* 0x001fe20007ffe0ff */
[----:B------:R-:W-:-:S05]  /*30c0*/  IMAD.MOV.U32 R19, RZ, RZ, RZ ;  /* 0x000000ffff137224 */ /* 0x000fca00078e00ff */
        /* <DEDUP_REMOVED lines=17> */
.L_x_510:
[----:B------:R-:W-:Y:S05]  /*31e0*/  BSYNC B0 ;  /* 0x0000000000007941 */ /* 0x000fea0003800000 */
.L_x_508:
[----:B------:R-:W-:Y:S01]  /*31f0*/  SHF.R.S32.HI R17, RZ, 0x1f, R7 ;  /* 0x0000001fff117819 */ /* 0x000fe20000011407 */
[-C--:B------:R-:W-:Y:S01]  /*3200*/  IMAD R12, R19, R7.reuse, RZ ;  /* 0x00000007130c7224 */ /* 0x080fe200078e02ff */
[----:B------:R-:W-:Y:S01]  /*3210*/  BSSY B0, `(.L_x_511) ;  /* 0x000003b000007945 */ /* 0x000fe20003800000 */
[----:B------:R-:W-:-:S04]  /*3220*/  IMAD.WIDE.U32 R42, R18, R7, RZ ;  /* 0x00000007122a7225 */ /* 0x000fc800078e00ff */
[----:B------:R-:W-:Y:S01]  /*3230*/  IMAD R7, R17, R18, R12 ;  /* 0x0000001211077224 */ /* 0x000fe200078e020c */
[----:B------:R-:W-:Y:S01]  /*3240*/  SHF.R.S32.HI R18, RZ, 0x1f, R2 ;  /* 0x0000001fff127819 */ /* 0x000fe20000011402 */
[----:B------:R-:W-:Y:S01]  /*3250*/  IMAD R17, R15, R2, RZ ;  /* 0x000000020f117224 */ /* 0x000fe200078e02ff */
[----:B------:R-:W-:Y:S01]  /*3260*/  LOP3.LUT R15, R41, R10, RZ, 0xfc, !PT ;  /* 0x0000000a290f7212 */ /* 0x000fe200078efcff */
[----:B------:R-:W-:Y:S01]  /*3270*/  IMAD R45, R25, c[0x0][0x214], RZ ;  /* 0x00008500192d7a24 */ /* 0x000fe200078e02ff */
[----:B------:R-:W-:Y:S01]  /*3280*/  IADD3 R7, R43, R7, RZ ;  /* 0x000000072b077210 */ /* 0x000fe20007ffe0ff */
[----:B------:R-:W-:Y:S01]  /*3290*/  IMAD R17, R18, R13, R17 ;  /* 0x0000000d12117224 */ /* 0x000fe200078e0211 */
[----:B------:R-:W-:Y:S01]  /*32a0*/  ISETP.NE.U32.AND P0, PT, R15, RZ, PT ;  /* 0x000000ff0f00720c */ /* 0x000fe20003f05070 */
[----:B------:R-:W-:Y:S01]  /*32b0*/  IMAD R12, R14, R45, RZ ;  /* 0x0000002d0e0c7224 */ /* 0x000fe200078e02ff */
[----:B------:R-:W-:Y:S01]  /*32c0*/  SHF.R.S32.HI R19, RZ, 0x1f, R45 ;  /* 0x0000001fff137819 */ /* 0x000fe2000001142d */
        /* <DEDUP_REMOVED lines=11> */
[----:B------:R-:W-:Y:S05]  /*3380*/  CALL.REL.NOINC `($__internal_10_$__cuda_sm20_div_s64) ;  /* 0x000019a000007944 */ /* 0x000fea0003c00000 */
        /* <DEDUP_REMOVED lines=12> */
.L_x_512:
        /* <DEDUP_REMOVED lines=23> */
.L_x_513:
[----:B------:R-:W-:Y:S05]  /*35c0*/  BSYNC B0 ;  /* 0x0000000000007941 */ /* 0x000fea0003800000 */
.L_x_511:
        /* <DEDUP_REMOVED lines=29> */
.L_x_515:
[----:B------:R-:W0:Y:S01]  /*37a0*/  I2F.U32.RP R17, R9 ;  /* 0x0000000900117306 */ /* 0x000e220000209000 */
[----:B------:R-:W-:Y:S01]  /*37b0*/  IMAD.MOV.U32 R18, RZ, RZ, RZ ;  /* 0x000000ffff127224 */ /* 0x000fe200078e00ff */
[----:B------:R-:W-:-:S06]  /*37c0*/  ISETP.NE.U32.AND P0, PT, R9, RZ, PT ;  /* 0x000000ff0900720c */ /* 0x000fcc0003f05070 */
        /* <DEDUP_REMOVED lines=20> */
.L_x_516:
[----:B------:R-:W-:Y:S05]  /*3910*/  BSYNC B0 ;  /* 0x0000000000007941 */ /* 0x000fea0003800000 */
.L_x_514:
        /* <DEDUP_REMOVED lines=20> */
.L_x_492:
[----:B------:R-:W-:-:S04]  /*3a60*/  LEA R2, P0, R32, c[0x0][0x200], 0x2 ;  /* 0x0000800020027a11 */ /* 0x000fc800078010ff */
[----:B------:R-:W-:-:S05]  /*3a70*/  LEA.HI.X R3, R32, c[0x0][0x204], R33, 0x2, P0 ;  /* 0x0000810020037a11 */ /* 0x000fca00000f1421 */
[----:B------:R0:W-:Y:S04]  /*3a80*/  STG.E [R2.64], R27 ;  /* 0x0000001b02007986 */ /* 0x0001e8000c10190e */
.L_x_491:
[----:B------:R-:W-:Y:S05]  /*3a90*/  BSYNC B1 ;  /* 0x0000000000017941 */ /* 0x000fea0003800000 */
.L_x_490:
[----:B------:R-:W1:Y:S01]  /*3aa0*/  S2R R0, SR_TID.X ;  /* 0x0000000000007919 */ /* 0x000e620000002100 */
[----:B------:R-:W-:Y:S01]  /*3ab0*/  IMAD.MOV.U32 R28, RZ, RZ, c[0x0][0x314] ;  /* 0x0000c500ff1c7624 */ /* 0x000fe200078e00ff */
[----:B------:R-:W-:Y:S01]  /*3ac0*/  CS2R R4, SRZ ;  /* 0x0000000000047805 */ /* 0x000fe2000001ff00 */
[----:B------:R-:W-:Y:S01]  /*3ad0*/  CS2R R6, SRZ ;  /* 0x0000000000067805 */ /* 0x000fe2000001ff00 */
[----:B------:R-:W-:Y:S01]  /*3ae0*/  CS2R R10, SRZ ;  /* 0x00000000000a7805 */ /* 0x000fe2000001ff00 */
[----:B------:R-:W-:Y:S01]  /*3af0*/  IMAD.MOV.U32 R12, RZ, RZ, RZ ;  /* 0x000000ffff0c7224 */ /* 0x000fe200078e00ff */
[----:B-1----:R-:W-:-:S04]  /*3b00*/  SHF.R.S32.HI R15, RZ, 0x1f, R0 ;  /* 0x0000001fff0f7819 */ /* 0x002fc80000011400 */
[----:B------:R-:W-:-:S04]  /*3b10*/  LEA.HI R15, R15, R0, RZ, 0x4 ;  /* 0x000000000f0f7211 */ /* 0x000fc800078f20ff */
[----:B0-----:R-:W-:Y:S02]  /*3b20*/  LOP3.LUT R3, R15, 0xfffffff0, RZ, 0xc0, !PT ;  /* 0xfffffff00f037812 */ /* 0x001fe400078ec0ff */
[----:B------:R-:W-:-:S03]  /*3b30*/  SHF.R.S32.HI R15, RZ, 0x4, R15 ;  /* 0x00000004ff0f7819 */ /* 0x000fc6000001140f */
[----:B------:R-:W-:Y:S02]  /*3b40*/  IMAD.IADD R14, R0, 0x1, -R3 ;  /* 0x00000001000e7824 */ /* 0x000fe400078e0a03 */
[----:B------:R-:W-:-:S03]  /*3b50*/  CS2R R2, SRZ ;  /* 0x0000000000027805 */ /* 0x000fc6000001ff00 */
[----:B------:R-:W-:-:S04]  /*3b60*/  ISETP.GE.AND P0, PT, R14, c[0x0][0x314], PT ;  /* 0x0000c5000e007a0c */ /* 0x000fc80003f06270 */
[----:B------:R-:W-:Y:S01]  /*3b70*/  ISETP.LT.AND P0, PT, R0, 0x80, !P0 ;  /* 0x000000800000780c */ /* 0x000fe20004701270 */
[----:B------:R-:W-:-:S12]  /*3b80*/  HFMA2.MMA R0, -RZ, RZ, 0, 0 ;  /* 0x00000000ff007435 */ /* 0x000fd800000001ff */
[----:B------:R-:W-:Y:S01]  /*3b90*/  @P0 FADD.FTZ R8, -R27, R30 ;  /* 0x0000001e1b080221 */ /* 0x000fe20000010100 */
[C---:B------:R-:W-:Y:S01]  /*3ba0*/  SHF.L.U32 R30, R14.reuse, 0x2, RZ ;  /* 0x000000020e1e7819 */ /* 0x040fe200000006ff */
[----:B------:R-:W-:Y:S02]  /*3bb0*/  @P0 IMAD R9, R14, 0x9, R15 ;  /* 0x000000090e090824 */ /* 0x000fe400078e020f */
[----:B------:R-:W-:-:S06]  /*3bc0*/  @P0 FMUL.FTZ R8, R8, 1.4426950216293334961 ;  /* 0x3fb8aa3b08080820 */ /* 0x000fcc0000410000 */
[----:B------:R-:W0:Y:S02]  /*3bd0*/  @P0 MUFU.EX2 R8, R8 ;  /* 0x0000000800080308 */ /* 0x000e240000000800 */
[----:B0-----:R0:W-:Y:S04]  /*3be0*/  @P0 STS [R9.X4], R8 ;  /* 0x0000000809000388 */ /* 0x0011e80000004800 */
[----:B------:R-:W-:Y:S01]  /*3bf0*/  BAR.SYNC.DEFER_BLOCKING 0x0 ;  /* 0x0000000000007b1d */ /* 0x000fe20000010000 */
[----:B------:R-:W-:Y:S01]  /*3c00*/  ISETP.GE.AND P0, PT, R28, 0x1, PT ;  /* 0x000000011c00780c */ /* 0x000fe20003f06270 */
[----:B0-----:R-:W-:-:S12]  /*3c10*/  CS2R R8, SRZ ;  /* 0x0000000000087805 */ /* 0x001fd8000001ff00 */
[----:B------:R-:W-:Y:S05]  /*3c20*/  @!P0 BRA `(.L_x_517) ;  /* 0x00000b1000008947 */ /* 0x000fea0003800000 */
[----:B------:R-:W-:Y:S01]  /*3c30*/  ULDC UR4, c[0x0][0x22c] ;  /* 0x00008b0000047ab9 */ /* 0x000fe20000000800 */
[C---:B------:R-:W-:Y:S01]  /*3c40*/  IMAD R35, R15.reuse, 0xc0, R30 ;  /* 0x000000c00f237824 */ /* 0x040fe200078e021e */
[----:B------:R-:W-:Y:S01]  /*3c50*/  UIMAD UR6, UR11, UR4, URZ ;  /* 0x000000040b0672a4 */ /* 0x000fe2000f8e023f */
[----:B------:R-:W-:Y:S01]  /*3c60*/  ISETP.GT.AND P1, PT, R28, 0x3, PT ;  /* 0x000000031c00780c */ /* 0x000fe20003f24270 */
[----:B------:R-:W-:Y:S01]  /*3c70*/  UIMAD UR8, UR12, UR4, URZ ;  /* 0x000000040c0872a4 */ /* 0x000fe2000f8e023f */
[----:B------:R-:W-:Y:S01]  /*3c80*/  IMAD.SHL.U32 R14, R15, 0x4, RZ ;  /* 0x000000040f0e7824 */ /* 0x000fe200078e00ff */
[----:B------:R-:W-:Y:S01]  /*3c90*/  USHF.R.S32.HI UR5, URZ, 0x1f, UR6 ;  /* 0x0000001f3f057899 */ /* 0x000fe20008011406 */
[----:B------:R-:W-:Y:S01]  /*3ca0*/  CS2R R16, SRZ ;  /* 0x0000000000107805 */ /* 0x000fe2000001ff00 */
[C---:B------:R-:W-:Y:S01]  /*3cb0*/  IADD3 R0, P0, R35.reuse, UR6, RZ ;  /* 0x0000000623007c10 */ /* 0x040fe2000ff1e0ff */
[----:B------:R-:W-:Y:S01]  /*3cc0*/  UIADD3 UR6, UR12, -UR11, URZ ;  /* 0x8000000b0c067290 */ /* 0x000fe2000fffe03f */
[----:B------:R-:W-:Y:S01]  /*3cd0*/  CS2R R18, SRZ ;  /* 0x0000000000127805 */ /* 0x000fe2000001ff00 */
[----:B------:R-:W-:Y:S01]  /*3ce0*/  UPLOP3.LUT UP1, UPT, UPT, UPT, UPT, 0x80, 0x0 ;  /* 0x000000000000789c */ /* 0x000fe20003f2f070 */
[----:B------:R-:W-:Y:S01]  /*3cf0*/  LEA.HI.X.SX32 R35, R35, UR5, 0x1, P0 ;  /* 0x0000000523237c11 */ /* 0x000fe200080f0eff */
[----:B------:R-:W-:Y:S01]  /*3d00*/  UIMAD.WIDE UR8, UR8, 0x4, URZ ;  /* 0x00000004080878a5 */ /* 0x000fe2000f8e023f */
[C---:B------:R-:W-:Y:S01]  /*3d10*/  LEA R34, P0, R0.reuse, c[0x0][0x1d8], 0x2 ;  /* 0x0000760000227a11 */ /* 0x040fe200078010ff */
[----:B------:R-:W-:Y:S01]  /*3d20*/  UMOV UR5, URZ ;  /* 0x0000003f00057c82 */ /* 0x000fe20008000000 */
[----:B------:R-:W-:Y:S01]  /*3d30*/  CS2R R20, SRZ ;  /* 0x0000000000147805 */ /* 0x000fe2000001ff00 */
[----:B------:R-:W-:Y:S01]  /*3d40*/  CS2R R22, SRZ ;  /* 0x0000000000167805 */ /* 0x000fe2000001ff00 */
[----:B------:R-:W-:Y:S01]  /*3d50*/  LEA.HI.X R35, R0, c[0x0][0x1dc], R35, 0x2, P0 ;  /* 0x0000770000237a11 */ /* 0x000fe200000f1423 */
[----:B------:R-:W-:Y:S01]  /*3d60*/  IMAD.MOV.U32 R0, RZ, RZ, RZ ;  /* 0x000000ffff007224 */ /* 0x000fe200078e00ff */
[----:B------:R-:W-:Y:S01]  /*3d70*/  IADD3 R34, P0, R34, 0x200, RZ ;  /* 0x0000020022227810 */ /* 0x000fe20007f1e0ff */
[----:B------:R-:W-:Y:S01]  /*3d80*/  CS2R R24, SRZ ;  /* 0x0000000000187805 */ /* 0x000fe2000001ff00 */
[----:B------:R-:W-:-:S03]  /*3d90*/  CS2R R26, SRZ ;  /* 0x00000000001a7805 */ /* 0x000fc6000001ff00 */
[----:B------:R-:W-:Y:S01]  /*3da0*/  IMAD.X R35, RZ, RZ, R35, P0 ;  /* 0x000000ffff237224 */ /* 0x000fe200000e0623 */
[----:B------:R-:W-:Y:S05]  /*3db0*/  @!P1 BRA `(.L_x_518) ;  /* 0x0000051000009947 */ /* 0x000fea0003800000 */
[C---:B------:R-:W-:Y:S01]  /*3dc0*/  ISETP.GE.AND P3, PT, R15.reuse, UR6, PT ;  /* 0x000000060f007c0c */ /* 0x040fe2000bf66270 */
[----:B------:R-:W-:Y:S01]  /*3dd0*/  UPLOP3.LUT UP1, UPT, UPT, UPT, UPT, 0x40, 0x0 ;  /* 0x000000000000789c */ /* 0x000fe20003f2e870 */
[----:B------:R-:W-:Y:S02]  /*3de0*/  ISETP.GE.AND P0, PT, R15, UR6, PT ;  /* 0x000000060f007c0c */ /* 0x000fe4000bf06270 */
[----:B------:R-:W-:-:S09]  /*3df0*/  IADD3 R28, R28, -0x3, RZ ;  /* 0xfffffffd1c1c7810 */ /* 0x000fd20007ffe0ff */
.L_x_519:
[----:B------:R0:W2:Y:S01]  /*3e00*/  @!P3 LDG.E.128 R16, [R34.64+-0x200] ;  /* 0xfffe000e2210b981 */ /* 0x0000a2000c1e1d00 */
[----:B------:R-:W-:Y:S01]  /*3e10*/  IADD3 R32, P1, R34, UR8, RZ ;  /* 0x0000000822207c10 */ /* 0x000fe2000ff3e0ff */
[----:B------:R-:W-:Y:S02]  /*3e20*/  UIADD3 UR5, UR5, 0x4, URZ ;  /* 0x0000000405057890 */ /* 0x000fe4000fffe03f */
[----:B------:R0:W3:Y:S01]  /*3e30*/  @!P3 LDG.E.128 R20, [R34.64+-0x100] ;  /* 0xffff000e2214b981 */ /* 0x0000e2000c1e1d00 */
[----:B------:R-:W-:Y:S03]  /*3e40*/  IADD3.X R33, R35, UR9, RZ, P1, !PT ;  /* 0x0000000923217c10 */ /* 0x000fe60008ffe4ff */
[----:B------:R0:W4:Y:S01]  /*3e50*/  @!P3 LDG.E.128 R24, [R34.64] ;  /* 0x0000000e2218b981 */ /* 0x000122000c1e1d00 */
[----:B------:R-:W-:Y:S02]  /*3e60*/  PLOP3.LUT P3, PT, P0, PT, PT, 0x80, 0x0 ;  /* 0x000000000000781c */ /* 0x000fe4000076f070 */
[----:B------:R-:W-:Y:S01]  /*3e70*/  ISETP.LE.AND P2, PT, R28, UR5, PT ;  /* 0x000000051c007c0c */ /* 0x000fe2000bf43270 */
[----:B------:R-:W2:Y:S01]  /*3e80*/  LDS R13, [R14] ;  /* 0x000000000e0d7984 */ /* 0x000ea20000000800 */
[----:B0-----:R-:W-:Y:S04]  /*3e90*/  IADD3 R34, P1, R32, UR8, RZ ;  /* 0x0000000820227c10 */ /* 0x001fe8000ff3e0ff */
[----:B------:R-:W-:Y:S01]  /*3ea0*/  IADD3.X R35, R33, UR9, RZ, P1, !PT ;  /* 0x0000000921237c10 */ /* 0x000fe20008ffe4ff */
        /* <DEDUP_REMOVED lines=66> */
.L_x_518:
[----:B------:R-:W-:Y:S02]  /*42d0*/  ULDC UR4, c[0x0][0x314] ;  /* 0x0000c50000047ab9 */ /* 0x000fe40000000800 */
[----:B------:R-:W-:-:S04]  /*42e0*/  UIADD3 UR4, -UR5, UR4, URZ ;  /* 0x0000000405047290 */ /* 0x000fc8000fffe13f */
[----:B------:R-:W-:-:S06]  /*42f0*/  UISETP.GT.AND UP0, UPT, UR4, 0x1, UPT ;  /* 0x000000010400788c */ /* 0x000fcc000bf04270 */
[----:B------:R-:W-:-:S13]  /*4300*/  PLOP3.LUT P0, PT, PT, PT, UP0, 0x80, 0x0 ;  /* 0x000000000000781c */ /* 0x000fda0003f0f008 */
[----:B------:R-:W-:Y:S05]  /*4310*/  @!P0 BRA `(.L_x_520) ;  /* 0x000002a000008947 */ /* 0x000fea0003800000 */
[----:B------:R-:W-:Y:S01]  /*4320*/  ISETP.GE.AND P0, PT, R15, UR6, PT ;  /* 0x000000060f007c0c */ /* 0x000fe2000bf06270 */
[----:B------:R-:W0:Y:S01]  /*4330*/  LDS R13, [R14] ;  /* 0x000000000e0d7984 */ /* 0x000e220000000800 */
[----:B------:R-:W-:-:S03]  /*4340*/  IADD3 R28, P1, R34, UR8, RZ ;  /* 0x00000008221c7c10 */ /* 0x000fc6000ff3e0ff */
[----:B------:R1:W2:Y:S08]  /*4350*/  LDS R43, [R14+0x24] ;  /* 0x000024000e2b7984 */ /* 0x0002b00000000800 */
[----:B------:R-:W0:Y:S04]  /*4360*/  @!P0 LDG.E.128 R20, [R34.64+-0x100] ;  /* 0xffff000e22148981 */ /* 0x000e28000c1e1d00 */
[----:B------:R3:W4:Y:S04]  /*4370*/  @!P0 LDG.E.128 R16, [R34.64+-0x200] ;  /* 0xfffe000e22108981 */ /* 0x000728000c1e1d00 */
[----:B------:R3:W5:Y:S01]  /*4380*/  @!P0 LDG.E.128 R24, [R34.64] ;  /* 0x0000000e22188981 */ /* 0x000762000c1e1d00 */
[----:B------:R-:W-:Y:S01]  /*4390*/  IADD3.X R29, R35, UR9, RZ, P1, !PT ;  /* 0x00000009231d7c10 */ /* 0x000fe20008ffe4ff */
[----:B0-----:R-:W-:-:S02]  /*43a0*/  FFMA.FTZ R37, R20, R13, R8 ;  /* 0x0000000d14257223 */ /* 0x001fc40000010008 */
[-C--:B------:R-:W-:Y:S02]  /*43b0*/  FFMA.FTZ R38, R21, R13.reuse, R7 ;  /* 0x0000000d15267223 */ /* 0x080fe40000010007 */
[-C--:B---3--:R-:W-:Y:S02]  /*43c0*/  FFMA.FTZ R35, R22, R13.reuse, R6 ;  /* 0x0000000d16237223 */ /* 0x088fe40000010006 */
[-C--:B------:R-:W-:Y:S02]  /*43d0*/  FFMA.FTZ R36, R23, R13.reuse, R5 ;  /* 0x0000000d17247223 */ /* 0x080fe40000010005 */
[-C--:B----4-:R-:W-:Y:S01]  /*43e0*/  FFMA.FTZ R41, R16, R13.reuse, R12 ;  /* 0x0000000d10297223 */ /* 0x090fe2000001000c */
[----:B------:R-:W2:Y:S01]  /*43f0*/  @!P0 LDG.E.128 R20, [R28.64+-0x100] ;  /* 0xffff000e1c148981 */ /* 0x000ea2000c1e1d00 */
[-C--:B------:R-:W-:Y:S02]  /*4400*/  FFMA.FTZ R42, R17, R13.reuse, R11 ;  /* 0x0000000d112a7223 */ /* 0x080fe4000001000b */
[----:B------:R-:W-:-:S02]  /*4410*/  FFMA.FTZ R39, R18, R13, R10 ;  /* 0x0000000d12277223 */ /* 0x000fc4000001000a */
[-C--:B------:R-:W-:Y:S02]  /*4420*/  FFMA.FTZ R40, R19, R13.reuse, R9 ;  /* 0x0000000d13287223 */ /* 0x080fe40000010009 */
[-C--:B-----5:R-:W-:Y:S01]  /*4430*/  FFMA.FTZ R33, R24, R13.reuse, R4 ;  /* 0x0000000d18217223 */ /* 0x0a0fe20000010004 */
[----:B------:R-:W3:Y:S01]  /*4440*/  @!P0 LDG.E.128 R16, [R28.64+-0x200] ;  /* 0xfffe000e1c108981 */ /* 0x000ee2000c1e1d00 */
[-C--:B------:R-:W-:Y:S02]  /*4450*/  FFMA.FTZ R32, R25, R13.reuse, R3 ;  /* 0x0000000d19207223 */ /* 0x080fe40000010003 */
[-C--:B------:R-:W-:Y:S02]  /*4460*/  FFMA.FTZ R31, R26, R13.reuse, R2 ;  /* 0x0000000d1a1f7223 */ /* 0x080fe40000010002 */
[----:B------:R-:W-:Y:S02]  /*4470*/  FFMA.FTZ R0, R27, R13, R0 ;  /* 0x0000000d1b007223 */ /* 0x000fe40000010000 */
[----:B------:R-:W4:Y:S01]  /*4480*/  @!P0 LDG.E.128 R24, [R28.64] ;  /* 0x0000000e1c188981 */ /* 0x000f22000c1e1d00 */
[----:B------:R-:W-:-:S02]  /*4490*/  IADD3 R13, R14, 0x24, RZ ;  /* 0x000000240e0d7810 */ /* 0x000fc40007ffe0ff */
[----:B------:R-:W-:Y:S01]  /*44a0*/  IADD3 R34, P0, R28, UR8, RZ ;  /* 0x000000081c227c10 */ /* 0x000fe2000ff1e0ff */
[----:B------:R-:W-:Y:S01]  /*44b0*/  UIADD3 UR5, UR5, 0x1, URZ ;  /* 0x0000000105057890 */ /* 0x000fe2000fffe03f */
[----:B-1----:R-:W-:Y:S01]  /*44c0*/  IADD3 R14, R13, 0x24, RZ ;  /* 0x000000240d0e7810 */ /* 0x002fe20007ffe0ff */
[----:B------:R-:W-:Y:S02]  /*44d0*/  UPLOP3.LUT UP1, UPT, UPT, UPT, UPT, 0x40, 0x0 ;  /* 0x000000000000789c */ /* 0x000fe40003f2e870 */
[----:B------:R-:W-:Y:S01]  /*44e0*/  UIADD3 UR5, UR5, 0x1, URZ ;  /* 0x0000000105057890 */ /* 0x000fe2000fffe03f */
[-C--:B--2---:R-:W-:Y:S01]  /*44f0*/  FFMA.FTZ R6, R22, R43.reuse, R35 ;  /* 0x0000002b16067223 */ /* 0x084fe20000010023 */
[----:B------:R-:W-:Y:S01]  /*4500*/  IADD3.X R35, R29, UR9, RZ, P0, !PT ;  /* 0x000000091d237c10 */ /* 0x000fe200087fe4ff */
[-C--:B------:R-:W-:Y:S02]  /*4510*/  FFMA.FTZ R8, R20, R43.reuse, R37 ;  /* 0x0000002b14087223 */ /* 0x080fe40000010025 */
[----:B------:R-:W-:-:S02]  /*4520*/  FFMA.FTZ R7, R21, R43, R38 ;  /* 0x0000002b15077223 */ /* 0x000fc40000010026 */
[-C--:B------:R-:W-:Y:S02]  /*4530*/  FFMA.FTZ R5, R23, R43.reuse, R36 ;  /* 0x0000002b17057223 */ /* 0x080fe40000010024 */
[-C--:B---3--:R-:W-:Y:S02]  /*4540*/  FFMA.FTZ R12, R16, R43.reuse, R41 ;  /* 0x0000002b100c7223 */ /* 0x088fe40000010029 */
[-C--:B------:R-:W-:Y:S02]  /*4550*/  FFMA.FTZ R11, R17, R43.reuse, R42 ;  /* 0x0000002b110b7223 */ /* 0x080fe4000001002a */
[-C--:B------:R-:W-:Y:S02]  /*4560*/  FFMA.FTZ R10, R18, R43.reuse, R39 ;  /* 0x0000002b120a7223 */ /* 0x080fe40000010027 */
[-C--:B------:R-:W-:Y:S02]  /*4570*/  FFMA.FTZ R9, R19, R43.reuse, R40 ;  /* 0x0000002b13097223 */ /* 0x080fe40000010028 */
[----:B----4-:R-:W-:-:S02]  /*4580*/  FFMA.FTZ R4, R24, R43, R33 ;  /* 0x0000002b18047223 */ /* 0x010fc40000010021 */
[-C--:B------:R-:W-:Y:S02]  /*4590*/  FFMA.FTZ R3, R25, R43.reuse, R32 ;  /* 0x0000002b19037223 */ /* 0x080fe40000010020 */
[-C--:B------:R-:W-:Y:S02]  /*45a0*/  FFMA.FTZ R2, R26, R43.reuse, R31 ;  /* 0x0000002b1a027223 */ /* 0x080fe4000001001f */
[----:B------:R-:W-:Y:S02]  /*45b0*/  FFMA.FTZ R0, R27, R43, R0 ;  /* 0x0000002b1b007223 */ /* 0x000fe40000010000 */
.L_x_520:
[----:B------:R-:W-:Y:S02]  /*45c0*/  ULDC UR4, c[0x0][0x314] ;  /* 0x0000c50000047ab9 */ /* 0x000fe40000000800 */
[----:B------:R-:W-:-:S06]  /*45d0*/  UISETP.LT.OR UP1, UPT, UR5, UR4, UP1 ;  /* 0x000000040500728c */ /* 0x000fcc0008f21670 */
[----:B------:R-:W-:-:S13]  /*45e0*/  PLOP3.LUT P0, PT, PT, PT, UP1, 0x80, 0x0 ;  /* 0x000000000000781c */ /* 0x000fda0003f0f018 */
[----:B------:R-:W-:Y:S05]  /*45f0*/  @!P0 BRA `(.L_x_517) ;  /* 0x0000014000008947 */ /* 0x000fea0003800000 */
[----:B------:R-:W-:Y:S01]  /*4600*/  ISETP.GE.AND P0, PT, R15, UR6, PT ;  /* 0x000000060f007c0c */ /* 0x000fe2000bf06270 */
[----:B------:R-:W-:-:S12]  /*4610*/  BSSY B0, `(.L_x_521) ;  /* 0x0000005000007945 */ /* 0x000fd80003800000 */
[----:B------:R-:W-:Y:S05]  /*4620*/  @P0 BRA `(.L_x_522) ;  /* 0x0000003000000947 */ /* 0x000fea0003800000 */
[----:B------:R0:W5:Y:S04]  /*4630*/  LDG.E.128 R16, [R34.64+-0x200] ;  /* 0xfffe000e22107981 */ /* 0x000168000c1e1d00 */
[----:B------:R0:W5:Y:S04]  /*4640*/  LDG.E.128 R20, [R34.64+-0x100] ;  /* 0xffff000e22147981 */ /* 0x000168000c1e1d00 */
[----:B------:R0:W5:Y:S02]  /*4650*/  LDG.E.128 R24, [R34.64] ;  /* 0x0000000e22187981 */ /* 0x000164000c1e1d00 */
.L_x_522:
[----:B------:R-:W-:Y:S05]  /*4660*/  BSYNC B0 ;  /* 0x0000000000007941 */ /* 0x000fea0003800000 */
.L_x_521:
        /* <DEDUP_REMOVED lines=13> */
.L_x_517:
[----:B------:R-:W-:Y:S02]  /*4740*/  IADD3 R15, R15, UR11, RZ ;  /* 0x0000000b0f0f7c10 */ /* 0x000fe4000fffe0ff */
[----:B------:R-:W-:-:S02]  /*4750*/  F2FP.BF16.PACK_AB R13, R9, R10 ;  /* 0x0000000a090d723e */ /* 0x000fc400000010ff */
[----:B------:R-:W-:Y:S02]  /*4760*/  ISETP.GE.AND P0, PT, R15, UR12, PT ;  /* 0x0000000c0f007c0c */ /* 0x000fe4000bf06270 */
        /* <DEDUP_REMOVED lines=92> */
        .weak           $__internal_10_$__cuda_sm20_div_s64
        .type           $__internal_10_$__cuda_sm20_div_s64,@function
        .size           $__internal_10_$__cuda_sm20_div_s64,(.L_x_4378 - $__internal_10_$__cuda_sm20_div_s64)
$__internal_10_$__cuda_sm20_div_s64:
        /* <DEDUP_REMOVED lines=32> */
[----:B------:R-:W-:-:S03]  /*4f30*/  SEL R19, R19, R26, !P2 ;  /* 0x0000001a13137207 */ /* 0x000fc60005000000 */
[C---:B------:R-:W-:Y:S02]  /*4f40*/  IMAD R21, R29.reuse, R20, RZ ;  /* 0x000000141d157224 */ /* 0x040fe400078e02ff */
[----:B------:R-:W-:-:S04]  /*4f50*/  IMAD.HI.U32 R18, P4, R29, R18, R48 ;  /* 0x000000121d127227 */ /* 0x000fc80007880030 */
[----:B------:R-:W-:Y:S01]  /*4f60*/  IMAD.HI.U32 R20, R29, R20, RZ ;  /* 0x000000141d147227 */ /* 0x000fe200078e00ff */
[----:B------:R-:W-:-:S03]  /*4f70*/  IADD3 R21, P3, R21, R18, RZ ;  /* 0x0000001215157210 */ /* 0x000fc60007f7e0ff */
[----:B------:R-:W-:Y:S02]  /*4f80*/  IMAD.X R18, RZ, RZ, ~R17, P0 ;  /* 0x000000ffff127224 */ /* 0x000fe400000e0e11 */
[----:B------:R-:W-:-:S03]  /*4f90*/  IMAD.HI.U32 R48, R21, R19, RZ ;  /* 0x0000001315307227 */ /* 0x000fc600078e00ff */
[----:B------:R-:W-:Y:S01]  /*4fa0*/  SEL R18, R18, R17, !P2 ;  /* 0x0000001112127207 */ /* 0x000fe20005000000 */
[----:B------:R-:W-:Y:S02]  /*4fb0*/  IMAD.X R29, R20, 0x1, R29, P5 ;  /* 0x00000001141d7824 */ /* 0x000fe400028e061d */
[----:B------:R-:W-:-:S03]  /*4fc0*/  IMAD.MOV.U32 R49, RZ, RZ, RZ ;  /* 0x000000ffff317224 */ /* 0x000fc600078e00ff */
[----:B------:R-:W-:Y:S01]  /*4fd0*/  IADD3.X R29, RZ, RZ, R29, P3, P4 ;  /* 0x000000ffff1d7210 */ /* 0x000fe20001fe841d */
        /* <DEDUP_REMOVED lines=20> */
[----:B------:R-:W-:Y:S02]  /*5120*/  ISETP.GE.U32.AND P0, PT, R20, R38, PT ;  /* 0x000000261400720c */ /* 0x000fe40003f06070 */
[----:B------:R-:W-:Y:S02]  /*5130*/  SEL R19, R19, R18, P3 ;  /* 0x0000001213137207 */ /* 0x000fe40001800000 */
[----:B------:R-:W-:Y:S02]  /*5140*/  SEL R21, R21, R26, P3 ;  /* 0x0000001a15157207 */ /* 0x000fe40001800000 */
[----:B------:R-:W-:-:S02]  /*5150*/  IADD3 R29, P2, R28, 0x1, RZ ;  /* 0x000000011c1d7810 */ /* 0x000fc40007f5e0ff */
[----:B------:R-:W-:Y:S02]  /*5160*/  ISETP.GE.U32.AND.EX P0, PT, R19, R39, PT, P0 ;  /* 0x000000271300720c */ /* 0x000fe40003f06100 */
[-C--:B------:R-:W-:Y:S02]  /*5170*/  IADD3.X R18, RZ, R21.reuse, RZ, P2, !PT ;  /* 0x00000015ff127210 */ /* 0x080fe400017fe4ff */
[----:B------:R-:W-:Y:S02]  /*5180*/  SEL R29, R29, R28, P0 ;  /* 0x0000001c1d1d7207 */ /* 0x000fe40000000000 */
[----:B------:R-:W-:Y:S02]  /*5190*/  SEL R21, R18, R21, P0 ;  /* 0x0000001512157207 */ /* 0x000fe40000000000 */
[----:B------:R-:W-:Y:S02]  /*51a0*/  IADD3 R18, P2, RZ, -R29, RZ ;  /* 0x8000001dff127210 */ /* 0x000fe40007f5e0ff */
[----:B------:R-:W-:-:S02]  /*51b0*/  LOP3.LUT R19, R23, R17, RZ, 0x3c, !PT ;  /* 0x0000001117137212 */ /* 0x000fc400078e3cff */
[----:B------:R-:W-:Y:S01]  /*51c0*/  ISETP.NE.U32.AND P0, PT, R24, RZ, PT ;  /* 0x000000ff1800720c */ /* 0x000fe20003f05070 */
[----:B------:R-:W-:Y:S01]  /*51d0*/  IMAD.X R20, RZ, RZ, ~R21, P2 ;  /* 0x000000ffff147224 */ /* 0x000fe200010e0e15 */
[----:B------:R-:W-:Y:S02]  /*51e0*/  ISETP.GE.AND P3, PT, R19, RZ, PT ;  /* 0x000000ff1300720c */ /* 0x000fe40003f66270 */
[----:B------:R-:W-:Y:S02]  /*51f0*/  ISETP.NE.AND.EX P0, PT, R23, RZ, PT, P0 ;  /* 0x000000ff1700720c */ /* 0x000fe40003f05300 */
[----:B------:R-:W-:Y:S01]  /*5200*/  SEL R20, R20, R21, !P3 ;  /* 0x0000001514147207 */ /* 0x000fe20005800000 */
[----:B------:R-:W-:Y:S01]  /*5210*/  IMAD.MOV.U32 R21, RZ, RZ, 0x0 ;  /* 0x00000000ff157424 */ /* 0x000fe200078e00ff */
[----:B------:R-:W-:Y:S02]  /*5220*/  SEL R18, R18, R29, !P3 ;  /* 0x0000001d12127207 */ /* 0x000fe40005800000 */
[----:B------:R-:W-:Y:S01]  /*5230*/  SEL R19, R20, 0xffffffff, P0 ;  /* 0xffffffff14137807 */ /* 0x000fe20000000000 */
[----:B------:R-:W-:Y:S01]  /*5240*/  IMAD.MOV.U32 R20, RZ, RZ, R22 ;  /* 0x000000ffff147224 */ /* 0x000fe200078e0016 */
[----:B------:R-:W-:-:S03]  /*5250*/  SEL R18, R18, 0xffffffff, P0 ;  /* 0xffffffff12127807 */ /* 0x000fc60000000000 */
[----:B------:R-:W-:Y:S05]  /*5260*/  RET.REL.NODEC R20 `(_ZN5flash32flash_fwd_splitkv_combine_kernelI23Flash_fwd_kernel_traitsILi192ELi64ELi64ELi4ELb0ELb0EN7cutlass10bfloat16_tE19Flash_kernel_traitsILi192ELi64ELi64ELi4ES3_EELi8ELi4ELb1EEEvNS_16Flash_fwd_paramsE) ;  /* 0xffffad9014007950 */ /* 0x000fea0003c3ffff */
.L_x_523:
        /* <DEDUP_REMOVED lines=9> */
.L_x_4378:


//--------------------- .text._ZN5flash32flash_fwd_splitkv_combine_kernelI23Flash_fwd_kernel_traitsILi192ELi64ELi64ELi4ELb0ELb0EN7cutlass10bfloat16_tE19Flash_kernel_traitsILi192ELi64ELi64ELi4ES3_EELi8ELi3ELb1EEEvNS_16Flash_fwd_paramsE --------------------------
	.section	.text._ZN5flash32flash_fwd_splitkv_combine_kernelI23Flash_fwd_kernel_traitsILi192ELi64ELi64ELi4ELb0ELb0EN7cutlass10bfloat16_tE19Flash_kernel_traitsILi192ELi64ELi64ELi4ES3_EELi8ELi3ELb1EEEvNS_16Flash_fwd_paramsE,"ax",@progbits
	.sectioninfo	@"SHI_REGISTERS=52"
	.align	128
        .global         _ZN5flash32flash_fwd_splitkv_combine_kernelI23Flash_fwd_kernel_traitsILi192ELi64ELi64ELi4ELb0ELb0EN7cutlass10bfloat16_tE19Flash_kernel_traitsILi192ELi64ELi64ELi4ES3_EELi8ELi3ELb1EEEvNS_16Flash_fwd_paramsE
        .type           _ZN5flash32flash_fwd_splitkv_combine_kernelI23Flash_fwd_kernel_traitsILi192ELi64ELi64ELi4ELb0ELb0EN7cutlass10bfloat16_tE19Flash_kernel_traitsILi192ELi64ELi64ELi4ES3_EELi8ELi3ELb1EEEvNS_16Flash_fwd_paramsE,@function
        .size           _ZN5flash32flash_fwd_splitkv_combine_kernelI23Flash_fwd_kernel_traitsILi192ELi64ELi64ELi4ELb0ELb0EN7cutlass10bfloat16_tE19Flash_kernel_traitsILi192ELi64ELi64ELi4ES3_EELi8ELi3ELb1EEEvNS_16Flash_fwd_paramsE,(.L_x_4379 - _ZN5flash32flash_fwd_splitkv_combine_kernelI23Flash_fwd_kernel_traitsILi192ELi64ELi64ELi4ELb0ELb0EN7cutlass10bfloat16_tE19Flash_kernel_traitsILi192ELi64ELi64ELi4ES3_EELi8ELi3ELb1EEEvNS_16Flash_fwd_paramsE)
        .other          _ZN5flash32flash_fwd_splitkv_combine_kernelI23Flash_fwd_kernel_traitsILi192ELi64ELi64ELi4ELb0ELb0EN7cutlass10bfloat16_tE19Flash_kernel_traitsILi192ELi64ELi64ELi4ES3_EELi8ELi3ELb1EEEvNS_16Flash_fwd_paramsE,@"STO_CUDA_ENTRY STV_DEFAULT"
_ZN5flash32flash_fwd_splitkv_combine_kernelI23Flash_fwd_kernel_traitsILi192ELi64ELi64ELi4ELb0ELb0EN7cutlass10bfloat16_tE19Flash_kernel_traitsILi192ELi64ELi64ELi4ES3_EELi8ELi3ELb1EEEvNS_16Flash_fwd_paramsE:
.text._ZN5flash32flash_fwd_splitkv_combine_kernelI23Flash_fwd_kernel_traitsILi192ELi64ELi64ELi4ELb0ELb0EN7cutlass10bfloat16_tE19Flash_kernel_traitsILi192ELi64ELi64ELi4ES3_EELi8ELi3ELb1EEEvNS_16Flash_fwd_paramsE:
        /* <DEDUP_REMOVED lines=23> */
[----:B------:R-:W-:Y:S05]  /*0170*/  CALL.REL.NOINC `($__internal_11_$__cuda_sm20_div_s64) ;  /* 0x00004b3000007944 */ /* 0x000fea0003c00000 */
[----:B------:R-:W-:Y:S05]  /*0180*/  BRA `(.L_x_525) ;  /* 0x0000018000007947 */ /* 0x000fea0003800000 */
.L_x_524:
        /* <DEDUP_REMOVED lines=24> */
.L_x_525:
        /* <DEDUP_REMOVED lines=11> */
[----:B------:R-:W-:Y:S05]  /*03c0*/  CALL.REL.NOINC `($__internal_11_$__cuda_sm20_div_s64) ;  /* 0x000048e000007944 */ /* 0x000fea0003c00000 */
[----:B------:R-:W-:Y:S02]  /*03d0*/  MOV R6, R18 ;  /* 0x0000001200067202 */ /* 0x000fe40000000f00 */
[----:B------:R-:W-:Y:S01]  /*03e0*/  MOV R7, R19 ;  /* 0x0000001300077202 */ /* 0x000fe20000000f00 */
[----:B------:R-:W-:Y:S05]  /*03f0*/  BRA `(.L_x_528) ;  /* 0x0000013000007947 */ /* 0x000fea0003800000 */
.L_x_527:
        /* <DEDUP_REMOVED lines=19> */
.L_x_528:
[----:B------:R-:W-:Y:S05]  /*0530*/  BSYNC B0 ;  /* 0x0000000000007941 */ /* 0x000fea0003800000 */
.L_x_526:
        /* <DEDUP_REMOVED lines=41> */
[----:B------:R-:W-:Y:S05]  /*07d0*/  CALL.REL.NOINC `($__internal_11_$__cuda_sm20_div_s64) ;  /* 0x000044d000007944 */ /* 0x000fea0003c00000 */
[----:B------:R-:W-:Y:S05]  /*07e0*/  BRA `(.L_x_531) ;  /* 0x0000013000007947 */ /* 0x000fea0003800000 */
.L_x_530:
        /* <DEDUP_REMOVED lines=19> */
.L_x_531:
[----:B------:R-:W-:Y:S05]  /*0920*/  BSYNC B0 ;  /* 0x0000000000007941 */ /* 0x000fea0003800000 */
.L_x_529:
        /* <DEDUP_REMOVED lines=73> */
[----:B------:R-:W-:Y:S02]  /*0dc0*/  MOV R32, R18 ;  /* 0x0000001200207202 */ /* 0x000fe40000000f00 */
[----:B------:R-:W-:Y:S01]  /*0dd0*/  MOV R33, R19 ;  /* 0x0000001300217202 */ /* 0x000fe20000000f00 */
[----:B------:R-:W-:Y:S05]  /*0de0*/  BRA `(.L_x_534) ;  /* 0x0000013000007947 */ /* 0x000fea0003800000 */
.L_x_533:
        /* <DEDUP_REMOVED lines=19> */
.L_x_534:
[----:B------:R-:W-:Y:S05]  /*0f20*/  BSYNC B0 ;  /* 0x0000000000007941 */ /* 0x000fea0003800000 */
.L_x_532:
        /* <DEDUP_REMOVED lines=42> */
.L_x_536:
        /* <DEDUP_REMOVED lines=19> */
.L_x_537:
[----:B------:R-:W-:Y:S05]  /*1300*/  BSYNC B0 ;  /* 0x0000000000007941 */ /* 0x000fea0003800000 */
.L_x_535:
        /* <DEDUP_REMOVED lines=28> */
[----:B------:R-:W-:Y:S02]  /*14d0*/  ISETP.GE.U32.AND P2, PT, R7, R8, PT ;  /* 0x000000080700720c */ /* 0x000fe40003f46070 */
[----:B0-----:R-:W0:Y:S11]  /*14e0*/  MUFU.RCP R8, R17 ;  /* 0x0000001100087308 */ /* 0x001e360000001000 */
[----:B------:R-:W-:-:S05]  /*14f0*/  @P2 IADD3 R9, R9, 0x1, RZ ;  /* 0x0000000109092810 */ /* 0x000fca0007ffe0ff */
[----:B------:R-:W-:Y:S01]  /*1500*/  @!P1 IMAD.MOV R9, RZ, RZ, -R9 ;  /* 0x000000ffff099224 */ /* 0x000fe200078e0a09 */
[----:B------:R-:W-:Y:S02]  /*1510*/  @!P0 LOP3.LUT R9, RZ, c[0x0][0x214], RZ, 0x33, !PT ;  /* 0x00008500ff098a12 */ /* 0x000fe400078e33ff */
[----:B0-----:R-:W-:-:S03]  /*1520*/  IADD3 R8, R8, 0xffffffe, RZ ;  /* 0x0ffffffe08087810 */ /* 0x001fc60007ffe0ff */
[----:B------:R-:W-:Y:S02]  /*1530*/  IMAD R3, R6, R9, RZ ;  /* 0x0000000906037224 */ /* 0x000fe400078e02ff */
[----:B------:R-:W0:Y:S03]  /*1540*/  F2I.FTZ.U32.TRUNC.NTZ R9, R8 ;  /* 0x0000000800097305 */ /* 0x000e26000021f000 */
[-C--:B------:R-:W-:Y:S02]  /*1550*/  IABS R7, R3.reuse ;  /* 0x0000000300077213 */ /* 0x080fe40000000000 */
[----:B------:R-:W-:-:S03]  /*1560*/  IABS R22, R3 ;  /* 0x0000000300167213 */ /* 0x000fc60000000000 */
[----:B------:R-:W1:Y:S02]  /*1570*/  I2F.RP R6, R7 ;  /* 0x0000000700067306 */ /* 0x000e640000209400 */
[----:B------:R-:W-:Y:S02]  /*1580*/  IMAD.MOV R22, RZ, RZ, -R22 ;  /* 0x000000ffff167224 */ /* 0x000fe400078e0a16 */
[--C-:B0-----:R-:W-:Y:S02]  /*1590*/  IMAD.MOV R24, RZ, RZ, -R9.reuse ;  /* 0x000000ffff187224 */ /* 0x101fe400078e0a09 */
[----:B------:R-:W-:Y:S02]  /*15a0*/  IMAD.MOV.U32 R8, RZ, RZ, RZ ;  /* 0x000000ffff087224 */ /* 0x000fe400078e00ff */
[----:B------:R-:W-:Y:S01]  /*15b0*/  IMAD R24, R24, R5, RZ ;  /* 0x0000000518187224 */ /* 0x000fe200078e02ff */
[----:B-1----:R-:W0:Y:S03]  /*15c0*/  MUFU.RCP R6, R6 ;  /* 0x0000000600067308 */ /* 0x002e260000001000 */
[----:B------:R-:W-:Y:S01]  /*15d0*/  IMAD.HI.U32 R24, R9, R24, R8 ;  /* 0x0000001809187227 */ /* 0x000fe200078e0008 */
[----:B------:R-:W-:-:S02]  /*15e0*/  IABS R9, R0 ;  /* 0x0000000000097213 */ /* 0x000fc40000000000 */
[----:B------:R-:W-:-:S03]  /*15f0*/  LOP3.LUT R0, R0, c[0x0][0x1c0], RZ, 0x3c, !PT ;  /* 0x0000700000007a12 */ /* 0x000fc600078e3cff */
[----:B------:R-:W-:Y:S01]  /*1600*/  IMAD.HI.U32 R8, R24, R9, RZ ;  /* 0x0000000918087227 */ /* 0x000fe200078e00ff */
[----:B0-----:R-:W-:-:S03]  /*1610*/  IADD3 R20, R6, 0xffffffe, RZ ;  /* 0x0ffffffe06147810 */ /* 0x001fc60007ffe0ff */
[----:B------:R-:W-:Y:S01]  /*1620*/  IMAD.IADD R6, R4, 0x1, R7 ;  /* 0x0000000104067824 */ /* 0x000fe200078e0207 */
[----:B------:R-:W-:Y:S01]  /*1630*/  IABS R4, c[0x0][0x1c0] ;  /* 0x0000700000047a13 */ /* 0x000fe20000000000 */
[----:B------:R-:W0:Y:S03]  /*1640*/  F2I.FTZ.U32.TRUNC.NTZ R21, R20 ;  /* 0x0000001400157305 */ /* 0x000e26000021f000 */
[----:B------:R-:W-:Y:S01]  /*1650*/  IABS R17, R6 ;  /* 0x0000000600117213 */ /* 0x000fe20000000000 */
[----:B------:R-:W-:Y:S02]  /*1660*/  IMAD.MOV R4, RZ, RZ, -R4 ;  /* 0x000000ffff047224 */ /* 0x000fe400078e0a04 */
[----:B0-----:R-:W-:Y:S02]  /*1670*/  IMAD.MOV R16, RZ, RZ, -R21 ;  /* 0x000000ffff107224 */ /* 0x001fe400078e0a15 */
[----:B------:R-:W-:-:S02]  /*1680*/  IMAD.MOV.U32 R20, RZ, RZ, RZ ;  /* 0x000000ffff147224 */ /* 0x000fc400078e00ff */
[----:B------:R-:W-:-:S04]  /*1690*/  IMAD R16, R16, R7, RZ ;  /* 0x0000000710107224 */ /* 0x000fc800078e02ff */
[----:B------:R-:W-:-:S04]  /*16a0*/  IMAD.HI.U32 R16, R21, R16, R20 ;  /* 0x0000001015107227 */ /* 0x000fc800078e0014 */
[----:B------:R-:W-:Y:S02]  /*16b0*/  IMAD R20, R8, R4, R9 ;  /* 0x0000000408147224 */ /* 0x000fe400078e0209 */
[----:B------:R-:W-:-:S03]  /*16c0*/  IMAD.HI.U32 R16, R16, R17, RZ ;  /* 0x0000001110107227 */ /* 0x000fc600078e00ff */
[----:B------:R-:W-:Y:S01]  /*16d0*/  ISETP.GT.U32.AND P3, PT, R5, R20, PT ;  /* 0x000000140500720c */ /* 0x000fe20003f64070 */
[----:B------:R-:W-:Y:S02]  /*16e0*/  IMAD R22, R16, R22, R17 ;  /* 0x0000001610167224 */ /* 0x000fe400078e0211 */
[----:B------:R-:W-:-:S03]  /*16f0*/  IMAD.HI.U32 R9, R24, R17, RZ ;  /* 0x0000001118097227 */ /* 0x000fc600078e00ff */
[----:B------:R-:W-:Y:S01]  /*1700*/  ISETP.GT.U32.AND P0, PT, R7, R22, PT ;  /* 0x000000160700720c */ /* 0x000fe20003f04070 */
[----:B------:R-:W-:Y:S01]  /*1710*/  IMAD R24, R9, R4, R17 ;  /* 0x0000000409187224 */ /* 0x000fe200078e0211 */
[C---:B------:R-:W-:Y:S02]  /*1720*/  LOP3.LUT R4, R6.reuse, R7, RZ, 0x3c, !PT ;  /* 0x0000000706047212 */ /* 0x040fe400078e3cff */
[----:B------:R-:W-:Y:S02]  /*1730*/  LOP3.LUT R6, R6, c[0x0][0x1c0], RZ, 0x3c, !PT ;  /* 0x0000700006067a12 */ /* 0x000fe400078e3cff */
[----:B------:R-:W-:Y:S01]  /*1740*/  ISETP.GT.U32.AND P1, PT, R5, R24, PT ;  /* 0x000000180500720c */ /* 0x000fe20003f24070 */
[----:B------:R-:W-:Y:S01]  /*1750*/  @!P3 IMAD.IADD R20, R20, 0x1, -R5 ;  /* 0x000000011414b824 */ /* 0x000fe200078e0a05 */
[----:B------:R-:W-:Y:S02]  /*1760*/  ISETP.GE.AND P4, PT, R4, RZ, PT ;  /* 0x000000ff0400720c */ /* 0x000fe40003f86270 */
[----:B------:R-:W0:Y:S01]  /*1770*/  S2R R4, SR_TID.X ;  /* 0x0000000000047919 */ /* 0x000e220000002100 */
[----:B------:R-:W-:-:S02]  /*1780*/  @!P3 IADD3 R8, R8, 0x1, RZ ;  /* 0x000000010808b810 */ /* 0x000fc40007ffe0ff */
[----:B------:R-:W-:Y:S01]  /*1790*/  @!P0 IMAD.IADD R22, R22, 0x1, -R7 ;  /* 0x0000000116168824 */ /* 0x000fe200078e0a07 */
[----:B------:R-:W-:Y:S02]  /*17a0*/  ISETP.GE.U32.AND P6, PT, R20, R5, PT ;  /* 0x000000051400720c */ /* 0x000fe40003fc6070 */
[----:B------:R-:W-:Y:S02]  /*17b0*/  @!P0 IADD3 R16, R16, 0x1, RZ ;  /* 0x0000000110108810 */ /* 0x000fe40007ffe0ff */
[----:B------:R-:W-:Y:S01]  /*17c0*/  ISETP.GE.U32.AND P2, PT, R22, R7, PT ;  /* 0x000000071600720c */ /* 0x000fe20003f46070 */
[----:B------:R-:W-:Y:S01]  /*17d0*/  @!P1 IMAD.IADD R24, R24, 0x1, -R5 ;  /* 0x0000000118189824 */ /* 0x000fe200078e0a05 */
[----:B------:R-:W-:Y:S02]  /*17e0*/  ISETP.GE.AND P0, PT, R0, RZ, PT ;  /* 0x000000ff0000720c */ /* 0x000fe40003f06270 */
[----:B------:R-:W-:Y:S02]  /*17f0*/  ISETP.GT.AND P3, PT, R2, RZ, PT ;  /* 0x000000ff0200720c */ /* 0x000fe40003f64270 */
[----:B------:R-:W-:Y:S01]  /*1800*/  ISETP.GE.U32.AND P5, PT, R24, R5, PT ;  /* 0x000000051800720c */ /* 0x000fe20003fa6070 */
[----:B------:R-:W-:Y:S01]  /*1810*/  IMAD.MOV.U32 R5, RZ, RZ, c[0x0][0x214] ;  /* 0x00008500ff057624 */ /* 0x000fe200078e00ff */
[----:B------:R-:W-:-:S02]  /*1820*/  @!P1 IADD3 R9, R9, 0x1, RZ ;  /* 0x0000000109099810 */ /* 0x000fc40007ffe0ff */
[----:B------:R-:W-:Y:S02]  /*1830*/  @P6 IADD3 R8, R8, 0x1, RZ ;  /* 0x0000000108086810 */ /* 0x000fe40007ffe0ff */
[----:B------:R-:W-:Y:S02]  /*1840*/  ISETP.NE.AND P6, PT, R3, RZ, PT ;  /* 0x000000ff0300720c */ /* 0x000fe40003fc5270 */
[----:B------:R-:W-:Y:S01]  /*1850*/  @P2 IADD3 R16, R16, 0x1, RZ ;  /* 0x0000000110102810 */ /* 0x000fe20007ffe0ff */
[----:B------:R-:W-:Y:S01]  /*1860*/  @!P0 IMAD.MOV R8, RZ, RZ, -R8 ;  /* 0x000000ffff088224 */ /* 0x000fe200078e0a08 */
[----:B------:R-:W-:Y:S02]  /*1870*/  ISETP.GE.AND P2, PT, R6, RZ, PT ;  /* 0x000000ff0600720c */ /* 0x000fe40003f46270 */
[----:B------:R-:W-:Y:S01]  /*1880*/  LOP3.LUT R6, RZ, c[0x0][0x1c0], RZ, 0x33, !PT ;  /* 0x00007000ff067a12 */ /* 0x000fe200078e33ff */
[----:B------:R-:W-:Y:S01]  /*1890*/  @!P4 IMAD.MOV R16, RZ, RZ, -R16 ;  /* 0x000000ffff10c224 */ /* 0x000fe200078e0a10 */
[----:B------:R-:W-:-:S02]  /*18a0*/  ISETP.NE.AND P4, PT, RZ, c[0x0][0x1c0], PT ;  /* 0x00007000ff007a0c */ /* 0x000fc40003f85270 */
[----:B------:R-:W-:Y:S02]  /*18b0*/  ISETP.NE.AND P1, PT, RZ, UR4, PT ;  /* 0x00000004ff007c0c */ /* 0x000fe4000bf25270 */
[----:B0-----:R-:W-:Y:S02]  /*18c0*/  SHF.R.S32.HI R21, RZ, 0x1f, R4 ;  /* 0x0000001fff157819 */ /* 0x001fe40000011404 */
[----:B------:R-:W-:Y:S02]  /*18d0*/  SHF.R.S32.HI R17, RZ, 0x1f, R2 ;  /* 0x0000001fff117819 */ /* 0x000fe40000011402 */
[----:B------:R-:W-:Y:S02]  /*18e0*/  SEL R5, R5, 0x1, !P1 ;  /* 0x0000000105057807 */ /* 0x000fe40004800000 */
[----:B------:R-:W-:Y:S02]  /*18f0*/  SEL R0, R6, R8, !P4 ;  /* 0x0000000806007207 */ /* 0x000fe40006000000 */
[----:B------:R-:W-:-:S02]  /*1900*/  @!P6 LOP3.LUT R16, RZ, R7, RZ, 0x33, !PT ;  /* 0x00000007ff10e212 */ /* 0x000fc400078e33ff */
[----:B------:R-:W-:Y:S01]  /*1910*/  LEA.HI R8, R21, R4, RZ, 0x3 ;  /* 0x0000000415087211 */ /* 0x000fe200078f18ff */
[----:B------:R-:W-:Y:S01]  /*1920*/  IMAD R7, R0, R5, RZ ;  /* 0x0000000500077224 */ /* 0x000fe200078e02ff */
[----:B------:R-:W-:Y:S01]  /*1930*/  LEA.HI.SX32 R20, R2, 0x1, 0x1 ;  /* 0x0000000102147811 */ /* 0x000fe200078f0aff */
[----:B------:R-:W-:Y:S01]  /*1940*/  @!P3 IMAD.MOV R20, RZ, RZ, R17 ;  /* 0x000000ffff14b224 */ /* 0x000fe200078e0211 */
        /* <DEDUP_REMOVED lines=9> */
[----:B------:R-:W-:Y:S02]  /*19e0*/  SEL R6, R6, R9, !P4 ;  /* 0x0000000906067207 */ /* 0x000fe40006000000 */
[----:B------:R-:W-:Y:S01]  /*19f0*/  SEL R8, R19, R17, P2 ;  /* 0x0000001113087207 */ /* 0x000fe20001000000 */
[----:B------:R-:W-:Y:S01]  /*1a00*/  IMAD.MOV.U32 R17, RZ, RZ, -0x800000 ;  /* 0xff800000ff117424 */ /* 0x000fe200078e00ff */
        /* <DEDUP_REMOVED lines=20> */
.L_x_539:
[----:B------:R-:W-:Y:S05]  /*1b50*/  BSYNC B0 ;  /* 0x0000000000007941 */ /* 0x000fea0003800000 */
.L_x_538:
[C---:B------:R-:W-:Y:S01]  /*1b60*/  ISETP.GT.AND P0, PT, R4.reuse, 0x3f, PT ;  /* 0x0000003f0400780c */ /* 0x040fe20003f04270 */
[----:B------:R-:W-:Y:S01]  /*1b70*/  IMAD.MOV.U32 R29, RZ, RZ, -0x800000 ;  /* 0xff800000ff1d7424 */ /* 0x000fe200078e00ff */
[----:B------:R-:W-:Y:S01]  /*1b80*/  LOP3.LUT P2, RZ, R4, 0x7, RZ, 0xc0, !PT ;  /* 0x0000000704ff7812 */ /* 0x000fe2000784c0ff */
[----:B0-----:R-:W-:Y:S01]  /*1b90*/  IMAD R23, R21, 0x9, R0 ;  /* 0x0000000915177824 */ /* 0x001fe200078e0200 */
[----:B------:R-:W-:Y:S01]  /*1ba0*/  ISETP.GT.AND P3, PT, R3, RZ, PT ;  /* 0x000000ff0300720c */ /* 0x000fe20003f64270 */
[----:B------:R-:W-:Y:S01]  /*1bb0*/  IMAD R5, R6, R5, RZ ;  /* 0x0000000506057224 */ /* 0x000fe200078e02ff */
[----:B------:R-:W-:Y:S01]  /*1bc0*/  ISETP.GT.OR P2, PT, R4, 0x3f, P2 ;  /* 0x0000003f0400780c */ /* 0x000fe20001744670 */
[----:B------:R-:W-:Y:S01]  /*1bd0*/  BSSY B1, `(.L_x_540) ;  /* 0x00001e2000017945 */ /* 0x000fe20003800000 */
[----:B------:R-:W-:-:S05]  /*1be0*/  IMAD.MOV.U32 R28, RZ, RZ, 0x7f800000 ;  /* 0x7f800000ff1c7424 */ /* 0x000fca00078e00ff */
[----:B------:R-:W-:-:S05]  /*1bf0*/  @!P0 IMAD R18, R0, 0x9, R21 ;  /* 0x0000000900128824 */ /* 0x000fca00078e0215 */
[----:B-----5:R-:W-:Y:S04]  /*1c00*/  @!P0 STS [R18.X4], R17 ;  /* 0x0000001112008388 */ /* 0x020fe80000004800 */
[----:B------:R-:W-:Y:S06]  /*1c10*/  BAR.SYNC.DEFER_BLOCKING 0x0 ;  /* 0x0000000000007b1d */ /* 0x000fec0000010000 */
[----:B------:R-:W0:Y:S04]  /*1c20*/  @!P0 LDS R29, [R23.X4] ;  /* 0x00000000171d8984 */ /* 0x000e280000004800 */
[----:B0-----:R-:W0:Y:S02]  /*1c30*/  SHFL.BFLY PT, R20, R29, 0x4, 0x1f ;  /* 0x0c801f001d147f89 */ /* 0x001e2400000e0000 */
[----:B0-----:R-:W-:-:S05]  /*1c40*/  FMNMX.FTZ R20, R20, R29, !PT ;  /* 0x0000001d14147209 */ /* 0x001fca0007810000 */
[----:B------:R-:W0:Y:S02]  /*1c50*/  SHFL.BFLY PT, R19, R20, 0x2, 0x1f ;  /* 0x0c401f0014137f89 */ /* 0x000e2400000e0000 */
[----:B0-----:R-:W-:-:S05]  /*1c60*/  FMNMX.FTZ R19, R20, R19, !PT ;  /* 0x0000001314137209 */ /* 0x001fca0007810000 */
[----:B------:R-:W0:Y:S02]  /*1c70*/  SHFL.BFLY PT, R16, R19, 0x1, 0x1f ;  /* 0x0c201f0013107f89 */ /* 0x000e2400000e0000 */
[----:B0-----:R-:W-:Y:S02]  /*1c80*/  FMNMX.FTZ R16, R19, R16, !PT ;  /* 0x0000001013107209 */ /* 0x001fe40007810000 */
[----:B------:R-:W-:Y:S02]  /*1c90*/  SHF.R.S32.HI R19, RZ, 0x1f, R3 ;  /* 0x0000001fff137819 */ /* 0x000fe40000011403 */
[----:B------:R-:W-:-:S04]  /*1ca0*/  FSETP.NEU.FTZ.AND P0, PT, R16, -INF , PT ;  /* 0xff8000001000780b */ /* 0x000fc80003f1d000 */
[----:B------:R-:W-:-:S05]  /*1cb0*/  FSEL R16, R16, RZ, P0 ;  /* 0x000000ff10107208 */ /* 0x000fca0000000000 */
[----:B------:R-:W-:-:S04]  /*1cc0*/  FADD.FTZ R18, -R16, R29 ;  /* 0x0000001d10127221 */ /* 0x000fc80000010100 */
[----:B------:R-:W-:-:S06]  /*1cd0*/  FMUL.FTZ R18, R18, 1.4426950216293334961 ;  /* 0x3fb8aa3b12127820 */ /* 0x000fcc0000410000 */
[----:B------:R-:W0:Y:S02]  /*1ce0*/  MUFU.EX2 R18, R18 ;  /* 0x0000001200127308 */ /* 0x000e240000000800 */
[----:B0-----:R-:W0:Y:S02]  /*1cf0*/  SHFL.BFLY PT, R21, R18, 0x4, 0x1f ;  /* 0x0c801f0012157f89 */ /* 0x001e2400000e0000 */
[----:B0-----:R-:W-:Y:S01]  /*1d00*/  FADD.FTZ R21, R18, R21 ;  /* 0x0000001512157221 */ /* 0x001fe20000010000 */
[----:B------:R-:W-:Y:S02]  /*1d10*/  LEA.HI.SX32 R18, R3, 0x1, 0x1 ;  /* 0x0000000103127811 */ /* 0x000fe400078f0aff */
[----:B------:R-:W-:Y:S02]  /*1d20*/  @!P3 IADD3 R18, R19, RZ, RZ ;  /* 0x000000ff1312b210 */ /* 0x000fe40007ffe0ff */
[----:B------:R-:W0:Y:S03]  /*1d30*/  SHFL.BFLY PT, R20, R21, 0x2, 0x1f ;  /* 0x0c401f0015147f89 */ /* 0x000e2600000e0000 */
[----:B------:R-:W-:-:S02]  /*1d40*/  IMAD R6, R5, R18, RZ ;  /* 0x0000001205067224 */ /* 0x000fc400078e02ff */
[----:B0-----:R-:W-:-:S05]  /*1d50*/  FADD.FTZ R20, R21, R20 ;  /* 0x0000001415147221 */ /* 0x001fca0000010000 */
[----:B------:R-:W0:Y:S02]  /*1d60*/  SHFL.BFLY PT, R17, R20, 0x1, 0x1f ;  /* 0x0c201f0014117f89 */ /* 0x000e2400000e0000 */
[----:B0-----:R-:W-:-:S05]  /*1d70*/  FADD.FTZ R17, R20, R17 ;  /* 0x0000001114117221 */ /* 0x001fca0000010000 */
[----:B------:R-:W-:-:S13]  /*1d80*/  FSETP.NE.FTZ.AND P0, PT, R17, RZ, PT ;  /* 0x000000ff1100720b */ /* 0x000fda0003f15000 */
        /* <DEDUP_REMOVED lines=39> */
[----:B------:R-:W-:Y:S05]  /*2000*/  CALL.REL.NOINC `($__internal_11_$__cuda_sm20_div_s64) ;  /* 0x00002ca000007944 */ /* 0x000fea0003c00000 */
        /* <DEDUP_REMOVED lines=9> */
.L_x_544:
        /* <DEDUP_REMOVED lines=22> */
.L_x_545:
[----:B------:R-:W-:Y:S05]  /*2200*/  BSYNC B0 ;  /* 0x0000000000007941 */ /* 0x000fea0003800000 */
.L_x_543:
        /* <DEDUP_REMOVED lines=8> */
[----:B------:R-:W-:Y:S05]  /*2290*/  CALL.REL.NOINC `($__internal_11_$__cuda_sm20_div_s64) ;  /* 0x00002a1000007944 */ /* 0x000fea0003c00000 */
        /* <DEDUP_REMOVED lines=10> */
.L_x_547:
        /* <DEDUP_REMOVED lines=22> */
.L_x_548:
[----:B------:R-:W-:Y:S05]  /*24a0*/  BSYNC B0 ;  /* 0x0000000000007941 */ /* 0x000fea0003800000 */
.L_x_546:
        /* <DEDUP_REMOVED lines=11> */
[----:B------:R-:W-:Y:S05]  /*2560*/  CALL.REL.NOINC `($__internal_11_$__cuda_sm20_div_s64) ;  /* 0x0000274000007944 */ /* 0x000fea0003c00000 */
[----:B------:R-:W-:-:S04]  /*2570*/  IADD3 R17, P0, RZ, -R18, RZ ;  /* 0x80000012ff117210 */ /* 0x000fc80007f1e0ff */
[----:B------:R-:W-:Y:S01]  /*2580*/  IADD3.X R16, RZ, ~R19, RZ, P0, !PT ;  /* 0x80000013ff107210 */ /* 0x000fe200007fe4ff */
[----:B------:R-:W-:-:S04]  /*2590*/  IMAD.WIDE.U32 R34, R5, R17, R34 ;  /* 0x0000001105227225 */ /* 0x000fc800078e0022 */
[----:B------:R-:W-:-:S04]  /*25a0*/  IMAD R16, R16, R5, RZ ;  /* 0x0000000510107224 */ /* 0x000fc800078e02ff */
[----:B------:R-:W-:-:S05]  /*25b0*/  IMAD R4, R4, R17, R16 ;  /* 0x0000001104047224 */ /* 0x000fca00078e0210 */
[----:B------:R-:W-:Y:S01]  /*25c0*/  IADD3 R4, R35, R4, RZ ;  /* 0x0000000423047210 */ /* 0x000fe20007ffe0ff */
[----:B------:R-:W-:Y:S05]  /*25d0*/  BRA `(.L_x_551) ;  /* 0x0000016000007947 */ /* 0x000fea0003800000 */
.L_x_550:
        /* <DEDUP_REMOVED lines=22> */
.L_x_551:
[----:B------:R-:W-:Y:S05]  /*2740*/  BSYNC B0 ;  /* 0x0000000000007941 */ /* 0x000fea0003800000 */
.L_x_549:
        /* <DEDUP_REMOVED lines=38> */
[----:B------:R-:W-:Y:S05]  /*29b0*/  CALL.REL.NOINC `($__internal_11_$__cuda_sm20_div_s64) ;  /* 0x000022f000007944 */ /* 0x000fea0003c00000 */
        /* <DEDUP_REMOVED lines=12> */
.L_x_553:
        /* <DEDUP_REMOVED lines=23> */
.L_x_554:
[----:B------:R-:W-:Y:S05]  /*2bf0*/  BSYNC B0 ;  /* 0x0000000000007941 */ /* 0x000fea0003800000 */
.L_x_552:
        /* <DEDUP_REMOVED lines=18> */
.L_x_556:
        /* <DEDUP_REMOVED lines=22> */
.L_x_557:
[----:B------:R-:W-:Y:S05]  /*2e80*/  BSYNC B0 ;  /* 0x0000000000007941 */ /* 0x000fea0003800000 */
.L_x_555:
        /* <DEDUP_REMOVED lines=20> */
.L_x_559:
        /* <DEDUP_REMOVED lines=23> */
.L_x_560:
[----:B------:R-:W-:Y:S05]  /*3140*/  BSYNC B0 ;  /* 0x0000000000007941 */ /* 0x000fea0003800000 */
.L_x_558:
        /* <DEDUP_REMOVED lines=25> */
[----:B------:R-:W-:Y:S05]  /*32e0*/  CALL.REL.NOINC `($__internal_11_$__cuda_sm20_div_s64) ;  /* 0x000019c000007944 */ /* 0x000fea0003c00000 */
        /* <DEDUP_REMOVED lines=12> */
.L_x_562:
        /* <DEDUP_REMOVED lines=23> */
.L_x_563:
[----:B------:R-:W-:Y:S05]  /*3520*/  BSYNC B0 ;  /* 0x0000000000007941 */ /* 0x000fea0003800000 */
.L_x_561:
        /* <DEDUP_REMOVED lines=29> */
.L_x_565:
        /* <DEDUP_REMOVED lines=23> */
.L_x_566:
[----:B------:R-:W-:Y:S05]  /*3870*/  BSYNC B0 ;  /* 0x0000000000007941 */ /* 0x000fea0003800000 */
.L_x_564:
        /* <DEDUP_REMOVED lines=20> */
.L_x_542:
[----:B------:R-:W-:-:S04]  /*39c0*/  LEA R2, P0, R30, c[0x0][0x200], 0x2 ;  /* 0x000080001e027a11 */ /* 0x000fc800078010ff */
[----:B------:R-:W-:-:S05]  /*39d0*/  LEA.HI.X R3, R30, c[0x0][0x204], R31, 0x2, P0 ;  /* 0x000081001e037a11 */ /* 0x000fca00000f141f */
[----:B------:R0:W-:Y:S04]  /*39e0*/  STG.E [R2.64], R28 ;  /* 0x0000001c02007986 */ /* 0x0001e8000c10190e */
.L_x_541:
[----:B------:R-:W-:Y:S05]  /*39f0*/  BSYNC B1 ;  /* 0x0000000000017941 */ /* 0x000fea0003800000 */
.L_x_540:
[----:B------:R-:W1:Y:S01]  /*3a00*/  S2R R0, SR_TID.X ;  /* 0x0000000000007919 */ /* 0x000e620000002100 */
[----:B------:R-:W-:Y:S01]  /*3a10*/  IMAD.MOV.U32 R15, RZ, RZ, c[0x0][0x314] ;  /* 0x0000c500ff0f7624 */ /* 0x000fe200078e00ff */
[----:B------:R-:W-:Y:S01]  /*3a20*/  CS2R R6, SRZ ;  /* 0x0000000000067805 */ /* 0x000fe2000001ff00 */
[----:B------:R-:W-:Y:S01]  /*3a30*/  CS2R R10, SRZ ;  /* 0x00000000000a7805 */ /* 0x000fe2000001ff00 */
[----:B------:R-:W-:Y:S01]  /*3a40*/  IMAD.MOV.U32 R12, RZ, RZ, RZ ;  /* 0x000000ffff0c7224 */ /* 0x000fe200078e00ff */
[----:B01----:R-:W-:-:S04]  /*3a50*/  SHF.R.S32.HI R3, RZ, 0x1f, R0 ;  /* 0x0000001fff037819 */ /* 0x003fc80000011400 */
[----:B------:R-:W-:-:S04]  /*3a60*/  LEA.HI R5, R3, R0, RZ, 0x3 ;  /* 0x0000000003057211 */ /* 0x000fc800078f18ff */
[----:B------:R-:W-:-:S05]  /*3a70*/  LOP3.LUT R5, R5, 0xfffffff8, RZ, 0xc0, !PT ;  /* 0xfffffff805057812 */ /* 0x000fca00078ec0ff */
[----:B------:R-:W-:Y:S02]  /*3a80*/  IMAD.IADD R2, R0, 0x1, -R5 ;  /* 0x0000000100027824 */ /* 0x000fe400078e0a05 */
[----:B------:R-:W-:-:S03]  /*3a90*/  CS2R R4, SRZ ;  /* 0x0000000000047805 */ /* 0x000fc6000001ff00 */
[----:B------:R-:W-:-:S04]  /*3aa0*/  ISETP.GE.AND P0, PT, R2, c[0x0][0x314], PT ;  /* 0x0000c50002007a0c */ /* 0x000fc80003f06270 */
[----:B------:R-:W-:-:S13]  /*3ab0*/  ISETP.GT.OR P0, PT, R0, 0x3f, P0 ;  /* 0x0000003f0000780c */ /* 0x000fda0000704670 */
[----:B------:R-:W-:Y:S01]  /*3ac0*/  @!P0 FADD.FTZ R8, -R28, R29 ;  /* 0x0000001d1c088221 */ /* 0x000fe20000010100 */
[----:B------:R-:W-:Y:S02]  /*3ad0*/  LEA.HI R28, R3, R0, RZ, 0x4 ;  /* 0x00000000031c7211 */ /* 0x000fe400078f20ff */
[----:B------:R-:W-:Y:S01]  /*3ae0*/  CS2R R2, SRZ ;  /* 0x0000000000027805 */ /* 0x000fe2000001ff00 */
[----:B------:R-:W-:Y:S01]  /*3af0*/  @!P0 FMUL.FTZ R8, R8, 1.4426950216293334961 ;  /* 0x3fb8aa3b08088820 */ /* 0x000fe20000410000 */
[----:B------:R-:W-:Y:S02]  /*3b00*/  LOP3.LUT R29, R28, 0x3ffffff0, RZ, 0xc0, !PT ;  /* 0x3ffffff01c1d7812 */ /* 0x000fe400078ec0ff */
[----:B------:R-:W-:-:S03]  /*3b10*/  SHF.R.S32.HI R28, RZ, 0x4, R28 ;  /* 0x00000004ff1c7819 */ /* 0x000fc6000001141c */
[----:B------:R-:W0:Y:S01]  /*3b20*/  @!P0 MUFU.EX2 R8, R8 ;  /* 0x0000000800088308 */ /* 0x000e220000000800 */
[----:B------:R-:W-:Y:S02]  /*3b30*/  IMAD.IADD R29, R0, 0x1, -R29 ;  /* 0x00000001001d7824 */ /* 0x000fe400078e0a1d */
[----:B------:R-:W-:Y:S02]  /*3b40*/  IMAD.MOV.U32 R0, RZ, RZ, RZ ;  /* 0x000000ffff007224 */ /* 0x000fe400078e00ff */
[----:B------:R-:W-:Y:S01]  /*3b50*/  IMAD.SHL.U32 R29, R29, 0x4, RZ ;  /* 0x000000041d1d7824 */ /* 0x000fe200078e00ff */
[----:B0-----:R0:W-:Y:S04]  /*3b60*/  @!P0 STS [R23.X4], R8 ;  /* 0x0000000817008388 */ /* 0x0011e80000004800 */
        /* <DEDUP_REMOVED lines=33> */
.L_x_569:
        /* <DEDUP_REMOVED lines=77> */
.L_x_568:
        /* <DEDUP_REMOVED lines=9> */
[----:B------:R-:W0:Y:S04]  /*42e0*/  @!P0 LDG.E.128 R24, [R32.64] ;  /* 0x0000000e20188981 */ /* 0x000e28000c1e1d00 */
[----:B------:R0:W3:Y:S04]  /*42f0*/  @!P0 LDG.E.128 R16, [R32.64+-0x200] ;  /* 0xfffe000e20108981 */ /* 0x0000e8000c1e1d00 */
[----:B------:R0:W4:Y:S01]  /*4300*/  @!P0 LDG.E.128 R20, [R32.64+-0x100] ;  /* 0xffff000e20148981 */ /* 0x000122000c1e1d00 */
[----:B------:R-:W-:Y:S01]  /*4310*/  IADD3.X R31, R33, UR9, RZ, P1, !PT ;  /* 0x00000009211f7c10 */ /* 0x000fe20008ffe4ff */
[----:B0-----:R-:W-:-:S02]  /*4320*/  FFMA.FTZ R33, R24, R13, R4 ;  /* 0x0000000d18217223 */ /* 0x001fc40000010004 */
[-C--:B------:R-:W-:Y:S02]  /*4330*/  FFMA.FTZ R34, R25, R13.reuse, R3 ;  /* 0x0000000d19227223 */ /* 0x080fe40000010003 */
[-C--:B------:R-:W-:Y:S02]  /*4340*/  FFMA.FTZ R15, R26, R13.reuse, R2 ;  /* 0x0000000d1a0f7223 */ /* 0x080fe40000010002 */
[-C--:B------:R-:W-:Y:S02]  /*4350*/  FFMA.FTZ R0, R27, R13.reuse, R0 ;  /* 0x0000000d1b007223 */ /* 0x080fe40000010000 */
[-C--:B---3--:R-:W-:Y:S01]  /*4360*/  FFMA.FTZ R41, R16, R13.reuse, R12 ;  /* 0x0000000d10297223 */ /* 0x088fe2000001000c */
[----:B------:R-:W2:Y:S01]  /*4370*/  @!P0 LDG.E.128 R24, [R30.64] ;  /* 0x0000000e1e188981 */ /* 0x000ea2000c1e1d00 */
[-C--:B------:R-:W-:Y:S02]  /*4380*/  FFMA.FTZ R42, R17, R13.reuse, R11 ;  /* 0x0000000d112a7223 */ /* 0x080fe4000001000b */
[----:B------:R-:W-:-:S02]  /*4390*/  FFMA.FTZ R39, R18, R13, R10 ;  /* 0x0000000d12277223 */ /* 0x000fc4000001000a */
[-C--:B------:R-:W-:Y:S02]  /*43a0*/  FFMA.FTZ R40, R19, R13.reuse, R9 ;  /* 0x0000000d13287223 */ /* 0x080fe40000010009 */
[-C--:B----4-:R-:W-:Y:S01]  /*43b0*/  FFMA.FTZ R37, R20, R13.reuse, R8 ;  /* 0x0000000d14257223 */ /* 0x090fe20000010008 */
[----:B------:R-:W3:Y:S01]  /*43c0*/  @!P0 LDG.E.128 R16, [R30.64+-0x200] ;  /* 0xfffe000e1e108981 */ /* 0x000ee2000c1e1d00 */
[-C--:B------:R-:W-:Y:S02]  /*43d0*/  FFMA.FTZ R38, R21, R13.reuse, R7 ;  /* 0x0000000d15267223 */ /* 0x080fe40000010007 */
[-C--:B------:R-:W-:Y:S02]  /*43e0*/  FFMA.FTZ R35, R22, R13.reuse, R6 ;  /* 0x0000000d16237223 */ /* 0x080fe40000010006 */
[----:B------:R-:W-:Y:S02]  /*43f0*/  FFMA.FTZ R36, R23, R13, R5 ;  /* 0x0000000d17247223 */ /* 0x000fe40000010005 */
[----:B------:R-:W4:Y:S01]  /*4400*/  @!P0 LDG.E.128 R20, [R30.64+-0x100] ;  /* 0xffff000e1e148981 */ /* 0x000f22000c1e1d00 */
        /* <DEDUP_REMOVED lines=19> */
.L_x_570:
        /* <DEDUP_REMOVED lines=10> */
.L_x_572:
[----:B------:R-:W-:Y:S05]  /*45e0*/  BSYNC B0 ;  /* 0x0000000000007941 */ /* 0x000fea0003800000 */
.L_x_571:
        /* <DEDUP_REMOVED lines=13> */
.L_x_567:
        /* <DEDUP_REMOVED lines=72> */
[----:B------:R-:W-:Y:S01]  /*4b40*/  IMAD.IADD R15, R15, 0x1, R11 ;  /* 0x000000010f0f7824 */ /* 0x000fe200078e020b */
[----:B------:R-:W-:Y:S01]  /*4b50*/  IADD3 R11, R29, 0x80, RZ ;  /* 0x000000801d0b7810 */ /* 0x000fe20007ffe0ff */
        /* <DEDUP_REMOVED lines=21> */
        .weak           $__internal_11_$__cuda_sm20_div_s64
        .type           $__internal_11_$__cuda_sm20_div_s64,@function
        .size           $__internal_11_$__cuda_sm20_div_s64,(.L_x_4379 - $__internal_11_$__cuda_sm20_div_s64)
$__internal_11_$__cuda_sm20_div_s64:
        /* <DEDUP_REMOVED lines=31> */
[----:B------:R-:W-:-:S06]  /*4ea0*/  IMAD.WIDE.U32 R40, P5, R41, R18, R40 ;  /* 0x0000001229287225 */ /* 0x000fcc00078a0028 */
[----:B------:R-:W-:-:S04]  /*4eb0*/  IMAD.HI.U32 R19, P4, R27, R20, R40 ;  /* 0x000000141b137227 */ /* 0x000fc80007880028 */
[CC--:B------:R-:W-:Y:S02]  /*4ec0*/  IMAD R20, R27.reuse, R18.reuse, RZ ;  /* 0x000000121b147224 */ /* 0x0c0fe400078e02ff */
[----:B------:R-:W-:-:S03]  /*4ed0*/  IMAD.HI.U32 R18, R27, R18, RZ ;  /* 0x000000121b127227 */ /* 0x000fc600078e00ff */
[----:B------:R-:W-:Y:S01]  /*4ee0*/  IADD3 R20, P3, R20, R19, RZ ;  /* 0x0000001314147210 */ /* 0x000fe20007f7e0ff */
[----:B------:R-:W-:Y:S01]  /*4ef0*/  IMAD.X R41, R18, 0x1, R27, P5 ;  /* 0x0000000112297824 */ /* 0x000fe200028e061b */
[----:B------:R-:W-:-:S04]  /*4f00*/  IADD3 R19, P0, RZ, -R26, RZ ;  /* 0x8000001aff137210 */ /* 0x000fc80007f1e0ff */
[----:B------:R-:W-:Y:S01]  /*4f10*/  SEL R19, R19, R26, !P2 ;  /* 0x0000001a13137207 */ /* 0x000fe20005000000 */
[----:B------:R-:W-:Y:S01]  /*4f20*/  IMAD.X R26, RZ, RZ, ~R17, P0 ;  /* 0x000000ffff1a7224 */ /* 0x000fe200000e0e11 */
[----:B------:R-:W-:-:S03]  /*4f30*/  IADD3.X R41, RZ, RZ, R41, P3, P4 ;  /* 0x000000ffff297210 */ /* 0x000fc60001fe8429 */
        /* <DEDUP_REMOVED lines=12> */
[CC--:B------:R-:W-:Y:S01]  /*5000*/  ISETP.GE.U32.AND P4, PT, R19.reuse, R36.reuse, PT ;  /* 0x000000241300720c */ /* 0x0c0fe20003f86070 */
[-C--:B------:R-:W-:Y:S01]  /*5010*/  IMAD R41, R26, R36.reuse, R41 ;  /* 0x000000241a297224 */ /* 0x080fe200078e0229 */
[----:B------:R-:W-:-:S03]  /*5020*/  IADD3 R20, P3, R19, -R36, RZ ;  /* 0x8000002413147210 */ /* 0x000fc60007f7e0ff */
[----:B------:R-:W-:-:S05]  /*5030*/  IMAD.X R18, R18, 0x1, ~R41, P0 ;  /* 0x0000000112127824 */ /* 0x000fca00000e0e29 */
[----:B------:R-:W-:-:S04]  /*5040*/  ISETP.GE.U32.AND.EX P4, PT, R18, R37, PT, P4 ;  /* 0x000000251200720c */ /* 0x000fc80003f86140 */
[----:B------:R-:W-:Y:S02]  /*5050*/  SEL R19, R20, R19, P4 ;  /* 0x0000001314137207 */ /* 0x000fe40002000000 */
[----:B------:R-:W-:Y:S02]  /*5060*/  IADD3 R20, P2, R27, 0x1, RZ ;  /* 0x000000011b147810 */ /* 0x000fe40007f5e0ff */
[----:B------:R-:W-:Y:S01]  /*5070*/  ISETP.GE.U32.AND P0, PT, R19, R36, PT ;  /* 0x000000241300720c */ /* 0x000fe20003f06070 */
[----:B------:R-:W-:Y:S01]  /*5080*/  IMAD.X R19, R18, 0x1, ~R37, P3 ;  /* 0x0000000112137824 */ /* 0x000fe200018e0e25 */
[----:B------:R-:W-:Y:S01]  /*5090*/  SEL R20, R20, R27, P4 ;  /* 0x0000001b14147207 */ /* 0x000fe20002000000 */
[----:B------:R-:W-:-:S03]  /*50a0*/  IMAD.X R27, RZ, RZ, R26, P2 ;  /* 0x000000ffff1b7224 */ /* 0x000fc600010e061a */
[----:B------:R-:W-:Y:S02]  /*50b0*/  SEL R19, R19, R18, P4 ;  /* 0x0000001213137207 */ /* 0x000fe40002000000 */
[----:B------:R-:W-:Y:S01]  /*50c0*/  SEL R27, R27, R26, P4 ;  /* 0x0000001a1b1b7207 */ /* 0x000fe20002000000 */
[----:B------:R-:W-:Y:S01]  /*50d0*/  IMAD.MOV.U32 R26, RZ, RZ, R22 ;  /* 0x000000ffff1a7224 */ /* 0x000fe200078e0016 */
[----:B------:R-:W-:Y:S02]  /*50e0*/  IADD3 R41, P2, R20, 0x1, RZ ;  /* 0x0000000114297810 */ /* 0x000fe40007f5e0ff */
[----:B------:R-:W-:Y:S02]  /*50f0*/  ISETP.GE.U32.AND.EX P0, PT, R19, R37, PT, P0 ;  /* 0x000000251300720c */ /* 0x000fe40003f06100 */
[----:B------:R-:W-:Y:S02]  /*5100*/  IADD3.X R18, RZ, R27, RZ, P2, !PT ;  /* 0x0000001bff127210 */ /* 0x000fe400017fe4ff */
[----:B------:R-:W-:-:S02]  /*5110*/  SEL R41, R41, R20, P0 ;  /* 0x0000001429297207 */ /* 0x000fc40000000000 */
[----:B------:R-:W-:Y:S02]  /*5120*/  SEL R27, R18, R27, P0 ;  /* 0x0000001b121b7207 */ /* 0x000fe40000000000 */
[----:B------:R-:W-:Y:S02]  /*5130*/  IADD3 R18, P2, RZ, -R41, RZ ;  /* 0x80000029ff127210 */ /* 0x000fe40007f5e0ff */
[----:B------:R-:W-:Y:S02]  /*5140*/  LOP3.LUT R19, R21, R17, RZ, 0x3c, !PT ;  /* 0x0000001115137212 */ /* 0x000fe400078e3cff */
[----:B------:R-:W-:Y:S01]  /*5150*/  ISETP.NE.U32.AND P0, PT, R24, RZ, PT ;  /* 0x000000ff1800720c */ /* 0x000fe20003f05070 */
[----:B------:R-:W-:Y:S01]  /*5160*/  IMAD.X R20, RZ, RZ, ~R27, P2 ;  /* 0x000000ffff147224 */ /* 0x000fe200010e0e1b */
[----:B------:R-:W-:Y:S02]  /*5170*/  ISETP.GE.AND P3, PT, R19, RZ, PT ;  /* 0x000000ff1300720c */ /* 0x000fe40003f66270 */
[----:B------:R-:W-:-:S02]  /*5180*/  ISETP.NE.AND.EX P0, PT, R21, RZ, PT, P0 ;  /* 0x000000ff1500720c */ /* 0x000fc40003f05300 */
[----:B------:R-:W-:Y:S01]  /*5190*/  SEL R20, R20, R27, !P3 ;  /* 0x0000001b14147207 */ /* 0x000fe20005800000 */
[----:B------:R-:W-:Y:S01]  /*51a0*/  IMAD.MOV.U32 R27, RZ, RZ, 0x0 ;  /* 0x00000000ff1b7424 */ /* 0x000fe200078e00ff */
[----:B------:R-:W-:Y:S02]  /*51b0*/  SEL R18, R18, R41, !P3 ;  /* 0x0000002912127207 */ /* 0x000fe40005800000 */
[----:B------:R-:W-:Y:S02]  /*51c0*/  SEL R19, R20, 0xffffffff, P0 ;  /* 0xffffffff14137807 */ /* 0x000fe40000000000 */
[----:B------:R-:W-:Y:S01]  /*51d0*/  SEL R18, R18, 0xffffffff, P0 ;  /* 0xffffffff12127807 */ /* 0x000fe20000000000 */
[----:B------:R-:W-:Y:S06]  /*51e0*/  RET.REL.NODEC R26 `(_ZN5flash32flash_fwd_splitkv_combine_kernelI23Flash_fwd_kernel_traitsILi192ELi64ELi64ELi4ELb0ELb0EN7cutlass10bfloat16_tE19Flash_kernel_traitsILi192ELi64ELi64ELi4ES3_EELi8ELi3ELb1EEEvNS_16Flash_fwd_paramsE) ;  /* 0xffffae101a007950 */ /* 0x000fec0003c3ffff */
.L_x_573:
        /* <DEDUP_REMOVED lines=9> */
.L_x_4379:


//--------------------- .text._ZN5flash32flash_fwd_splitkv_combine_kernelI23Flash_fwd_kernel_traitsILi192ELi64ELi64ELi4ELb0ELb0EN7cutlass10bfloat16_tE19Flash_kernel_traitsILi192ELi64ELi64ELi4ES3_EELi8ELi2ELb1EEEvNS_16Flash_fwd_paramsE --------------------------
	.section	.text._ZN5flash32flash_fwd_splitkv_combine_kernelI23Flash_fwd_kernel_traitsILi192ELi64ELi64ELi4ELb0ELb0EN7cutlass10bfloat16_tE19Flash_kernel_traitsILi192ELi64ELi64ELi4ES3_EELi8ELi2ELb1EEEvNS_16Flash_fwd_paramsE,"ax",@progbits
	.sectioninfo	@"SHI_REGISTERS=54"
	.align	128
        .global         _ZN5flash32flash_fwd_splitkv_combine_kernelI23Flash_fwd_kernel_traitsILi192ELi64ELi64ELi4ELb0ELb0EN7cutlass10bfloat16_tE19Flash_kernel_traitsILi192ELi64ELi64ELi4ES3_EELi8ELi2ELb1EEEvNS_16Flash_fwd_paramsE
        .type           _ZN5flash32flash_fwd_splitkv_combine_kernelI23Flash_fwd_kernel_traitsILi192ELi64ELi64ELi4ELb0ELb0EN7cutlass10bfloat16_tE19Flash_kernel_traitsILi192ELi64ELi64ELi4ES3_EELi8ELi2ELb1EEEvNS_16Flash_fwd_paramsE,@function
        .size           _ZN5flash32flash_fwd_splitkv_combine_kernelI23Flash_fwd_kernel_traitsILi192ELi64ELi64ELi4ELb0ELb0EN7cutlass10bfloat16_tE19Flash_kernel_traitsILi192ELi64ELi64ELi4ES3_EELi8ELi2ELb1EEEvNS_16Flash_fwd_paramsE,(.L_x_4380 - _ZN5flash32flash_fwd_splitkv_combine_kernelI23Flash_fwd_kernel_traitsILi192ELi64ELi64ELi4ELb0ELb0EN7cutlass10bfloat16_tE19Flash_kernel_traitsILi192ELi64ELi64ELi4ES3_EELi8ELi2ELb1EEEvNS_16Flash_fwd_paramsE)
        .other          _ZN5flash32flash_fwd_splitkv_combine_kernelI23Flash_fwd_kernel_traitsILi192ELi64ELi64ELi4ELb0ELb0EN7cutlass10bfloat16_tE19Flash_kernel_traitsILi192ELi64ELi64ELi4ES3_EELi8ELi2ELb1EEEvNS_16Flash_fwd_paramsE,@"STO_CUDA_ENTRY STV_DEFAULT"
_ZN5flash32flash_fwd_splitkv_combine_kernelI23Flash_fwd_kernel_traitsILi192ELi64ELi64ELi4ELb0ELb0EN7cutlass10bfloat16_tE19Flash_kernel_traitsILi192ELi64ELi64ELi4ES3_EELi8ELi2ELb1EEEvNS_16Flash_fwd_paramsE:
.text._ZN5flash32flash_fwd_splitkv_combine_kernelI23Flash_fwd_kernel_traitsILi192ELi64ELi64ELi4ELb0ELb0EN7cutlass10bfloat16_tE19Flash_kernel_traitsILi192ELi64ELi64ELi4ES3_EELi8ELi2ELb1EEEvNS_16Flash_fwd_paramsE:
        /* <DEDUP_REMOVED lines=23> */
[----:B------:R-:W-:Y:S05]  /*0170*/  CALL.REL.NOINC `($__internal_12_$__cuda_sm20_div_s64) ;  /* 0x00004b5000007944 */ /* 0x000fea0003c00000 */
[----:B------:R-:W-:Y:S05]  /*0180*/  BRA `(.L_x_575) ;  /* 0x0000018000007947 */ /* 0x000fea0003800000 */
.L_x_574:
        /* <DEDUP_REMOVED lines=24> */
.L_x_575:
        /* <DEDUP_REMOVED lines=11> */
[----:B------:R-:W-:Y:S05]  /*03c0*/  CALL.REL.NOINC `($__internal_12_$__cuda_sm20_div_s64) ;  /* 0x0000490000007944 */ /* 0x000fea0003c00000 */
[----:B------:R-:W-:Y:S02]  /*03d0*/  MOV R6, R18 ;  /* 0x0000001200067202 */ /* 0x000fe40000000f00 */
[----:B------:R-:W-:Y:S01]  /*03e0*/  MOV R7, R19 ;  /* 0x0000001300077202 */ /* 0x000fe20000000f00 */
[----:B------:R-:W-:Y:S05]  /*03f0*/  BRA `(.L_x_578) ;  /* 0x0000013000007947 */ /* 0x000fea0003800000 */
.L_x_577:
        /* <DEDUP_REMOVED lines=19> */
.L_x_578:
[----:B------:R-:W-:Y:S05]  /*0530*/  BSYNC B0 ;  /* 0x0000000000007941 */ /* 0x000fea0003800000 */
.L_x_576:
[----:B------:R-:W-:Y:S01]  /*0540*/  IABS R5, c[0x0][0x214] ;  /* 0x0000850000057a13 */ /* 0x000fe20000000000 */
[----:B------:R-:W-:Y:S01]  /*0550*/  IMAD.MOV.U32 R0, RZ, RZ, c[0x0][0x214] ;  /* 0x00008500ff007624 */ /* 0x000fe200078e00ff */
[----:B------:R-:W-:Y:S02]  /*0560*/  BSSY B0, `(.L_x_579) ;  /* 0x000003b000007945 */ /* 0x000fe40003800000 */
[----:B------:R-:W0:Y:S02]  /*0570*/  I2F.RP R10, R5 ;  /* 0x00000005000a7306 */ /* 0x000e240000209400 */
[----:B------:R-:W-:-:S06]  /*0580*/  IADD3 R0, R5, -0x1, R0 ;  /* 0xffffffff05007810 */ /* 0x000fcc0007ffe000 */
        /* <DEDUP_REMOVED lines=35> */
[----:B------:R-:W-:Y:S05]  /*07c0*/  CALL.REL.NOINC `($__internal_12_$__cuda_sm20_div_s64) ;  /* 0x0000450000007944 */ /* 0x000fea0003c00000 */
[----:B------:R-:W-:Y:S05]  /*07d0*/  BRA `(.L_x_581) ;  /* 0x0000013000007947 */ /* 0x000fea0003800000 */
.L_x_580:
        /* <DEDUP_REMOVED lines=19> */
.L_x_581:
[----:B------:R-:W-:Y:S05]  /*0910*/  BSYNC B0 ;  /* 0x0000000000007941 */ /* 0x000fea0003800000 */
.L_x_579:
        /* <DEDUP_REMOVED lines=73> */
[----:B------:R-:W-:Y:S02]  /*0db0*/  MOV R34, R18 ;  /* 0x0000001200227202 */ /* 0x000fe40000000f00 */
[----:B------:R-:W-:Y:S01]  /*0dc0*/  MOV R35, R19 ;  /* 0x0000001300237202 */ /* 0x000fe20000000f00 */
[----:B------:R-:W-:Y:S05]  /*0dd0*/  BRA `(.L_x_584) ;  /* 0x0000013000007947 */ /* 0x000fea0003800000 */
.L_x_583:
        /* <DEDUP_REMOVED lines=19> */
.L_x_584:
[----:B------:R-:W-:Y:S05]  /*0f10*/  BSYNC B0 ;  /* 0x0000000000007941 */ /* 0x000fea0003800000 */
.L_x_582:
[-C--:B------:R-:W-:Y:S01]  /*0f20*/  IABS R16, R3.reuse ;  /* 0x0000000300107213 */ /* 0x080fe20000000000 */
[----:B------:R-:W-:Y:S01]  /*0f30*/  IMAD.MOV.U32 R5, RZ, RZ, 0x1 ;  /* 0x00000001ff057424 */ /* 0x000fe200078e00ff */
[----:B------:R-:W-:Y:S01]  /*0f40*/  IABS R8, R3 ;  /* 0x0000000300087213 */ /* 0x000fe20000000000 */
[----:B------:R-:W-:Y:S01]  /*0f50*/  BSSY B0, `(.L_x_585) ;  /* 0x000003b000007945 */ /* 0x000fe20003800000 */
[----:B------:R-:W0:Y:S02]  /*0f60*/  I2F.RP R11, R16 ;  /* 0x00000010000b7306 */ /* 0x000e240000209400 */
[----:B------:R-:W-:Y:S01]  /*0f70*/  IADD3 R5, R16, c[0x0][0x214], -R5 ;  /* 0x0000850010057a10 */ /* 0x000fe20007ffe805 */
        /* <DEDUP_REMOVED lines=37> */
.L_x_586:
        /* <DEDUP_REMOVED lines=19> */
.L_x_587:
[----:B------:R-:W-:Y:S05]  /*1300*/  BSYNC B0 ;  /* 0x0000000000007941 */ /* 0x000fea0003800000 */
.L_x_585:
        /* <DEDUP_REMOVED lines=132> */
.L_x_589:
[----:B------:R-:W-:Y:S05]  /*1b50*/  BSYNC B0 ;  /* 0x0000000000007941 */ /* 0x000fea0003800000 */
.L_x_588:
        /* <DEDUP_REMOVED lines=14> */
[----:B------:R-:W-:Y:S06]  /*1c40*/  BAR.SYNC.DEFER_BLOCKING 0x0 ;  /* 0x0000000000007b1d */ /* 0x000fec0000010000 */
[----:B------:R1:W2:Y:S02]  /*1c50*/  @!P0 LDS R30, [R18] ;  /* 0x00000000121e8984 */ /* 0x0002a40000000800 */
[----:B-1----:R-:W-:Y:S02]  /*1c60*/  SHF.R.S32.HI R18, RZ, 0x1f, R3 ;  /* 0x0000001fff127819 */ /* 0x002fe40000011403 */
[----:B--2---:R-:W1:Y:S02]  /*1c70*/  SHFL.BFLY PT, R25, R30, 0x2, 0x1f ;  /* 0x0c401f001e197f89 */ /* 0x004e6400000e0000 */
[----:B-1----:R-:W-:-:S05]  /*1c80*/  FMNMX.FTZ R25, R25, R30, !PT ;  /* 0x0000001e19197209 */ /* 0x002fca0007810000 */
        /* <DEDUP_REMOVED lines=56> */
[----:B------:R-:W-:Y:S05]  /*2010*/  CALL.REL.NOINC `($__internal_12_$__cuda_sm20_div_s64) ;  /* 0x00002cb000007944 */ /* 0x000fea0003c00000 */
        /* <DEDUP_REMOVED lines=9> */
.L_x_594:
        /* <DEDUP_REMOVED lines=22> */
.L_x_595:
[----:B------:R-:W-:Y:S05]  /*2210*/  BSYNC B0 ;  /* 0x0000000000007941 */ /* 0x000fea0003800000 */
.L_x_593:
        /* <DEDUP_REMOVED lines=8> */
[----:B------:R-:W-:Y:S05]  /*22a0*/  CALL.REL.NOINC `($__internal_12_$__cuda_sm20_div_s64) ;  /* 0x00002a2000007944 */ /* 0x000fea0003c00000 */
        /* <DEDUP_REMOVED lines=10> */
.L_x_597:
        /* <DEDUP_REMOVED lines=22> */
.L_x_598:
[----:B------:R-:W-:Y:S05]  /*24b0*/  BSYNC B0 ;  /* 0x0000000000007941 */ /* 0x000fea0003800000 */
.L_x_596:
        /* <DEDUP_REMOVED lines=11> */
[----:B------:R-:W-:Y:S05]  /*2570*/  CALL.REL.NOINC `($__internal_12_$__cuda_sm20_div_s64) ;  /* 0x0000275000007944 */ /* 0x000fea0003c00000 */
[----:B------:R-:W-:-:S04]  /*2580*/  IADD3 R17, P0, RZ, -R18, RZ ;  /* 0x80000012ff117210 */ /* 0x000fc80007f1e0ff */
[----:B------:R-:W-:Y:S01]  /*2590*/  IADD3.X R16, RZ, ~R19, RZ, P0, !PT ;  /* 0x80000013ff107210 */ /* 0x000fe200007fe4ff */
[----:B------:R-:W-:-:S04]  /*25a0*/  IMAD.WIDE.U32 R36, R5, R17, R36 ;  /* 0x0000001105247225 */ /* 0x000fc800078e0024 */
[----:B------:R-:W-:-:S04]  /*25b0*/  IMAD R16, R16, R5, RZ ;  /* 0x0000000510107224 */ /* 0x000fc800078e02ff */
[----:B------:R-:W-:-:S05]  /*25c0*/  IMAD R4, R4, R17, R16 ;  /* 0x0000001104047224 */ /* 0x000fca00078e0210 */
[----:B------:R-:W-:Y:S01]  /*25d0*/  IADD3 R4, R37, R4, RZ ;  /* 0x0000000425047210 */ /* 0x000fe20007ffe0ff */
[----:B------:R-:W-:Y:S05]  /*25e0*/  BRA `(.L_x_601) ;  /* 0x0000016000007947 */ /* 0x000fea0003800000 */
.L_x_600:
        /* <DEDUP_REMOVED lines=22> */
.L_x_601:
[----:B------:R-:W-:Y:S05]  /*2750*/  BSYNC B0 ;  /* 0x0000000000007941 */ /* 0x000fea0003800000 */
.L_x_599:
        /* <DEDUP_REMOVED lines=38> */
[----:B------:R-:W-:Y:S05]  /*29c0*/  CALL.REL.NOINC `($__internal_12_$__cuda_sm20_div_s64) ;  /* 0x0000230000007944 */ /* 0x000fea0003c00000 */
        /* <DEDUP_REMOVED lines=12> */
.L_x_603:
        /* <DEDUP_REMOVED lines=23> */
.L_x_604:
[----:B------:R-:W-:Y:S05]  /*2c00*/  BSYNC B0 ;  /* 0x0000000000007941 */ /* 0x000fea0003800000 */
.L_x_602:
        /* <DEDUP_REMOVED lines=18> */
.L_x_606:
        /* <DEDUP_REMOVED lines=22> */
.L_x_607:
[----:B------:R-:W-:Y:S05]  /*2e90*/  BSYNC B0 ;  /* 0x0000000000007941 */ /* 0x000fea0003800000 */
.L_x_605:
        /* <DEDUP_REMOVED lines=20> */
.L_x_609:
        /* <DEDUP_REMOVED lines=23> */
.L_x_610:
[----:B------:R-:W-:Y:S05]  /*3150*/  BSYNC B0 ;  /* 0x0000000000007941 */ /* 0x000fea0003800000 */
.L_x_608:
        /* <DEDUP_REMOVED lines=25> */
[----:B------:R-:W-:Y:S05]  /*32f0*/  CALL.REL.NOINC `($__internal_12_$__cuda_sm20_div_s64) ;  /* 0x000019d000007944 */ /* 0x000fea0003c00000 */
        /* <DEDUP_REMOVED lines=12> */
.L_x_612:
        /* <DEDUP_REMOVED lines=23> */
.L_x_613:
[----:B------:R-:W-:Y:S05]  /*3530*/  BSYNC B0 ;  /* 0x0000000000007941 */ /* 0x000fea0003800000 */
.L_x_611:
        /* <DEDUP_REMOVED lines=29> */
.L_x_615:
        /* <DEDUP_REMOVED lines=23> */
.L_x_616:
[----:B------:R-:W-:Y:S05]  /*3880*/  BSYNC B0 ;  /* 0x0000000000007941 */ /* 0x000fea0003800000 */
.L_x_614:
        /* <DEDUP_REMOVED lines=20> */
.L_x_592:
[----:B------:R-:W-:-:S04]  /*39d0*/  LEA R2, P0, R32, c[0x0][0x200], 0x2 ;  /* 0x0000800020027a11 */ /* 0x000fc800078010ff */
[----:B------:R-:W-:-:S05]  /*39e0*/  LEA.HI.X R3, R32, c[0x0][0x204], R33, 0x2, P0 ;  /* 0x0000810020037a11 */ /* 0x000fca00000f1421 */
[----:B------:R0:W-:Y:S04]  /*39f0*/  STG.E [R2.64], R27 ;  /* 0x0000001b02007986 */ /* 0x0001e8000c10190e */
.L_x_591:
[----:B------:R-:W-:Y:S05]  /*3a00*/  BSYNC B1 ;  /* 0x0000000000017941 */ /* 0x000fea0003800000 */
.L_x_590:
[----:B------:R-:W1:Y:S01]  /*3a10*/  S2R R29, SR_TID.X ;  /* 0x00000000001d7919 */ /* 0x000e620000002100 */
[----:B------:R-:W-:Y:S01]  /*3a20*/  IMAD.MOV.U32 R15, RZ, RZ, c[0x0][0x314] ;  /* 0x0000c500ff0f7624 */ /* 0x000fe200078e00ff */
[----:B------:R-:W-:Y:S01]  /*3a30*/  CS2R R4, SRZ ;  /* 0x0000000000047805 */ /* 0x000fe2000001ff00 */
[----:B------:R-:W-:Y:S01]  /*3a40*/  CS2R R6, SRZ ;  /* 0x0000000000067805 */ /* 0x000fe2000001ff00 */
[----:B------:R-:W-:Y:S01]  /*3a50*/  CS2R R10, SRZ ;  /* 0x00000000000a7805 */ /* 0x000fe2000001ff00 */
[----:B------:R-:W-:Y:S01]  /*3a60*/  IMAD.MOV.U32 R12, RZ, RZ, RZ ;  /* 0x000000ffff0c7224 */ /* 0x000fe200078e00ff */
[----:B-1----:R-:W-:-:S04]  /*3a70*/  SHF.R.S32.HI R28, RZ, 0x1f, R29 ;  /* 0x0000001fff1c7819 */ /* 0x002fc8000001141d */
[CC--:B0-----:R-:W-:Y:S02]  /*3a80*/  LEA.HI R2, R28.reuse, R29.reuse, RZ, 0x2 ;  /* 0x0000001d1c027211 */ /* 0x0c1fe400078f10ff */
[----:B------:R-:W-:Y:S02]  /*3a90*/  LEA.HI R28, R28, R29, RZ, 0x4 ;  /* 0x0000001d1c1c7211 */ /* 0x000fe400078f20ff */
[----:B------:R-:W-:-:S05]  /*3aa0*/  LOP3.LUT R2, R2, 0xfffffffc, RZ, 0xc0, !PT ;  /* 0xfffffffc02027812 */ /* 0x000fca00078ec0ff */
[----:B------:R-:W-:-:S05]  /*3ab0*/  IMAD.IADD R0, R29, 0x1, -R2 ;  /* 0x000000011d007824 */ /* 0x000fca00078e0a02 */
[----:B------:R-:W-:-:S04]  /*3ac0*/  ISETP.GE.AND P0, PT, R0, c[0x0][0x314], PT ;  /* 0x0000c50000007a0c */ /* 0x000fc80003f06270 */
[----:B------:R-:W-:-:S13]  /*3ad0*/  ISETP.GT.OR P0, PT, R29, 0x1f, P0 ;  /* 0x0000001f1d00780c */ /* 0x000fda0000704670 */
[----:B------:R-:W-:Y:S02]  /*3ae0*/  @!P0 FADD.FTZ R8, -R27, R30 ;  /* 0x0000001e1b088221 */ /* 0x000fe40000010100 */
[----:B------:R-:W-:Y:S01]  /*3af0*/  @!P0 IMAD R9, R0, 0x24, R2 ;  /* 0x0000002400098824 */ /* 0x000fe200078e0202 */
[----:B------:R-:W-:Y:S01]  /*3b00*/  LOP3.LUT R0, R28, 0x3ffffff0, RZ, 0xc0, !PT ;  /* 0x3ffffff01c007812 */ /* 0x000fe200078ec0ff */
[----:B------:R-:W-:Y:S01]  /*3b10*/  @!P0 FMUL.FTZ R8, R8, 1.4426950216293334961 ;  /* 0x3fb8aa3b08088820 */ /* 0x000fe20000410000 */
[----:B------:R-:W-:Y:S01]  /*3b20*/  CS2R R2, SRZ ;  /* 0x0000000000027805 */ /* 0x000fe2000001ff00 */
[----:B------:R-:W-:Y:S02]  /*3b30*/  SHF.R.S32.HI R28, RZ, 0x4, R28 ;  /* 0x00000004ff1c7819 */ /* 0x000fe4000001141c */
[----:B------:R-:W-:Y:S02]  /*3b40*/  IMAD.IADD R29, R29, 0x1, -R0 ;  /* 0x000000011d1d7824 */ /* 0x000fe400078e0a00 */
[----:B------:R-:W0:Y:S01]  /*3b50*/  @!P0 MUFU.EX2 R8, R8 ;  /* 0x0000000800088308 */ /* 0x000e220000000800 */
[----:B------:R-:W-:-:S02]  /*3b60*/  IMAD.MOV.U32 R0, RZ, RZ, RZ ;  /* 0x000000ffff007224 */ /* 0x000fc400078e00ff */
[----:B------:R-:W-:Y:S01]  /*3b70*/  IMAD.SHL.U32 R29, R29, 0x4, RZ ;  /* 0x000000041d1d7824 */ /* 0x000fe200078e00ff */
[----:B0-----:R0:W-:Y:S04]  /*3b80*/  @!P0 STS [R9], R8 ;  /* 0x0000000809008388 */ /* 0x0011e80000000800 */
        /* <DEDUP_REMOVED lines=33> */
.L_x_619:
        /* <DEDUP_REMOVED lines=77> */
.L_x_618:
        /* <DEDUP_REMOVED lines=47> */
.L_x_620:
        /* <DEDUP_REMOVED lines=10> */
.L_x_622:
[----:B------:R-:W-:Y:S05]  /*4600*/  BSYNC B0 ;  /* 0x0000000000007941 */ /* 0x000fea0003800000 */
.L_x_621:
        /* <DEDUP_REMOVED lines=13> */
.L_x_617:
        /* <DEDUP_REMOVED lines=95> */
        .weak           $__internal_12_$__cuda_sm20_div_s64
        .type           $__internal_12_$__cuda_sm20_div_s64,@function
        .size           $__internal_12_$__cuda_sm20_div_s64,(.L_x_4380 - $__internal_12_$__cuda_sm20_div_s64)
$__internal_12_$__cuda_sm20_div_s64:
        /* <DEDUP_REMOVED lines=83> */
[----:B------:R-:W-:Y:S05]  /*5200*/  RET.REL.NODEC R20 `(_ZN5flash32flash_fwd_splitkv_combine_kernelI23Flash_fwd_kernel_traitsILi192ELi64ELi64ELi4ELb0ELb0EN7cutlass10bfloat16_tE19Flash_kernel_traitsILi192ELi64ELi64ELi4ES3_EELi8ELi2ELb1EEEvNS_16Flash_fwd_paramsE) ;  /* 0xffffadf014007950 */ /* 0x000fea0003c3ffff */
.L_x_623:
        /* <DEDUP_REMOVED lines=15> */
.L_x_4380:


//--------------------- .text._ZN5flash32flash_fwd_splitkv_combine_kernelI23Flash_fwd_kernel_traitsILi192ELi64ELi64ELi4ELb0ELb0EN7cutlass10bfloat16_tE19Flash_kernel_traitsILi192ELi64ELi64ELi4ES3_EELi8ELi1ELb1EEEvNS_16Flash_fwd_paramsE --------------------------
	.section	.text._ZN5flash32flash_fwd_splitkv_combine_kernelI23Flash_fwd_kernel_traitsILi192ELi64ELi64ELi4ELb0ELb0EN7cutlass10bfloat16_tE19Flash_kernel_traitsILi192ELi64ELi64ELi4ES3_EELi8ELi1ELb1EEEvNS_16Flash_fwd_paramsE,"ax",@progbits
	.sectioninfo	@"SHI_REGISTERS=54"
	.align	128
        .global         _ZN5flash32flash_fwd_splitkv_combine_kernelI23Flash_fwd_kernel_traitsILi192ELi64ELi64ELi4ELb0ELb0EN7cutlass10bfloat16_tE19Flash_kernel_traitsILi192ELi64ELi64ELi4ES3_EELi8ELi1ELb1EEEvNS_16Flash_fwd_paramsE
        .type           _ZN5flash32flash_fwd_splitkv_combine_kernelI23Flash_fwd_kernel_traitsILi192ELi64ELi64ELi4ELb0ELb0EN7cutlass10bfloat16_tE19Flash_kernel_traitsILi192ELi64ELi64ELi4ES3_EELi8ELi1ELb1EEEvNS_16Flash_fwd_paramsE,@function
        .size           _ZN5flash32flash_fwd_splitkv_combine_kernelI23Flash_fwd_kernel_traitsILi192ELi64ELi64ELi4ELb0ELb0EN7cutlass10bfloat16_tE19Flash_kernel_traitsILi192ELi64ELi64ELi4ES3_EELi8ELi1ELb1EEEvNS_16Flash_fwd_paramsE,(.L_x_4381 - _ZN5flash32flash_fwd_splitkv_combine_kernelI23Flash_fwd_kernel_traitsILi192ELi64ELi64ELi4ELb0ELb0EN7cutlass10bfloat16_tE19Flash_kernel_traitsILi192ELi64ELi64ELi4ES3_EELi8ELi1ELb1EEEvNS_16Flash_fwd_paramsE)
        .other          _ZN5flash32flash_fwd_splitkv_combine_kernelI23Flash_fwd_kernel_traitsILi192ELi64ELi64ELi4ELb0ELb0EN7cutlass10bfloat16_tE19Flash_kernel_traitsILi192ELi64ELi64ELi4ES3_EELi8ELi1ELb1EEEvNS_16Flash_fwd_paramsE,@"STO_CUDA_ENTRY STV_DEFAULT"
_ZN5flash32flash_fwd_splitkv_combine_kernelI23Flash_fwd_kernel_traitsILi192ELi64ELi64ELi4ELb0ELb0EN7cutlass10bfloat16_tE19Flash_kernel_traitsILi192ELi64ELi64ELi4ES3_EELi8ELi1ELb1EEEvNS_16Flash_fwd_paramsE:
.text._ZN5flash32flash_fwd_splitkv_combine_kernelI23Flash_fwd_kernel_traitsILi192ELi64ELi64ELi4ELb0ELb0EN7cutlass10bfloat16_tE19Flash_kernel_traitsILi192ELi64ELi64ELi4ES3_EELi8ELi1ELb1EEEvNS_16Flash_fwd_paramsE:
[----:B------:R-:W-:Y:S02]  /*0000*/  MOV R1, c[0x0][0x28] ;  /* 0x00000a0000017a02 */ /* 0x000fe40000000f00 */
[----:B------:R-:W-:Y:S01]  /*0010*/  ULDC UR9, c[0x0][0x1c0] ;  /* 0x0000700000097ab9 */ /* 0x000fe20000000800 */
[----:B------:R-:W0:Y:S01]  /*0020*/  S2UR UR10, SR_CTAID.X ;  /* 0x00000000000a79c3 */ /* 0x000e220000002500 */
[----:B------:R-:W-:Y:S02]  /*0030*/  ULDC.64 UR6, c[0x0][0x210] ;  /* 0x0000840000067ab9 */ /* 0x000fe40000000a00 */
[----:B------:R-:W-:Y:S02]  /*0040*/  UIMAD UR6, UR9, UR6, URZ ;  /* 0x00000006090672a4 */ /* 0x000fe4000f8e023f */
[----:B------:R-:W-:Y:S02]  /*0050*/  USHF.R.S32.HI UR5, URZ, 0x1f, UR7 ;  /* 0x0000001f3f057899 */ /* 0x000fe40008011407 */
[----:B------:R-:W-:Y:S02]  /*0060*/  UIMAD UR11, UR6, UR7, URZ ;  /* 0x00000007060b72a4 */ /* 0x000fe4000f8e023f */
[----:B------:R-:W-:-:S02]  /*0070*/  USHF.R.S32.HI UR9, URZ, 0x1f, UR9 ;  /* 0x0000001f3f097899 */ /* 0x000fc40008011409 */
[----:B------:R-:W-:Y:S02]  /*0080*/  USHF.R.S32.HI UR8, URZ, 0x1f, UR11 ;  /* 0x0000001f3f087899 */ /* 0x000fe4000801140b */
[----:B------:R-:W-:-:S04]  /*0090*/  UISETP.LT.U32.AND UP0, UPT, UR11, UR7, UPT ;  /* 0x000000070b00728c */ /* 0x000fc8000bf01070 */
[----:B------:R-:W-:-:S04]  /*00a0*/  UISETP.LT.AND.EX UP0, UPT, UR8, UR5, UPT, UP0 ;  /* 0x000000050800728c */ /* 0x000fc8000bf01300 */
[----:B------:R-:W-:Y:S02]  /*00b0*/  USEL UR5, UR8, UR5, UP0 ;  /* 0x0000000508057287 */ /* 0x000fe40008000000 */
[----:B------:R-:W-:Y:S02]  /*00c0*/  USEL UR6, UR11, UR7, UP0 ;  /* 0x000000070b067287 */ /* 0x000fe40008000000 */
[----:B------:R-:W-:Y:S02]  /*00d0*/  ULOP3.LUT UR4, UR8, UR5, URZ, 0xfc, !UPT ;  /* 0x0000000508047292 */ /* 0x000fe4000f8efc3f */
[----:B0-----:R-:W-:-:S04]  /*00e0*/  USHF.L.U32 UR10, UR10, 0x3, URZ ;  /* 0x000000030a0a7899 */ /* 0x001fc8000800063f */
        /* <DEDUP_REMOVED lines=8> */
[----:B------:R-:W-:Y:S05]  /*0170*/  CALL.REL.NOINC `($__internal_13_$__cuda_sm20_div_s64) ;  /* 0x00004bb000007944 */ /* 0x000fea0003c00000 */
[----:B------:R-:W-:Y:S05]  /*0180*/  BRA `(.L_x_625) ;  /* 0x0000017000007947 */ /* 0x000fea0003800000 */
.L_x_624:
        /* <DEDUP_REMOVED lines=21> */
[----:B------:R-:W-:-:S06]  /*02e0*/  @!UP0 ULOP3.LUT UR12, URZ, UR6, URZ, 0x33, !UPT ;  /* 0x000000063f0c8292 */ /* 0x000fcc000f8e333f */
[----:B------:R-:W-:-:S05]  /*02f0*/  IMAD.U32 R18, RZ, RZ, UR12 ;  /* 0x0000000cff127e24 */ /* 0x000fca000f8e00ff */
.L_x_625:
        /* <DEDUP_REMOVED lines=11> */
[----:B------:R-:W-:Y:S05]  /*03b0*/  CALL.REL.NOINC `($__internal_13_$__cuda_sm20_div_s64) ;  /* 0x0000497000007944 */ /* 0x000fea0003c00000 */
[----:B------:R-:W-:Y:S02]  /*03c0*/  MOV R8, R18 ;  /* 0x0000001200087202 */ /* 0x000fe40000000f00 */
[----:B------:R-:W-:Y:S01]  /*03d0*/  MOV R9, R19 ;  /* 0x0000001300097202 */ /* 0x000fe20000000f00 */
[----:B------:R-:W-:Y:S05]  /*03e0*/  BRA `(.L_x_628) ;  /* 0x0000013000007947 */ /* 0x000fea0003800000 */
.L_x_627:
        /* <DEDUP_REMOVED lines=19> */
.L_x_628:
[----:B------:R-:W-:Y:S05]  /*0520*/  BSYNC B0 ;  /* 0x0000000000007941 */ /* 0x000fea0003800000 */
.L_x_626:
[----:B------:R-:W-:Y:S01]  /*0530*/  IABS R5, c[0x0][0x214] ;  /* 0x0000850000057a13 */ /* 0x000fe20000000000 */
[----:B------:R-:W-:Y:S01]  /*0540*/  IMAD.MOV.U32 R0, RZ, RZ, c[0x0][0x214] ;  /* 0x00008500ff007624 */ /* 0x000fe200078e00ff */
[----:B------:R-:W-:Y:S01]  /*0550*/  BSSY B0, `(.L_x_629) ;  /* 0x000003b000007945 */ /* 0x000fe20003800000 */
[----:B------:R-:W-:Y:S01]  /*0560*/  IMAD.MOV.U32 R6, RZ, RZ, RZ ;  /* 0x000000ffff067224 */ /* 0x000fe200078e00ff */
[----:B------:R-:W0:Y:S02]  /*0570*/  I2F.RP R10, R5 ;  /* 0x00000005000a7306 */ /* 0x000e240000209400 */
[----:B------:R-:W-:-:S06]  /*0580*/  IADD3 R0, R5, -0x1, R0 ;  /* 0xffffffff05007810 */ /* 0x000fcc0007ffe000 */
[----:B0-----:R-:W0:Y:S02]  /*0590*/  MUFU.RCP R7, R10 ;  /* 0x0000000a00077308 */ /* 0x001e240000001000 */
[----:B0-----:R-:W-:-:S06]  /*05a0*/  IADD3 R7, R7, 0xffffffe, RZ ;  /* 0x0ffffffe07077810 */ /* 0x001fcc0007ffe0ff */
[----:B------:R-:W0:Y:S02]  /*05b0*/  F2I.FTZ.U32.TRUNC.NTZ R7, R7 ;  /* 0x0000000700077305 */ /* 0x000e24000021f000 */
[----:B0-----:R-:W-:-:S04]  /*05c0*/  IMAD.MOV R2, RZ, RZ, -R7 ;  /* 0x000000ffff027224 */ /* 0x001fc800078e0a07 */
        /* <DEDUP_REMOVED lines=30> */
[----:B------:R-:W-:Y:S05]  /*07b0*/  CALL.REL.NOINC `($__internal_13_$__cuda_sm20_div_s64) ;  /* 0x0000457000007944 */ /* 0x000fea0003c00000 */
[----:B------:R-:W-:Y:S05]  /*07c0*/  BRA `(.L_x_631) ;  /* 0x0000013000007947 */ /* 0x000fea0003800000 */
.L_x_630:
        /* <DEDUP_REMOVED lines=19> */
.L_x_631:
[----:B------:R-:W-:Y:S05]  /*0900*/  BSYNC B0 ;  /* 0x0000000000007941 */ /* 0x000fea0003800000 */
.L_x_629:
        /* <DEDUP_REMOVED lines=22> */
[----:B------:R-:W-:Y:S01]  /*0a70*/  IMAD R3, R4, R3, R5 ;  /* 0x0000000304037224 */ /* 0x000fe200078e0205 */
[C---:B------:R-:W-:Y:S01]  /*0a80*/  IADD3 R5, R0.reuse, -0x1, RZ ;  /* 0xffffffff00057810 */ /* 0x040fe20007ffe0ff */
[----:B------:R-:W-:-:S03]  /*0a90*/  IMAD R0, R0, c[0x0][0x214], RZ ;  /* 0x0000850000007a24 */ /* 0x000fc600078e02ff */
[----:B------:R-:W-:-:S13]  /*0aa0*/  ISETP.GT.U32.AND P1, PT, R4, R3, PT ;  /* 0x000000030400720c */ /* 0x000fda0003f24070 */
[----:B------:R-:W-:Y:S01]  /*0ab0*/  @!P1 IMAD.IADD R3, R3, 0x1, -R4 ;  /* 0x0000000103039824 */ /* 0x000fe200078e0a04 */
[----:B------:R-:W-:Y:S02]  /*0ac0*/  @!P1 IADD3 R2, R2, 0x1, RZ ;  /* 0x0000000102029810 */ /* 0x000fe40007ffe0ff */
[----:B------:R-:W-:Y:S02]  /*0ad0*/  ISETP.NE.AND P1, PT, RZ, c[0x0][0x214], PT ;  /* 0x00008500ff007a0c */ /* 0x000fe40003f25270 */
[----:B------:R-:W-:-:S13]  /*0ae0*/  ISETP.GE.U32.AND P0, PT, R3, R4, PT ;  /* 0x000000040300720c */ /* 0x000fda0003f06070 */
        /* <DEDUP_REMOVED lines=43> */
[----:B------:R-:W-:Y:S02]  /*0da0*/  MOV R34, R18 ;  /* 0x0000001200227202 */ /* 0x000fe40000000f00 */
[----:B------:R-:W-:Y:S01]  /*0db0*/  MOV R35, R19 ;  /* 0x0000001300237202 */ /* 0x000fe20000000f00 */
[----:B------:R-:W-:Y:S05]  /*0dc0*/  BRA `(.L_x_634) ;  /* 0x0000013000007947 */ /* 0x000fea0003800000 */
.L_x_633:
        /* <DEDUP_REMOVED lines=19> */
.L_x_634:
[----:B------:R-:W-:Y:S05]  /*0f00*/  BSYNC B0 ;  /* 0x0000000000007941 */ /* 0x000fea0003800000 */
.L_x_632:
        /* <DEDUP_REMOVED lines=42> */
.L_x_636:
        /* <DEDUP_REMOVED lines=19> */
.L_x_637:
[----:B------:R-:W-:Y:S05]  /*12e0*/  BSYNC B0 ;  /* 0x0000000000007941 */ /* 0x000fea0003800000 */
.L_x_635:
        /* <DEDUP_REMOVED lines=16> */
[----:B------:R-:W-:Y:S01]  /*13f0*/  IABS R6, c[0x0][0x1c0] ;  /* 0x0000700000067a13 */ /* 0x000fe20000000000 */
[----:B------:R-:W-:-:S03]  /*1400*/  IMAD.HI.U32 R9, R7, R4, RZ ;  /* 0x0000000407097227 */ /* 0x000fc600078e00ff */
[----:B------:R-:W0:Y:S01]  /*1410*/  I2F.U32.RP R17, R6 ;  /* 0x0000000600117306 */ /* 0x000e220000209000 */
[----:B------:R-:W-:-:S04]  /*1420*/  IMAD.MOV R7, RZ, RZ, -R9 ;  /* 0x000000ffff077224 */ /* 0x000fc800078e0a09 */
[----:B------:R-:W-:Y:S01]  /*1430*/  IMAD R7, R8, R7, R4 ;  /* 0x0000000708077224 */ /* 0x000fe200078e0204 */
[----:B------:R-:W-:Y:S02]  /*1440*/  SHF.R.S32.HI R4, RZ, 0x1f, R0 ;  /* 0x0000001fff047819 */ /* 0x000fe40000011400 */
[----:B------:R-:W-:Y:S02]  /*1450*/  LEA.HI.SX32 R0, R0, 0x1, 0x1 ;  /* 0x0000000100007811 */ /* 0x000fe400078f0aff */
[----:B------:R-:W-:Y:S01]  /*1460*/  ISETP.GT.U32.AND P0, PT, R8, R7, PT ;  /* 0x000000070800720c */ /* 0x000fe20003f04070 */
[----:B------:R-:W-:Y:S01]  /*1470*/  @!P3 IMAD.MOV R0, RZ, RZ, R4 ;  /* 0x000000ffff00b224 */ /* 0x000fe200078e0204 */
[----:B0-----:R-:W0:Y:S11]  /*1480*/  MUFU.RCP R24, R17 ;  /* 0x0000001100187308 */ /* 0x001e360000001000 */
[----:B------:R-:W-:Y:S01]  /*1490*/  @!P0 IMAD.IADD R7, R7, 0x1, -R8 ;  /* 0x0000000107078824 */ /* 0x000fe200078e0a08 */
[----:B------:R-:W-:-:S02]  /*14a0*/  @!P0 IADD3 R9, R9, 0x1, RZ ;  /* 0x0000000109098810 */ /* 0x000fc40007ffe0ff */
[----:B------:R-:W-:Y:S02]  /*14b0*/  ISETP.NE.AND P0, PT, RZ, c[0x0][0x214], PT ;  /* 0x00008500ff007a0c */ /* 0x000fe40003f05270 */
[----:B------:R-:W-:Y:S02]  /*14c0*/  ISETP.GE.U32.AND P2, PT, R7, R8, PT ;  /* 0x000000080700720c */ /* 0x000fe40003f46070 */
[----:B0-----:R-:W-:-:S04]  /*14d0*/  IADD3 R24, R24, 0xffffffe, RZ ;  /* 0x0ffffffe18187810 */ /* 0x001fc80007ffe0ff */
[----:B------:R-:W0:Y:S07]  /*14e0*/  F2I.FTZ.U32.TRUNC.NTZ R25, R24 ;  /* 0x0000001800197305 */ /* 0x000e2e000021f000 */
[----:B------:R-:W-:-:S05]  /*14f0*/  @P2 IADD3 R9, R9, 0x1, RZ ;  /* 0x0000000109092810 */ /* 0x000fca0007ffe0ff */
[----:B------:R-:W-:Y:S01]  /*1500*/  @!P1 IMAD.MOV R9, RZ, RZ, -R9 ;  /* 0x000000ffff099224 */ /* 0x000fe200078e0a09 */
[----:B------:R-:W-:-:S05]  /*1510*/  @!P0 LOP3.LUT R9, RZ, c[0x0][0x214], RZ, 0x33, !PT ;  /* 0x00008500ff098a12 */ /* 0x000fca00078e33ff */
[----:B------:R-:W-:Y:S02]  /*1520*/  IMAD R0, R0, R9, RZ ;  /* 0x0000000900007224 */ /* 0x000fe400078e02ff */
[----:B0-----:R-:W-:Y:S02]  /*1530*/  IMAD.MOV R7, RZ, RZ, -R25 ;  /* 0x000000ffff077224 */ /* 0x001fe400078e0a19 */
[----:B------:R-:W-:Y:S01]  /*1540*/  IMAD.MOV.U32 R24, RZ, RZ, RZ ;  /* 0x000000ffff187224 */ /* 0x000fe200078e00ff */
[-C--:B------:R-:W-:Y:S02]  /*1550*/  IABS R8, R0.reuse ;  /* 0x0000000000087213 */ /* 0x080fe40000000000 */
[----:B------:R-:W-:Y:S02]  /*1560*/  IABS R23, R0 ;  /* 0x0000000000177213 */ /* 0x000fe40000000000 */
[----:B------:R-:W0:Y:S01]  /*1570*/  I2F.RP R22, R8 ;  /* 0x0000000800167306 */ /* 0x000e220000209400 */
[----:B------:R-:W-:-:S02]  /*1580*/  IMAD.IADD R5, R5, 0x1, R8 ;  /* 0x0000000105057824 */ /* 0x000fc400078e0208 */
[----:B------:R-:W-:-:S03]  /*1590*/  IMAD.MOV R23, RZ, RZ, -R23 ;  /* 0x000000ffff177224 */ /* 0x000fc600078e0a17 */
[----:B------:R-:W-:Y:S02]  /*15a0*/  IABS R17, R5 ;  /* 0x0000000500117213 */ /* 0x000fe40000000000 */
[----:B0-----:R-:W0:Y:S02]  /*15b0*/  MUFU.RCP R4, R22 ;  /* 0x0000001600047308 */ /* 0x001e240000001000 */
[----:B0-----:R-:W-:-:S06]  /*15c0*/  IADD3 R4, R4, 0xffffffe, RZ ;  /* 0x0ffffffe04047810 */ /* 0x001fcc0007ffe0ff */
[----:B------:R-:W0:Y:S02]  /*15d0*/  F2I.FTZ.U32.TRUNC.NTZ R21, R4 ;  /* 0x0000000400157305 */ /* 0x000e24000021f000 */
[----:B0-----:R-:W-:Y:S01]  /*15e0*/  IMAD.MOV R9, RZ, RZ, -R21 ;  /* 0x000000ffff097224 */ /* 0x001fe200078e0a15 */
[----:B------:R-:W-:-:S03]  /*15f0*/  IABS R4, c[0x0][0x1c0] ;  /* 0x0000700000047a13 */ /* 0x000fc60000000000 */
[----:B------:R-:W-:Y:S02]  /*1600*/  IMAD R10, R9, R8, RZ ;  /* 0x00000008090a7224 */ /* 0x000fe400078e02ff */
[----:B------:R-:W-:Y:S02]  /*1610*/  IMAD.MOV R4, RZ, RZ, -R4 ;  /* 0x000000ffff047224 */ /* 0x000fe400078e0a04 */
[----:B------:R-:W-:Y:S01]  /*1620*/  IMAD.HI.U32 R10, R21, R10, R20 ;  /* 0x0000000a150a7227 */ /* 0x000fe200078e0014 */
[----:B------:R-:W-:Y:S02]  /*1630*/  IABS R21, R3 ;  /* 0x0000000300157213 */ /* 0x000fe40000000000 */
[----:B------:R-:W-:Y:S01]  /*1640*/  LOP3.LUT R3, R3, c[0x0][0x1c0], RZ, 0x3c, !PT ;  /* 0x0000700003037a12 */ /* 0x000fe200078e3cff */
[----:B------:R-:W-:Y:S02]  /*1650*/  IMAD R20, R7, R6, RZ ;  /* 0x0000000607147224 */ /* 0x000fe400078e02ff */
[----:B------:R-:W-:-:S04]  /*1660*/  IMAD.HI.U32 R10, R10, R17, RZ ;  /* 0x000000110a0a7227 */ /* 0x000fc800078e00ff */
[----:B------:R-:W-:-:S04]  /*1670*/  IMAD.HI.U32 R20, R25, R20, R24 ;  /* 0x0000001419147227 */ /* 0x000fc800078e0018 */
[----:B------:R-:W-:Y:S02]  /*1680*/  IMAD R23, R10, R23, R17 ;  /* 0x000000170a177224 */ /* 0x000fe400078e0211 */
[----:B------:R-:W-:-:S03]  /*1690*/  IMAD.HI.U32 R7, R20, R21, RZ ;  /* 0x0000001514077227 */ /* 0x000fc600078e00ff */
[----:B------:R-:W-:Y:S01]  /*16a0*/  ISETP.GT.U32.AND P0, PT, R8, R23, PT ;  /* 0x000000170800720c */ /* 0x000fe20003f04070 */
[----:B------:R-:W-:Y:S02]  /*16b0*/  IMAD R21, R7, R4, R21 ;  /* 0x0000000407157224 */ /* 0x000fe400078e0215 */
[----:B------:R-:W-:-:S03]  /*16c0*/  IMAD.HI.U32 R9, R20, R17, RZ ;  /* 0x0000001114097227 */ /* 0x000fc600078e00ff */
[C---:B------:R-:W-:Y:S01]  /*16d0*/  ISETP.GT.U32.AND P3, PT, R6.reuse, R21, PT ;  /* 0x000000150600720c */ /* 0x040fe20003f64070 */
        /* <DEDUP_REMOVED lines=8> */
[--C-:B------:R-:W-:Y:S01]  /*1760*/  @!P3 IMAD.IADD R21, R21, 0x1, -R6.reuse ;  /* 0x000000011515b824 */ /* 0x100fe200078e0a06 */
[----:B------:R-:W-:Y:S02]  /*1770*/  ISETP.GE.U32.AND P2, PT, R23, R8, PT ;  /* 0x000000081700720c */ /* 0x000fe40003f46070 */
[----:B------:R-:W-:Y:S02]  /*1780*/  @!P3 IADD3 R7, R7, 0x1, RZ ;  /* 0x000000010707b810 */ /* 0x000fe40007ffe0ff */
[-C--:B------:R-:W-:Y:S01]  /*1790*/  ISETP.GE.U32.AND P6, PT, R21, R6.reuse, PT ;  /* 0x000000061500720c */ /* 0x080fe20003fc6070 */
[----:B------:R-:W-:Y:S01]  /*17a0*/  @!P1 IMAD.IADD R17, R17, 0x1, -R6 ;  /* 0x0000000111119824 */ /* 0x000fe200078e0a06 */
[----:B------:R-:W-:Y:S01]  /*17b0*/  ISETP.GE.AND P0, PT, R3, RZ, PT ;  /* 0x000000ff0300720c */ /* 0x000fe20003f06270 */
[----:B------:R-:W-:Y:S01]  /*17c0*/  IMAD.MOV.U32 R3, RZ, RZ, c[0x0][0x214] ;  /* 0x00008500ff037624 */ /* 0x000fe200078e00ff */
[----:B------:R-:W-:Y:S02]  /*17d0*/  ISETP.GT.AND P3, PT, R2, RZ, PT ;  /* 0x000000ff0200720c */ /* 0x000fe40003f64270 */
[----:B------:R-:W-:-:S02]  /*17e0*/  ISETP.GE.U32.AND P5, PT, R17, R6, PT ;  /* 0x000000061100720c */ /* 0x000fc40003fa6070 */
[----:B------:R-:W-:Y:S02]  /*17f0*/  @!P1 IADD3 R9, R9, 0x1, RZ ;  /* 0x0000000109099810 */ /* 0x000fe40007ffe0ff */
[----:B------:R-:W-:Y:S02]  /*1800*/  @P2 IADD3 R10, R10, 0x1, RZ ;  /* 0x000000010a0a2810 */ /* 0x000fe40007ffe0ff */
[----:B------:R-:W-:Y:S02]  /*1810*/  ISETP.GE.AND P2, PT, R5, RZ, PT ;  /* 0x000000ff0500720c */ /* 0x000fe40003f46270 */
[----:B------:R-:W-:Y:S01]  /*1820*/  @P6 IADD3 R7, R7, 0x1, RZ ;  /* 0x0000000107076810 */ /* 0x000fe20007ffe0ff */
[----:B------:R-:W-:Y:S01]  /*1830*/  @!P4 IMAD.MOV R10, RZ, RZ, -R10 ;  /* 0x000000ffff0ac224 */ /* 0x000fe200078e0a0a */
[----:B------:R-:W-:Y:S02]  /*1840*/  ISETP.NE.AND P6, PT, R0, RZ, PT ;  /* 0x000000ff0000720c */ /* 0x000fe40003fc5270 */
[----:B------:R-:W-:Y:S01]  /*1850*/  ISETP.NE.AND P4, PT, RZ, c[0x0][0x1c0], PT ;  /* 0x00007000ff007a0c */ /* 0x000fe20003f85270 */
[----:B------:R-:W-:Y:S01]  /*1860*/  IMAD.MOV.U32 R21, RZ, RZ, R7 ;  /* 0x000000ffff157224 */ /* 0x000fe200078e0007 */
[----:B0-----:R-:W-:-:S02]  /*1870*/  SHF.R.S32.HI R7, RZ, 0x1f, R4 ;  /* 0x0000001fff077819 */ /* 0x001fc40000011404 */
[----:B------:R-:W-:Y:S01]  /*1880*/  LOP3.LUT R6, RZ, c[0x0][0x1c0], RZ, 0x33, !PT ;  /* 0x00007000ff067a12 */ /* 0x000fe200078e33ff */
[----:B------:R-:W-:Y:S01]  /*1890*/  @!P0 IMAD.MOV R21, RZ, RZ, -R21 ;  /* 0x000000ffff158224 */ /* 0x000fe200078e0a15 */
[----:B------:R-:W-:Y:S02]  /*18a0*/  @P5 IADD3 R9, R9, 0x1, RZ ;  /* 0x0000000109095810 */ /* 0x000fe40007ffe0ff */
[----:B------:R-:W-:Y:S02]  /*18b0*/  SHF.R.S32.HI R5, RZ, 0x1f, R2 ;  /* 0x0000001fff057819 */ /* 0x000fe40000011402 */
[----:B------:R-:W-:Y:S02]  /*18c0*/  LEA.HI R7, R7, R4, RZ, 0x3 ;  /* 0x0000000407077211 */ /* 0x000fe400078f18ff */
[----:B------:R-:W-:Y:S02]  /*18d0*/  @!P6 LOP3.LUT R10, RZ, R8, RZ, 0x33, !PT ;  /* 0x00000008ff0ae212 */ /* 0x000fe400078e33ff */
[----:B------:R-:W-:Y:S01]  /*18e0*/  SEL R20, R6, R21, !P4 ;  /* 0x0000001506147207 */ /* 0x000fe20006000000 */
[----:B------:R-:W-:Y:S01]  /*18f0*/  IMAD.MOV.U32 R21, RZ, RZ, R9 ;  /* 0x000000ffff157224 */ /* 0x000fe200078e0009 */
[----:B------:R-:W-:Y:S01]  /*1900*/  LEA.HI.SX32 R17, R2, 0x1, 0x1 ;  /* 0x0000000102117811 */ /* 0x000fe200078f0aff */
[----:B------:R-:W-:Y:S01]  /*1910*/  @!P3 IMAD.MOV R17, RZ, RZ, R5 ;  /* 0x000000ffff11b224 */ /* 0x000fe200078e0205 */
[----:B------:R-:W-:Y:S01]  /*1920*/  ISETP.LT.U32.AND P0, PT, R18, R10, PT ;  /* 0x0000000a1200720c */ /* 0x000fe20003f01070 */
[----:B------:R-:W-:Y:S01]  /*1930*/  @!P2 IMAD.MOV R21, RZ, RZ, -R21 ;  /* 0x000000ffff15a224 */ /* 0x000fe200078e0a15 */
[----:B------:R-:W-:-:S02]  /*1940*/  SHF.R.S32.HI R9, RZ, 0x1f, R10 ;  /* 0x0000001fff097819 */ /* 0x000fc4000001140a */
[----:B------:R-:W-:Y:S02]  /*1950*/  SHF.R.S32.HI R5, RZ, 0x3, R7 ;  /* 0x00000003ff057819 */ /* 0x000fe40000011407 */
[----:B------:R-:W-:Y:S02]  /*1960*/  ISETP.LT.AND.EX P2, PT, R19, R9, PT, P0 ;  /* 0x000000091300720c */ /* 0x000fe40003f41300 */
[----:B------:R-:W-:Y:S02]  /*1970*/  ISETP.GE.AND P0, PT, R5, c[0x0][0x314], PT ;  /* 0x0000c50005007a0c */ /* 0x000fe40003f06270 */
[----:B------:R-:W-:Y:S02]  /*1980*/  ISETP.NE.AND P1, PT, RZ, UR4, PT ;  /* 0x00000004ff007c0c */ /* 0x000fe4000bf25270 */
[----:B------:R-:W-:Y:S02]  /*1990*/  LOP3.LUT R7, R7, 0xfffffff8, RZ, 0xc0, !PT ;  /* 0xfffffff807077812 */ /* 0x000fe400078ec0ff */
[----:B------:R-:W-:-:S02]  /*19a0*/  SEL R3, R3, 0x1, !P1 ;  /* 0x0000000103037807 */ /* 0x000fc40004800000 */
[----:B------:R-:W-:Y:S02]  /*19b0*/  SEL R6, R6, R21, !P4 ;  /* 0x0000001506067207 */ /* 0x000fe40006000000 */
[----:B------:R-:W-:Y:S01]  /*19c0*/  SEL R10, R18, R10, P2 ;  /* 0x0000000a120a7207 */ /* 0x000fe20001000000 */
[----:B------:R-:W-:Y:S01]  /*19d0*/  IMAD R8, R20, R3, RZ ;  /* 0x0000000314087224 */ /* 0x000fe200078e02ff */
[----:B------:R-:W-:Y:S01]  /*19e0*/  SEL R9, R19, R9, P2 ;  /* 0x0000000913097207 */ /* 0x000fe20001000000 */
[----:B------:R-:W-:Y:S02]  /*19f0*/  IMAD.IADD R20, R4, 0x1, -R7 ;  /* 0x0000000104147824 */ /* 0x000fe400078e0a07 */
[----:B------:R-:W-:Y:S02]  /*1a00*/  IMAD R8, R17, R8, RZ ;  /* 0x0000000811087224 */ /* 0x000fe400078e02ff */
[----:B------:R-:W-:Y:S01]  /*1a10*/  IMAD.MOV.U32 R17, RZ, RZ, -0x800000 ;  /* 0xff800000ff117424 */ /* 0x000fe200078e00ff */
        /* <DEDUP_REMOVED lines=18> */
.L_x_639:
[----:B------:R-:W-:Y:S05]  /*1b40*/  BSYNC B0 ;  /* 0x0000000000007941 */ /* 0x000fea0003800000 */
.L_x_638:
[----:B------:R-:W-:Y:S01]  /*1b50*/  ISETP.GT.AND P0, PT, R4, 0xf, PT ;  /* 0x0000000f0400780c */ /* 0x000fe20003f04270 */
[----:B------:R-:W-:Y:S01]  /*1b60*/  IMAD.MOV.U32 R29, RZ, RZ, -0x800000 ;  /* 0xff800000ff1d7424 */ /* 0x000fe200078e00ff */
[----:B------:R-:W-:Y:S01]  /*1b70*/  ISETP.GT.AND P3, PT, R0, RZ, PT ;  /* 0x000000ff0000720c */ /* 0x000fe20003f64270 */
[----:B------:R-:W-:Y:S01]  /*1b80*/  IMAD R6, R6, R3, RZ ;  /* 0x0000000306067224 */ /* 0x000fe200078e02ff */
[----:B------:R-:W-:Y:S01]  /*1b90*/  BSSY B1, `(.L_x_640) ;  /* 0x00001eb000017945 */ /* 0x000fe20003800000 */
[----:B------:R-:W-:-:S08]  /*1ba0*/  IMAD.MOV.U32 R26, RZ, RZ, 0x7f800000 ;  /* 0x7f800000ff1a7424 */ /* 0x000fd000078e00ff */
[----:B------:R-:W-:Y:S01]  /*1bb0*/  @!P0 IMAD R20, R5, 0x9, R20 ;  /* 0x0000000905148824 */ /* 0x000fe200078e0214 */
[----:B------:R-:W-:-:S04]  /*1bc0*/  @!P0 LEA.HI R7, R4, R4, RZ, 0x1 ;  /* 0x0000000404078211 */ /* 0x000fc800078f08ff */
[----:B-----5:R1:W-:Y:S01]  /*1bd0*/  @!P0 STS [R20.X4], R17 ;  /* 0x0000001114008388 */ /* 0x0203e20000004800 */
[C---:B0-----:R-:W-:Y:S01]  /*1be0*/  @!P0 LOP3.LUT R19, R7.reuse, 0xfffffffe, RZ, 0xc0, !PT ;  /* 0xfffffffe07138812 */ /* 0x041fe200078ec0ff */
[----:B------:R-:W-:-:S04]  /*1bf0*/  @!P0 IMAD.SHL.U32 R7, R7, 0x2, RZ ;  /* 0x0000000207078824 */ /* 0x000fc800078e00ff */
[----:B------:R-:W-:Y:S01]  /*1c00*/  @!P0 IMAD.IADD R18, R4, 0x1, -R19 ;  /* 0x0000000104128824 */ /* 0x000fe200078e0a13 */
[----:B------:R-:W-:Y:S02]  /*1c10*/  @!P0 LOP3.LUT R7, R7, 0xfffffffc, RZ, 0xc0, !PT ;  /* 0xfffffffc07078812 */ /* 0x000fe400078ec0ff */
[----:B------:R-:W-:-:S03]  /*1c20*/  SHF.R.S32.HI R19, RZ, 0x1f, R0 ;  /* 0x0000001fff137819 */ /* 0x000fc60000011400 */
[----:B------:R-:W-:Y:S01]  /*1c30*/  @!P0 IMAD R7, R18, 0x24, R7 ;  /* 0x0000002412078824 */ /* 0x000fe200078e0207 */
[----:B------:R-:W-:Y:S01]  /*1c40*/  BAR.SYNC.DEFER_BLOCKING 0x0 ;  /* 0x0000000000007b1d */ /* 0x000fe20000010000 */
[----:B-1----:R-:W-:-:S05]  /*1c50*/  LOP3.LUT R17, R4, 0x1, RZ, 0xc0, !PT ;  /* 0x0000000104117812 */ /* 0x002fca00078ec0ff */
[----:B------:R0:W1:Y:S02]  /*1c60*/  @!P0 LDS R29, [R7] ;  /* 0x00000000071d8984 */ /* 0x0000640000000800 */
[----:B0-----:R-:W-:Y:S01]  /*1c70*/  LEA.HI.SX32 R7, R0, 0x1, 0x1 ;  /* 0x0000000100077811 */ /* 0x001fe200078f0aff */
[----:B------:R-:W-:-:S04]  /*1c80*/  @!P3 IMAD.MOV R7, RZ, RZ, R19 ;  /* 0x000000ffff07b224 */ /* 0x000fc800078e0213 */
[----:B------:R-:W-:Y:S01]  /*1c90*/  IMAD R7, R6, R7, RZ ;  /* 0x0000000706077224 */ /* 0x000fe200078e02ff */
[----:B-1----:R-:W0:Y:S02]  /*1ca0*/  SHFL.BFLY PT, R18, R29, 0x1, 0x1f ;  /* 0x0c201f001d127f89 */ /* 0x002e2400000e0000 */
[----:B0-----:R-:W-:-:S04]  /*1cb0*/  FMNMX.FTZ R18, R18, R29, !PT ;  /* 0x0000001d12127209 */ /* 0x001fc80007810000 */
[----:B------:R-:W-:-:S04]  /*1cc0*/  FSETP.NEU.FTZ.AND P0, PT, R18, -INF , PT ;  /* 0xff8000001200780b */ /* 0x000fc80003f1d000 */
[----:B------:R-:W-:Y:S02]  /*1cd0*/  FSEL R18, R18, RZ, P0 ;  /* 0x000000ff12127208 */ /* 0x000fe40000000000 */
[----:B------:R-:W-:-:S03]  /*1ce0*/  ISETP.NE.U32.AND P0, PT, R17, 0x1, PT ;  /* 0x000000011100780c */ /* 0x000fc60003f05070 */
[----:B------:R-:W-:Y:S01]  /*1cf0*/  FADD.FTZ R22, -R18, R29 ;  /* 0x0000001d12167221 */ /* 0x000fe20000010100 */
[----:B------:R-:W-:-:S03]  /*1d00*/  ISETP.GT.OR P0, PT, R4, 0xf, !P0 ;  /* 0x0000000f0400780c */ /* 0x000fc60004704670 */
[----:B------:R-:W-:-:S06]  /*1d10*/  FMUL.FTZ R22, R22, 1.4426950216293334961 ;  /* 0x3fb8aa3b16167820 */ /* 0x000fcc0000410000 */
[----:B------:R-:W0:Y:S02]  /*1d20*/  MUFU.EX2 R22, R22 ;  /* 0x0000001600167308 */ /* 0x000e240000000800 */
[----:B0-----:R-:W0:Y:S02]  /*1d30*/  SHFL.BFLY PT, R5, R22, 0x1, 0x1f ;  /* 0x0c201f0016057f89 */ /* 0x001e2400000e0000 */
[----:B0-----:R-:W-:-:S05]  /*1d40*/  FADD.FTZ R5, R22, R5 ;  /* 0x0000000516057221 */ /* 0x001fca0000010000 */
[----:B------:R-:W-:-:S13]  /*1d50*/  FSETP.NE.FTZ.AND P2, PT, R5, RZ, PT ;  /* 0x000000ff0500720b */ /* 0x000fda0003f55000 */
        /* <DEDUP_REMOVED lines=41> */
[----:B------:R-:W-:Y:S05]  /*1ff0*/  CALL.REL.NOINC `($__internal_13_$__cuda_sm20_div_s64) ;  /* 0x00002d3000007944 */ /* 0x000fea0003c00000 */
        /* <DEDUP_REMOVED lines=10> */
.L_x_644:
        /* <DEDUP_REMOVED lines=22> */
.L_x_645:
[----:B------:R-:W-:Y:S05]  /*2200*/  BSYNC B0 ;  /* 0x0000000000007941 */ /* 0x000fea0003800000 */
.L_x_643:
        /* <DEDUP_REMOVED lines=8> */
[----:B------:R-:W-:Y:S05]  /*2290*/  CALL.REL.NOINC `($__internal_13_$__cuda_sm20_div_s64) ;  /* 0x00002a9000007944 */ /* 0x000fea0003c00000 */
[----:B------:R-:W-:Y:S01]  /*22a0*/  IADD3 R5, P0, RZ, -R18, RZ ;  /* 0x80000012ff057210 */ /* 0x000fe20007f1e0ff */
[----:B------:R-:W-:Y:S01]  /*22b0*/  IMAD.MOV.U32 R33, RZ, RZ, R19 ;  /* 0x000000ffff217224 */ /* 0x000fe200078e0013 */
[----:B------:R-:W-:Y:S02]  /*22c0*/  MOV R20, R30 ;  /* 0x0000001e00147202 */ /* 0x000fe40000000f00 */
[----:B------:R-:W-:Y:S02]  /*22d0*/  IADD3.X R4, RZ, ~R19, RZ, P0, !PT ;  /* 0x80000013ff047210 */ /* 0x000fe400007fe4ff */
[----:B------:R-:W-:Y:S01]  /*22e0*/  MOV R32, R18 ;  /* 0x0000001200207202 */ /* 0x000fe20000000f00 */
[----:B------:R-:W-:-:S04]  /*22f0*/  IMAD.WIDE.U32 R20, R5, UR6, R20 ;  /* 0x0000000605147c25 */ /* 0x000fc8000f8e0014 */
[----:B------:R-:W-:Y:S01]  /*2300*/  IMAD R4, R4, UR6, RZ ;  /* 0x0000000604047c24 */ /* 0x000fe2000f8e02ff */
[----:B------:R-:W-:-:S03]  /*2310*/  MOV R30, R20 ;  /* 0x00000014001e7202 */ /* 0x000fc60000000f00 */
[----:B------:R-:W-:-:S04]  /*2320*/  IMAD R4, R5, UR5, R4 ;  /* 0x0000000505047c24 */ /* 0x000fc8000f8e0204 */
[----:B------:R-:W-:Y:S01]  /*2330*/  IMAD.IADD R6, R21, 0x1, R4 ;  /* 0x0000000115067824 */ /* 0x000fe200078e0204 */
[----:B------:R-:W-:Y:S05]  /*2340*/  BRA `(.L_x_648) ;  /* 0x0000016000007947 */ /* 0x000fea0003800000 */
.L_x_647:
[----:B------:R-:W0:Y:S01]  /*2350*/  I2F.U32.RP R6, UR6 ;  /* 0x0000000600067d06 */ /* 0x000e220008209000 */
[----:B------:R-:W-:Y:S01]  /*2360*/  ISETP.NE.U32.AND P0, PT, RZ, UR6, PT ;  /* 0x00000006ff007c0c */ /* 0x000fe2000bf05070 */
[----:B------:R-:W-:-:S06]  /*2370*/  IMAD.MOV.U32 R33, RZ, RZ, RZ ;  /* 0x000000ffff217224 */ /* 0x000fcc00078e00ff */
[----:B0-----:R-:W0:Y:S02]  /*2380*/  MUFU.RCP R18, R6 ;  /* 0x0000000600127308 */ /* 0x001e240000001000 */
[----:B0-----:R-:W-:Y:S01]  /*2390*/  IADD3 R18, R18, 0xffffffe, RZ ;  /* 0x0ffffffe12127810 */ /* 0x001fe20007ffe0ff */
[----:B------:R-:W-:-:S05]  /*23a0*/  HFMA2.MMA R6, -RZ, RZ, 0, 0 ;  /* 0x00000000ff067435 */ /* 0x000fca00000001ff */
[----:B------:R-:W0:Y:S02]  /*23b0*/  F2I.FTZ.U32.TRUNC.NTZ R19, R18 ;  /* 0x0000001200137305 */ /* 0x000e24000021f000 */
[----:B0-----:R-:W-:Y:S02]  /*23c0*/  IMAD.MOV R4, RZ, RZ, -R19 ;  /* 0x000000ffff047224 */ /* 0x001fe400078e0a13 */
[----:B------:R-:W-:Y:S02]  /*23d0*/  IMAD.MOV.U32 R18, RZ, RZ, RZ ;  /* 0x000000ffff127224 */ /* 0x000fe400078e00ff */
[----:B------:R-:W-:-:S04]  /*23e0*/  IMAD R4, R4, UR6, RZ ;  /* 0x0000000604047c24 */ /* 0x000fc8000f8e02ff */
[----:B------:R-:W-:-:S06]  /*23f0*/  IMAD.HI.U32 R19, R19, R4, R18 ;  /* 0x0000000413137227 */ /* 0x000fcc00078e0012 */
        /* <DEDUP_REMOVED lines=11> */
.L_x_648:
[----:B------:R-:W-:Y:S05]  /*24b0*/  BSYNC B0 ;  /* 0x0000000000007941 */ /* 0x000fea0003800000 */
.L_x_646:
[----:B------:R-:W-:Y:S01]  /*24c0*/  LOP3.LUT R4, R33, R3, RZ, 0xfc, !PT ;  /* 0x0000000321047212 */ /* 0x000fe200078efcff */
[----:B------:R-:W-:Y:S01]  /*24d0*/  IMAD.MOV.U32 R23, RZ, RZ, c[0x0][0x210] ;  /* 0x00008400ff177624 */ /* 0x000fe200078e00ff */
[----:B------:R-:W-:Y:S02]  /*24e0*/  BSSY B0, `(.L_x_649) ;  /* 0x000002a000007945 */ /* 0x000fe40003800000 */
[----:B------:R-:W-:Y:S01]  /*24f0*/  ISETP.NE.U32.AND P0, PT, R4, RZ, PT ;  /* 0x000000ff0400720c */ /* 0x000fe20003f05070 */
[C---:B------:R-:W-:Y:S01]  /*2500*/  IMAD R5, R23.reuse, c[0x0][0x214], RZ ;  /* 0x0000850017057a24 */ /* 0x040fe200078e02ff */
[----:B------:R-:W-:-:S11]  /*2510*/  SEL R23, R23, 0x1, P1 ;  /* 0x0000000117177807 */ /* 0x000fd60000800000 */
[----:B------:R-:W-:Y:S05]  /*2520*/  @!P0 BRA `(.L_x_650) ;  /* 0x000000f000008947 */ /* 0x000fea0003800000 */
[----:B------:R-:W-:Y:S01]  /*2530*/  IMAD.MOV.U32 R28, RZ, RZ, R32 ;  /* 0x000000ffff1c7224 */ /* 0x000fe200078e0020 */
[----:B------:R-:W-:Y:S01]  /*2540*/  MOV R24, R31 ;  /* 0x0000001f00187202 */ /* 0x000fe20000000f00 */
[----:B------:R-:W-:Y:S01]  /*2550*/  IMAD.MOV.U32 R21, RZ, RZ, R33 ;  /* 0x000000ffff157224 */ /* 0x000fe200078e0021 */
[----:B------:R-:W-:Y:S02]  /*2560*/  MOV R4, R3 ;  /* 0x0000000300047202 */ /* 0x000fe40000000f00 */
[----:B------:R-:W-:Y:S02]  /*2570*/  MOV R22, 0x2590 ;  /* 0x0000259000167802 */ /* 0x000fe40000000f00 */
[----:B------:R-:W-:Y:S05]  /*2580*/  CALL.REL.NOINC `($__internal_13_$__cuda_sm20_div_s64) ;  /* 0x000027a000007944 */ /* 0x000fea0003c00000 */
        /* <DEDUP_REMOVED lines=9> */
.L_x_650:
        /* <DEDUP_REMOVED lines=22> */
.L_x_651:
[----:B------:R-:W-:Y:S05]  /*2780*/  BSYNC B0 ;  /* 0x0000000000007941 */ /* 0x000fea0003800000 */
.L_x_649:
[-C--:B------:R-:W-:Y:S01]  /*2790*/  IMAD R3, R35, R16.reuse, RZ ;  /* 0x0000001023037224 */ /* 0x080fe200078e02ff */
[----:B------:R-:W-:Y:S01]  /*27a0*/  ULDC.U8 UR9, c[0x0][0x329] ;  /* 0x0000ca4000097ab9 */ /* 0x000fe20000000000 */
[C---:B------:R-:W-:Y:S01]  /*27b0*/  IMAD.WIDE.U32 R32, R34.reuse, R16, RZ ;  /* 0x0000001022207225 */ /* 0x040fe200078e00ff */
[----:B------:R-:W-:Y:S01]  /*27c0*/  UISETP.NE.AND UP0, UPT, UR9, URZ, UPT ;  /* 0x0000003f0900728c */ /* 0x000fe2000bf05270 */
[----:B------:R-:W-:Y:S01]  /*27d0*/  SHF.R.S32.HI R17, RZ, 0x1f, R23 ;  /* 0x0000001fff117819 */ /* 0x000fe20000011417 */
[----:B------:R-:W-:Y:S01]  /*27e0*/  ULDC UR4, c[0x0][0x214] ;  /* 0x0000850000047ab9 */ /* 0x000fe20000000800 */
[----:B------:R-:W-:Y:S01]  /*27f0*/  IMAD R3, R34, R15, R3 ;  /* 0x0000000f22037224 */ /* 0x000fe200078e0203 */
[----:B------:R-:W-:Y:S01]  /*2800*/  USEL UR4, UR4, 0x1, !UP0 ;  /* 0x0000000104047887 */ /* 0x000fe2000c000000 */
[----:B------:R-:W-:Y:S01]  /*2810*/  IMAD R21, R4, R5, RZ ;  /* 0x0000000504157224 */ /* 0x000fe200078e02ff */
[----:B------:R-:W-:Y:S01]  /*2820*/  BSSY B0, `(.L_x_652) ;  /* 0x000003f000007945 */ /* 0x000fe20003800000 */
[----:B------:R-:W-:Y:S01]  /*2830*/  IMAD R6, R6, R23, RZ ;  /* 0x0000001706067224 */ /* 0x000fe200078e02ff */
[----:B------:R-:W-:Y:S01]  /*2840*/  IADD3 R3, R33, R3, RZ ;  /* 0x0000000321037210 */ /* 0x000fe20007ffe0ff */
[----:B------:R-:W-:Y:S01]  /*2850*/  USHF.R.S32.HI UR9, URZ, 0x1f, UR4 ;  /* 0x0000001f3f097899 */ /* 0x000fe20008011404 */
[----:B------:R-:W-:-:S02]  /*2860*/  IMAD R19, R19, UR4, RZ ;  /* 0x0000000413137c24 */ /* 0x000fc4000f8e02ff */
[----:B------:R-:W-:Y:S02]  /*2870*/  IMAD R17, R17, R30, R6 ;  /* 0x0000001e11117224 */ /* 0x000fe400078e0206 */
[----:B------:R-:W-:Y:S01]  /*2880*/  IMAD R20, R3, R14, RZ ;  /* 0x0000000e03147224 */ /* 0x000fe200078e02ff */
[----:B------:R-:W-:Y:S01]  /*2890*/  SHF.R.S32.HI R3, RZ, 0x1f, R5 ;  /* 0x0000001fff037819 */ /* 0x000fe20000011405 */
[----:B------:R-:W-:-:S04]  /*28a0*/  IMAD.WIDE.U32 R30, R30, R23, RZ ;  /* 0x000000171e1e7225 */ /* 0x000fc800078e00ff */
[----:B------:R-:W-:Y:S02]  /*28b0*/  IMAD R25, R13, R32, R20 ;  /* 0x000000200d197224 */ /* 0x000fe400078e0214 */
[----:B------:R-:W-:-:S04]  /*28c0*/  IMAD.WIDE.U32 R32, R32, R14, RZ ;  /* 0x0000000e20207225 */ /* 0x000fc800078e00ff */
[----:B------:R-:W-:Y:S01]  /*28d0*/  IMAD R21, R3, R36, R21 ;  /* 0x0000002403157224 */ /* 0x000fe200078e0215 */
[----:B------:R-:W-:Y:S01]  /*28e0*/  IADD3 R4, R33, R25, RZ ;  /* 0x0000001921047210 */ /* 0x000fe20007ffe0ff */
[----:B------:R-:W-:-:S03]  /*28f0*/  IMAD.WIDE.U32 R36, R36, R5, RZ ;  /* 0x0000000524247225 */ /* 0x000fc600078e00ff */
[----:B------:R-:W-:Y:S01]  /*2900*/  LOP3.LUT R3, R41, R4, RZ, 0xfc, !PT ;  /* 0x0000000429037212 */ /* 0x000fe200078efcff */
[C---:B------:R-:W-:Y:S01]  /*2910*/  IMAD R19, R18.reuse, UR9, R19 ;  /* 0x0000000912137c24 */ /* 0x040fe2000f8e0213 */
[----:B------:R-:W-:Y:S01]  /*2920*/  IADD3 R6, R37, R21, RZ ;  /* 0x0000001525067210 */ /* 0x000fe20007ffe0ff */
[----:B------:R-:W-:Y:S01]  /*2930*/  IMAD.WIDE.U32 R34, R18, UR4, RZ ;  /* 0x0000000412227c25 */ /* 0x000fe2000f8e00ff */
[----:B------:R-:W-:-:S03]  /*2940*/  ISETP.NE.U32.AND P0, PT, R3, RZ, PT ;  /* 0x000000ff0300720c */ /* 0x000fc60003f05070 */
[----:B------:R-:W-:Y:S01]  /*2950*/  IMAD R3, R0, R5, RZ ;  /* 0x0000000500037224 */ /* 0x000fe200078e02ff */
[----:B------:R-:W-:Y:S01]  /*2960*/  IADD3 R0, R31, R17, RZ ;  /* 0x000000111f007210 */ /* 0x000fe20007ffe0ff */
[----:B------:R-:W-:Y:S01]  /*2970*/  IMAD R2, R2, R5, RZ ;  /* 0x0000000502027224 */ /* 0x000fe200078e02ff */
[----:B------:R-:W-:-:S07]  /*2980*/  IADD3 R5, R35, R19, RZ ;  /* 0x0000001323057210 */ /* 0x000fce0007ffe0ff */
[----:B------:R-:W-:Y:S05]  /*2990*/  @!P0 BRA `(.L_x_653) ;  /* 0x0000010000008947 */ /* 0x000fea0003800000 */
[----:B------:R-:W-:Y:S01]  /*29a0*/  IMAD.MOV.U32 R28, RZ, RZ, R40 ;  /* 0x000000ffff1c7224 */ /* 0x000fe200078e0028 */
[----:B------:R-:W-:Y:S01]  /*29b0*/  MOV R21, R41 ;  /* 0x0000002900157202 */ /* 0x000fe20000000f00 */
[----:B------:R-:W-:Y:S01]  /*29c0*/  IMAD.MOV.U32 R24, RZ, RZ, R32 ;  /* 0x000000ffff187224 */ /* 0x000fe200078e0020 */
[----:B------:R-:W-:Y:S02]  /*29d0*/  MOV R22, 0x29f0 ;  /* 0x000029f000167802 */ /* 0x000fe40000000f00 */
[----:B------:R-:W-:Y:S05]  /*29e0*/  CALL.REL.NOINC `($__internal_13_$__cuda_sm20_div_s64) ;  /* 0x0000234000007944 */ /* 0x000fea0003c00000 */
        /* <DEDUP_REMOVED lines=11> */
.L_x_653:
        /* <DEDUP_REMOVED lines=23> */
.L_x_654:
[----:B------:R-:W-:Y:S05]  /*2c10*/  BSYNC B0 ;  /* 0x0000000000007941 */ /* 0x000fea0003800000 */
.L_x_652:
        /* <DEDUP_REMOVED lines=8> */
[----:B------:R-:W-:Y:S05]  /*2ca0*/  CALL.REL.NOINC `($__internal_13_$__cuda_sm20_div_s64) ;  /* 0x0000208000007944 */ /* 0x000fea0003c00000 */
[----:B------:R-:W-:Y:S01]  /*2cb0*/  IADD3 R4, P0, RZ, -R18, RZ ;  /* 0x80000012ff047210 */ /* 0x000fe20007f1e0ff */
[----:B------:R-:W-:Y:S01]  /*2cc0*/  IMAD.MOV.U32 R33, RZ, RZ, R19 ;  /* 0x000000ffff217224 */ /* 0x000fe200078e0013 */
[----:B------:R-:W-:Y:S02]  /*2cd0*/  MOV R20, R32 ;  /* 0x0000002000147202 */ /* 0x000fe40000000f00 */
[----:B------:R-:W-:Y:S02]  /*2ce0*/  IADD3.X R17, RZ, ~R19, RZ, P0, !PT ;  /* 0x80000013ff117210 */ /* 0x000fe400007fe4ff */
[----:B------:R-:W-:Y:S01]  /*2cf0*/  MOV R32, R18 ;  /* 0x0000001200207202 */ /* 0x000fe20000000f00 */
[----:B------:R-:W-:-:S04]  /*2d00*/  IMAD.WIDE.U32 R20, R16, R4, R20 ;  /* 0x0000000410147225 */ /* 0x000fc800078e0014 */
[----:B------:R-:W-:Y:S01]  /*2d10*/  IMAD R17, R17, R16, RZ ;  /* 0x0000001011117224 */ /* 0x000fe200078e02ff */
[----:B------:R-:W-:-:S03]  /*2d20*/  MOV R16, R20 ;  /* 0x0000001400107202 */ /* 0x000fc60000000f00 */
[----:B------:R-:W-:-:S04]  /*2d30*/  IMAD R15, R15, R4, R17 ;  /* 0x000000040f0f7224 */ /* 0x000fc800078e0211 */
[----:B------:R-:W-:Y:S01]  /*2d40*/  IMAD.IADD R15, R21, 0x1, R15 ;  /* 0x00000001150f7824 */ /* 0x000fe200078e020f */
[----:B------:R-:W-:Y:S05]  /*2d50*/  BRA `(.L_x_657) ;  /* 0x0000017000007947 */ /* 0x000fea0003800000 */
.L_x_656:
        /* <DEDUP_REMOVED lines=23> */
.L_x_657:
[----:B------:R-:W-:Y:S05]  /*2ed0*/  BSYNC B0 ;  /* 0x0000000000007941 */ /* 0x000fea0003800000 */
.L_x_655:
        /* <DEDUP_REMOVED lines=20> */
.L_x_659:
        /* <DEDUP_REMOVED lines=23> */
.L_x_660:
[----:B------:R-:W-:Y:S05]  /*3190*/  BSYNC B0 ;  /* 0x0000000000007941 */ /* 0x000fea0003800000 */
.L_x_658:
        /* <DEDUP_REMOVED lines=9> */
[----:B------:R-:W-:Y:S01]  /*3230*/  IMAD R17, R4, R18, R17 ;  /* 0x0000001204117224 */ /* 0x000fe200078e0211 */
[----:B------:R-:W-:Y:S01]  /*3240*/  SHF.R.S32.HI R19, RZ, 0x1f, R44 ;  /* 0x0000001fff137819 */ /* 0x000fe2000001142c */
[----:B------:R-:W-:-:S02]  /*3250*/  IMAD R4, R15, R44, RZ ;  /* 0x0000002c0f047224 */ /* 0x000fc400078e02ff */
[----:B------:R-:W-:Y:S02]  /*3260*/  IMAD R13, R21, R14, R13 ;  /* 0x0000000e150d7224 */ /* 0x000fe400078e020d */
[----:B------:R-:W-:-:S04]  /*3270*/  IMAD.WIDE.U32 R14, R14, R2, RZ ;  /* 0x000000020e0e7225 */ /* 0x000fc800078e00ff */
[----:B------:R-:W-:Y:S01]  /*3280*/  IMAD R19, R19, R16, R4 ;  /* 0x0000001013137224 */ /* 0x000fe200078e0204 */
[----:B------:R-:W-:Y:S01]  /*3290*/  IADD3 R8, R15, R13, RZ ;  /* 0x0000000d0f087210 */ /* 0x000fe20007ffe0ff */
        /* <DEDUP_REMOVED lines=9> */
[----:B------:R-:W-:Y:S05]  /*3330*/  CALL.REL.NOINC `($__internal_13_$__cuda_sm20_div_s64) ;  /* 0x000019f000007944 */ /* 0x000fea0003c00000 */
        /* <DEDUP_REMOVED lines=12> */
.L_x_662:
        /* <DEDUP_REMOVED lines=23> */
.L_x_663:
[----:B------:R-:W-:Y:S05]  /*3570*/  BSYNC B0 ;  /* 0x0000000000007941 */ /* 0x000fea0003800000 */
.L_x_661:
        /* <DEDUP_REMOVED lines=29> */
.L_x_665:
        /* <DEDUP_REMOVED lines=23> */
.L_x_666:
[----:B------:R-:W-:Y:S05]  /*38c0*/  BSYNC B0 ;  /* 0x0000000000007941 */ /* 0x000fea0003800000 */
.L_x_664:
        /* <DEDUP_REMOVED lines=20> */
.L_x_642:
[----:B------:R-:W-:-:S04]  /*3a10*/  LEA R2, P0, R32, c[0x0][0x200], 0x2 ;  /* 0x0000800020027a11 */ /* 0x000fc800078010ff */
[----:B------:R-:W-:-:S05]  /*3a20*/  LEA.HI.X R3, R32, c[0x0][0x204], R33, 0x2, P0 ;  /* 0x0000810020037a11 */ /* 0x000fca00000f1421 */
[----:B------:R0:W-:Y:S04]  /*3a30*/  STG.E [R2.64], R26 ;  /* 0x0000001a02007986 */ /* 0x0001e8000c10190c */
.L_x_641:
[----:B------:R-:W-:Y:S05]  /*3a40*/  BSYNC B1 ;  /* 0x0000000000017941 */ /* 0x000fea0003800000 */
.L_x_640:
[----:B------:R-:W1:Y:S01]  /*3a50*/  S2R R0, SR_TID.X ;  /* 0x0000000000007919 */ /* 0x000e620000002100 */
[----:B------:R-:W-:Y:S01]  /*3a60*/  IMAD.MOV.U32 R15, RZ, RZ, c[0x0][0x314] ;  /* 0x0000c500ff0f7624 */ /* 0x000fe200078e00ff */
[----:B------:R-:W-:Y:S01]  /*3a70*/  CS2R R6, SRZ ;  /* 0x0000000000067805 */ /* 0x000fe2000001ff00 */
[----:B------:R-:W-:Y:S01]  /*3a80*/  CS2R R10, SRZ ;  /* 0x00000000000a7805 */ /* 0x000fe2000001ff00 */
[----:B------:R-:W-:Y:S01]  /*3a90*/  IMAD.MOV.U32 R12, RZ, RZ, RZ ;  /* 0x000000ffff0c7224 */ /* 0x000fe200078e00ff */
[----:B01----:R-:W-:-:S04]  /*3aa0*/  LEA.HI R3, R0, R0, RZ, 0x1 ;  /* 0x0000000000037211 */ /* 0x003fc800078f08ff */
[----:B------:R-:W-:-:S05]  /*3ab0*/  LOP3.LUT R5, R3, 0xfffffffe, RZ, 0xc0, !PT ;  /* 0xfffffffe03057812 */ /* 0x000fca00078ec0ff */
[----:B------:R-:W-:Y:S01]  /*3ac0*/  IMAD.IADD R2, R0, 0x1, -R5 ;  /* 0x0000000100027824 */ /* 0x000fe200078e0a05 */
[----:B------:R-:W-:-:S04]  /*3ad0*/  SHF.R.S32.HI R5, RZ, 0x1f, R0 ;  /* 0x0000001fff057819 */ /* 0x000fc80000011400 */
[----:B------:R-:W-:Y:S02]  /*3ae0*/  ISETP.GE.AND P0, PT, R2, c[0x0][0x314], PT ;  /* 0x0000c50002007a0c */ /* 0x000fe40003f06270 */
[----:B------:R-:W-:Y:S02]  /*3af0*/  LEA.HI R28, R5, R0, RZ, 0x4 ;  /* 0x00000000051c7211 */ /* 0x000fe400078f20ff */
[----:B------:R-:W-:Y:S01]  /*3b00*/  ISETP.GT.OR P0, PT, R0, 0xf, P0 ;  /* 0x0000000f0000780c */ /* 0x000fe20000704670 */
[----:B------:R-:W-:-:S12]  /*3b10*/  CS2R R4, SRZ ;  /* 0x0000000000047805 */ /* 0x000fd8000001ff00 */
[----:B------:R-:W-:Y:S01]  /*3b20*/  @!P0 FADD.FTZ R8, -R26, R29 ;  /* 0x0000001d1a088221 */ /* 0x000fe20000010100 */
[----:B------:R-:W-:Y:S01]  /*3b30*/  LOP3.LUT R29, R28, 0x3ffffff0, RZ, 0xc0, !PT ;  /* 0x3ffffff01c1d7812 */ /* 0x000fe200078ec0ff */
[----:B------:R-:W-:Y:S01]  /*3b40*/  @!P0 IMAD.SHL.U32 R3, R3, 0x2, RZ ;  /* 0x0000000203038824 */ /* 0x000fe200078e00ff */
[----:B------:R-:W-:Y:S01]  /*3b50*/  SHF.R.S32.HI R28, RZ, 0x4, R28 ;  /* 0x00000004ff1c7819 */ /* 0x000fe2000001141c */
[----:B------:R-:W-:Y:S02]  /*3b60*/  @!P0 FMUL.FTZ R8, R8, 1.4426950216293334961 ;  /* 0x3fb8aa3b08088820 */ /* 0x000fe40000410000 */
[----:B------:R-:W-:Y:S01]  /*3b70*/  IMAD.IADD R29, R0, 0x1, -R29 ;  /* 0x00000001001d7824 */ /* 0x000fe200078e0a1d */
[----:B------:R-:W-:Y:S01]  /*3b80*/  @!P0 LOP3.LUT R3, R3, 0xfffffffc, RZ, 0xc0, !PT ;  /* 0xfffffffc03038812 */ /* 0x000fe200078ec0ff */
[----:B------:R-:W-:Y:S02]  /*3b90*/  IMAD.MOV.U32 R0, RZ, RZ, RZ ;  /* 0x000000ffff007224 */ /* 0x000fe400078e00ff */
[----:B------:R-:W0:Y:S01]  /*3ba0*/  @!P0 MUFU.EX2 R8, R8 ;  /* 0x0000000800088308 */ /* 0x000e220000000800 */
[----:B------:R-:W-:-:S02]  /*3bb0*/  IMAD.SHL.U32 R29, R29, 0x4, RZ ;  /* 0x000000041d1d7824 */ /* 0x000fc400078e00ff */
[----:B------:R-:W-:Y:S02]  /*3bc0*/  @!P0 IMAD R9, R2, 0x24, R3 ;  /* 0x0000002402098824 */ /* 0x000fe400078e0203 */
[----:B------:R-:W-:-:S03]  /*3bd0*/  CS2R R2, SRZ ;  /* 0x0000000000027805 */ /* 0x000fc6000001ff00 */
        /* <DEDUP_REMOVED lines=34> */
.L_x_669:
        /* <DEDUP_REMOVED lines=77> */
.L_x_668:
        /* <DEDUP_REMOVED lines=47> */
.L_x_670:
        /* <DEDUP_REMOVED lines=10> */
.L_x_672:
[----:B------:R-:W-:Y:S05]  /*4660*/  BSYNC B0 ;  /* 0x0000000000007941 */ /* 0x000fea0003800000 */
.L_x_671:
        /* <DEDUP_REMOVED lines=13> */
.L_x_667:
        /* <DEDUP_REMOVED lines=95> */
        .weak           $__internal_13_$__cuda_sm20_div_s64
        .type           $__internal_13_$__cuda_sm20_div_s64,@function
        .size           $__internal_13_$__cuda_sm20_div_s64,(.L_x_4381 - $__internal_13_$__cuda_sm20_div_s64)
$__internal_13_$__cuda_sm20_div_s64:
        /* <DEDUP_REMOVED lines=83> */
[----:B------:R-:W-:Y:S06]  /*5260*/  RET.REL.NODEC R38 `(_ZN5flash32flash_fwd_splitkv_combine_kernelI23Flash_fwd_kernel_traitsILi192ELi64ELi64ELi4ELb0ELb0EN7cutlass10bfloat16_tE19Flash_kernel_traitsILi192ELi64ELi64ELi4ES3_EELi8ELi1ELb1EEEvNS_16Flash_fwd_paramsE) ;  /* 0xffffad9026007950 */ /* 0x000fec0003c3ffff */
.L_x_673:
        /* <DEDUP_REMOVED lines=9> */
.L_x_4381:


//--------------------- .text._ZN5flash24flash_fwd_splitkv_kernelI23Flash_fwd_kernel_traitsILi192ELi64ELi64ELi4ELb0ELb0EN7cutlass10bfloat16_tE19Flash_kernel_traitsILi192ELi64ELi64ELi4ES3_EELb1ELb0ELb0ELb0ELb0ELb0ELb0ELb0EEEvNS_16Flash_fwd_paramsE --------------------------
	.section	.text._ZN5flash24flash_fwd_splitkv_kernelI23Flash_fwd_kernel_traitsILi192ELi64ELi64ELi4ELb0ELb0EN7cutlass10bfloat16_tE19Flash_kernel_traitsILi192ELi64ELi64ELi4ES3_EELb1ELb0ELb0ELb0ELb0ELb0ELb0ELb0EEEvNS_16Flash_fwd_paramsE,"ax",@progbits
	.sectioninfo	@"SHI_REGISTERS=242"
	.align	128
        .global         _ZN5flash24flash_fwd_splitkv_kernelI23Flash_fwd_kernel_traitsILi192ELi64ELi64ELi4ELb0ELb0EN7cutlass10bfloat16_tE19Flash_kernel_traitsILi192ELi64ELi64ELi4ES3_EELb1ELb0ELb0ELb0ELb0ELb0ELb0ELb0EEEvNS_16Flash_fwd_paramsE
        .type           _ZN5flash24flash_fwd_splitkv_kernelI23Flash_fwd_kernel_traitsILi192ELi64ELi64ELi4ELb0ELb0EN7cutlass10bfloat16_tE19Flash_kernel_traitsILi192ELi64ELi64ELi4ES3_EELb1ELb0ELb0ELb0ELb0ELb0ELb0ELb0EEEvNS_16Flash_fwd_paramsE,@function
        .size           _ZN5flash24flash_fwd_splitkv_kernelI23Flash_fwd_kernel_traitsILi192ELi64ELi64ELi4ELb0ELb0EN7cutlass10bfloat16_tE19Flash_kernel_traitsILi192ELi64ELi64ELi4ES3_EELb1ELb0ELb0ELb0ELb0ELb0ELb0ELb0EEEvNS_16Flash_fwd_paramsE,(.L_x_4420 - _ZN5flash24flash_fwd_splitkv_kernelI23Flash_fwd_kernel_traitsILi192ELi64ELi64ELi4ELb0ELb0EN7cutlass10bfloat16_tE19Flash_kernel_traitsILi192ELi64ELi64ELi4ES3_EELb1ELb0ELb0ELb0ELb0ELb0ELb0ELb0EEEvNS_16Flash_fwd_paramsE)
        .other          _ZN5flash24flash_fwd_splitkv_kernelI23Flash_fwd_kernel_traitsILi192ELi64ELi64ELi4ELb0ELb0EN7cutlass10bfloat16_tE19Flash_kernel_traitsILi192ELi64ELi64ELi4ES3_EELb1ELb0ELb0ELb0ELb0ELb0ELb0ELb0EEEvNS_16Flash_fwd_paramsE,@"STO_CUDA_ENTRY STV_DEFAULT"
_ZN5flash24flash_fwd_splitkv_kernelI23Flash_fwd_kernel_traitsILi192ELi64ELi64ELi4ELb0ELb0EN7cutlass10bfloat16_tE19Flash_kernel_traitsILi192ELi64ELi64ELi4ES3_EELb1ELb0ELb0ELb0ELb0ELb0ELb0ELb0EEEvNS_16Flash_fwd_paramsE:
.text._ZN5flash24flash_fwd_splitkv_kernelI23Flash_fwd_kernel_traitsILi192ELi64ELi64ELi4ELb0ELb0EN7cutlass10bfloat16_tE19Flash_kernel_traitsILi192ELi64ELi64ELi4ES3_EELb1ELb0ELb0ELb0ELb0ELb0ELb0ELb0EEEvNS_16Flash_fwd_paramsE:
[----:B------:R-:W-:Y:S02]  /*0000*/  MOV R1, c[0x0][0x28] ;  /* 0x00000a0000017a02 */ /* 0x000fe40000000f00 */
[----:B------:R-:W1:Y:S01]  /*0010*/  LDC.U8 R0, c[0x0][0x312] ;  /* 0x0000c480ff007b82 */ /* 0x000e620000000000 */
[----:B------:R-:W2:Y:S01]  /*0020*/  S2R R10, SR_CTAID.Y ;  /* 0x00000000000a7919 */ /* 0x000ea20000002600 */
[----:B------:R-:W-:Y:S01]  /*0030*/  ISETP.NE.U32.AND P2, PT, RZ, c[0x0][0x240], PT ;  /* 0x00009000ff007a0c */ /* 0x000fe20003f45070 */
[----:B------:R-:W-:Y:S01]  /*0040*/  IMAD.MOV.U32 R11, RZ, RZ, 0x4 ;  /* 0x00000004ff0b7424 */ /* 0x000fe200078e00ff */
[----:B------:R-:W-:Y:S01]  /*0050*/  ISETP.EQ.U32.AND P1, PT, RZ, c[0x0][0x248], PT ;  /* 0x00009200ff007a0c */ /* 0x000fe20003f22070 */
[----:B------:R-:W-:Y:S01]  /*0060*/  IMAD.MOV.U32 R206, RZ, RZ, -0x1 ;  /* 0xffffffffffce7424 */ /* 0x000fe200078e00ff */
[----:B------:R-:W-:Y:S01]  /*0070*/  ISETP.NE.AND.EX P2, PT, RZ, c[0x0][0x244], PT, P2 ;  /* 0x00009100ff007a0c */ /* 0x000fe20003f45320 */
[----:B------:R-:W-:Y:S01]  /*0080*/  ULDC.64 UR6, c[0x0][0x118] ;  /* 0x0000460000067ab9 */ /* 0x000fe20000000a00 */
[----:B------:R-:W-:Y:S01]  /*0090*/  IMAD.MOV.U32 R17, RZ, RZ, -0x1 ;  /* 0xffffffffff117424 */ /* 0x000fe200078e00ff */
[----:B------:R-:W-:-:S04]  /*00a0*/  ISETP.NE.U32.AND P0, PT, RZ, c[0x0][0x250], PT ;  /* 0x00009400ff007a0c */ /* 0x000fc80003f05070 */
[----:B------:R-:W-:Y:S02]  /*00b0*/  ISETP.NE.AND.EX P0, PT, RZ, c[0x0][0x254], PT, P0 ;  /* 0x00009500ff007a0c */ /* 0x000fe40003f05300 */
[----:B-1----:R-:W-:Y:S01]  /*00c0*/  ISETP.NE.AND P3, PT, R0, RZ, PT ;  /* 0x000000ff0000720c */ /* 0x002fe20003f65270 */
[----:B--2---:R-:W-:-:S03]  /*00d0*/  IMAD.WIDE R8, R10, R11, c[0x0][0x240] ;  /* 0x000090000a087625 */ /* 0x004fc600078e020b */
[----:B------:R-:W-:Y:S01]  /*00e0*/  ISETP.EQ.OR.EX P1, PT, RZ, c[0x0][0x24c], !P3, P1 ;  /* 0x00009300ff007a0c */ /* 0x000fe20005f22710 */
[CC--:B------:R-:W-:Y:S01]  /*00f0*/  IMAD.WIDE R4, R10.reuse, R11.reuse, c[0x0][0x248] ;  /* 0x000092000a047625 */ /* 0x0c0fe200078e020b */
[----:B------:R-:W2:Y:S04]  /*0100*/  @P2 LDG.E R206, [R8.64] ;  /* 0x0000000608ce2981 */ /* 0x000ea8000c1e1900 */
[----:B------:R-:W2:Y:S01]  /*0110*/  @P2 LDG.E R209, [R8.64+0x4] ;  /* 0x0000040608d12981 */ /* 0x000ea2000c1e1900 */
[----:B------:R-:W-:Y:S02]  /*0120*/  IMAD.MOV.U32 R2, RZ, RZ, RZ ;  /* 0x000000ffff027224 */ /* 0x000fe400078e00ff */
[----:B------:R-:W-:-:S04]  /*0130*/  @P0 IMAD.WIDE R6, R10, R11, c[0x0][0x250] ;  /* 0x000094000a060625 */ /* 0x000fc800078e020b */
[----:B------:R1:W5:Y:S04]  /*0140*/  @!P1 LDG.E R17, [R4.64] ;  /* 0x0000000604119981 */ /* 0x000368000c1e1900 */
[----:B------:R1:W5:Y:S01]  /*0150*/  @P0 LDG.E R2, [R6.64] ;  /* 0x0000000606020981 */ /* 0x000362000c1e1900 */
[----:B------:R-:W-:-:S03]  /*0160*/  ISETP.NE.U32.AND P0, PT, RZ, c[0x0][0x248], PT ;  /* 0x00009200ff007a0c */ /* 0x000fc60003f05070 */
[----:B------:R-:W3:Y:S04]  /*0170*/  S2R R23, SR_CTAID.X ;  /* 0x0000000000177919 */ /* 0x000ee80000002500 */
[----:B------:R-:W4:Y:S01]  /*0180*/  S2R R18, SR_CTAID.Z ;  /* 0x0000000000127919 */ /* 0x000f220000002700 */
[----:B------:R-:W-:Y:S01]  /*0190*/  ISETP.NE.AND.EX P0, PT, RZ, c[0x0][0x24c], PT, P0 ;  /* 0x00009300ff007a0c */ /* 0x000fe20003f05300 */
[----:B--2---:R-:W-:Y:S02]  /*01a0*/  @P2 IMAD.IADD R209, R209, 0x1, -R206 ;  /* 0x00000001d1d12824 */ /* 0x004fe400078e0ace */
[----:B------:R-:W-:-:S10]  /*01b0*/  @!P2 IMAD.MOV.U32 R209, RZ, RZ, c[0x0][0x214] ;  /* 0x00008500ffd1a624 */ /* 0x000fd400078e00ff */
[----:B------:R-:W-:Y:S05]  /*01c0*/  @!P0 BRA `(.L_x_674) ;  /* 0x0000004000008947 */ /* 0x000fea0003800000 */
[----:B-1-34-:R-:W2:Y:S02]  /*01d0*/  @P3 LDG.E R0, [R4.64+0x4] ;  /* 0x0000040604003981 */ /* 0x01aea4000c1e1900 */
[----:B--2--5:R-:W-:-:S06]  /*01e0*/  @P3 IADD3 R0, R0, -R17, RZ ;  /* 0x8000001100003210 */ /* 0x024fcc0007ffe0ff */
[----:B------:R1:W5:Y:S01]  /*01f0*/  @!P3 LDG.E R0, [R4.64] ;  /* 0x000000060400b981 */ /* 0x000362000c1e1900 */
[----:B------:R-:W-:Y:S05]  /*0200*/  BRA `(.L_x_675) ;  /* 0x0000001000007947 */ /* 0x000fea0003800000 */
.L_x_674:
[----:B-1-34-:R-:W-:Y:S02]  /*0210*/  MOV R0, c[0x0][0x218] ;  /* 0x0000860000007a02 */ /* 0x01afe40000000f00 */
.L_x_675:
[----:B------:R-:W-:-:S04]  /*0220*/  ISETP.NE.U32.AND P2, PT, RZ, c[0x0][0x258], PT ;  /* 0x00009600ff007a0c */ /* 0x000fc80003f45070 */
[----:B------:R-:W-:-:S13]  /*0230*/  ISETP.NE.AND.EX P2, PT, RZ, c[0x0][0x25c], PT, P2 ;  /* 0x00009700ff007a0c */ /* 0x000fda0003f45320 */
[----:B-1----:R-:W-:-:S06]  /*0240*/  @P2 IMAD.WIDE R4, R10, R11, c[0x0][0x258] ;  /* 0x000096000a042625 */ /* 0x002fcc00078e020b */
[----:B------:R-:W2:Y:S01]  /*0250*/  @P2 LDG.E R5, [R4.64] ;  /* 0x0000000604052981 */ /* 0x000ea2000c1e1900 */
[----:B------:R-:W-:Y:S01]  /*0260*/  IMAD.SHL.U32 R88, R23, 0x40, RZ ;  /* 0x0000004017587824 */ /* 0x000fe200078e00ff */
[----:B------:R-:W-:-:S04]  /*0270*/  @!P2 ISETP.NE.U32.AND P1, PT, RZ, c[0x0][0x268], PT ;  /* 0x00009a00ff00aa0c */ /* 0x000fc80003f25070 */
[----:B------:R-:W-:Y:S02]  /*0280*/  ISETP.GT.AND P0, PT, R209, R88, PT ;  /* 0x00000058d100720c */ /* 0x000fe40003f04270 */
[----:B------:R-:W-:-:S04]  /*0290*/  @!P2 ISETP.NE.AND.EX P1, PT, RZ, c[0x0][0x26c], PT, P1 ;  /* 0x00009b00ff00aa0c */ /* 0x000fc80003f25310 */
[----:B------:R-:W-:Y:S01]  /*02a0*/  @!P2 SEL R3, RZ, c[0x0][0x21c], !P1 ;  /* 0x00008700ff03aa07 */ /* 0x000fe20004800000 */
[----:B--2--5:R-:W-:-:S03]  /*02b0*/  @P2 IMAD.IADD R86, R5, 0x1, -R2 ;  /* 0x0000000105562824 */ /* 0x024fc600078e0a02 */
[----:B------:R-:W-:-:S03]  /*02c0*/  @!P2 IADD3 R86, R3, R0, -R2 ;  /* 0x000000000356a210 */ /* 0x000fc60007ffe802 */
[----:B------:R-:W-:Y:S05]  /*02d0*/  @!P0 EXIT ;  /* 0x000000000000894d */ /* 0x000fea0003800000 */
[----:B------:R-:W-:Y:S01]  /*02e0*/  IMAD.MOV.U32 R7, RZ, RZ, c[0x0][0x218] ;  /* 0x00008600ff077624 */ /* 0x000fe200078e00ff */
[----:B------:R-:W-:Y:S01]  /*02f0*/  IADD3 R3, -R209, 0x7f, R88 ;  /* 0x0000007fd1037810 */ /* 0x000fe20007ffe158 */
[----:B------:R-:W1:Y:S01]  /*0300*/  S2R R16, SR_TID.X ;  /* 0x0000000000107919 */ /* 0x000e620000002100 */
[----:B------:R-:W-:Y:S02]  /*0310*/  IADD3 R5, R86, 0x3f, RZ ;  /* 0x0000003f56057810 */ /* 0x000fe40007ffe0ff */
[----:B------:R-:W-:Y:S02]  /*0320*/  IADD3 R7, R7, 0x3f, RZ ;  /* 0x0000003f07077810 */ /* 0x000fe40007ffe0ff */
[----:B------:R-:W-:Y:S02]  /*0330*/  IADD3 R3, R3, c[0x0][0x2e8], R86 ;  /* 0x0000ba0003037a10 */ /* 0x000fe40007ffe056 */
[----:B------:R-:W-:Y:S02]  /*0340*/  SHF.R.S32.HI R4, RZ, 0x1f, R5 ;  /* 0x0000001fff047819 */ /* 0x000fe40000011405 */
[----:B------:R-:W-:-:S02]  /*0350*/  SHF.R.S32.HI R6, RZ, 0x1f, R7 ;  /* 0x0000001fff067819 */ /* 0x000fc40000011407 */
[----:B------:R-:W-:Y:S02]  /*0360*/  SHF.R.S32.HI R0, RZ, 0x1f, R3 ;  /* 0x0000001fff007819 */ /* 0x000fe40000011403 */
[----:B------:R-:W-:Y:S02]  /*0370*/  LEA.HI R4, R4, R5, RZ, 0x6 ;  /* 0x0000000504047211 */ /* 0x000fe400078f30ff */
[----:B------:R-:W-:Y:S02]  /*0380*/  LEA.HI R6, R6, R7, RZ, 0x6 ;  /* 0x0000000706067211 */ /* 0x000fe400078f30ff */
[----:B------:R-:W-:Y:S02]  /*0390*/  LEA.HI R0, R0, R3, RZ, 0x6 ;  /* 0x0000000300007211 */ /* 0x000fe400078f30ff */
[----:B------:R-:W-:Y:S02]  /*03a0*/  SHF.R.S32.HI R4, RZ, 0x6, R4 ;  /* 0x00000006ff047819 */ /* 0x000fe40000011404 */
[----:B------:R-:W-:-:S02]  /*03b0*/  SHF.R.S32.HI R3, RZ, 0x6, R6 ;  /* 0x00000006ff037819 */ /* 0x000fc40000011406 */
[----:B------:R-:W-:Y:S02]  /*03c0*/  SHF.R.S32.HI R0, RZ, 0x6, R0 ;  /* 0x00000006ff007819 */ /* 0x000fe40000011400 */
[----:B------:R-:W-:-:S04]  /*03d0*/  IMNMX R3, R3, R4, PT ;  /* 0x0000000403037217 */ /* 0x000fc80003800200 */
[----:B------:R-:W-:-:S04]  /*03e0*/  IMNMX R133, R3, R0, PT ;  /* 0x0000000003857217 */ /* 0x000fc80003800200 */
[----:B------:R-:W-:-:S13]  /*03f0*/  ISETP.GT.AND P0, PT, R133, RZ, PT ;  /* 0x000000ff8500720c */ /* 0x000fda0003f04270 */
[----:B------:R-:W-:Y:S05]  /*0400*/  @P0 BRA `(.L_x_676) ;  /* 0x0000084000000947 */ /* 0x000fea0003800000 */
[----:B-1----:R-:W-:Y:S01]  /*0410*/  SHF.R.S32.HI R3, RZ, 0x1f, R16 ;  /* 0x0000001fff037819 */ /* 0x002fe20000011410 */
[----:B------:R-:W-:Y:S01]  /*0420*/  BSSY B0, `(.L_x_677) ;  /* 0x0000031000007945 */ /* 0x000fe20003800000 */
[----:B------:R-:W-:Y:S02]  /*0430*/  ISETP.NE.AND P0, PT, R206, -0x1, PT ;  /* 0xffffffffce00780c */ /* 0x000fe40003f05270 */
[----:B------:R-:W-:Y:S02]  /*0440*/  LEA.HI R0, R3, R16, RZ, 0x3 ;  /* 0x0000001003007211 */ /* 0x000fe400078f18ff */
[----:B------:R-:W-:Y:S02]  /*0450*/  SHF.R.S32.HI R5, RZ, 0x1f, R88 ;  /* 0x0000001fff057819 */ /* 0x000fe40000011458 */
[----:B------:R-:W-:Y:S02]  /*0460*/  LOP3.LUT R3, R0, 0xfffffff8, RZ, 0xc0, !PT ;  /* 0xfffffff800037812 */ /* 0x000fe400078ec0ff */
[----:B------:R-:W-:Y:S01]  /*0470*/  IADD3 R209, -R88, R209, RZ ;  /* 0x000000d158d17210 */ /* 0x000fe20007ffe1ff */
[----:B------:R-:W-:Y:S01]  /*0480*/  IMAD R5, R5, c[0x0][0x1e8], RZ ;  /* 0x00007a0005057a24 */ /* 0x000fe200078e02ff */
[----:B------:R-:W-:Y:S01]  /*0490*/  SHF.R.S32.HI R0, RZ, 0x3, R0 ;  /* 0x00000003ff007819 */ /* 0x000fe20000011400 */
[----:B------:R-:W-:-:S02]  /*04a0*/  IMAD.IADD R16, R16, 0x1, -R3 ;  /* 0x0000000110107824 */ /* 0x000fc400078e0a03 */
[----:B------:R-:W-:Y:S01]  /*04b0*/  @!P0 SHF.R.S32.HI R7, RZ, 0x1f, R10 ;  /* 0x0000001fff078819 */ /* 0x000fe2000001140a */
[----:B------:R-:W-:Y:S02]  /*04c0*/  @P0 IMAD.WIDE.U32 R8, R206, c[0x0][0x1e8], RZ ;  /* 0x00007a00ce080a25 */ /* 0x000fe400078e00ff */
[----:B------:R-:W-:Y:S02]  /*04d0*/  SHF.L.U32 R2, R16, 0x3, RZ ;  /* 0x0000000310027819 */ /* 0x000fe400000006ff */
[----:B------:R-:W-:Y:S02]  /*04e0*/  @!P0 IMAD R7, R7, c[0x0][0x1e0], RZ ;  /* 0x0000780007078a24 */ /* 0x000fe400078e02ff */
[----:B------:R-:W-:Y:S01]  /*04f0*/  SHF.R.S32.HI R3, RZ, 0x1f, R2 ;  /* 0x0000001fff037819 */ /* 0x000fe20000011402 */
[----:B------:R-:W-:-:S04]  /*0500*/  @!P0 IMAD.WIDE.U32 R12, R10, c[0x0][0x1e0], RZ ;  /* 0x000078000a0c8a25 */ /* 0x000fc800078e00ff */
[----:B------:R-:W-:Y:S01]  /*0510*/  @P0 IMAD.MOV.U32 R4, RZ, RZ, R8 ;  /* 0x000000ffff040224 */ /* 0x000fe200078e0008 */
[----:B------:R-:W-:Y:S01]  /*0520*/  @!P0 MOV R4, R12 ;  /* 0x0000000c00048202 */ /* 0x000fe20000000f00 */
[----:B------:R-:W-:Y:S02]  /*0530*/  @!P0 IMAD R8, R10, c[0x0][0x1e4], R7 ;  /* 0x000079000a088a24 */ /* 0x000fe400078e0207 */
[----:B------:R-:W-:-:S04]  /*0540*/  IMAD.WIDE.U32 R6, R88, c[0x0][0x1e8], R2 ;  /* 0x00007a0058067a25 */ /* 0x000fc800078e0002 */
[----:B------:R-:W-:Y:S01]  /*0550*/  @P0 IMAD R206, R206, c[0x0][0x1ec], R9 ;  /* 0x00007b00cece0a24 */ /* 0x000fe200078e0209 */
[----:B------:R-:W-:Y:S01]  /*0560*/  IADD3 R9, R2, 0x40, RZ ;  /* 0x0000004002097810 */ /* 0x000fe20007ffe0ff */
[----:B------:R-:W-:Y:S01]  /*0570*/  @!P0 IMAD.IADD R206, R13, 0x1, R8 ;  /* 0x000000010dce8824 */ /* 0x000fe200078e0208 */
[----:B------:R-:W-:Y:S01]  /*0580*/  IADD3 R4, P0, R4, R6, RZ ;  /* 0x0000000604047210 */ /* 0x000fe20007f1e0ff */
[----:B------:R-:W-:Y:S01]  /*0590*/  IMAD R5, R88, c[0x0][0x1ec], R5 ;  /* 0x00007b0058057a24 */ /* 0x000fe200078e0205 */
[----:B------:R-:W-:-:S04]  /*05a0*/  SHF.R.S32.HI R13, RZ, 0x1f, R18 ;  /* 0x0000001fff0d7819 */ /* 0x000fc80000011412 */
[----:B------:R-:W-:Y:S01]  /*05b0*/  IADD3.X R5, R206, R7, R5, P0, !PT ;  /* 0x00000007ce057210 */ /* 0x000fe200007fe405 */
[----:B------:R-:W-:Y:S01]  /*05c0*/  IMAD R13, R13, c[0x0][0x1f0], RZ ;  /* 0x00007c000d0d7a24 */ /* 0x000fe200078e02ff */
[----:B------:R-:W-:Y:S01]  /*05d0*/  ISETP.GE.AND P0, PT, R0, R209, PT ;  /* 0x000000d10000720c */ /* 0x000fe20003f06270 */
[----:B------:R-:W-:Y:S02]  /*05e0*/  IMAD R7, R10, c[0x0][0x1c0], R18 ;  /* 0x000070000a077a24 */ /* 0x000fe400078e0212 */
[C---:B------:R-:W-:Y:S02]  /*05f0*/  IMAD R13, R18.reuse, c[0x0][0x1f4], R13 ;  /* 0x00007d00120d7a24 */ /* 0x040fe400078e020d */
[----:B------:R-:W-:Y:S01]  /*0600*/  IMAD.WIDE.U32 R18, R18, c[0x0][0x1f0], R4 ;  /* 0x00007c0012127a25 */ /* 0x000fe200078e0004 */
[----:B------:R-:W-:-:S03]  /*0610*/  SHF.R.S32.HI R5, RZ, 0x1f, R0 ;  /* 0x0000001fff057819 */ /* 0x000fc60000011400 */
[----:B------:R-:W-:Y:S01]  /*0620*/  IMAD R88, R7, c[0x0][0x214], R88 ;  /* 0x0000850007587a24 */ /* 0x000fe200078e0258 */
[----:B------:R-:W-:Y:S01]  /*0630*/  IADD3 R7, R2, 0x80, RZ ;  /* 0x0000008002077810 */ /* 0x000fe20007ffe0ff */
[----:B------:R-:W-:Y:S02]  /*0640*/  IMAD.IADD R13, R19, 0x1, R13 ;  /* 0x00000001130d7824 */ /* 0x000fe400078e020d */
[----:B------:R-:W-:Y:S05]  /*0650*/  @P0 BRA `(.L_x_678) ;  /* 0x000000d000000947 */ /* 0x000fea0003800000 */
[----:B------:R-:W-:Y:S01]  /*0660*/  IMAD R11, R5, c[0x0][0x1e8], RZ ;  /* 0x00007a00050b7a24 */ /* 0x000fe200078e02ff */
[----:B------:R-:W-:Y:S01]  /*0670*/  ISETP.GE.AND P3, PT, R2, c[0x0][0x220], PT ;  /* 0x0000880002007a0c */ /* 0x000fe20003f66270 */
[----:B------:R-:W-:Y:S01]  /*0680*/  IMAD.MOV.U32 R12, RZ, RZ, R18 ;  /* 0x000000ffff0c7224 */ /* 0x000fe200078e0012 */
[----:B------:R-:W-:Y:S01]  /*0690*/  ISETP.GE.AND P2, PT, R9, c[0x0][0x220], PT ;  /* 0x0000880009007a0c */ /* 0x000fe20003f46270 */
[C---:B------:R-:W-:Y:S01]  /*06a0*/  IMAD R4, R0.reuse, c[0x0][0x1ec], R11 ;  /* 0x00007b0000047a24 */ /* 0x040fe200078e020b */
[----:B------:R-:W-:Y:S01]  /*06b0*/  ISETP.GE.AND P1, PT, R7, c[0x0][0x220], PT ;  /* 0x0000880007007a0c */ /* 0x000fe20003f26270 */
[----:B------:R-:W-:-:S04]  /*06c0*/  IMAD.WIDE.U32 R14, R0, c[0x0][0x1e8], R12 ;  /* 0x00007a00000e7a25 */ /* 0x000fc800078e000c */
[----:B------:R-:W-:Y:S01]  /*06d0*/  IMAD.IADD R4, R15, 0x1, R4 ;  /* 0x000000010f047824 */ /* 0x000fe200078e0204 */
[----:B------:R-:W-:-:S04]  /*06e0*/  LEA R10, P0, R14, c[0x0][0x1d0], 0x1 ;  /* 0x000074000e0a7a11 */ /* 0x000fc800078008ff */
[----:B------:R-:W-:-:S05]  /*06f0*/  LEA.HI.X R11, R14, c[0x0][0x1d4], R4, 0x1, P0 ;  /* 0x000075000e0b7a11 */ /* 0x000fca00000f0c04 */
[----:B------:R1:W-:Y:S04]  /*0700*/  @!P3 STG.E.128 [R10.64], RZ ;  /* 0x000000ff0a00b986 */ /* 0x0003e8000c101d06 */
[----:B------:R1:W-:Y:S04]  /*0710*/  @!P2 STG.E.128 [R10.64+0x80], RZ ;  /* 0x000080ff0a00a986 */ /* 0x0003e8000c101d06 */
[----:B------:R1:W-:Y:S02]  /*0720*/  @!P1 STG.E.128 [R10.64+0x100], RZ ;  /* 0x000100ff0a009986 */ /* 0x0003e4000c101d06 */
.L_x_678:
[----:B------:R-:W-:Y:S05]  /*0730*/  BSYNC B0 ;  /* 0x0000000000007941 */ /* 0x000fea0003800000 */
.L_x_677:
[----:B-1----:R-:W-:Y:S01]  /*0740*/  IADD3 R10, R0, 0x10, RZ ;  /* 0x00000010000a7810 */ /* 0x002fe20007ffe0ff */
[----:B------:R-:W-:Y:S03]  /*0750*/  BSSY B0, `(.L_x_679) ;  /* 0x0000013000007945 */ /* 0x000fe60003800000 */
[----:B------:R-:W-:-:S13]  /*0760*/  ISETP.GE.AND P0, PT, R10, R209, PT ;  /* 0x000000d10a00720c */ /* 0x000fda0003f06270 */
[----:B------:R-:W-:Y:S05]  /*0770*/  @P0 BRA `(.L_x_680) ;  /* 0x0000010000000947 */ /* 0x000fea0003800000 */
[----:B------:R-:W-:Y:S01]  /*0780*/  IADD3 R11, P0, R0, 0x10, RZ ;  /* 0x00000010000b7810 */ /* 0x000fe20007f1e0ff */
[----:B------:R-:W-:Y:S01]  /*0790*/  IMAD.MOV.U32 R14, RZ, RZ, R18 ;  /* 0x000000ffff0e7224 */ /* 0x000fe200078e0012 */
[----:B------:R-:W-:Y:S02]  /*07a0*/  MOV R15, R13 ;  /* 0x0000000d000f7202 */ /* 0x000fe40000000f00 */
[----:B------:R-:W-:Y:S01]  /*07b0*/  ISETP.GE.AND P2, PT, R2, c[0x0][0x220], PT ;  /* 0x0000880002007a0c */ /* 0x000fe20003f46270 */
[----:B------:R-:W-:Y:S01]  /*07c0*/  IMAD.X R4, RZ, RZ, R5, P0 ;  /* 0x000000ffff047224 */ /* 0x000fe200000e0605 */
[----:B------:R-:W-:Y:S01]  /*07d0*/  ISETP.GE.AND P1, PT, R9, c[0x0][0x220], PT ;  /* 0x0000880009007a0c */ /* 0x000fe20003f26270 */
[----:B------:R-:W-:Y:S01]  /*07e0*/  IMAD.WIDE.U32 R14, R11, c[0x0][0x1e8], R14 ;  /* 0x00007a000b0e7a25 */ /* 0x000fe200078e000e */
[----:B------:R-:W-:-:S03]  /*07f0*/  ISETP.GE.AND P0, PT, R7, c[0x0][0x220], PT ;  /* 0x0000880007007a0c */ /* 0x000fc60003f06270 */
[----:B------:R-:W-:Y:S01]  /*0800*/  IMAD R4, R4, c[0x0][0x1e8], RZ ;  /* 0x00007a0004047a24 */ /* 0x000fe200078e02ff */
[----:B------:R-:W-:-:S03]  /*0810*/  LEA R20, P3, R14, c[0x0][0x1d0], 0x1 ;  /* 0x000074000e147a11 */ /* 0x000fc600078608ff */
[----:B------:R-:W-:-:S04]  /*0820*/  IMAD R4, R11, c[0x0][0x1ec], R4 ;  /* 0x00007b000b047a24 */ /* 0x000fc800078e0204 */
[----:B------:R-:W-:-:S05]  /*0830*/  IMAD.IADD R4, R15, 0x1, R4 ;  /* 0x000000010f047824 */ /* 0x000fca00078e0204 */
[----:B------:R-:W-:-:S05]  /*0840*/  LEA.HI.X R21, R14, c[0x0][0x1d4], R4, 0x1, P3 ;  /* 0x000075000e157a11 */ /* 0x000fca00018f0c04 */
[----:B------:R1:W-:Y:S04]  /*0850*/  @!P2 STG.E.128 [R20.64], RZ ;  /* 0x000000ff1400a986 */ /* 0x0003e8000c101d06 */
[----:B------:R1:W-:Y:S04]  /*0860*/  @!P1 STG.E.128 [R20.64+0x80], RZ ;  /* 0x000080ff14009986 */ /* 0x0003e8000c101d06 */
[----:B------:R1:W-:Y:S02]  /*0870*/  @!P0 STG.E.128 [R20.64+0x100], RZ ;  /* 0x000100ff14008986 */ /* 0x0003e4000c101d06 */
.L_x_680:
[----:B------:R-:W-:Y:S05]  /*0880*/  BSYNC B0 ;  /* 0x0000000000007941 */ /* 0x000fea0003800000 */
.L_x_679:
[----:B------:R-:W-:Y:S01]  /*0890*/  IADD3 R8, R0, 0x20, RZ ;  /* 0x0000002000087810 */ /* 0x000fe20007ffe0ff */
        /* <DEDUP_REMOVED lines=12> */
[----:B-1----:R-:W-:-:S03]  /*0960*/  LEA R20, P3, R14, c[0x0][0x1d0], 0x1 ;  /* 0x000074000e147a11 */ /* 0x002fc600078608ff */
[----:B------:R-:W-:-:S04]  /*0970*/  IMAD R4, R11, c[0x0][0x1ec], R4 ;  /* 0x00007b000b047a24 */ /* 0x000fc800078e0204 */
[----:B------:R-:W-:-:S05]  /*0980*/  IMAD.IADD R4, R15, 0x1, R4 ;  /* 0x000000010f047824 */ /* 0x000fca00078e0204 */
[----:B------:R-:W-:-:S05]  /*0990*/  LEA.HI.X R21, R14, c[0x0][0x1d4], R4, 0x1, P3 ;  /* 0x000075000e157a11 */ /* 0x000fca00018f0c04 */
[----:B------:R1:W-:Y:S04]  /*09a0*/  @!P2 STG.E.128 [R20.64], RZ ;  /* 0x000000ff1400a986 */ /* 0x0003e8000c101d06 */
[----:B------:R1:W-:Y:S04]  /*09b0*/  @!P1 STG.E.128 [R20.64+0x80], RZ ;  /* 0x000080ff14009986 */ /* 0x0003e8000c101d06 */
[----:B------:R1:W-:Y:S02]  /*09c0*/  @!P0 STG.E.128 [R20.64+0x100], RZ ;  /* 0x000100ff14008986 */ /* 0x0003e4000c101d06 */
.L_x_682:
[----:B------:R-:W-:Y:S05]  /*09d0*/  BSYNC B0 ;  /* 0x0000000000007941 */ /* 0x000fea0003800000 */
.L_x_681:
[----:B------:R-:W-:Y:S01]  /*09e0*/  IADD3 R6, R0, 0x30, RZ ;  /* 0x0000003000067810 */ /* 0x000fe20007ffe0ff */
[----:B------:R-:W-:Y:S03]  /*09f0*/  BSSY B0, `(.L_x_683) ;  /* 0x0000012000007945 */ /* 0x000fe60003800000 */
[----:B------:R-:W-:-:S13]  /*0a00*/  ISETP.GE.AND P0, PT, R6, R209, PT ;  /* 0x000000d10600720c */ /* 0x000fda0003f06270 */
[----:B------:R-:W-:Y:S05]  /*0a10*/  @P0 BRA `(.L_x_684) ;  /* 0x000000f000000947 */ /* 0x000fea0003800000 */
[----:B------:R-:W-:Y:S01]  /*0a20*/  IADD3 R4, P0, R0, 0x30, RZ ;  /* 0x0000003000047810 */ /* 0x000fe20007f1e0ff */
[----:B------:R-:W-:Y:S01]  /*0a30*/  IMAD.MOV.U32 R12, RZ, RZ, R18 ;  /* 0x000000ffff0c7224 */ /* 0x000fe200078e0012 */
[----:B------:R-:W-:Y:S02]  /*0a40*/  ISETP.GE.AND P2, PT, R2, c[0x0][0x220], PT ;  /* 0x0000880002007a0c */ /* 0x000fe40003f46270 */
[----:B------:R-:W-:Y:S01]  /*0a50*/  ISETP.GE.AND P1, PT, R9, c[0x0][0x220], PT ;  /* 0x0000880009007a0c */ /* 0x000fe20003f26270 */
[----:B------:R-:W-:Y:S01]  /*0a60*/  IMAD.X R3, RZ, RZ, R5, P0 ;  /* 0x000000ffff037224 */ /* 0x000fe200000e0605 */
[----:B------:R-:W-:Y:S01]  /*0a70*/  ISETP.GE.AND P0, PT, R7, c[0x0][0x220], PT ;  /* 0x0000880007007a0c */ /* 0x000fe20003f06270 */
[----:B------:R-:W-:-:S04]  /*0a80*/  IMAD.WIDE.U32 R12, R4, c[0x0][0x1e8], R12 ;  /* 0x00007a00040c7a25 */ /* 0x000fc800078e000c */
        /* <DEDUP_REMOVED lines=8> */
.L_x_684:
[----:B------:R-:W-:Y:S05]  /*0b10*/  BSYNC B0 ;  /* 0x0000000000007941 */ /* 0x000fea0003800000 */
.L_x_683:
[----:B------:R-:W-:-:S04]  /*0b20*/  ISETP.NE.AND P4, PT, R16, RZ, PT ;  /* 0x000000ff1000720c */ /* 0x000fc80003f85270 */
[-C--:B------:R-:W-:Y:S02]  /*0b30*/  ISETP.GE.OR P3, PT, R0, R209.reuse, P4 ;  /* 0x000000d10000720c */ /* 0x080fe40002766670 */
[-C--:B------:R-:W-:Y:S02]  /*0b40*/  ISETP.GE.OR P2, PT, R10, R209.reuse, P4 ;  /* 0x000000d10a00720c */ /* 0x080fe40002746670 */
[-C--:B------:R-:W-:Y:S02]  /*0b50*/  ISETP.GE.OR P1, PT, R8, R209.reuse, P4 ;  /* 0x000000d10800720c */ /* 0x080fe40002726670 */
[----:B------:R-:W-:Y:S02]  /*0b60*/  IADD3 R0, P0, R88, R0, RZ ;  /* 0x0000000058007210 */ /* 0x000fe40007f1e0ff */
[----:B------:R-:W-:Y:S02]  /*0b70*/  ISETP.GE.OR P4, PT, R6, R209, P4 ;  /* 0x000000d10600720c */ /* 0x000fe40002786670 */
[----:B------:R-:W-:-:S02]  /*0b80*/  LEA.HI.X.SX32 R5, R88, R5, 0x1, P0 ;  /* 0x0000000558057211 */ /* 0x000fc400000f0eff */
[C---:B------:R-:W-:Y:S01]  /*0b90*/  LEA R4, P0, R0.reuse, c[0x0][0x200], 0x2 ;  /* 0x0000800000047a11 */ /* 0x040fe200078010ff */
[----:B--2---:R-:W-:Y:S02]  /*0ba0*/  @!P3 IMAD.MOV.U32 R3, RZ, RZ, 0x7f800000 ;  /* 0x7f800000ff03b424 */ /* 0x004fe400078e00ff */
[----:B------:R-:W-:Y:S01]  /*0bb0*/  @!P2 IMAD.MOV.U32 R2, RZ, RZ, 0x7f800000 ;  /* 0x7f800000ff02a424 */ /* 0x000fe200078e00ff */
[----:B------:R-:W-:Y:S01]  /*0bc0*/  LEA.HI.X R5, R0, c[0x0][0x204], R5, 0x2, P0 ;  /* 0x0000810000057a11 */ /* 0x000fe200000f1405 */
[----:B------:R-:W-:-:S04]  /*0bd0*/  @!P1 IMAD.MOV.U32 R0, RZ, RZ, 0x7f800000 ;  /* 0x7f800000ff009424 */ /* 0x000fc800078e00ff */
[----:B------:R2:W-:Y:S04]  /*0be0*/  @!P3 STG.E [R4.64], R3 ;  /* 0x000000030400b986 */ /* 0x0005e8000c101906 */
[----:B------:R2:W-:Y:S04]  /*0bf0*/  @!P2 STG.E [R4.64+0x40], R2 ;  /* 0x000040020400a986 */ /* 0x0005e8000c101906 */
[----:B------:R2:W-:Y:S01]  /*0c00*/  @!P1 STG.E [R4.64+0x80], R0 ;  /* 0x0000800004009986 */ /* 0x0005e2000c101906 */
[----:B------:R-:W-:Y:S05]  /*0c10*/  @P4 EXIT ;  /* 0x000000000000494d */ /* 0x000fea0003800000 */
[----:B--2---:R-:W-:-:S05]  /*0c20*/  MOV R3, 0x7f800000 ;  /* 0x7f80000000037802 */ /* 0x004fca0000000f00 */
[----:B------:R-:W-:Y:S01]  /*0c30*/  STG.E [R4.64+0xc0], R3 ;  /* 0x0000c00304007986 */ /* 0x000fe2000c101906 */
[----:B------:R-:W-:Y:S05]  /*0c40*/  EXIT ;  /* 0x000000000000794d */ /* 0x000fea0003800000 */
.L_x_676:
[----:B-1----:R-:W-:Y:S01]  /*0c50*/  ISETP.NE.U32.AND P2, PT, RZ, c[0x0][0x2c0], PT ;  /* 0x0000b000ff007a0c */ /* 0x002fe20003f45070 */
[----:B------:R-:W-:Y:S01]  /*0c60*/  IMAD.MOV.U32 R0, RZ, RZ, R10 ;  /* 0x000000ffff007224 */ /* 0x000fe200078e000a */
[----:B------:R-:W-:Y:S02]  /*0c70*/  ISETP.NE.U32.AND P0, PT, RZ, c[0x0][0x2b8], PT ;  /* 0x0000ae00ff007a0c */ /* 0x000fe40003f05070 */
[----:B------:R-:W-:Y:S02]  /*0c80*/  ISETP.NE.AND.EX P2, PT, RZ, c[0x0][0x2c4], PT, P2 ;  /* 0x0000b100ff007a0c */ /* 0x000fe40003f45320 */
[----:B------:R-:W-:-:S11]  /*0c90*/  ISETP.NE.AND.EX P0, PT, RZ, c[0x0][0x2bc], PT, P0 ;  /* 0x0000af00ff007a0c */ /* 0x000fd60003f05300 */
[----:B------:R-:W-:Y:S01]  /*0ca0*/  @P2 SHF.R.S32.HI R3, RZ, 0x1f, R10 ;  /* 0x0000001fff032819 */ /* 0x000fe2000001140a */
[----:B------:R-:W-:-:S04]  /*0cb0*/  @P2 IMAD.WIDE.U32 R4, R10, c[0x0][0x2c8], RZ ;  /* 0x0000b2000a042a25 */ /* 0x000fc800078e00ff */
[----:B------:R-:W-:Y:S01]  /*0cc0*/  @P2 IMAD R3, R3, c[0x0][0x2c8], RZ ;  /* 0x0000b20003032a24 */ /* 0x000fe200078e02ff */
[----:B------:R-:W-:Y:S01]  /*0cd0*/  CS2R R212, SRZ ;  /* 0x0000000000d47805 */ /* 0x000fe2000001ff00 */
[----:B------:R-:W-:-:S04]  /*0ce0*/  @P0 IMAD.WIDE R6, R10, R11, c[0x0][0x2b8] ;  /* 0x0000ae000a060625 */ /* 0x000fc800078e020b */
[----:B------:R-:W-:Y:S01]  /*0cf0*/  @P2 IMAD R3, R10, c[0x0][0x2cc], R3 ;  /* 0x0000b3000a032a24 */ /* 0x000fe200078e0203 */
[----:B------:R-:W-:Y:S01]  /*0d00*/  @P2 LEA R212, P1, R4, c[0x0][0x2c0], 0x2 ;  /* 0x0000b00004d42a11 */ /* 0x000fe200078210ff */
[----:B------:R1:W5:Y:S01]  /*0d10*/  @P0 LDG.E R0, [R6.64] ;  /* 0x0000000606000981 */ /* 0x000362000c1e1900 */
[----:B------:R-:W-:Y:S01]  /*0d20*/  PLOP3.LUT P0, PT, PT, PT, PT, 0x8, 0x0 ;  /* 0x000000000000781c */ /* 0x000fe20003f0e170 */
[----:B------:R-:W-:-:S05]  /*0d30*/  @P2 IMAD.IADD R3, R5, 0x1, R3 ;  /* 0x0000000105032824 */ /* 0x000fca00078e0203 */
[----:B------:R-:W-:-:S04]  /*0d40*/  @P2 SHF.L.U64.HI R3, R4, 0x2, R3 ;  /* 0x0000000204032819 */ /* 0x000fc80000010203 */
[----:B------:R-:W-:Y:S02]  /*0d50*/  @P2 IADD3.X R213, R3, c[0x0][0x2c4], RZ, P1, !PT ;  /* 0x0000b10003d52a10 */ /* 0x000fe40000ffe4ff */
[----:B------:R-:W-:-:S04]  /*0d60*/  @P2 ISETP.NE.U32.AND P1, PT, R212, RZ, PT ;  /* 0x000000ffd400220c */ /* 0x000fc80003f25070 */
[----:B------:R-:W-:Y:S02]  /*0d70*/  @P2 ISETP.NE.AND.EX P0, PT, R213, RZ, PT, P1 ;  /* 0x000000ffd500220c */ /* 0x000fe40003f05310 */
[----:B-1----:R-:W-:-:S11]  /*0d80*/  IABS R6, c[0x0][0x2d0] ;  /* 0x0000b40000067a13 */ /* 0x002fd60000000000 */
[----:B------:R-:W-:Y:S05]  /*0d90*/  @!P0 BRA `(.L_x_685) ;  /* 0x0000047000008947 */ /* 0x000fea0003800000 */
[----:B------:R-:W1:Y:S01]  /*0da0*/  I2F.RP R8, R6 ;  /* 0x0000000600087306 */ /* 0x000e620000209400 */
[----:B------:R-:W-:-:S04]  /*0db0*/  LEA R7, R133, 0xffffffc0, 0x6 ;  /* 0xffffffc085077811 */ /* 0x000fc800078e30ff */
[----:B-----5:R-:W-:-:S03]  /*0dc0*/  IABS R0, R7 ;  /* 0x0000000700007213 */ /* 0x020fc60000000000 */
        /* <DEDUP_REMOVED lines=9> */
[----:B------:R-:W-:Y:S01]  /*0e60*/  IMAD R3, R6, R3, R0 ;  /* 0x0000000306037224 */ /* 0x000fe200078e0200 */
[----:B------:R-:W-:-:S04]  /*0e70*/  LOP3.LUT R0, R7, c[0x0][0x2d0], RZ, 0x3c, !PT ;  /* 0x0000b40007007a12 */ /* 0x000fc800078e3cff */
[----:B------:R-:W-:Y:S02]  /*0e80*/  ISETP.GT.U32.AND P2, PT, R6, R3, PT ;  /* 0x000000030600720c */ /* 0x000fe40003f44070 */
[----:B------:R-:W-:-:S11]  /*0e90*/  ISETP.GE.AND P1, PT, R0, RZ, PT ;  /* 0x000000ff0000720c */ /* 0x000fd60003f26270 */
[----:B------:R-:W-:Y:S01]  /*0ea0*/  @!P2 IMAD.IADD R3, R3, 0x1, -R6 ;  /* 0x000000010303a824 */ /* 0x000fe200078e0a06 */
[----:B------:R-:W-:Y:S02]  /*0eb0*/  @!P2 IADD3 R2, R2, 0x1, RZ ;  /* 0x000000010202a810 */ /* 0x000fe40007ffe0ff */
[----:B------:R-:W-:Y:S02]  /*0ec0*/  ISETP.NE.AND P2, PT, RZ, c[0x0][0x2d0], PT ;  /* 0x0000b400ff007a0c */ /* 0x000fe40003f45270 */
[----:B------:R-:W-:-:S13]  /*0ed0*/  ISETP.GE.U32.AND P3, PT, R3, R6, PT ;  /* 0x000000060300720c */ /* 0x000fda0003f66070 */
[----:B------:R-:W-:-:S04]  /*0ee0*/  @P3 IADD3 R2, R2, 0x1, RZ ;  /* 0x0000000102023810 */ /* 0x000fc80007ffe0ff */
[----:B------:R-:W-:-:S05]  /*0ef0*/  MOV R3, R2 ;  /* 0x0000000200037202 */ /* 0x000fca0000000f00 */
[----:B------:R-:W-:Y:S01]  /*0f00*/  @!P1 IMAD.MOV R3, RZ, RZ, -R3 ;  /* 0x000000ffff039224 */ /* 0x000fe200078e0a03 */
[----:B------:R-:W-:-:S05]  /*0f10*/  @!P2 LOP3.LUT R3, RZ, c[0x0][0x2d0], RZ, 0x33, !PT ;  /* 0x0000b400ff03aa12 */ /* 0x000fca00078e33ff */
[----:B------:R-:W-:-:S06]  /*0f20*/  IMAD.WIDE R28, R3, 0x4, R212 ;  /* 0x00000004031c7825 */ /* 0x000fcc00078e02d4 */
[----:B------:R-:W2:Y:S01]  /*0f30*/  LDG.E R28, [R28.64] ;  /* 0x000000061c1c7981 */ /* 0x000ea2000c1e1900 */
[----:B------:R-:W-:-:S04]  /*0f40*/  IABS R0, c[0x0][0x1c8] ;  /* 0x0000720000007a13 */ /* 0x000fc80000000000 */
[----:B------:R-:W1:Y:S08]  /*0f50*/  I2F.RP R5, R0 ;  /* 0x0000000000057306 */ /* 0x000e700000209400 */
[----:B-1----:R-:W1:Y:S02]  /*0f60*/  MUFU.RCP R8, R5 ;  /* 0x0000000500087308 */ /* 0x002e640000001000 */
[----:B-1----:R-:W-:-:S06]  /*0f70*/  IADD3 R8, R8, 0xffffffe, RZ ;  /* 0x0ffffffe08087810 */ /* 0x002fcc0007ffe0ff */
[----:B------:R-:W1:Y:S02]  /*0f80*/  F2I.FTZ.U32.TRUNC.NTZ R9, R8 ;  /* 0x0000000800097305 */ /* 0x000e64000021f000 */
[----:B-1----:R-:W-:Y:S01]  /*0f90*/  IADD3 R2, RZ, -R9, RZ ;  /* 0x80000009ff027210 */ /* 0x002fe20007ffe0ff */
[----:B------:R-:W-:-:S04]  /*0fa0*/  IMAD.MOV.U32 R8, RZ, RZ, RZ ;  /* 0x000000ffff087224 */ /* 0x000fc800078e00ff */
[----:B------:R-:W-:Y:S01]  /*0fb0*/  IMAD R4, R2, R0, RZ ;  /* 0x0000000002047224 */ /* 0x000fe200078e02ff */
[----:B------:R-:W-:-:S03]  /*0fc0*/  IABS R2, R18 ;  /* 0x0000001200027213 */ /* 0x000fc60000000000 */
[----:B------:R-:W-:-:S06]  /*0fd0*/  IMAD.HI.U32 R9, R9, R4, R8 ;  /* 0x0000000409097227 */ /* 0x000fcc00078e0008 */
[----:B------:R-:W-:-:S05]  /*0fe0*/  IMAD.HI.U32 R4, R9, R2, RZ ;  /* 0x0000000209047227 */ /* 0x000fca00078e00ff */
[----:B------:R-:W-:-:S05]  /*0ff0*/  IADD3 R5, -R4, RZ, RZ ;  /* 0x000000ff04057210 */ /* 0x000fca0007ffe1ff */
[----:B------:R-:W-:Y:S01]  /*1000*/  IMAD R5, R0, R5, R2 ;  /* 0x0000000500057224 */ /* 0x000fe200078e0202 */
[----:B------:R-:W-:-:S04]  /*1010*/  LOP3.LUT R2, R18, c[0x0][0x1c8], RZ, 0x3c, !PT ;  /* 0x0000720012027a12 */ /* 0x000fc800078e3cff */
[----:B------:R-:W-:-:S13]  /*1020*/  ISETP.GT.U32.AND P1, PT, R0, R5, PT ;  /* 0x000000050000720c */ /* 0x000fda0003f24070 */
[----:B------:R-:W-:Y:S01]  /*1030*/  @!P1 IMAD.IADD R5, R5, 0x1, -R0 ;  /* 0x0000000105059824 */ /* 0x000fe200078e0a00 */
[----:B------:R-:W-:Y:S02]  /*1040*/  @!P1 IADD3 R4, R4, 0x1, RZ ;  /* 0x0000000104049810 */ /* 0x000fe40007ffe0ff */
[----:B------:R-:W-:Y:S02]  /*1050*/  ISETP.GE.AND P1, PT, R2, RZ, PT ;  /* 0x000000ff0200720c */ /* 0x000fe40003f26270 */
[----:B------:R-:W-:Y:S02]  /*1060*/  ISETP.GE.U32.AND P2, PT, R5, R0, PT ;  /* 0x000000000500720c */ /* 0x000fe40003f46070 */
[----:B------:R-:W-:-:S05]  /*1070*/  IADD3 R0, -R3, RZ, RZ ;  /* 0x000000ff03007210 */ /* 0x000fca0007ffe1ff */
[----:B------:R-:W-:-:S05]  /*1080*/  IMAD R7, R0, c[0x0][0x2d0], R7 ;  /* 0x0000b40000077a24 */ /* 0x000fca00078e0207 */
[----:B------:R-:W-:Y:S02]  /*1090*/  SHF.R.S32.HI R5, RZ, 0x1f, R7 ;  /* 0x0000001fff057819 */ /* 0x000fe40000011407 */
[----:B------:R-:W-:Y:S02]  /*10a0*/  @P2 IADD3 R4, R4, 0x1, RZ ;  /* 0x0000000104042810 */ /* 0x000fe40007ffe0ff */
[----:B------:R-:W-:Y:S01]  /*10b0*/  ISETP.NE.AND P2, PT, RZ, c[0x0][0x1c8], PT ;  /* 0x00007200ff007a0c */ /* 0x000fe20003f45270 */
[----:B------:R-:W-:Y:S02]  /*10c0*/  IMAD R0, R5, c[0x0][0x198], RZ ;  /* 0x0000660005007a24 */ /* 0x000fe400078e02ff */
[----:B------:R-:W-:-:S10]  /*10d0*/  @!P1 IMAD.MOV R4, RZ, RZ, -R4 ;  /* 0x000000ffff049224 */ /* 0x000fd400078e0a04 */
[----:B------:R-:W-:Y:S02]  /*10e0*/  @!P2 LOP3.LUT R4, RZ, c[0x0][0x1c8], RZ, 0x33, !PT ;  /* 0x00007200ff04aa12 */ /* 0x000fe400078e33ff */
[----:B--2---:R-:W-:Y:S01]  /*10f0*/  SHF.R.S32.HI R17, RZ, 0x1f, R28 ;  /* 0x0000001fff117819 */ /* 0x004fe2000001141c */
[----:B------:R-:W-:-:S04]  /*1100*/  IMAD.WIDE.U32 R8, R28, c[0x0][0x180], RZ ;  /* 0x000060001c087a25 */ /* 0x000fc800078e00ff */
[C---:B------:R-:W-:Y:S02]  /*1110*/  IMAD R3, R17.reuse, c[0x0][0x180], RZ ;  /* 0x0000600011037a24 */ /* 0x040fe400078e02ff */
[----:B------:R-:W-:Y:S02]  /*1120*/  IMAD R17, R17, c[0x0][0x188], RZ ;  /* 0x0000620011117a24 */ /* 0x000fe400078e02ff */
[C---:B------:R-:W-:Y:S02]  /*1130*/  IMAD R2, R28.reuse, c[0x0][0x184], R3 ;  /* 0x000061001c027a24 */ /* 0x040fe400078e0203 */
[----:B------:R-:W-:Y:S02]  /*1140*/  IMAD R3, R7, c[0x0][0x19c], R0 ;  /* 0x0000670007037a24 */ /* 0x000fe400078e0200 */
[C---:B------:R-:W-:Y:S01]  /*1150*/  IMAD R17, R28.reuse, c[0x0][0x18c], R17 ;  /* 0x000063001c117a24 */ /* 0x040fe200078e0211 */
[----:B------:R-:W-:Y:S01]  /*1160*/  IADD3 R9, R9, R2, RZ ;  /* 0x0000000209097210 */ /* 0x000fe20007ffe0ff */
[----:B------:R-:W-:-:S04]  /*1170*/  IMAD.WIDE.U32 R28, R28, c[0x0][0x188], RZ ;  /* 0x000062001c1c7a25 */ /* 0x000fc800078e00ff */
[----:B------:R-:W-:Y:S01]  /*1180*/  IMAD.WIDE.U32 R24, R7, c[0x0][0x198], R8 ;  /* 0x0000660007187a25 */ /* 0x000fe200078e0008 */
[----:B------:R-:W-:Y:S02]  /*1190*/  SHF.R.S32.HI R9, RZ, 0x1f, R4 ;  /* 0x0000001fff097819 */ /* 0x000fe40000011404 */
[----:B------:R-:W-:Y:S01]  /*11a0*/  IADD3 R17, R29, R17, RZ ;  /* 0x000000111d117210 */ /* 0x000fe20007ffe0ff */
[----:B------:R-:W-:Y:S02]  /*11b0*/  IMAD.IADD R25, R25, 0x1, R3 ;  /* 0x0000000119197824 */ /* 0x000fe400078e0203 */
[----:B------:R-:W-:Y:S02]  /*11c0*/  IMAD R13, R9, c[0x0][0x1b0], RZ ;  /* 0x00006c00090d7a24 */ /* 0x000fe400078e02ff */
[----:B------:R-:W-:-:S04]  /*11d0*/  IMAD.WIDE.U32 R24, R4, c[0x0][0x1b0], R24 ;  /* 0x00006c0004187a25 */ /* 0x000fc800078e0018 */
[----:B------:R-:W-:-:S04]  /*11e0*/  IMAD R13, R4, c[0x0][0x1b4], R13 ;  /* 0x00006d00040d7a24 */ /* 0x000fc800078e020d */
[----:B------:R-:W-:Y:S01]  /*11f0*/  IMAD.IADD R13, R25, 0x1, R13 ;  /* 0x00000001190d7824 */ /* 0x000fe200078e020d */
[----:B------:R-:W-:Y:S05]  /*1200*/  BRA `(.L_x_686) ;  /* 0x0000042000007947 */ /* 0x000fea0003800000 */
.L_x_685:
[----:B------:R-:W-:-:S13]  /*1210*/  ISETP.NE.AND P4, PT, R17, -0x1, PT ;  /* 0xffffffff1100780c */ /* 0x000fda0003f85270 */
[----:B------:R-:W-:-:S05]  /*1220*/  @P4 IADD3 R3, R2, R17, RZ ;  /* 0x0000001102034210 */ /* 0x000fca0007ffe0ff */
[----:B------:R-:W-:-:S04]  /*1230*/  @P4 IMAD.WIDE.U32 R12, R3, c[0x0][0x198], RZ ;  /* 0x00006600030c4a25 */ /* 0x000fc800078e00ff */
[----:B------:R-:W-:Y:S01]  /*1240*/  @P4 IMAD R3, R3, c[0x0][0x19c], R13 ;  /* 0x0000670003034a24 */ /* 0x000fe200078e020d */
[----:B------:R-:W-:Y:S05]  /*1250*/  @P4 BRA `(.L_x_687) ;  /* 0x000000a000004947 */ /* 0x000fea0003800000 */
[----:B------:R-:W-:Y:S01]  /*1260*/  SHF.R.S32.HI R5, RZ, 0x1f, R2 ;  /* 0x0000001fff057819 */ /* 0x000fe20000011402 */
[----:B------:R-:W-:Y:S01]  /*1270*/  IMAD.WIDE.U32 R8, R2, c[0x0][0x198], RZ ;  /* 0x0000660002087a25 */ /* 0x000fe200078e00ff */
[----:B-----5:R-:W-:-:S03]  /*1280*/  SHF.R.S32.HI R3, RZ, 0x1f, R0 ;  /* 0x0000001fff037819 */ /* 0x020fc60000011400 */
[----:B------:R-:W-:Y:S02]  /*1290*/  IMAD R5, R5, c[0x0][0x198], RZ ;  /* 0x0000660005057a24 */ /* 0x000fe400078e02ff */
[----:B------:R-:W-:Y:S02]  /*12a0*/  IMAD R3, R3, c[0x0][0x180], RZ ;  /* 0x0000600003037a24 */ /* 0x000fe400078e02ff */
[----:B------:R-:W-:Y:S02]  /*12b0*/  IMAD R4, R2, c[0x0][0x19c], R5 ;  /* 0x0000670002047a24 */ /* 0x000fe400078e0205 */
[----:B------:R-:W-:-:S03]  /*12c0*/  IMAD R3, R0, c[0x0][0x184], R3 ;  /* 0x0000610000037a24 */ /* 0x000fc600078e0203 */
[----:B------:R-:W-:-:S05]  /*12d0*/  IADD3 R9, R9, R4, RZ ;  /* 0x0000000409097210 */ /* 0x000fca0007ffe0ff */
[----:B------:R-:W-:-:S05]  /*12e0*/  IMAD.WIDE.U32 R12, R0, c[0x0][0x180], R8 ;  /* 0x00006000000c7a25 */ /* 0x000fca00078e0008 */
[----:B------:R-:W-:Y:S02]  /*12f0*/  IADD3 R3, R13, R3, RZ ;  /* 0x000000030d037210 */ /* 0x000fe40007ffe0ff */
.L_x_687:
[----:B------:R-:W-:Y:S02]  /*1300*/  IABS R7, c[0x0][0x1c8] ;  /* 0x0000720000077a13 */ /* 0x000fe40000000000 */
[----:B------:R-:W-:Y:S02]  /*1310*/  MOV R8, RZ ;  /* 0x000000ff00087202 */ /* 0x000fe40000000f00 */
[----:B------:R-:W1:Y:S01]  /*1320*/  I2F.RP R13, R7 ;  /* 0x00000007000d7306 */ /* 0x000e620000209400 */
[----:B------:R-:W-:-:S05]  /*1330*/  @P4 IADD3 R17, R2, R17, RZ ;  /* 0x0000001102114210 */ /* 0x000fca0007ffe0ff */
[----:B------:R-:W-:-:S04]  /*1340*/  @P4 IMAD.WIDE.U32 R28, R17, c[0x0][0x1a0], RZ ;  /* 0x00006800111c4a25 */ /* 0x000fc800078e00ff */
[----:B------:R-:W-:Y:S01]  /*1350*/  @P4 IMAD R17, R17, c[0x0][0x1a4], R29 ;  /* 0x0000690011114a24 */ /* 0x000fe200078e021d */
[----:B-1----:R-:W1:Y:S02]  /*1360*/  MUFU.RCP R9, R13 ;  /* 0x0000000d00097308 */ /* 0x002e640000001000 */
[----:B-1----:R-:W-:Y:S01]  /*1370*/  IADD3 R9, R9, 0xffffffe, RZ ;  /* 0x0ffffffe09097810 */ /* 0x002fe20007ffe0ff */
[----:B------:R-:W-:-:S05]  /*1380*/  IMAD.MOV.U32 R13, RZ, RZ, R3 ;  /* 0x000000ffff0d7224 */ /* 0x000fca00078e0003 */
[----:B------:R-:W1:Y:S02]  /*1390*/  F2I.FTZ.U32.TRUNC.NTZ R9, R9 ;  /* 0x0000000900097305 */ /* 0x000e64000021f000 */
[----:B-1----:R-:W-:-:S04]  /*13a0*/  IMAD.MOV R4, RZ, RZ, -R9 ;  /* 0x000000ffff047224 */ /* 0x002fc800078e0a09 */
[----:B------:R-:W-:Y:S01]  /*13b0*/  IMAD R5, R4, R7, RZ ;  /* 0x0000000704057224 */ /* 0x000fe200078e02ff */
[----:B------:R-:W-:-:S03]  /*13c0*/  IABS R4, R18 ;  /* 0x0000001200047213 */ /* 0x000fc60000000000 */
[----:B------:R-:W-:-:S04]  /*13d0*/  IMAD.HI.U32 R8, R9, R5, R8 ;  /* 0x0000000509087227 */ /* 0x000fc800078e0008 */
[----:B------:R-:W-:-:S04]  /*13e0*/  IMAD.MOV.U32 R5, RZ, RZ, R4 ;  /* 0x000000ffff057224 */ /* 0x000fc800078e0004 */
        /* <DEDUP_REMOVED lines=9> */
[----:B------:R-:W-:Y:S02]  /*1480*/  ISETP.GE.U32.AND P3, PT, R8, R7, PT ;  /* 0x000000070800720c */ /* 0x000fe40003f66070 */
[----:B------:R-:W-:-:S04]  /*1490*/  LEA R7, R133, 0xffffffc0, 0x6 ;  /* 0xffffffc085077811 */ /* 0x000fc800078e30ff */
[----:B------:R-:W-:Y:S01]  /*14a0*/  SHF.R.S32.HI R5, RZ, 0x1f, R7 ;  /* 0x0000001fff057819 */ /* 0x000fe20000011407 */
[----:B------:R-:W-:-:S04]  /*14b0*/  IMAD.WIDE.U32 R12, R7, c[0x0][0x198], R12 ;  /* 0x00006600070c7a25 */ /* 0x000fc800078e000c */
[----:B------:R-:W-:Y:S01]  /*14c0*/  IMAD R8, R5, c[0x0][0x198], RZ ;  /* 0x0000660005087a24 */ /* 0x000fe200078e02ff */
[----:B------:R-:W-:Y:S02]  /*14d0*/  MOV R24, R12 ;  /* 0x0000000c00187202 */ /* 0x000fe40000000f00 */
[----:B------:R-:W-:Y:S01]  /*14e0*/  @P3 IADD3 R4, R4, 0x1, RZ ;  /* 0x0000000104043810 */ /* 0x000fe20007ffe0ff */
[----:B------:R-:W-:-:S03]  /*14f0*/  IMAD R3, R7, c[0x0][0x19c], R8 ;  /* 0x0000670007037a24 */ /* 0x000fc600078e0208 */
[----:B------:R-:W-:Y:S01]  /*1500*/  @!P2 IADD3 R4, -R4, RZ, RZ ;  /* 0x000000ff0404a210 */ /* 0x000fe20007ffe1ff */
[----:B------:R-:W-:Y:S01]  /*1510*/  IMAD.IADD R25, R13, 0x1, R3 ;  /* 0x000000010d197824 */ /* 0x000fe200078e0203 */
[----:B------:R-:W-:-:S04]  /*1520*/  @!P1 LOP3.LUT R4, RZ, c[0x0][0x1c8], RZ, 0x33, !PT ;  /* 0x00007200ff049a12 */ /* 0x000fc800078e33ff */
[----:B------:R-:W-:Y:S01]  /*1530*/  SHF.R.S32.HI R9, RZ, 0x1f, R4 ;  /* 0x0000001fff097819 */ /* 0x000fe20000011404 */
[----:B------:R-:W-:-:S04]  /*1540*/  IMAD.WIDE.U32 R24, R4, c[0x0][0x1b0], R24 ;  /* 0x00006c0004187a25 */ /* 0x000fc800078e0018 */
[----:B------:R-:W-:-:S04]  /*1550*/  IMAD R13, R9, c[0x0][0x1b0], RZ ;  /* 0x00006c00090d7a24 */ /* 0x000fc800078e02ff */
[----:B------:R-:W-:-:S04]  /*1560*/  IMAD R13, R4, c[0x0][0x1b4], R13 ;  /* 0x00006d00040d7a24 */ /* 0x000fc800078e020d */
[----:B------:R-:W-:Y:S01]  /*1570*/  IMAD.IADD R13, R25, 0x1, R13 ;  /* 0x00000001190d7824 */ /* 0x000fe200078e020d */
        /* <DEDUP_REMOVED lines=11> */
.L_x_686:
[----:B------:R-:W-:Y:S01]  /*1630*/  ISETP.NE.AND P1, PT, R206, -0x1, PT ;  /* 0xffffffffce00780c */ /* 0x000fe20003f25270 */
[----:B------:R-:W-:Y:S01]  /*1640*/  BSSY B0, `(.L_x_688) ;  /* 0x0000073000007945 */ /* 0x000fe20003800000 */
[----:B------:R-:W-:Y:S02]  /*1650*/  SHF.R.S32.HI R3, RZ, 0x1f, R16 ;  /* 0x0000001fff037819 */ /* 0x000fe40000011410 */
[----:B------:R-:W-:Y:S02]  /*1660*/  IADD3 R199, -R88, R209, RZ ;  /* 0x000000d158c77210 */ /* 0x000fe40007ffe1ff */
[CC--:B------:R-:W-:Y:S02]  /*1670*/  LEA.HI R21, R3.reuse, R16.reuse, RZ, 0x4 ;  /* 0x0000001003157211 */ /* 0x0c0fe400078f20ff */
[----:B------:R-:W-:Y:S02]  /*1680*/  LEA.HI R25, R3, R16, RZ, 0x3 ;  /* 0x0000001003197211 */ /* 0x000fe400078f18ff */
[----:B------:R-:W-:-:S02]  /*1690*/  SHF.R.S32.HI R8, RZ, 0x4, R21 ;  /* 0x00000004ff087819 */ /* 0x000fc40000011415 */
[----:B------:R-:W-:Y:S01]  /*16a0*/  SHF.R.S32.HI R14, RZ, 0x3, R25 ;  /* 0x00000003ff0e7819 */ /* 0x000fe20000011419 */
[----:B------:R-:W-:Y:S01]  /*16b0*/  @!P1 IMAD.WIDE.U32 R30, R10, c[0x0][0x178], RZ ;  /* 0x00005e000a1e9a25 */ /* 0x000fe200078e00ff */
[----:B-----5:R-:W-:Y:S02]  /*16c0*/  @!P1 SHF.R.S32.HI R0, RZ, 0x1f, R10 ;  /* 0x0000001fff009819 */ /* 0x020fe4000001140a */
[----:B------:R-:W-:Y:S01]  /*16d0*/  LEA.HI R2, R21, R8, RZ, 0x1 ;  /* 0x0000000815027211 */ /* 0x000fe200078f08ff */
[----:B------:R-:W-:Y:S01]  /*16e0*/  @P1 IMAD.WIDE.U32 R26, R206, c[0x0][0x190], RZ ;  /* 0x00006400ce1a1a25 */ /* 0x000fe200078e00ff */
[----:B------:R-:W-:Y:S02]  /*16f0*/  LOP3.LUT R25, R25, 0xfffffff8, RZ, 0xc0, !PT ;  /* 0xfffffff819197812 */ /* 0x000fe400078ec0ff */
[----:B------:R-:W-:Y:S01]  /*1700*/  LOP3.LUT R21, R21, 0xfffffff0, RZ, 0xc0, !PT ;  /* 0xfffffff015157812 */ /* 0x000fe200078ec0ff */
[----:B------:R-:W-:Y:S01]  /*1710*/  @!P1 IMAD R0, R0, c[0x0][0x178], RZ ;  /* 0x00005e0000009a24 */ /* 0x000fe200078e02ff */
[----:B------:R-:W-:Y:S01]  /*1720*/  LOP3.LUT R197, R2, 0xfffffffe, RZ, 0xc0, !PT ;  /* 0xfffffffe02c57812 */ /* 0x000fe200078ec0ff */
[----:B------:R-:W-:Y:S01]  /*1730*/  IMAD.IADD R2, R16, 0x1, -R25 ;  /* 0x0000000110027824 */ /* 0x000fe200078e0a19 */
[----:B------:R-:W-:Y:S01]  /*1740*/  SHF.R.S32.HI R15, RZ, 0x1f, R14 ;  /* 0x0000001fff0f7819 */ /* 0x000fe2000001140e */
[----:B------:R-:W-:Y:S01]  /*1750*/  @!P1 IMAD R0, R10, c[0x0][0x17c], R0 ;  /* 0x00005f000a009a24 */ /* 0x000fe200078e0200 */
[CC--:B------:R-:W-:Y:S01]  /*1760*/  LEA.HI R20, R3.reuse, R16.reuse, RZ, 0x6 ;  /* 0x0000001003147211 */ /* 0x0c0fe200078f30ff */
[----:B------:R-:W-:Y:S01]  /*1770*/  IMAD.IADD R10, R16, 0x1, -R21 ;  /* 0x00000001100a7824 */ /* 0x000fe200078e0a15 */
[----:B------:R-:W-:Y:S01]  /*1780*/  LEA.HI R87, R3, R16, RZ, 0x5 ;  /* 0x0000001003577211 */ /* 0x000fe200078f28ff */
[----:B------:R-:W-:-:S02]  /*1790*/  IMAD.SHL.U32 R210, R2, 0x8, RZ ;  /* 0x0000000802d27824 */ /* 0x000fc400078e00ff */
[----:B------:R-:W-:Y:S01]  /*17a0*/  IMAD.SHL.U32 R25, R14, 0x40, RZ ;  /* 0x000000400e197824 */ /* 0x000fe200078e00ff */
[----:B------:R-:W-:Y:S01]  /*17b0*/  SHF.R.S32.HI R21, RZ, 0x1f, R10 ;  /* 0x0000001fff157819 */ /* 0x000fe2000001140a */
[----:B------:R-:W-:Y:S01]  /*17c0*/  IMAD.IADD R197, R8, 0x1, -R197 ;  /* 0x0000000108c57824 */ /* 0x000fe200078e0ac5 */
[----:B------:R-:W-:Y:S01]  /*17d0*/  IADD3 R28, P2, R210, R28, RZ ;  /* 0x0000001cd21c7210 */ /* 0x000fe20007f5e0ff */
[----:B------:R-:W-:Y:S01]  /*17e0*/  @P1 IMAD R19, R206, c[0x0][0x194], R27 ;  /* 0x00006500ce131a24 */ /* 0x000fe200078e021b */
[----:B------:R-:W-:Y:S01]  /*17f0*/  SHF.R.S32.HI R8, RZ, 0x1f, R210 ;  /* 0x0000001fff087819 */ /* 0x000fe200000114d2 */
[----:B------:R-:W-:Y:S01]  /*1800*/  @!P1 IMAD.IADD R19, R31, 0x1, R0 ;  /* 0x000000011f139824 */ /* 0x000fe200078e0200 */
[----:B------:R-:W-:Y:S01]  /*1810*/  LOP3.LUT R25, R25, 0x1c0, RZ, 0xc0, !PT ;  /* 0x000001c019197812 */ /* 0x000fe200078ec0ff */
[----:B------:R-:W-:Y:S01]  /*1820*/  @!P1 IMAD.MOV.U32 R26, RZ, RZ, R30 ;  /* 0x000000ffff1a9224 */ /* 0x000fe200078e001e */
[----:B------:R-:W-:Y:S01]  /*1830*/  IADD3 R24, P3, R210, R24, RZ ;  /* 0x00000018d2187210 */ /* 0x000fe20007f7e0ff */
[----:B------:R-:W-:Y:S01]  /*1840*/  IMAD.X R29, R8, 0x1, R17, P2 ;  /* 0x00000001081d7824 */ /* 0x000fe200010e0611 */
[----:B------:R-:W-:Y:S01]  /*1850*/  LEA.HI R0, R21, R10, RZ, 0x3 ;  /* 0x0000000a15007211 */ /* 0x000fe200078f18ff */
[----:B------:R-:W-:Y:S01]  /*1860*/  IMAD.WIDE R22, R23, 0x40, R14 ;  /* 0x0000004017167825 */ /* 0x000fe200078e020e */
[----:B------:R-:W-:-:S02]  /*1870*/  LOP3.LUT R21, R25, 0x38, R210, 0xf8, !PT ;  /* 0x0000003819157812 */ /* 0x000fc400078ef8d2 */
[----:B------:R-:W-:Y:S01]  /*1880*/  SHF.R.U32.HI R12, RZ, 0x3, R25 ;  /* 0x00000003ff0c7819 */ /* 0x000fe20000011619 */
[----:B------:R-:W-:Y:S01]  /*1890*/  IMAD.X R25, R8, 0x1, R13, P3 ;  /* 0x0000000108197824 */ /* 0x000fe200018e060d */
[----:B------:R-:W-:Y:S01]  /*18a0*/  LOP3.LUT R17, R0, 0xfffffff8, RZ, 0xc0, !PT ;  /* 0xfffffff800117812 */ /* 0x000fe200078ec0ff */
[----:B------:R-:W-:Y:S01]  /*18b0*/  IMAD R13, R9, c[0x0][0x1b8], RZ ;  /* 0x00006e00090d7a24 */ /* 0x000fe200078e02ff */
[----:B------:R-:W-:Y:S01]  /*18c0*/  IADD3 R26, P1, R210, R26, RZ ;  /* 0x0000001ad21a7210 */ /* 0x000fe20007f3e0ff */
[----:B------:R-:W-:Y:S01]  /*18d0*/  IMAD.WIDE.U32 R28, R4, c[0x0][0x1b8], R28 ;  /* 0x00006e00041c7a25 */ /* 0x000fe200078e001c */
[----:B------:R-:W-:Y:S02]  /*18e0*/  SHF.R.S32.HI R9, RZ, 0x1f, R18 ;  /* 0x0000001fff097819 */ /* 0x000fe40000011412 */
[----:B------:R-:W-:Y:S01]  /*18f0*/  LOP3.LUT R12, R21, R12, RZ, 0x3c, !PT ;  /* 0x0000000c150c7212 */ /* 0x000fe200078e3cff */
[----:B------:R-:W-:Y:S01]  /*1900*/  IMAD.IADD R10, R10, 0x1, -R17 ;  /* 0x000000010a0a7824 */ /* 0x000fe200078e0a11 */
[----:B------:R-:W-:Y:S01]  /*1910*/  IADD3 R201, R210, 0x40, RZ ;  /* 0x00000040d2c97810 */ /* 0x000fe20007ffe0ff */
[----:B------:R-:W-:Y:S01]  /*1920*/  IMAD.X R27, R8, 0x1, R19, P1 ;  /* 0x00000001081b7824 */ /* 0x000fe200008e0613 */
[----:B------:R-:W-:Y:S01]  /*1930*/  IADD3 R7, P1, R14, R7, RZ ;  /* 0x000000070e077210 */ /* 0x000fe20007f3e0ff */
[----:B------:R-:W-:Y:S01]  /*1940*/  IMAD R8, R4, c[0x0][0x1bc], R13 ;  /* 0x00006f0004087a24 */ /* 0x000fe200078e020d */
[----:B------:R-:W-:Y:S01]  /*1950*/  IADD3 R200, R210, 0x80, RZ ;  /* 0x00000080d2c87810 */ /* 0x000fe20007ffe0ff */
[----:B------:R-:W-:Y:S01]  /*1960*/  IMAD R9, R9, c[0x0][0x1a8], RZ ;  /* 0x00006a0009097a24 */ /* 0x000fe200078e02ff */
[----:B------:R-:W-:Y:S01]  /*1970*/  IADD3.X R5, R15, R5, RZ, P1, !PT ;  /* 0x000000050f057210 */ /* 0x000fe20000ffe4ff */
[C---:B------:R-:W-:Y:S01]  /*1980*/  IMAD.SHL.U32 R4, R10.reuse, 0x40, RZ ;  /* 0x000000400a047824 */ /* 0x040fe200078e00ff */
[----:B------:R-:W-:Y:S01]  /*1990*/  R2P PR, R10, 0x6 ;  /* 0x000000060a007804 */ /* 0x000fe20000000000 */
[----:B------:R-:W-:Y:S01]  /*19a0*/  IMAD R21, R18, c[0x0][0x1ac], R9 ;  /* 0x00006b0012157a24 */ /* 0x000fe200078e0209 */
[----:B------:R-:W-:Y:S01]  /*19b0*/  ISETP.GE.AND P3, PT, R14, R199, PT ;  /* 0x000000c70e00720c */ /* 0x000fe20003f66270 */
[----:B------:R-:W-:Y:S01]  /*19c0*/  IMAD.SHL.U32 R9, R197, 0x8, RZ ;  /* 0x00000008c5097824 */ /* 0x000fe200078e00ff */
[----:B------:R-:W-:Y:S01]  /*19d0*/  LOP3.LUT R4, R4, 0x1c0, RZ, 0xc0, !PT ;  /* 0x000001c004047812 */ /* 0x000fe200078ec0ff */
[----:B------:R-:W-:-:S02]  /*19e0*/  IMAD R13, R15, c[0x0][0x198], RZ ;  /* 0x000066000f0d7a24 */ /* 0x000fc400078e02ff */
[----:B------:R-:W-:Y:S01]  /*19f0*/  IMAD.IADD R29, R29, 0x1, R8 ;  /* 0x000000011d1d7824 */ /* 0x000fe200078e0208 */
[----:B------:R-:W-:Y:S01]  /*1a00*/  LOP3.LUT R9, R4, 0x8, R9, 0xf8, !PT ;  /* 0x0000000804097812 */ /* 0x000fe200078ef809 */
[----:B------:R-:W-:Y:S01]  /*1a10*/  IMAD R8, R5, c[0x0][0x1a0], RZ ;  /* 0x0000680005087a24 */ /* 0x000fe200078e02ff */
[----:B------:R-:W-:Y:S01]  /*1a20*/  SHF.R.U32.HI R4, RZ, 0x3, R4 ;  /* 0x00000003ff047819 */ /* 0x000fe20000011604 */
[----:B------:R-:W-:Y:S02]  /*1a30*/  IMAD.SHL.U32 R5, R0, 0x40, RZ ;  /* 0x0000004000057824 */ /* 0x000fe400078e00ff */
[----:B------:R-:W-:Y:S01]  /*1a40*/  IMAD.SHL.U32 R19, R20, 0x8, RZ ;  /* 0x0000000814137824 */ /* 0x000fe200078e00ff */
[----:B------:R-:W-:Y:S01]  /*1a50*/  LOP3.LUT R4, R9, R4, RZ, 0x3c, !PT ;  /* 0x0000000409047212 */ /* 0x000fe200078e3cff */
[C---:B------:R-:W-:Y:S02]  /*1a60*/  IMAD R13, R14.reuse, c[0x0][0x19c], R13 ;  /* 0x000067000e0d7a24 */ /* 0x040fe400078e020d */
[----:B------:R-:W-:Y:S01]  /*1a70*/  IMAD.WIDE.U32 R134, R14, c[0x0][0x198], R24 ;  /* 0x000066000e867a25 */ /* 0x000fe200078e0018 */
[----:B------:R-:W-:-:S02]  /*1a80*/  LOP3.LUT R0, R4, 0xfffffe00, R5, 0xf8, !PT ;  /* 0xfffffe0004007812 */ /* 0x000fc400078ef805 */
[----:B------:R-:W-:Y:S01]  /*1a90*/  LOP3.LUT R208, R12, 0xfffffe00, R19, 0xf8, !PT ;  /* 0xfffffe000cd07812 */ /* 0x000fe200078ef813 */
[----:B------:R-:W-:Y:S01]  /*1aa0*/  IMAD.IADD R135, R135, 0x1, R13 ;  /* 0x0000000187877824 */ /* 0x000fe200078e020d */
[----:B------:R-:W-:Y:S01]  /*1ab0*/  LOP3.LUT R13, R87, 0xffffffe0, RZ, 0xc0, !PT ;  /* 0xffffffe0570d7812 */ /* 0x000fe200078ec0ff */
[C---:B------:R-:W-:Y:S01]  /*1ac0*/  IMAD R3, R7.reuse, c[0x0][0x1a4], R8 ;  /* 0x0000690007037a24 */ /* 0x040fe200078e0208 */
[----:B------:R-:W-:Y:S01]  /*1ad0*/  SHF.R.S32.HI R87, RZ, 0x5, R87 ;  /* 0x00000005ff577819 */ /* 0x000fe20000011457 */
[----:B------:R-:W-:-:S04]  /*1ae0*/  IMAD.WIDE.U32 R146, R7, c[0x0][0x1a0], R28 ;  /* 0x0000680007927a25 */ /* 0x000fc800078e001c */
[----:B------:R-:W-:Y:S02]  /*1af0*/  IMAD.MOV.U32 R7, RZ, RZ, 0x10 ;  /* 0x00000010ff077424 */ /* 0x000fe400078e00ff */
[----:B------:R-:W-:Y:S02]  /*1b00*/  IMAD.MOV.U32 R5, RZ, RZ, 0x20 ;  /* 0x00000020ff057424 */ /* 0x000fe400078e00ff */
[----:B------:R-:W-:Y:S01]  /*1b10*/  IMAD.WIDE.U32 R18, R18, c[0x0][0x1a8], R26 ;  /* 0x00006a0012127a25 */ /* 0x000fe200078e001a */
[----:B------:R-:W-:Y:S02]  /*1b20*/  SEL R7, R7, 0xfffffff0, !P1 ;  /* 0xfffffff007077807 */ /* 0x000fe40004800000 */
[----:B------:R-:W-:Y:S01]  /*1b30*/  SEL R5, R5, 0xffffffe0, !P2 ;  /* 0xffffffe005057807 */ /* 0x000fe20005000000 */
[----:B------:R-:W-:Y:S02]  /*1b40*/  IMAD.IADD R13, R16, 0x1, -R13 ;  /* 0x00000001100d7824 */ /* 0x000fe400078e0a0d */
[----:B------:R-:W-:-:S02]  /*1b50*/  IMAD.SHL.U32 R208, R208, 0x2, RZ ;  /* 0x00000002d0d07824 */ /* 0x000fc400078e00ff */
[----:B------:R-:W-:Y:S02]  /*1b60*/  IMAD.IADD R21, R19, 0x1, R21 ;  /* 0x0000000113157824 */ /* 0x000fe400078e0215 */
[----:B------:R-:W-:Y:S01]  /*1b70*/  IMAD.IADD R144, R147, 0x1, R3 ;  /* 0x0000000193907824 */ /* 0x000fe200078e0203 */
[----:B------:R-:W-:Y:S05]  /*1b80*/  @P3 BRA `(.L_x_689) ;  /* 0x000001e000003947 */ /* 0x000fea0003800000 */
[----:B------:R-:W-:Y:S01]  /*1b90*/  ISETP.GE.AND P5, PT, R210, c[0x0][0x220], PT ;  /* 0x00008800d2007a0c */ /* 0x000fe20003fa6270 */
[----:B------:R-:W-:Y:S01]  /*1ba0*/  IMAD R3, R23, c[0x0][0x190], RZ ;  /* 0x0000640017037a24 */ /* 0x000fe200078e02ff */
[----:B------:R-:W-:Y:S01]  /*1bb0*/  ISETP.GE.AND P4, PT, R201, c[0x0][0x220], PT ;  /* 0x00008800c9007a0c */ /* 0x000fe20003f86270 */
[----:B------:R-:W-:Y:S01]  /*1bc0*/  IMAD.MOV.U32 R20, RZ, RZ, R18 ;  /* 0x000000ffff147224 */ /* 0x000fe200078e0012 */
[----:B------:R-:W-:Y:S01]  /*1bd0*/  ISETP.GE.AND P3, PT, R200, c[0x0][0x220], PT ;  /* 0x00008800c8007a0c */ /* 0x000fe20003f66270 */
[C---:B------:R-:W-:Y:S02]  /*1be0*/  IMAD R3, R22.reuse, c[0x0][0x194], R3 ;  /* 0x0000650016037a24 */ /* 0x040fe400078e0203 */
[----:B------:R-:W-:-:S04]  /*1bf0*/  IMAD.WIDE.U32 R8, R22, c[0x0][0x190], R20 ;  /* 0x0000640016087a25 */ /* 0x000fc800078e0014 */
[----:B------:R-:W-:Y:S02]  /*1c00*/  IMAD.IADD R3, R9, 0x1, R3 ;  /* 0x0000000109037824 */ /* 0x000fe400078e0203 */
[C---:B------:R-:W-:Y:S01]  /*1c10*/  @!P5 LEA R26, P2, R8.reuse, c[0x0][0x160], 0x1 ;  /* 0x00005800081ada11 */ /* 0x040fe200078408ff */
[----:B------:R1:W-:Y:S01]  /*1c20*/  @P5 STS.128 [R208], RZ ;  /* 0x000000ffd0005388 */ /* 0x0003e20000000c00 */
[C---:B------:R-:W-:Y:S02]  /*1c30*/  @!P4 LEA R24, P1, R8.reuse, c[0x0][0x160], 0x1 ;  /* 0x000058000818ca11 */ /* 0x040fe400078208ff */
[C-C-:B------:R-:W-:Y:S02]  /*1c40*/  @!P5 LEA.HI.X R27, R8.reuse, c[0x0][0x164], R3.reuse, 0x1, P2 ;  /* 0x00005900081bda11 */ /* 0x140fe400010f0c03 */
[----:B------:R-:W-:-:S03]  /*1c50*/  @!P4 LEA.HI.X R25, R8, c[0x0][0x164], R3, 0x1, P1 ;  /* 0x000059000819ca11 */ /* 0x000fc600008f0c03 */
[----:B------:R-:W-:Y:S01]  /*1c60*/  @!PT LDS RZ, [RZ] ;  /* 0x00000000fffff984 */ /* 0x000fe20000000800 */
[----:B------:R-:W-:Y:S01]  /*1c70*/  @!PT LDS RZ, [RZ] ;  /* 0x00000000fffff984 */ /* 0x000fe20000000800 */
[----:B------:R-:W-:Y:S01]  /*1c80*/  @!PT LDS RZ, [RZ] ;  /* 0x00000000fffff984 */ /* 0x000fe20000000800 */
[----:B------:R1:W-:Y:S04]  /*1c90*/  @!P5 LDGSTS.E.BYPASS.LTC128B.128 [R208], [R26.64] ;  /* 0x000000001ad0dfae */ /* 0x0003e8000b901d46 */
[----:B------:R1:W-:Y:S04]  /*1ca0*/  @P4 STS.128 [R208+0x2000], RZ ;  /* 0x002000ffd0004388 */ /* 0x0003e80000000c00 */
[----:B------:R-:W-:Y:S01]  /*1cb0*/  @!PT LDS RZ, [RZ] ;  /* 0x00000000fffff984 */ /* 0x000fe20000000800 */
[----:B------:R-:W-:Y:S01]  /*1cc0*/  @!PT LDS RZ, [RZ] ;  /* 0x00000000fffff984 */ /* 0x000fe20000000800 */
[----:B------:R-:W-:Y:S01]  /*1cd0*/  @!PT LDS RZ, [RZ] ;  /* 0x00000000fffff984 */ /* 0x000fe20000000800 */
[----:B------:R1:W-:Y:S04]  /*1ce0*/  @!P4 LDGSTS.E.BYPASS.LTC128B.128 [R208+0x2000], [R24.64+0x80] ;  /* 0x0200008018d0cfae */ /* 0x0003e8000b901d46 */
[----:B------:R1:W-:Y:S01]  /*1cf0*/  @P3 STS.128 [R208+0x4000], RZ ;  /* 0x004000ffd0003388 */ /* 0x0003e20000000c00 */
[----:B------:R-:W-:Y:S05]  /*1d00*/  @P3 BRA `(.L_x_689) ;  /* 0x0000006000003947 */ /* 0x000fea0003800000 */
[----:B-1----:R-:W-:-:S04]  /*1d10*/  LEA R24, P1, R8, c[0x0][0x160], 0x1 ;  /* 0x0000580008187a11 */ /* 0x002fc800078208ff */
[----:B------:R-:W-:-:S05]  /*1d20*/  LEA.HI.X R25, R8, c[0x0][0x164], R3, 0x1, P1 ;  /* 0x0000590008197a11 */ /* 0x000fca00008f0c03 */
[----:B------:R-:W-:Y:S01]  /*1d30*/  @!PT LDS RZ, [RZ] ;  /* 0x00000000fffff984 */ /* 0x000fe20000000800 */
[----:B------:R-:W-:Y:S01]  /*1d40*/  @!PT LDS RZ, [RZ] ;  /* 0x00000000fffff984 */ /* 0x000fe20000000800 */
[----:B------:R-:W-:Y:S01]  /*1d50*/  @!PT LDS RZ, [RZ] ;  /* 0x00000000fffff984 */ /* 0x000fe20000000800 */
[----:B------:R1:W-:Y:S04]  /*1d60*/  LDGSTS.E.BYPASS.LTC128B.128 [R208+0x4000], [R24.64+0x100] ;  /* 0x0400010018d07fae */ /* 0x0003e8000b901d46 */
.L_x_689:
[----:B------:R-:W-:Y:S05]  /*1d70*/  BSYNC B0 ;  /* 0x0000000000007941 */ /* 0x000fea0003800000 */
.L_x_688:
[----:B------:R-:W-:Y:S01]  /*1d80*/  IADD3 R8, R14, 0x10, RZ ;  /* 0x000000100e087810 */ /* 0x000fe20007ffe0ff */
[----:B------:R-:W-:Y:S03]  /*1d90*/  BSSY B0, `(.L_x_690) ;  /* 0x0000024000007945 */ /* 0x000fe60003800000 */
[----:B------:R-:W-:-:S13]  /*1da0*/  ISETP.GE.AND P1, PT, R8, R199, PT ;  /* 0x000000c70800720c */ /* 0x000fda0003f26270 */
[----:B------:R-:W-:Y:S05]  /*1db0*/  @P1 BRA `(.L_x_691) ;  /* 0x0000021000001947 */ /* 0x000fea0003800000 */
[----:B------:R-:W-:Y:S01]  /*1dc0*/  IADD3 R4, P1, R22, 0x10, RZ ;  /* 0x0000001016047810 */ /* 0x000fe20007f3e0ff */
[----:B-1----:R-:W-:Y:S01]  /*1dd0*/  IMAD.MOV.U32 R24, RZ, RZ, R18 ;  /* 0x000000ffff187224 */ /* 0x002fe200078e0012 */
[----:B------:R-:W-:Y:S01]  /*1de0*/  ISETP.GE.AND P4, PT, R210, c[0x0][0x220], PT ;  /* 0x00008800d2007a0c */ /* 0x000fe20003f86270 */
[----:B------:R-:W-:Y:S01]  /*1df0*/  IMAD.MOV.U32 R25, RZ, RZ, R21 ;  /* 0x000000ffff197224 */ /* 0x000fe200078e0015 */
[----:B------:R-:W-:Y:S01]  /*1e00*/  ISETP.GE.AND P3, PT, R201, c[0x0][0x220], PT ;  /* 0x00008800c9007a0c */ /* 0x000fe20003f66270 */
[----:B------:R-:W-:Y:S01]  /*1e10*/  IMAD.X R3, RZ, RZ, R23, P1 ;  /* 0x000000ffff037224 */ /* 0x000fe200008e0617 */
[----:B------:R-:W-:Y:S01]  /*1e20*/  ISETP.GE.AND P1, PT, R200, c[0x0][0x220], PT ;  /* 0x00008800c8007a0c */ /* 0x000fe20003f26270 */
[----:B------:R-:W-:-:S04]  /*1e30*/  IMAD.WIDE.U32 R24, R4, c[0x0][0x190], R24 ;  /* 0x0000640004187a25 */ /* 0x000fc800078e0018 */
[----:B------:R-:W-:-:S04]  /*1e40*/  IMAD R3, R3, c[0x0][0x190], RZ ;  /* 0x0000640003037a24 */ /* 0x000fc800078e02ff */
[----:B------:R-:W-:Y:S01]  /*1e50*/  IMAD R3, R4, c[0x0][0x194], R3 ;  /* 0x0000650004037a24 */ /* 0x000fe200078e0203 */
[C---:B------:R-:W-:Y:S01]  /*1e60*/  @!P4 LEA R26, P5, R24.reuse, c[0x0][0x160], 0x1 ;  /* 0x00005800181aca11 */ /* 0x040fe200078a08ff */
[----:B------:R1:W-:Y:S01]  /*1e70*/  @P4 STS.128 [R208+0x800], RZ ;  /* 0x000800ffd0004388 */ /* 0x0003e20000000c00 */
[----:B------:R-:W-:Y:S01]  /*1e80*/  @!P3 LEA R28, P2, R24, c[0x0][0x160], 0x1 ;  /* 0x00005800181cba11 */ /* 0x000fe200078408ff */
[----:B------:R-:W-:-:S05]  /*1e90*/  IMAD.IADD R3, R25, 0x1, R3 ;  /* 0x0000000119037824 */ /* 0x000fca00078e0203 */
[C-C-:B------:R-:W-:Y:S02]  /*1ea0*/  @!P4 LEA.HI.X R27, R24.reuse, c[0x0][0x164], R3.reuse, 0x1, P5 ;  /* 0x00005900181bca11 */ /* 0x140fe400028f0c03 */
[----:B------:R-:W-:-:S03]  /*1eb0*/  @!P3 LEA.HI.X R29, R24, c[0x0][0x164], R3, 0x1, P2 ;  /* 0x00005900181dba11 */ /* 0x000fc600010f0c03 */
[----:B------:R-:W-:Y:S01]  /*1ec0*/  @!PT LDS RZ, [RZ] ;  /* 0x00000000fffff984 */ /* 0x000fe20000000800 */
[----:B------:R-:W-:Y:S01]  /*1ed0*/  @!PT LDS RZ, [RZ] ;  /* 0x00000000fffff984 */ /* 0x000fe20000000800 */
[----:B------:R-:W-:Y:S01]  /*1ee0*/  @!PT LDS RZ, [RZ] ;  /* 0x00000000fffff984 */ /* 0x000fe20000000800 */
[----:B------:R1:W-:Y:S04]  /*1ef0*/  @!P4 LDGSTS.E.BYPASS.LTC128B.128 [R208+0x800], [R26.64] ;  /* 0x008000001ad0cfae */ /* 0x0003e8000b901d46 */
        /* <DEDUP_REMOVED lines=13> */
.L_x_691:
[----:B------:R-:W-:Y:S05]  /*1fd0*/  BSYNC B0 ;  /* 0x0000000000007941 */ /* 0x000fea0003800000 */
.L_x_690:
        /* <DEDUP_REMOVED lines=37> */
.L_x_693:
[----:B------:R-:W-:Y:S05]  /*2230*/  BSYNC B0 ;  /* 0x0000000000007941 */ /* 0x000fea0003800000 */
.L_x_692:
        /* <DEDUP_REMOVED lines=30> */
[----:B--2---:R-:W-:-:S04]  /*2420*/  LEA R20, P1, R18, c[0x0][0x160], 0x1 ;  /* 0x0000580012147a11 */ /* 0x004fc800078208ff */
[----:B------:R-:W-:-:S05]  /*2430*/  LEA.HI.X R21, R18, c[0x0][0x164], R3, 0x1, P1 ;  /* 0x0000590012157a11 */ /* 0x000fca00008f0c03 */
[----:B------:R-:W-:Y:S01]  /*2440*/  @!PT LDS RZ, [RZ] ;  /* 0x00000000fffff984 */ /* 0x000fe20000000800 */
[----:B------:R-:W-:Y:S01]  /*2450*/  @!PT LDS RZ, [RZ] ;  /* 0x00000000fffff984 */ /* 0x000fe20000000800 */
[----:B------:R-:W-:Y:S01]  /*2460*/  @!PT LDS RZ, [RZ] ;  /* 0x00000000fffff984 */ /* 0x000fe20000000800 */
[----:B------:R2:W-:Y:S04]  /*2470*/  LDGSTS.E.BYPASS.LTC128B.128 [R208+0x5800], [R20.64+0x100] ;  /* 0x0580010014d07fae */ /* 0x0005e8000b901d46 */
.L_x_695:
[----:B------:R-:W-:Y:S05]  /*2480*/  BSYNC B0 ;  /* 0x0000000000007941 */ /* 0x000fea0003800000 */
.L_x_694:
[----:B------:R-:W-:Y:S01]  /*2490*/  IADD3 R207, R133, -0x1, RZ ;  /* 0xffffffff85cf7810 */ /* 0x000fe20007ffe0ff */
[----:B------:R-:W-:Y:S04]  /*24a0*/  BSSY B0, `(.L_x_696) ;  /* 0x000001e000007945 */ /* 0x000fe80003800000 */
[----:B------:R-:W-:-:S04]  /*24b0*/  IMAD.SHL.U32 R3, R207, 0x40, RZ ;  /* 0x00000040cf037824 */ /* 0x000fc800078e00ff */
[----:B------:R-:W-:-:S05]  /*24c0*/  IMAD.IADD R9, R86, 0x1, -R3 ;  /* 0x0000000156097824 */ /* 0x000fca00078e0a03 */
[----:B------:R-:W-:-:S13]  /*24d0*/  ISETP.GE.AND P1, PT, R14, R9, PT ;  /* 0x000000090e00720c */ /* 0x000fda0003f26270 */
[----:B------:R-:W-:Y:S05]  /*24e0*/  @P1 BRA `(.L_x_697) ;  /* 0x0000019000001947 */ /* 0x000fea0003800000 */
[----:B------:R-:W-:Y:S02]  /*24f0*/  ISETP.GE.AND P4, PT, R210, c[0x0][0x220], PT ;  /* 0x00008800d2007a0c */ /* 0x000fe40003f86270 */
[----:B------:R-:W-:Y:S02]  /*2500*/  ISETP.GE.AND P3, PT, R201, c[0x0][0x220], PT ;  /* 0x00008800c9007a0c */ /* 0x000fe40003f66270 */
[----:B------:R-:W-:-:S09]  /*2510*/  ISETP.GE.AND P1, PT, R200, c[0x0][0x220], PT ;  /* 0x00008800c8007a0c */ /* 0x000fd20003f26270 */
[C---:B--2---:R-:W-:Y:S01]  /*2520*/  @!P4 LEA R20, P5, R134.reuse, c[0x0][0x168], 0x1 ;  /* 0x00005a008614ca11 */ /* 0x044fe200078a08ff */
[----:B------:R2:W-:Y:S01]  /*2530*/  @P4 STS.128 [R208+0x6000], RZ ;  /* 0x006000ffd0004388 */ /* 0x0005e20000000c00 */
[C---:B------:R-:W-:Y:S02]  /*2540*/  @!P3 LEA R18, P2, R134.reuse, c[0x0][0x168], 0x1 ;  /* 0x00005a008612ba11 */ /* 0x040fe400078408ff */
        /* <DEDUP_REMOVED lines=19> */
.L_x_697:
[----:B------:R-:W-:Y:S05]  /*2680*/  BSYNC B0 ;  /* 0x0000000000007941 */ /* 0x000fea0003800000 */
.L_x_696:
[----:B------:R-:W-:Y:S01]  /*2690*/  ISETP.GE.AND P1, PT, R8, R9, PT ;  /* 0x000000090800720c */ /* 0x000fe20003f26270 */
[----:B------:R-:W-:Y:S01]  /*26a0*/  IMAD.MOV.U32 R4, RZ, RZ, c[0x0][0x198] ;  /* 0x00006600ff047624 */ /* 0x000fe200078e00ff */
[----:B------:R-:W-:Y:S03]  /*26b0*/  BSSY B0, `(.L_x_698) ;  /* 0x000001f000007945 */ /* 0x000fe60003800000 */
[C---:B------:R-:W-:Y:S01]  /*26c0*/  IMAD.SHL.U32 R203, R4.reuse, 0x10, RZ ;  /* 0x0000001004cb7824 */ /* 0x040fe200078e00ff */
[----:B------:R-:W-:-:S07]  /*26d0*/  SHF.L.U64.HI R202, R4, R11, c[0x0][0x19c] ;  /* 0x0000670004ca7619 */ /* 0x000fce000001020b */
[----:B------:R-:W-:Y:S05]  /*26e0*/  @P1 BRA `(.L_x_699) ;  /* 0x000001b000001947 */ /* 0x000fea0003800000 */
[----:B------:R-:W-:Y:S02]  /*26f0*/  ISETP.GE.AND P4, PT, R210, c[0x0][0x220], PT ;  /* 0x00008800d2007a0c */ /* 0x000fe40003f86270 */
[----:B------:R-:W-:Y:S02]  /*2700*/  ISETP.GE.AND P3, PT, R201, c[0x0][0x220], PT ;  /* 0x00008800c9007a0c */ /* 0x000fe40003f66270 */
[----:B--2---:R-:W-:Y:S02]  /*2710*/  IADD3 R18, P2, R203, R134, RZ ;  /* 0x00000086cb127210 */ /* 0x004fe40007f5e0ff */
[----:B------:R-:W-:-:S03]  /*2720*/  ISETP.GE.AND P1, PT, R200, c[0x0][0x220], PT ;  /* 0x00008800c8007a0c */ /* 0x000fc60003f26270 */
[----:B------:R-:W-:-:S04]  /*2730*/  IMAD.X R17, R202, 0x1, R135, P2 ;  /* 0x00000001ca117824 */ /* 0x000fc800010e0687 */
[C---:B------:R-:W-:Y:S01]  /*2740*/  @!P4 LEA R22, P5, R18.reuse, c[0x0][0x168], 0x1 ;  /* 0x00005a001216ca11 */ /* 0x040fe200078a08ff */
        /* <DEDUP_REMOVED lines=21> */
.L_x_699:
[----:B------:R-:W-:Y:S05]  /*28a0*/  BSYNC B0 ;  /* 0x0000000000007941 */ /* 0x000fea0003800000 */
.L_x_698:
[----:B------:R-:W-:Y:S01]  /*28b0*/  ISETP.GE.AND P1, PT, R12, R9, PT ;  /* 0x000000090c00720c */ /* 0x000fe20003f26270 */
[----:B------:R-:W-:-:S12]  /*28c0*/  BSSY B0, `(.L_x_700) ;  /* 0x000001e000007945 */ /* 0x000fd80003800000 */
[----:B------:R-:W-:Y:S05]  /*28d0*/  @P1 BRA `(.L_x_701) ;  /* 0x000001c000001947 */ /* 0x000fea0003800000 */
[----:B------:R-:W-:Y:S01]  /*28e0*/  ISETP.GE.AND P4, PT, R210, c[0x0][0x220], PT ;  /* 0x00008800d2007a0c */ /* 0x000fe20003f86270 */
[----:B------:R-:W-:Y:S01]  /*28f0*/  IMAD.MOV.U32 R17, RZ, RZ, c[0x0][0x19c] ;  /* 0x00006700ff117624 */ /* 0x000fe200078e00ff */
[----:B------:R-:W-:Y:S02]  /*2900*/  ISETP.GE.AND P3, PT, R201, c[0x0][0x220], PT ;  /* 0x00008800c9007a0c */ /* 0x000fe40003f66270 */
[----:B--2---:R-:W-:Y:S02]  /*2910*/  LEA R18, P2, R4, R134, 0x5 ;  /* 0x0000008604127211 */ /* 0x004fe400078428ff */
[----:B------:R-:W-:Y:S02]  /*2920*/  ISETP.GE.AND P1, PT, R200, c[0x0][0x220], PT ;  /* 0x00008800c8007a0c */ /* 0x000fe40003f26270 */
[----:B------:R-:W-:-:S05]  /*2930*/  LEA.HI.X R17, R4, R135, R17, 0x5, P2 ;  /* 0x0000008704117211 */ /* 0x000fca00010f2c11 */
        /* <DEDUP_REMOVED lines=22> */
.L_x_701:
[----:B------:R-:W-:Y:S05]  /*2aa0*/  BSYNC B0 ;  /* 0x0000000000007941 */ /* 0x000fea0003800000 */
.L_x_700:
[----:B------:R-:W-:Y:S01]  /*2ab0*/  ISETP.GE.AND P1, PT, R10, R9, PT ;  /* 0x000000090a00720c */ /* 0x000fe20003f26270 */
[----:B------:R-:W-:-:S12]  /*2ac0*/  BSSY B0, `(.L_x_702) ;  /* 0x000001f000007945 */ /* 0x000fd80003800000 */
[----:B------:R-:W-:Y:S05]  /*2ad0*/  @P1 BRA `(.L_x_703) ;  /* 0x000001d000001947 */ /* 0x000fea0003800000 */
[----:B------:R-:W-:Y:S01]  /*2ae0*/  ISETP.GE.AND P4, PT, R210, c[0x0][0x220], PT ;  /* 0x00008800d2007a0c */ /* 0x000fe20003f86270 */
[----:B------:R-:W-:Y:S01]  /*2af0*/  ULDC UR4, c[0x0][0x19c] ;  /* 0x0000670000047ab9 */ /* 0x000fe20000000800 */
[----:B------:R-:W-:Y:S01]  /*2b00*/  ISETP.GE.AND P3, PT, R201, c[0x0][0x220], PT ;  /* 0x00008800c9007a0c */ /* 0x000fe20003f66270 */
[----:B------:R-:W-:Y:S01]  /*2b10*/  UIMAD UR4, UR4, 0x30, URZ ;  /* 0x00000030040478a4 */ /* 0x000fe2000f8e023f */
[----:B--2---:R-:W-:Y:S01]  /*2b20*/  IMAD.WIDE.U32 R20, R4, 0x30, R134 ;  /* 0x0000003004147825 */ /* 0x004fe200078e0086 */
[----:B------:R-:W-:-:S04]  /*2b30*/  ISETP.GE.AND P1, PT, R200, c[0x0][0x220], PT ;  /* 0x00008800c8007a0c */ /* 0x000fc80003f26270 */
[----:B------:R-:W-:-:S04]  /*2b40*/  IADD3 R17, R21, UR4, RZ ;  /* 0x0000000415117c10 */ /* 0x000fc8000fffe0ff */
        /* <DEDUP_REMOVED lines=22> */
.L_x_703:
[----:B------:R-:W-:Y:S05]  /*2cb0*/  BSYNC B0 ;  /* 0x0000000000007941 */ /* 0x000fea0003800000 */
.L_x_702:
[----:B------:R-:W0:Y:S01]  /*2cc0*/  LDGDEPBAR ;  /* 0x00000000000079af */ /* 0x000e220000000000 */
[----:B------:R-:W-:Y:S01]  /*2cd0*/  ISETP.GE.AND P2, PT, R14, R9, PT ;  /* 0x000000090e00720c */ /* 0x000fe20003f46270 */
[----:B------:R-:W-:Y:S01]  /*2ce0*/  IMAD.SHL.U32 R84, R16, 0x2, RZ ;  /* 0x0000000210547824 */ /* 0x000fe200078e00ff */
[----:B------:R-:W-:Y:S01]  /*2cf0*/  LEA R222, P1, R146, c[0x0][0x170], 0x1 ;  /* 0x00005c0092de7a11 */ /* 0x000fe200078208ff */
[----:B------:R-:W-:Y:S03]  /*2d00*/  BSSY B0, `(.L_x_704) ;  /* 0x000001e000007945 */ /* 0x000fe60003800000 */
[----:B------:R-:W-:Y:S02]  /*2d10*/  LOP3.LUT R84, R84, 0x6, RZ, 0xc0, !PT ;  /* 0x0000000654547812 */ /* 0x000fe400078ec0ff */
[----:B------:R-:W-:Y:S01]  /*2d20*/  LEA.HI.X R223, R146, c[0x0][0x174], R144, 0x1, P1 ;  /* 0x00005d0092df7a11 */ /* 0x000fe200008f0c90 */
[----:B------:R-:W-:-:S04]  /*2d30*/  DEPBAR.LE SB0, 0x0 ;  /* 0x000080000000791a */ /* 0x000fc80000000000 */
[----:B------:R-:W-:Y:S06]  /*2d40*/  BAR.SYNC.DEFER_BLOCKING 0x0 ;  /* 0x0000000000007b1d */ /* 0x000fec0000010000 */
[----:B------:R3:W-:Y:S04]  /*2d50*/  @P2 STS.128 [R208+0xc000], RZ ;  /* 0x00c000ffd0002388 */ /* 0x0007e80000000c00 */
[----:B------:R3:W-:Y:S04]  /*2d60*/  @P2 STS.128 [R208+0xe000], RZ ;  /* 0x00e000ffd0002388 */ /* 0x0007e80000000c00 */
[----:B------:R3:W-:Y:S01]  /*2d70*/  @P2 STS.128 [R208+0x10000], RZ ;  /* 0x010000ffd0002388 */ /* 0x0007e20000000c00 */
[----:B------:R-:W-:Y:S05]  /*2d80*/  @P2 BRA `(.L_x_705) ;  /* 0x0000015000002947 */ /* 0x000fea0003800000 */
[----:B------:R-:W-:Y:S02]  /*2d90*/  ISETP.GE.AND P3, PT, R210, c[0x0][0x220], PT ;  /* 0x00008800d2007a0c */ /* 0x000fe40003f66270 */
[----:B------:R-:W-:-:S02]  /*2da0*/  ISETP.GE.AND P2, PT, R201, c[0x0][0x220], PT ;  /* 0x00008800c9007a0c */ /* 0x000fc40003f46270 */
[----:B------:R-:W-:-:S09]  /*2db0*/  ISETP.GE.AND P1, PT, R200, c[0x0][0x220], PT ;  /* 0x00008800c8007a0c */ /* 0x000fd20003f26270 */
[----:B------:R-:W-:Y:S01]  /*2dc0*/  @!P3 IMAD.MOV.U32 R16, RZ, RZ, R222 ;  /* 0x000000ffff10b224 */ /* 0x000fe200078e00de */
[----:B------:R4:W-:Y:S01]  /*2dd0*/  @P3 STS.128 [R208+0xc000], RZ ;  /* 0x00c000ffd0003388 */ /* 0x0009e20000000c00 */
[----:B------:R-:W-:-:S05]  /*2de0*/  @!P3 IMAD.MOV.U32 R17, RZ, RZ, R223 ;  /* 0x000000ffff11b224 */ /* 0x000fca00078e00df */
        /* <DEDUP_REMOVED lines=11> */
[----:B------:R-:W-:Y:S01]  /*2ea0*/  @!PT LDS RZ, [RZ] ;  /* 0x00000000fffff984 */ /* 0x000fe20000000800 */
[----:B------:R-:W-:Y:S01]  /*2eb0*/  @!PT LDS RZ, [RZ] ;  /* 0x00000000fffff984 */ /* 0x000fe20000000800 */
[----:B------:R-:W-:Y:S01]  /*2ec0*/  @!PT LDS RZ, [RZ] ;  /* 0x00000000fffff984 */ /* 0x000fe20000000800 */
[----:B------:R1:W-:Y:S02]  /*2ed0*/  LDGSTS.E.BYPASS.LTC128B.128 [R208+0x10000], [R222.64+0x100] ;  /* 0x10000100ded07fae */ /* 0x0003e4000b901d46 */
.L_x_705:
[----:B------:R-:W-:Y:S05]  /*2ee0*/  BSYNC B0 ;  /* 0x0000000000007941 */ /* 0x000fea0003800000 */
.L_x_704:
[----:B------:R-:W-:Y:S01]  /*2ef0*/  ISETP.GE.AND P1, PT, R8, R9, PT ;  /* 0x000000090800720c */ /* 0x000fe20003f26270 */
[----:B------:R-:W-:Y:S01]  /*2f00*/  IMAD.MOV.U32 R8, RZ, RZ, c[0x0][0x1a0] ;  /* 0x00006800ff087624 */ /* 0x000fe200078e00ff */
[----:B------:R-:W-:Y:S03]  /*2f10*/  BSSY B0, `(.L_x_706) ;  /* 0x0000020000007945 */ /* 0x000fe60003800000 */
[C---:B------:R-:W-:Y:S01]  /*2f20*/  IMAD.SHL.U32 R205, R8.reuse, 0x10, RZ ;  /* 0x0000001008cd7824 */ /* 0x040fe200078e00ff */
[----:B------:R-:W-:-:S07]  /*2f30*/  SHF.L.U64.HI R204, R8, R11, c[0x0][0x1a4] ;  /* 0x0000690008cc7619 */ /* 0x000fce000001020b */
[----:B------:R1:W-:Y:S04]  /*2f40*/  @P1 STS.128 [R208+0xc800], RZ ;  /* 0x00c800ffd0001388 */ /* 0x0003e80000000c00 */
[----:B------:R1:W-:Y:S04]  /*2f50*/  @P1 STS.128 [R208+0xe800], RZ ;  /* 0x00e800ffd0001388 */ /* 0x0003e80000000c00 */
[----:B------:R1:W-:Y:S01]  /*2f60*/  @P1 STS.128 [R208+0x10800], RZ ;  /* 0x010800ffd0001388 */ /* 0x0003e20000000c00 */
[----:B------:R-:W-:Y:S05]  /*2f70*/  @P1 BRA `(.L_x_707) ;  /* 0x0000019000001947 */ /* 0x000fea0003800000 */
[----:B------:R-:W-:Y:S02]  /*2f80*/  ISETP.GE.AND P4, PT, R210, c[0x0][0x220], PT ;  /* 0x00008800d2007a0c */ /* 0x000fe40003f86270 */
[----:B------:R-:W-:-:S02]  /*2f90*/  ISETP.GE.AND P3, PT, R201, c[0x0][0x220], PT ;  /* 0x00008800c9007a0c */ /* 0x000fc40003f66270 */
[----:B------:R-:W-:-:S09]  /*2fa0*/  ISETP.GE.AND P1, PT, R200, c[0x0][0x220], PT ;  /* 0x00008800c8007a0c */ /* 0x000fd20003f26270 */
[CC--:B--2---:R-:W-:Y:S01]  /*2fb0*/  @!P4 LEA R18, P5, R205.reuse, R222.reuse, 0x1 ;  /* 0x000000decd12c211 */ /* 0x0c4fe200078a08ff */
[----:B------:R2:W-:Y:S01]  /*2fc0*/  @P4 STS.128 [R208+0xc800], RZ ;  /* 0x00c800ffd0004388 */ /* 0x0005e20000000c00 */
[C---:B----4-:R-:W-:Y:S02]  /*2fd0*/  @!P3 LEA R16, P2, R205.reuse, R222, 0x1 ;  /* 0x000000decd10b211 */ /* 0x050fe400078408ff */
[CCC-:B------:R-:W-:Y:S02]  /*2fe0*/  @!P4 LEA.HI.X R19, R205.reuse, R223.reuse, R204.reuse, 0x1, P5 ;  /* 0x000000dfcd13c211 */ /* 0x1c0fe400028f0ccc */
[----:B------:R-:W-:-:S03]  /*2ff0*/  @!P3 LEA.HI.X R17, R205, R223, R204, 0x1, P2 ;  /* 0x000000dfcd11b211 */ /* 0x000fc600010f0ccc */
        /* <DEDUP_REMOVED lines=11> */
[----:B--2---:R-:W-:-:S04]  /*30b0*/  LEA R16, P1, R205, R222, 0x1 ;  /* 0x000000decd107211 */ /* 0x004fc800078208ff */
[----:B------:R-:W-:-:S05]  /*30c0*/  LEA.HI.X R17, R205, R223, R204, 0x1, P1 ;  /* 0x000000dfcd117211 */ /* 0x000fca00008f0ccc */
[----:B------:R-:W-:Y:S01]  /*30d0*/  @!PT LDS RZ, [RZ] ;  /* 0x00000000fffff984 */ /* 0x000fe20000000800 */
[----:B------:R-:W-:Y:S01]  /*30e0*/  @!PT LDS RZ, [RZ] ;  /* 0x00000000fffff984 */ /* 0x000fe20000000800 */
[----:B------:R-:W-:Y:S01]  /*30f0*/  @!PT LDS RZ, [RZ] ;  /* 0x00000000fffff984 */ /* 0x000fe20000000800 */
[----:B------:R2:W-:Y:S04]  /*3100*/  LDGSTS.E.BYPASS.LTC128B.128 [R208+0x10800], [R16.64+0x100] ;  /* 0x1080010010d07fae */ /* 0x0005e8000b901d46 */
.L_x_707:
[----:B------:R-:W-:Y:S05]  /*3110*/  BSYNC B0 ;  /* 0x0000000000007941 */ /* 0x000fea0003800000 */
.L_x_706:
[----:B------:R-:W-:Y:S01]  /*3120*/  ISETP.GE.AND P1, PT, R12, R9, PT ;  /* 0x000000090c00720c */ /* 0x000fe20003f26270 */
[----:B------:R-:W-:-:S12]  /*3130*/  BSSY B0, `(.L_x_708) ;  /* 0x0000021000007945 */ /* 0x000fd80003800000 */
[----:B------:R1:W-:Y:S04]  /*3140*/  @P1 STS.128 [R208+0xd000], RZ ;  /* 0x00d000ffd0001388 */ /* 0x0003e80000000c00 */
[----:B------:R1:W-:Y:S04]  /*3150*/  @P1 STS.128 [R208+0xf000], RZ ;  /* 0x00f000ffd0001388 */ /* 0x0003e80000000c00 */
[----:B------:R1:W-:Y:S01]  /*3160*/  @P1 STS.128 [R208+0x11000], RZ ;  /* 0x011000ffd0001388 */ /* 0x0003e20000000c00 */
[----:B------:R-:W-:Y:S05]  /*3170*/  @P1 BRA `(.L_x_709) ;  /* 0x000001c000001947 */ /* 0x000fea0003800000 */
[----:B------:R-:W-:Y:S01]  /*3180*/  ISETP.GE.AND P4, PT, R210, c[0x0][0x220], PT ;  /* 0x00008800d2007a0c */ /* 0x000fe20003f86270 */
[----:B------:R-:W-:Y:S01]  /*3190*/  IMAD.MOV.U32 R11, RZ, RZ, 0x5 ;  /* 0x00000005ff0b7424 */ /* 0x000fe200078e00ff */
[----:B------:R-:W-:Y:S01]  /*31a0*/  ISETP.GE.AND P3, PT, R201, c[0x0][0x220], PT ;  /* 0x00008800c9007a0c */ /* 0x000fe20003f66270 */
[----:B------:R-:W-:Y:S01]  /*31b0*/  IMAD.SHL.U32 R12, R8, 0x20, RZ ;  /* 0x00000020080c7824 */ /* 0x000fe200078e00ff */
[----:B------:R-:W-:-:S02]  /*31c0*/  ISETP.GE.AND P1, PT, R200, c[0x0][0x220], PT ;  /* 0x00008800c8007a0c */ /* 0x000fc40003f26270 */
[----:B------:R-:W-:-:S07]  /*31d0*/  SHF.L.U64.HI R11, R8, R11, c[0x0][0x1a4] ;  /* 0x00006900080b7619 */ /* 0x000fce000001020b */
        /* <DEDUP_REMOVED lines=22> */
.L_x_709:
[----:B------:R-:W-:Y:S05]  /*3340*/  BSYNC B0 ;  /* 0x0000000000007941 */ /* 0x000fea0003800000 */
.L_x_708:
[----:B------:R-:W-:Y:S01]  /*3350*/  ISETP.GE.AND P1, PT, R10, R9, PT ;  /* 0x000000090a00720c */ /* 0x000fe20003f26270 */
[----:B------:R-:W-:Y:S01]  /*3360*/  BSSY B0, `(.L_x_710) ;  /* 0x0000029000007945 */ /* 0x000fe20003800000 */
[----:B------:R-:W-:-:S04]  /*3370*/  SHF.R.S32.HI R10, RZ, 0x1f, R13 ;  /* 0x0000001fff0a7819 */ /* 0x000fc8000001140d */
[----:B------:R-:W-:-:S04]  /*3380*/  LEA.HI R10, R10, R13, RZ, 0x2 ;  /* 0x0000000d0a0a7211 */ /* 0x000fc800078f10ff */
[----:B------:R-:W-:-:S03]  /*3390*/  SHF.R.S32.HI R85, RZ, 0x2, R10 ;  /* 0x00000002ff557819 */ /* 0x000fc6000001140a */
[----:B------:R1:W-:Y:S04]  /*33a0*/  @P1 STS.128 [R208+0xd800], RZ ;  /* 0x00d800ffd0001388 */ /* 0x0003e80000000c00 */
[----:B------:R1:W-:Y:S04]  /*33b0*/  @P1 STS.128 [R208+0xf800], RZ ;  /* 0x00f800ffd0001388 */ /* 0x0003e80000000c00 */
[----:B------:R1:W-:Y:S01]  /*33c0*/  @P1 STS.128 [R208+0x11800], RZ ;  /* 0x011800ffd0001388 */ /* 0x0003e20000000c00 */
[----:B------:R-:W-:Y:S05]  /*33d0*/  @P1 BRA `(.L_x_711) ;  /* 0x0000021000001947 */ /* 0x000fea0003800000 */
[----:B------:R-:W-:Y:S02]  /*33e0*/  ISETP.GE.AND P3, PT, R210, c[0x0][0x220], PT ;  /* 0x00008800d2007a0c */ /* 0x000fe40003f66270 */
[----:B------:R-:W-:-:S02]  /*33f0*/  ISETP.GE.AND P2, PT, R201, c[0x0][0x220], PT ;  /* 0x00008800c9007a0c */ /* 0x000fc40003f46270 */
[----:B------:R-:W-:-:S09]  /*3400*/  ISETP.GE.AND P1, PT, R200, c[0x0][0x220], PT ;  /* 0x00008800c8007a0c */ /* 0x000fd20003f26270 */
[----:B------:R-:W-:Y:S01]  /*3410*/  @!P3 MOV R10, c[0x0][0x1a4] ;  /* 0x00006900000aba02 */ /* 0x000fe20000000f00 */
[--C-:B------:R-:W-:Y:S01]  /*3420*/  @!P3 IMAD.MOV.U32 R13, RZ, RZ, R223.reuse ;  /* 0x000000ffff0db224 */ /* 0x100fe200078e00df */
[----:B------:R-:W-:Y:S01]  /*3430*/  @!P3 MOV R12, R222 ;  /* 0x000000de000cb202 */ /* 0x000fe20000000f00 */
[C---:B--2-4-:R-:W-:Y:S01]  /*3440*/  @!P2 IMAD.WIDE.U32 R16, R8.reuse, 0x60, R222 ;  /* 0x000000600810a825 */ /* 0x054fe200078e00de */
[----:B------:R-:W-:Y:S01]  /*3450*/  @!P2 MOV R9, c[0x0][0x1a4] ;  /* 0x000069000009aa02 */ /* 0x000fe20000000f00 */
[----:B------:R2:W-:Y:S02]  /*3460*/  @P3 STS.128 [R208+0xd800], RZ ;  /* 0x00d800ffd0003388 */ /* 0x0005e40000000c00 */
[----:B------:R-:W-:-:S04]  /*3470*/  @!P3 IMAD.WIDE.U32 R12, R8, 0x60, R12 ;  /* 0x00000060080cb825 */ /* 0x000fc800078e000c */
[----:B------:R-:W-:Y:S02]  /*3480*/  @!P3 IMAD R10, R10, 0x60, RZ ;  /* 0x000000600a0ab824 */ /* 0x000fe400078e02ff */
[----:B------:R-:W-:-:S03]  /*3490*/  @!P2 IMAD R9, R9, 0x60, RZ ;  /* 0x000000600909a824 */ /* 0x000fc600078e02ff */
[----:B------:R-:W-:Y:S01]  /*34a0*/  @!P3 IADD3 R13, R13, R10, RZ ;  /* 0x0000000a0d0db210 */ /* 0x000fe20007ffe0ff */
[----:B------:R-:W-:-:S04]  /*34b0*/  @!P2 IMAD.IADD R17, R17, 0x1, R9 ;  /* 0x000000011111a824 */ /* 0x000fc800078e0209 */
        /* <DEDUP_REMOVED lines=11> */
[----:B------:R-:W-:Y:S01]  /*3570*/  ULDC UR4, c[0x0][0x1a4] ;  /* 0x0000690000047ab9 */ /* 0x000fe20000000800 */
[----:B------:R-:W-:Y:S01]  /*3580*/  IMAD.WIDE.U32 R8, R8, 0x60, R222 ;  /* 0x0000006008087825 */ /* 0x000fe200078e00de */
[----:B------:R-:W-:-:S06]  /*3590*/  UIMAD UR4, UR4, 0x60, URZ ;  /* 0x00000060040478a4 */ /* 0x000fcc000f8e023f */
[----:B------:R-:W-:-:S05]  /*35a0*/  IADD3 R9, R9, UR4, RZ ;  /* 0x0000000409097c10 */ /* 0x000fca000fffe0ff */
[----:B------:R-:W-:Y:S01]  /*35b0*/  @!PT LDS RZ, [RZ] ;  /* 0x00000000fffff984 */ /* 0x000fe20000000800 */
[----:B------:R-:W-:Y:S01]  /*35c0*/  @!PT LDS RZ, [RZ] ;  /* 0x00000000fffff984 */ /* 0x000fe20000000800 */
[----:B------:R-:W-:Y:S01]  /*35d0*/  @!PT LDS RZ, [RZ] ;  /* 0x00000000fffff984 */ /* 0x000fe20000000800 */
[----:B------:R4:W-:Y:S02]  /*35e0*/  LDGSTS.E.BYPASS.LTC128B.128 [R208+0x11800], [R8.64+0x100] ;  /* 0x1180010008d07fae */ /* 0x0009e4000b901d46 */
.L_x_711:
[----:B------:R-:W-:Y:S05]  /*35f0*/  BSYNC B0 ;  /* 0x0000000000007941 */ /* 0x000fea0003800000 */
.L_x_710:
[C---:B----4-:R-:W-:Y:S01]  /*3600*/  IMAD.SHL.U32 R8, R2.reuse, 0x40, RZ ;  /* 0x0000004002087824 */ /* 0x050fe200078e00ff */
[----:B------:R-:W-:Y:S01]  /*3610*/  R2P PR, R2, 0x6 ;  /* 0x0000000602007804 */ /* 0x000fe20000000000 */
[----:B------:R-:W-:Y:S01]  /*3620*/  IMAD.SHL.U32 R14, R14, 0x8, RZ ;  /* 0x000000080e0e7824 */ /* 0x000fe200078e00ff */
[----:B------:R-:W0:Y:S01]  /*3630*/  LDGDEPBAR ;  /* 0x00000000000079af */ /* 0x000e220000000000 */
[C---:B------:R-:W-:Y:S01]  /*3640*/  IMAD R198, R87.reuse, 0x400, R0 ;  /* 0x0000040057c67824 */ /* 0x040fe200078e0200 */
[----:B------:R-:W-:Y:S01]  /*3650*/  LOP3.LUT R9, R8, 0x1c0, RZ, 0xc0, !PT ;  /* 0x000001c008097812 */ /* 0x000fe200078ec0ff */
[----:B------:R-:W-:Y:S01]  /*3660*/  IMAD R88, R87, 0x10, R88 ;  /* 0x0000001057587824 */ /* 0x000fe200078e0258 */
[----:B------:R-:W-:Y:S01]  /*3670*/  ISETP.GE.AND P6, PT, R133, 0x2, PT ;  /* 0x000000028500780c */ /* 0x000fe20003fc6270 */
[----:B------:R-:W-:Y:S01]  /*3680*/  IMAD.SHL.U32 R198, R198, 0x2, RZ ;  /* 0x00000002c6c67824 */ /* 0x000fe200078e00ff */
[----:B------:R-:W-:Y:S02]  /*3690*/  LOP3.LUT R8, R9, 0x8, R14, 0xf8, !PT ;  /* 0x0000000809087812 */ /* 0x000fe400078ef80e */
[----:B------:R-:W-:Y:S01]  /*36a0*/  SHF.R.U32.HI R9, RZ, 0x3, R9 ;  /* 0x00000003ff097819 */ /* 0x000fe20000011609 */
[--C-:B------:R-:W-:Y:S01]  /*36b0*/  IMAD R196, R7, 0x2, R198.reuse ;  /* 0x0000000207c47824 */ /* 0x100fe200078e02c6 */
[----:B------:R-:W-:Y:S01]  /*36c0*/  LDSM.16.M88.4 R32, [R198] ;  /* 0x00000000c620783b */ /* 0x000fe20000000200 */
[C---:B------:R-:W-:Y:S01]  /*36d0*/  IMAD R194, R5.reuse, 0x2, R198 ;  /* 0x0000000205c27824 */ /* 0x040fe200078e02c6 */
[----:B------:R-:W-:Y:S01]  /*36e0*/  LOP3.LUT R8, R8, R9, RZ, 0x3c, !PT ;  /* 0x0000000908087212 */ /* 0x000fe200078e3cff */
[----:B------:R-:W-:Y:S01]  /*36f0*/  IMAD R193, R5, 0x2, R196 ;  /* 0x0000000205c17824 */ /* 0x000fe200078e02c4 */
[----:B------:R-:W-:Y:S03]  /*3700*/  LDSM.16.M88.4 R56, [R196] ;  /* 0x00000000c438783b */ /* 0x000fe60000000200 */
[----:B------:R-:W-:Y:S01]  /*3710*/  IMAD R197, R197, 0x200, R8 ;  /* 0x00000200c5c57824 */ /* 0x000fe200078e0208 */
[----:B-1----:R-:W-:Y:S03]  /*3720*/  LDSM.16.M88.4 R28, [R194] ;  /* 0x00000000c21c783b */ /* 0x002fe60000000200 */
[----:B------:R-:W-:-:S05]  /*3730*/  IMAD.SHL.U32 R197, R197, 0x2, RZ ;  /* 0x00000002c5c57824 */ /* 0x000fca00078e00ff */
[----:B--2---:R-:W1:Y:S01]  /*3740*/  LDSM.16.M88.4 R12, [R197+0x6000] ;  /* 0x00600000c50c783b */ /* 0x004e620000000200 */
[C---:B------:R-:W-:Y:S02]  /*3750*/  IADD3 R2, R197.reuse, 0x6000, RZ ;  /* 0x00006000c5027810 */ /* 0x040fe40007ffe0ff */
[----:B------:R-:W-:Y:S01]  /*3760*/  IADD3 R195, R197, 0x6020, RZ ;  /* 0x00006020c5c37810 */ /* 0x000fe20007ffe0ff */
[----:B------:R-:W2:Y:S01]  /*3770*/  LDSM.16.M88.4 R72, [R197+0x6800] ;  /* 0x00680000c548783b */ /* 0x000ea20000000200 */
[----:B------:R-:W-:Y:S01]  /*3780*/  @P1 IADD3 R195, R2, -0x20, RZ ;  /* 0xffffffe002c31810 */ /* 0x000fe20007ffe0ff */
[----:B------:R-:W-:Y:S02]  /*3790*/  IMAD.MOV.U32 R2, RZ, RZ, 0x40 ;  /* 0x00000040ff027424 */ /* 0x000fe400078e00ff */
[----:B------:R-:W4:Y:S01]  /*37a0*/  LDSM.16.M88.4 R40, [R197+0x7000] ;  /* 0x00700000c528783b */ /* 0x000f220000000200 */
[C---:B------:R-:W-:Y:S02]  /*37b0*/  IADD3 R187, R195.reuse, 0x800, RZ ;  /* 0x00000800c3bb7810 */ /* 0x040fe40007ffe0ff */
[----:B------:R-:W-:Y:S01]  /*37c0*/  SEL R2, R2, 0xffffffc0, !P2 ;  /* 0xffffffc002027807 */ /* 0x000fe20005000000 */
[----:B------:R-:W5:Y:S01]  /*37d0*/  LDSM.16.M88.4 R68, [R197+0x7800] ;  /* 0x00780000c544783b */ /* 0x000f620000000200 */
[----:B------:R-:W-:-:S02]  /*37e0*/  IADD3 R186, R195, 0x1000, RZ ;  /* 0x00001000c3ba7810 */ /* 0x000fc40007ffe0ff */
[----:B------:R-:W-:Y:S01]  /*37f0*/  IADD3 R185, R195, 0x1800, RZ ;  /* 0x00001800c3b97810 */ /* 0x000fe20007ffe0ff */
[----:B------:R-:W3:Y:S01]  /*3800*/  LDSM.16.M88.4 R64, [R195] ;  /* 0x00000000c340783b */ /* 0x000ee20000000200 */
[----:B------:R-:W-:Y:S01]  /*3810*/  IMAD.IADD R191, R197, 0x1, R2 ;  /* 0x00000001c5bf7824 */ /* 0x000fe200078e0202 */
[C---:B------:R-:W-:Y:S01]  /*3820*/  IADD3 R183, R195.reuse, 0x2000, RZ ;  /* 0x00002000c3b77810 */ /* 0x040fe20007ffe0ff */
[----:B------:R-:W-:Y:S01]  /*3830*/  IMAD.IADD R184, R2, 0x1, R195 ;  /* 0x0000000102b87824 */ /* 0x000fe200078e02c3 */
[----:B------:R-:W3:Y:S01]  /*3840*/  LDSM.16.M88.4 R60, [R195+0x800] ;  /* 0x00080000c33c783b */ /* 0x000ee20000000200 */
[----:B------:R-:W-:Y:S02]  /*3850*/  IADD3 R2, R88, 0x1, R85 ;  /* 0x0000000158027810 */ /* 0x000fe40007ffe055 */
[----:B------:R-:W-:Y:S01]  /*3860*/  IADD3 R182, R195, 0x2800, RZ ;  /* 0x00002800c3b67810 */ /* 0x000fe20007ffe0ff */
[----:B------:R-:W3:Y:S01]  /*3870*/  LDSM.16.M88.4 R52, [R195+0x1000] ;  /* 0x00100000c334783b */ /* 0x000ee20000000200 */
[----:B------:R-:W-:-:S02]  /*3880*/  IADD3 R2, R86, R2, -R209 ;  /* 0x0000000256027210 */ /* 0x000fc40007ffe8d1 */
[C---:B------:R-:W-:Y:S01]  /*3890*/  IADD3 R181, R195.reuse, 0x3000, RZ ;  /* 0x00003000c3b57810 */ /* 0x040fe20007ffe0ff */
[----:B------:R-:W3:Y:S01]  /*38a0*/  LDSM.16.M88.4 R48, [R195+0x1800] ;  /* 0x00180000c330783b */ /* 0x000ee20000000200 */
[C---:B------:R-:W-:Y:S02]  /*38b0*/  IADD3 R180, R195.reuse, 0x3800, RZ ;  /* 0x00003800c3b47810 */ /* 0x040fe40007ffe0ff */
[C---:B------:R-:W-:Y:S01]  /*38c0*/  IADD3 R179, R195.reuse, 0x4000, RZ ;  /* 0x00004000c3b37810 */ /* 0x040fe20007ffe0ff */
[----:B------:R-:W3:Y:S01]  /*38d0*/  LDSM.16.M88.4 R24, [R191+0x6000] ;  /* 0x00600000bf18783b */ /* 0x000ee20000000200 */
[C---:B------:R-:W-:Y:S02]  /*38e0*/  IADD3 R178, R195.reuse, 0x4800, RZ ;  /* 0x00004800c3b27810 */ /* 0x040fe40007ffe0ff */
[C---:B------:R-:W-:Y:S01]  /*38f0*/  IADD3 R177, R195.reuse, 0x5000, RZ ;  /* 0x00005000c3b17810 */ /* 0x040fe20007ffe0ff */
[----:B------:R-:W3:Y:S01]  /*3900*/  LDSM.16.M88.4 R20, [R191+0x6800] ;  /* 0x00680000bf14783b */ /* 0x000ee20000000200 */
[----:B------:R-:W-:Y:S01]  /*3910*/  IADD3 R176, R195, 0x5800, RZ ;  /* 0x00005800c3b07810 */ /* 0x000fe20007ffe0ff */
[C---:B-1----:R-:W-:Y:S02]  /*3920*/  HMMA.16816.F32.BF16 R16, R32.reuse, R12, RZ ;  /* 0x0000000c2010723c */ /* 0x042fe400000418ff */
[----:B------:R-:W1:Y:S04]  /*3930*/  LDSM.16.M88.4 R80, [R191+0x7000] ;  /* 0x00700000bf50783b */ /* 0x000e680000000200 */
[----:B------:R-:W1:Y:S02]  /*3940*/  LDSM.16.M88.4 R76, [R191+0x7800] ;  /* 0x00780000bf4c783b */ /* 0x000e640000000200 */
[C---:B------:R-:W-:Y:S08]  /*3950*/  HMMA.16816.F32.BF16 R12, R32.reuse, R14, RZ ;  /* 0x0000000e200c723c */ /* 0x040ff000000418ff */
[C---:B--2---:R-:W-:Y:S08]  /*3960*/  HMMA.16816.F32.BF16 R8, R32.reuse, R72, RZ ;  /* 0x000000482008723c */ /* 0x044ff000000418ff */
[C---:B------:R-:W-:Y:S08]  /*3970*/  HMMA.16816.F32.BF16 R72, R32.reuse, R74, RZ ;  /* 0x0000004a2048723c */ /* 0x040ff000000418ff */
[C---:B----4-:R-:W-:Y:S08]  /*3980*/  HMMA.16816.F32.BF16 R44, R32.reuse, R40, RZ ;  /* 0x00000028202c723c */ /* 0x050ff000000418ff */
[C---:B------:R-:W-:Y:S08]  /*3990*/  HMMA.16816.F32.BF16 R40, R32.reuse, R42, RZ ;  /* 0x0000002a2028723c */ /* 0x040ff000000418ff */
[C---:B-----5:R-:W-:Y:S08]  /*39a0*/  HMMA.16816.F32.BF16 R36, R32.reuse, R68, RZ ;  /* 0x000000442024723c */ /* 0x060ff000000418ff */
[----:B------:R-:W-:Y:S01]  /*39b0*/  HMMA.16816.F32.BF16 R32, R32, R70, RZ ;  /* 0x000000462020723c */ /* 0x000fe200000418ff */
[----:B------:R-:W-:Y:S07]  /*39c0*/  LDSM.16.M88.4 R68, [R193] ;  /* 0x00000000c144783b */ /* 0x000fee0000000200 */
[C---:B---3--:R-:W-:Y:S08]  /*39d0*/  HMMA.16816.F32.BF16 R16, R56.reuse, R64, R16 ;  /* 0x000000403810723c */ /* 0x048ff00000041810 */
[C---:B------:R-:W-:Y:S01]  /*39e0*/  HMMA.16816.F32.BF16 R12, R56.reuse, R66, R12 ;  /* 0x00000042380c723c */ /* 0x040fe2000004180c */
[----:B------:R-:W2:Y:S07]  /*39f0*/  LDSM.16.M88.4 R64, [R184] ;  /* 0x00000000b840783b */ /* 0x000eae0000000200 */
[C---:B------:R-:W-:Y:S08]  /*3a00*/  HMMA.16816.F32.BF16 R8, R56.reuse, R60, R8 ;  /* 0x0000003c3808723c */ /* 0x040ff00000041808 */
[C---:B------:R-:W-:Y:S01]  /*3a10*/  HMMA.16816.F32.BF16 R72, R56.reuse, R62, R72 ;  /* 0x0000003e3848723c */ /* 0x040fe20000041848 */
[----:B------:R-:W3:Y:S07]  /*3a20*/  LDSM.16.M88.4 R60, [R184+0x800] ;  /* 0x00080000b83c783b */ /* 0x000eee0000000200 */
[C---:B------:R-:W-:Y:S08]  /*3a30*/  HMMA.16816.F32.BF16 R44, R56.reuse, R52, R44 ;  /* 0x00000034382c723c */ /* 0x040ff0000004182c */
[C---:B------:R-:W-:Y:S01]  /*3a40*/  HMMA.16816.F32.BF16 R40, R56.reuse, R54, R40 ;  /* 0x000000363828723c */ /* 0x040fe20000041828 */
[----:B------:R-:W-:Y:S07]  /*3a50*/  LDSM.16.M88.4 R52, [R184+0x1800] ;  /* 0x00180000b834783b */ /* 0x000fee0000000200 */
[C---:B------:R-:W-:Y:S08]  /*3a60*/  HMMA.16816.F32.BF16 R36, R56.reuse, R48, R36 ;  /* 0x000000303824723c */ /* 0x040ff00000041824 */
[----:B------:R-:W-:Y:S01]  /*3a70*/  HMMA.16816.F32.BF16 R32, R56, R50, R32 ;  /* 0x000000323820723c */ /* 0x000fe20000041820 */
[----:B------:R-:W4:Y:S07]  /*3a80*/  LDSM.16.M88.4 R56, [R184+0x1000] ;  /* 0x00100000b838783b */ /* 0x000f2e0000000200 */
[C---:B------:R-:W-:Y:S08]  /*3a90*/  HMMA.16816.F32.BF16 R16, R28.reuse, R24, R16 ;  /* 0x000000181c10723c */ /* 0x040ff00000041810 */
[C---:B------:R-:W-:Y:S01]  /*3aa0*/  HMMA.16816.F32.BF16 R12, R28.reuse, R26, R12 ;  /* 0x0000001a1c0c723c */ /* 0x040fe2000004180c */
[----:B------:R-:W-:Y:S07]  /*3ab0*/  LDSM.16.M88.4 R24, [R198+0x2000] ;  /* 0x00200000c618783b */ /* 0x000fee0000000200 */
[C---:B------:R-:W-:Y:S01]  /*3ac0*/  HMMA.16816.F32.BF16 R48, R28.reuse, R20, R8 ;  /* 0x000000141c30723c */ /* 0x040fe20000041808 */
[----:B------:R-:W5:Y:S07]  /*3ad0*/  LDSM.16.M88.4 R8, [R197+0x8000] ;  /* 0x00800000c508783b */ /* 0x000f6e0000000200 */
[C---:B------:R-:W-:Y:S01]  /*3ae0*/  HMMA.16816.F32.BF16 R72, R28.reuse, R22, R72 ;  /* 0x000000161c48723c */ /* 0x040fe20000041848 */
[----:B------:R-:W3:Y:S07]  /*3af0*/  LDSM.16.M88.4 R20, [R197+0x8800] ;  /* 0x00880000c514783b */ /* 0x000eee0000000200 */
[C---:B-1----:R-:W-:Y:S08]  /*3b00*/  HMMA.16816.F32.BF16 R44, R28.reuse, R80, R44 ;  /* 0x000000501c2c723c */ /* 0x042ff0000004182c */
[C---:B------:R-:W-:Y:S01]  /*3b10*/  HMMA.16816.F32.BF16 R40, R28.reuse, R82, R40 ;  /* 0x000000521c28723c */ /* 0x040fe20000041828 */
[----:B------:R-:W1:Y:S07]  /*3b20*/  LDSM.16.M88.4 R80, [R197+0x9000] ;  /* 0x00900000c550783b */ /* 0x000e6e0000000200 */
[C---:B------:R-:W-:Y:S08]  /*3b30*/  HMMA.16816.F32.BF16 R36, R28.reuse, R76, R36 ;  /* 0x0000004c1c24723c */ /* 0x040ff00000041824 */
[----:B------:R-:W-:Y:S01]  /*3b40*/  HMMA.16816.F32.BF16 R32, R28, R78, R32 ;  /* 0x0000004e1c20723c */ /* 0x000fe20000041820 */
[----:B------:R-:W1:Y:S04]  /*3b50*/  LDSM.16.M88.4 R76, [R197+0x9800] ;  /* 0x00980000c54c783b */ /* 0x000e680000000200 */
[----:B------:R-:W-:Y:S03]  /*3b60*/  LDSM.16.M88.4 R28, [R195+0x2000] ;  /* 0x00200000c31c783b */ /* 0x000fe60000000200 */
[C---:B--2---:R-:W-:Y:S08]  /*3b70*/  HMMA.16816.F32.BF16 R16, R68.reuse, R64, R16 ;  /* 0x000000404410723c */ /* 0x044ff00000041810 */
[C---:B------:R-:W-:Y:S08]  /*3b80*/  HMMA.16816.F32.BF16 R12, R68.reuse, R66, R12 ;  /* 0x00000042440c723c */ /* 0x040ff0000004180c */
[C---:B---3--:R-:W-:Y:S01]  /*3b90*/  HMMA.16816.F32.BF16 R64, R68.reuse, R60, R48 ;  /* 0x0000003c4440723c */ /* 0x048fe20000041830 */
[----:B------:R-:W2:Y:S07]  /*3ba0*/  LDSM.16.M88.4 R48, [R196+0x2000] ;  /* 0x00200000c430783b */ /* 0x000eae0000000200 */
[C---:B------:R-:W-:Y:S01]  /*3bb0*/  HMMA.16816.F32.BF16 R72, R68.reuse, R62, R72 ;  /* 0x0000003e4448723c */ /* 0x040fe20000041848 */
[----:B------:R-:W3:Y:S07]  /*3bc0*/  LDSM.16.M88.4 R60, [R195+0x2800] ;  /* 0x00280000c33c783b */ /* 0x000eee0000000200 */
[C---:B----4-:R-:W-:Y:S08]  /*3bd0*/  HMMA.16816.F32.BF16 R44, R68.reuse, R56, R44 ;  /* 0x00000038442c723c */ /* 0x050ff0000004182c */
[C---:B------:R-:W-:Y:S01]  /*3be0*/  HMMA.16816.F32.BF16 R40, R68.reuse, R58, R40 ;  /* 0x0000003a4428723c */ /* 0x040fe20000041828 */
[----:B------:R-:W-:Y:S07]  /*3bf0*/  LDSM.16.M88.4 R56, [R195+0x3800] ;  /* 0x00380000c338783b */ /* 0x000fee0000000200 */
[C---:B------:R-:W-:Y:S08]  /*3c00*/  HMMA.16816.F32.BF16 R36, R68.reuse, R52, R36 ;  /* 0x000000344424723c */ /* 0x040ff00000041824 */
[----:B------:R-:W-:Y:S01]  /*3c10*/  HMMA.16816.F32.BF16 R32, R68, R54, R32 ;  /* 0x000000364420723c */ /* 0x000fe20000041820 */
[----:B------:R-:W4:Y:S04]  /*3c20*/  LDSM.16.M88.4 R68, [R195+0x3000] ;  /* 0x00300000c344783b */ /* 0x000f280000000200 */
[----:B------:R-:W-:Y:S03]  /*3c30*/  LDSM.16.M88.4 R52, [R194+0x2000] ;  /* 0x00200000c234783b */ /* 0x000fe60000000200 */
[C---:B-----5:R-:W-:Y:S08]  /*3c40*/  HMMA.16816.F32.BF16 R16, R24.reuse, R8, R16 ;  /* 0x000000081810723c */ /* 0x060ff00000041810 */
[C---:B------:R-:W-:Y:S01]  /*3c50*/  HMMA.16816.F32.BF16 R12, R24.reuse, R10, R12 ;  /* 0x0000000a180c723c */ /* 0x040fe2000004180c */
[----:B------:R-:W5:Y:S07]  /*3c60*/  LDSM.16.M88.4 R8, [R191+0x8000] ;  /* 0x00800000bf08783b */ /* 0x000f6e0000000200 */
[C---:B------:R-:W-:Y:S08]  /*3c70*/  HMMA.16816.F32.BF16 R64, R24.reuse, R20, R64 ;  /* 0x000000141840723c */ /* 0x040ff00000041840 */
        /* <DEDUP_REMOVED lines=10> */
[C---:B------:R-:W-:Y:S01]  /*3d20*/  HMMA.16816.F32.BF16 R12, R48.reuse, R30, R12 ;  /* 0x0000001e300c723c */ /* 0x040fe2000004180c */
[----:B------:R-:W2:Y:S07]  /*3d30*/  LDSM.16.M88.4 R28, [R193+0x2000] ;  /* 0x00200000c11c783b */ /* 0x000eae0000000200 */
[C---:B---3--:R-:W-:Y:S08]  /*3d40*/  HMMA.16816.F32.BF16 R64, R48.reuse, R60, R64 ;  /* 0x0000003c3040723c */ /* 0x048ff00000041840 */
[C---:B------:R-:W-:Y:S01]  /*3d50*/  HMMA.16816.F32.BF16 R72, R48.reuse, R62, R72 ;  /* 0x0000003e3048723c */ /* 0x040fe20000041848 */
[----:B------:R-:W3:Y:S07]  /*3d60*/  LDSM.16.M88.4 R60, [R184+0x2800] ;  /* 0x00280000b83c783b */ /* 0x000eee0000000200 */
[C---:B----4-:R-:W-:Y:S08]  /*3d70*/  HMMA.16816.F32.BF16 R44, R48.reuse, R68, R44 ;  /* 0x00000044302c723c */ /* 0x050ff0000004182c */
[C---:B------:R-:W-:Y:S01]  /*3d80*/  HMMA.16816.F32.BF16 R40, R48.reuse, R70, R40 ;  /* 0x000000463028723c */ /* 0x040fe20000041828 */
[----:B------:R-:W4:Y:S07]  /*3d90*/  LDSM.16.M88.4 R68, [R184+0x3000] ;  /* 0x00300000b844783b */ /* 0x000f2e0000000200 */
[C---:B------:R-:W-:Y:S08]  /*3da0*/  HMMA.16816.F32.BF16 R36, R48.reuse, R56, R36 ;  /* 0x000000383024723c */ /* 0x040ff00000041824 */
[----:B------:R-:W-:Y:S01]  /*3db0*/  HMMA.16816.F32.BF16 R32, R48, R58, R32 ;  /* 0x0000003a3020723c */ /* 0x000fe20000041820 */
[----:B------:R-:W2:Y:S04]  /*3dc0*/  LDSM.16.M88.4 R56, [R184+0x3800] ;  /* 0x00380000b838783b */ /* 0x000ea80000000200 */
        /* <DEDUP_REMOVED lines=19> */
[----:B------:R-:W-:Y:S07]  /*3f00*/  LDSM.16.M88.4 R60, [R194+0x4000] ;  /* 0x00400000c23c783b */ /* 0x000fee0000000200 */
[C---:B----4-:R-:W-:Y:S08]  /*3f10*/  HMMA.16816.F32.BF16 R44, R28.reuse, R68, R44 ;  /* 0x000000441c2c723c */ /* 0x050ff0000004182c */
[C---:B------:R-:W-:Y:S01]  /*3f20*/  HMMA.16816.F32.BF16 R40, R28.reuse, R70, R40 ;  /* 0x000000461c28723c */ /* 0x040fe20000041828 */
[----:B------:R-:W-:Y:S07]  /*3f30*/  LDSM.16.M88.4 R68, [R193+0x4000] ;  /* 0x00400000c144783b */ /* 0x000fee0000000200 */
[C---:B------:R-:W-:Y:S08]  /*3f40*/  HMMA.16816.F32.BF16 R36, R28.reuse, R56, R36 ;  /* 0x000000381c24723c */ /* 0x040ff00000041824 */
[----:B------:R-:W-:Y:S01]  /*3f50*/  HMMA.16816.F32.BF16 R32, R28, R58, R32 ;  /* 0x0000003a1c20723c */ /* 0x000fe20000041820 */
[----:B------:R-:W-:Y:S04]  /*3f60*/  LDSM.16.M88.4 R28, [R195+0x5000] ;  /* 0x00500000c31c783b */ /* 0x000fe80000000200 */
[----:B------:R-:W-:Y:S03]  /*3f70*/  LDSM.16.M88.4 R56, [R191+0xa000] ;  /* 0x00a00000bf38783b */ /* 0x000fe60000000200 */
[C---:B-----5:R-:W-:Y:S08]  /*3f80*/  HMMA.16816.F32.BF16 R16, R48.reuse, R8, R16 ;  /* 0x000000083010723c */ /* 0x060ff00000041810 */
[C---:B------:R-:W-:Y:S01]  /*3f90*/  HMMA.16816.F32.BF16 R12, R48.reuse, R10, R12 ;  /* 0x0000000a300c723c */ /* 0x040fe2000004180c */
[----:B------:R-:W3:Y:S07]  /*3fa0*/  LDSM.16.M88.4 R8, [R195+0x4800] ;  /* 0x00480000c308783b */ /* 0x000eee0000000200 */
[C---:B------:R-:W-:Y:S08]  /*3fb0*/  HMMA.16816.F32.BF16 R64, R48.reuse, R20, R64 ;  /* 0x000000143040723c */ /* 0x040ff00000041840 */
[C---:B------:R-:W-:Y:S01]  /*3fc0*/  HMMA.16816.F32.BF16 R72, R48.reuse, R22, R72 ;  /* 0x000000163048723c */ /* 0x040fe20000041848 */
[----:B------:R-:W4:Y:S07]  /*3fd0*/  LDSM.16.M88.4 R20, [R195+0x5800] ;  /* 0x00580000c314783b */ /* 0x000f2e0000000200 */
[C---:B-1----:R-:W-:Y:S08]  /*3fe0*/  HMMA.16816.F32.BF16 R44, R48.reuse, R80, R44 ;  /* 0x00000050302c723c */ /* 0x042ff0000004182c */
[C---:B------:R-:W-:Y:S08]  /*3ff0*/  HMMA.16816.F32.BF16 R40, R48.reuse, R82, R40 ;  /* 0x000000523028723c */ /* 0x040ff00000041828 */
[C---:B------:R-:W-:Y:S08]  /*4000*/  HMMA.16816.F32.BF16 R36, R48.reuse, R76, R36 ;  /* 0x0000004c3024723c */ /* 0x040ff00000041824 */
[----:B------:R-:W-:Y:S01]  /*4010*/  HMMA.16816.F32.BF16 R32, R48, R78, R32 ;  /* 0x0000004e3020723c */ /* 0x000fe20000041820 */
[----:B------:R-:W1:Y:S07]  /*4020*/  LDSM.16.M88.4 R48, [R191+0xa800] ;  /* 0x00a80000bf30783b */ /* 0x000e6e0000000200 */
[C---:B--2---:R-:W-:Y:S08]  /*4030*/  HMMA.16816.F32.BF16 R16, R52.reuse, R24, R16 ;  /* 0x000000183410723c */ /* 0x044ff00000041810 */
[C---:B------:R-:W-:Y:S01]  /*4040*/  HMMA.16816.F32.BF16 R12, R52.reuse, R26, R12 ;  /* 0x0000001a340c723c */ /* 0x040fe2000004180c */
[----:B------:R-:W2:Y:S07]  /*4050*/  LDSM.16.M88.4 R24, [R191+0xb000] ;  /* 0x00b00000bf18783b */ /* 0x000eae0000000200 */
[C---:B---3--:R-:W-:Y:S08]  /*4060*/  HMMA.16816.F32.BF16 R64, R52.reuse, R8, R64 ;  /* 0x000000083440723c */ /* 0x048ff00000041840 */
[C---:B------:R-:W-:Y:S01]  /*4070*/  HMMA.16816.F32.BF16 R72, R52.reuse, R10, R72 ;  /* 0x0000000a3448723c */ /* 0x040fe20000041848 */
[----:B------:R-:W3:Y:S07]  /*4080*/  LDSM.16.M88.4 R8, [R191+0xb800] ;  /* 0x00b80000bf08783b */ /* 0x000eee0000000200 */
[C---:B------:R-:W-:Y:S08]  /*4090*/  HMMA.16816.F32.BF16 R44, R52.reuse, R28, R44 ;  /* 0x0000001c342c723c */ /* 0x040ff0000004182c */
[C---:B------:R-:W-:Y:S01]  /*40a0*/  HMMA.16816.F32.BF16 R40, R52.reuse, R30, R40 ;  /* 0x0000001e3428723c */ /* 0x040fe20000041828 */
[----:B------:R-:W-:Y:S07]  /*40b0*/  LDSM.16.M88.4 R28, [R184+0x4800] ;  /* 0x00480000b81c783b */ /* 0x000fee0000000200 */
[C---:B----4-:R-:W-:Y:S01]  /*40c0*/  HMMA.16816.F32.BF16 R76, R52.reuse, R20, R36 ;  /* 0x00000014344c723c */ /* 0x050fe20000041824 */
[----:B------:R-:W4:Y:S07]  /*40d0*/  LDSM.16.M88.4 R36, [R184+0x4000] ;  /* 0x00400000b824783b */ /* 0x000f2e0000000200 */
[----:B------:R-:W-:Y:S01]  /*40e0*/  HMMA.16816.F32.BF16 R32, R52, R22, R32 ;  /* 0x000000163420723c */ /* 0x000fe20000041820 */
[----:B------:R-:W5:Y:S07]  /*40f0*/  LDSM.16.M88.4 R20, [R184+0x5000] ;  /* 0x00500000b814783b */ /* 0x000f6e0000000200 */
[C---:B-1----:R-:W-:Y:S08]  /*4100*/  HMMA.16816.F32.BF16 R64, R60.reuse, R48, R64 ;  /* 0x000000303c40723c */ /* 0x042ff00000041840 */
[----:B------:R-:W-:Y:S01]  /*4110*/  HMMA.16816.F32.BF16 R72, R60, R50, R72 ;  /* 0x000000323c48723c */ /* 0x000fe20000041848 */
[----:B------:R-:W1:Y:S01]  /*4120*/  LDSM.16.M88.4 R48, [R184+0x5800] ;  /* 0x00580000b830783b */ /* 0x000e620000000200 */
[----:B------:R-:W-:-:S06]  /*4130*/  DEPBAR.LE SB0, 0x0 ;  /* 0x000080000000791a */ /* 0x000fcc0000000000 */
[C---:B------:R-:W-:Y:S08]  /*4140*/  HMMA.16816.F32.BF16 R16, R60.reuse, R56, R16 ;  /* 0x000000383c10723c */ /* 0x040ff00000041810 */
[C---:B------:R-:W-:Y:S08]  /*4150*/  HMMA.16816.F32.BF16 R12, R60.reuse, R58, R12 ;  /* 0x0000003a3c0c723c */ /* 0x040ff0000004180c */
[C---:B--2---:R-:W-:Y:S08]  /*4160*/  HMMA.16816.F32.BF16 R44, R60.reuse, R24, R44 ;  /* 0x000000183c2c723c */ /* 0x044ff0000004182c */
[C---:B------:R-:W-:Y:S08]  /*4170*/  HMMA.16816.F32.BF16 R40, R60.reuse, R26, R40 ;  /* 0x0000001a3c28723c */ /* 0x040ff00000041828 */
[C---:B---3--:R-:W-:Y:S08]  /*4180*/  HMMA.16816.F32.BF16 R76, R60.reuse, R8, R76 ;  /* 0x000000083c4c723c */ /* 0x048ff0000004184c */
[----:B------:R-:W-:Y:S07]  /*4190*/  HMMA.16816.F32.BF16 R32, R60, R10, R32 ;  /* 0x0000000a3c20723c */ /* 0x000fee0000041820 */
[----:B------:R-:W-:Y:S01]  /*41a0*/  IADD3 R11, R2, c[0x0][0x2e8], RZ ;  /* 0x0000ba00020b7a10 */ /* 0x000fe20007ffe0ff */
[----:B----4-:R-:W-:Y:S03]  /*41b0*/  HMMA.16816.F32.BF16 R16, R68, R36, R16 ;  /* 0x000000244410723c */ /* 0x010fe60000041810 */
[----:B------:R-:W-:-:S02]  /*41c0*/  IADD3 R9, R11, 0x8, RZ ;  /* 0x000000080b097810 */ /* 0x000fc40007ffe0ff */
[-C--:B------:R-:W-:Y:S02]  /*41d0*/  IMNMX R214, R11, R86.reuse, PT ;  /* 0x000000560bd67217 */ /* 0x080fe40003800200 */
[----:B------:R-:W-:Y:S01]  /*41e0*/  IMNMX R2, R9, R86, PT ;  /* 0x0000005609027217 */ /* 0x000fe20003800200 */
[C---:B------:R-:W-:Y:S08]  /*41f0*/  HMMA.16816.F32.BF16 R12, R68.reuse, R38, R12 ;  /* 0x00000026440c723c */ /* 0x040ff0000004180c */
[C---:B------:R-:W-:Y:S08]  /*4200*/  HMMA.16816.F32.BF16 R64, R68.reuse, R28, R64 ;  /* 0x0000001c4440723c */ /* 0x040ff00000041840 */
[C---:B------:R-:W-:Y:S08]  /*4210*/  HMMA.16816.F32.BF16 R72, R68.reuse, R30, R72 ;  /* 0x0000001e4448723c */ /* 0x040ff00000041848 */
[C---:B-----5:R-:W-:Y:S08]  /*4220*/  HMMA.16816.F32.BF16 R44, R68.reuse, R20, R44 ;  /* 0x00000014442c723c */ /* 0x060ff0000004182c */
[C---:B------:R-:W-:Y:S08]  /*4230*/  HMMA.16816.F32.BF16 R40, R68.reuse, R22, R40 ;  /* 0x000000164428723c */ /* 0x040ff00000041828 */
[C---:B-1----:R-:W-:Y:S08]  /*4240*/  HMMA.16816.F32.BF16 R76, R68.reuse, R48, R76 ;  /* 0x00000030444c723c */ /* 0x042ff0000004184c */
[----:B------:R-:W-:Y:S01]  /*4250*/  HMMA.16816.F32.BF16 R32, R68, R50, R32 ;  /* 0x000000324420723c */ /* 0x000fe20000041820 */
[----:B------:R-:W-:Y:S06]  /*4260*/  BAR.SYNC.DEFER_BLOCKING 0x0 ;  /* 0x0000000000007b1d */ /* 0x000fec0000010000 */
[----:B------:R-:W-:Y:S01]  /*4270*/  @!UPT UIADD3 URZ, URZ, URZ, URZ ;  /* 0x0000003f3f3ff290 */ /* 0x000fe2000fffe03f */
[----:B------:R-:W-:Y:S11]  /*4280*/  @!P6 BRA `(.L_x_712) ;  /* 0x00000b700000e947 */ /* 0x000ff60003800000 */
[----:B------:R-:W-:Y:S05]  /*4290*/  @!P0 BRA `(.L_x_713) ;  /* 0x0000039000008947 */ /* 0x000fea0003800000 */
[----:B------:R-:W1:Y:S01]  /*42a0*/  I2F.RP R21, R6 ;  /* 0x0000000600157306 */ /* 0x000e620000209400 */
[----:B------:R-:W-:-:S02]  /*42b0*/  IADD3 R20, R3, -0x40, RZ ;  /* 0xffffffc003147810 */ /* 0x000fc40007ffe0ff */
[----:B------:R-:W-:Y:S02]  /*42c0*/  IABS R8, R3 ;  /* 0x0000000300087213 */ /* 0x000fe40000000000 */
[----:B------:R-:W-:Y:S02]  /*42d0*/  IABS R4, R20 ;  /* 0x0000001400047213 */ /* 0x000fe40000000000 */
[----:B------:R-:W-:Y:S01]  /*42e0*/  LOP3.LUT R20, R20, c[0x0][0x2d0], RZ, 0x3c, !PT ;  /* 0x0000b40014147a12 */ /* 0x000fe200078e3cff */
[----:B-1----:R-:W1:Y:S02]  /*42f0*/  MUFU.RCP R10, R21 ;  /* 0x00000015000a7308 */ /* 0x002e640000001000 */
[----:B-1----:R-:W-:-:S06]  /*4300*/  IADD3 R10, R10, 0xffffffe, RZ ;  /* 0x0ffffffe0a0a7810 */ /* 0x002fcc0007ffe0ff */
[----:B------:R-:W1:Y:S02]  /*4310*/  F2I.FTZ.U32.TRUNC.NTZ R11, R10 ;  /* 0x0000000a000b7305 */ /* 0x000e64000021f000 */
[----:B-1----:R-:W-:Y:S02]  /*4320*/  IMAD.MOV R9, RZ, RZ, -R11 ;  /* 0x000000ffff097224 */ /* 0x002fe400078e0a0b */
[----:B------:R-:W-:Y:S02]  /*4330*/  IMAD.MOV.U32 R10, RZ, RZ, RZ ;  /* 0x000000ffff0a7224 */ /* 0x000fe400078e00ff */
[----:B------:R-:W-:-:S04]  /*4340*/  IMAD R9, R9, R6, RZ ;  /* 0x0000000609097224 */ /* 0x000fc800078e02ff */
[----:B------:R-:W-:-:S06]  /*4350*/  IMAD.HI.U32 R9, R11, R9, R10 ;  /* 0x000000090b097227 */ /* 0x000fcc00078e000a */
[----:B------:R-:W-:-:S04]  /*4360*/  IMAD.HI.U32 R21, R9, R8, RZ ;  /* 0x0000000809157227 */ /* 0x000fc800078e00ff */
[----:B------:R-:W-:Y:S01]  /*4370*/  IMAD.HI.U32 R10, R9, R4, RZ ;  /* 0x00000004090a7227 */ /* 0x000fe200078e00ff */
[----:B------:R-:W-:-:S03]  /*4380*/  IADD3 R11, -R21, RZ, RZ ;  /* 0x000000ff150b7210 */ /* 0x000fc60007ffe1ff */
[----:B------:R-:W-:Y:S02]  /*4390*/  IMAD.MOV R9, RZ, RZ, -R10 ;  /* 0x000000ffff097224 */ /* 0x000fe400078e0a0a */
[C---:B------:R-:W-:Y:S02]  /*43a0*/  IMAD R11, R6.reuse, R11, R8 ;  /* 0x0000000b060b7224 */ /* 0x040fe400078e0208 */
[C---:B------:R-:W-:Y:S01]  /*43b0*/  IMAD R9, R6.reuse, R9, R4 ;  /* 0x0000000906097224 */ /* 0x040fe200078e0204 */
[----:B------:R-:W-:Y:S02]  /*43c0*/  LOP3.LUT R4, R3, c[0x0][0x2d0], RZ, 0x3c, !PT ;  /* 0x0000b40003047a12 */ /* 0x000fe400078e3cff */
[C---:B------:R-:W-:Y:S02]  /*43d0*/  ISETP.GT.U32.AND P1, PT, R6.reuse, R11, PT ;  /* 0x0000000b0600720c */ /* 0x040fe40003f24070 */
[----:B------:R-:W-:Y:S02]  /*43e0*/  ISETP.GT.U32.AND P2, PT, R6, R9, PT ;  /* 0x000000090600720c */ /* 0x000fe40003f44070 */
[----:B------:R-:W-:-:S02]  /*43f0*/  ISETP.GE.AND P3, PT, R4, RZ, PT ;  /* 0x000000ff0400720c */ /* 0x000fc40003f66270 */
[----:B------:R-:W-:-:S07]  /*4400*/  LOP3.LUT R4, RZ, c[0x0][0x2d0], RZ, 0x33, !PT ;  /* 0x0000b400ff047a12 */ /* 0x000fce00078e33ff */
[----:B------:R-:W-:Y:S01]  /*4410*/  @!P1 IMAD.IADD R11, R11, 0x1, -R6 ;  /* 0x000000010b0b9824 */ /* 0x000fe200078e0a06 */
[----:B------:R-:W-:Y:S02]  /*4420*/  @!P1 IADD3 R21, R21, 0x1, RZ ;  /* 0x0000000115159810 */ /* 0x000fe40007ffe0ff */
[-C--:B------:R-:W-:Y:S02]  /*4430*/  @!P2 IADD3 R9, R9, -R6.reuse, RZ ;  /* 0x800000060909a210 */ /* 0x080fe40007ffe0ff */
[-C--:B------:R-:W-:Y:S02]  /*4440*/  ISETP.GE.U32.AND P5, PT, R11, R6.reuse, PT ;  /* 0x000000060b00720c */ /* 0x080fe40003fa6070 */
[----:B------:R-:W-:Y:S02]  /*4450*/  ISETP.GE.U32.AND P4, PT, R9, R6, PT ;  /* 0x000000060900720c */ /* 0x000fe40003f86070 */
[----:B------:R-:W-:Y:S02]  /*4460*/  ISETP.GE.AND P1, PT, R20, RZ, PT ;  /* 0x000000ff1400720c */ /* 0x000fe40003f26270 */
[----:B------:R-:W-:-:S02]  /*4470*/  @!P2 IADD3 R10, R10, 0x1, RZ ;  /* 0x000000010a0aa810 */ /* 0x000fc40007ffe0ff */
[----:B------:R-:W-:-:S05]  /*4480*/  ISETP.NE.AND P2, PT, RZ, c[0x0][0x2d0], PT ;  /* 0x0000b400ff007a0c */ /* 0x000fca0003f45270 */
[----:B------:R-:W-:Y:S02]  /*4490*/  @P5 IADD3 R21, R21, 0x1, RZ ;  /* 0x0000000115155810 */ /* 0x000fe40007ffe0ff */
[----:B------:R-:W-:-:S03]  /*44a0*/  @P4 IADD3 R10, R10, 0x1, RZ ;  /* 0x000000010a0a4810 */ /* 0x000fc60007ffe0ff */
[----:B------:R-:W-:Y:S02]  /*44b0*/  @!P3 IMAD.MOV R21, RZ, RZ, -R21 ;  /* 0x000000ffff15b224 */ /* 0x000fe400078e0a15 */
[----:B------:R-:W-:-:S03]  /*44c0*/  @!P1 IMAD.MOV R10, RZ, RZ, -R10 ;  /* 0x000000ffff0a9224 */ /* 0x000fc600078e0a0a */
[C---:B------:R-:W-:Y:S02]  /*44d0*/  SEL R9, R4.reuse, R21, !P2 ;  /* 0x0000001504097207 */ /* 0x040fe40005000000 */
[----:B------:R-:W-:-:S03]  /*44e0*/  SEL R4, R4, R10, !P2 ;  /* 0x0000000a04047207 */ /* 0x000fc60005000000 */
[----:B------:R-:W-:-:S04]  /*44f0*/  IMAD.WIDE R22, R9, 0x4, R212 ;  /* 0x0000000409167825 */ /* 0x000fc800078e02d4 */
[----:B------:R-:W-:Y:S01]  /*4500*/  IMAD.WIDE R20, R4, 0x4, R212 ;  /* 0x0000000404147825 */ /* 0x000fe200078e02d4 */
[----:B------:R-:W2:Y:S04]  /*4510*/  LDG.E R11, [R22.64] ;  /* 0x00000006160b7981 */ /* 0x000ea8000c1e1900 */
[----:B------:R-:W2:Y:S01]  /*4520*/  LDG.E R8, [R20.64] ;  /* 0x0000000614087981 */ /* 0x000ea2000c1e1900 */
[----:B------:R-:W-:Y:S01]  /*4530*/  IADD3 R4, R9, -R4, RZ ;  /* 0x8000000409047210 */ /* 0x000fe20007ffe0ff */
[----:B------:R-:W-:-:S04]  /*4540*/  IMAD.MOV.U32 R9, RZ, RZ, 0x40 ;  /* 0x00000040ff097424 */ /* 0x000fc800078e00ff */
[----:B------:R-:W-:-:S05]  /*4550*/  IMAD R9, R4, c[0x0][0x2d0], -R9 ;  /* 0x0000b40004097a24 */ /* 0x000fca00078e0a09 */
[----:B------:R-:W-:-:S05]  /*4560*/  SHF.R.S32.HI R4, RZ, 0x1f, R9 ;  /* 0x0000001fff047819 */ /* 0x000fca0000011409 */
[----:B------:R-:W-:-:S04]  /*4570*/  IMAD R4, R4, c[0x0][0x198], RZ ;  /* 0x0000660004047a24 */ /* 0x000fc800078e02ff */
[C---:B------:R-:W-:Y:S02]  /*4580*/  IMAD R4, R9.reuse, c[0x0][0x19c], R4 ;  /* 0x0000670009047a24 */ /* 0x040fe400078e0204 */
[----:B--2---:R-:W-:Y:S02]  /*4590*/  IMAD.IADD R8, R8, 0x1, -R11 ;  /* 0x0000000108087824 */ /* 0x004fe400078e0a0b */
[----:B------:R-:W-:-:S03]  /*45a0*/  IMAD.WIDE.U32 R10, R9, c[0x0][0x198], RZ ;  /* 0x00006600090a7a25 */ /* 0x000fc600078e00ff */
[----:B------:R-:W-:Y:S02]  /*45b0*/  SHF.R.S32.HI R6, RZ, 0x1f, R8 ;  /* 0x0000001fff067819 */ /* 0x000fe40000011408 */
[----:B------:R-:W-:-:S03]  /*45c0*/  IADD3 R11, R11, R4, RZ ;  /* 0x000000040b0b7210 */ /* 0x000fc60007ffe0ff */
[----:B------:R-:W-:Y:S02]  /*45d0*/  IMAD R9, R6, c[0x0][0x180], RZ ;  /* 0x0000600006097a24 */ /* 0x000fe400078e02ff */
[----:B------:R-:W-:-:S04]  /*45e0*/  IMAD.WIDE.U32 R20, R8, c[0x0][0x180], R10 ;  /* 0x0000600008147a25 */ /* 0x000fc800078e000a */
[----:B------:R-:W-:-:S04]  /*45f0*/  IMAD R9, R8, c[0x0][0x184], R9 ;  /* 0x0000610008097a24 */ /* 0x000fc800078e0209 */
[----:B------:R-:W-:Y:S01]  /*4600*/  IMAD.IADD R10, R21, 0x1, R9 ;  /* 0x00000001150a7824 */ /* 0x000fe200078e0209 */
[----:B------:R-:W-:Y:S01]  /*4610*/  MOV R21, R20 ;  /* 0x0000001400157202 */ /* 0x000fe20000000f00 */
[----:B------:R-:W-:Y:S05]  /*4620*/  BRA `(.L_x_714) ;  /* 0x0000002000007947 */ /* 0x000fea0003800000 */
.L_x_713:
[----:B------:R-:W-:-:S04]  /*4630*/  LEA R21, -R4, RZ, 0x6 ;  /* 0x000000ff04157211 */ /* 0x000fc800078e31ff */
[----:B------:R-:W-:Y:S02]  /*4640*/  SHF.R.S32.HI R10, RZ, 0x1f, R21 ;  /* 0x0000001fff0a7819 */ /* 0x000fe40000011415 */
.L_x_714:
[----:B------:R-:W-:Y:S01]  /*4650*/  ISETP.GE.AND P5, PT, R210, c[0x0][0x220], PT ;  /* 0x00008800d2007a0c */ /* 0x000fe20003fa6270 */
[----:B------:R-:W-:Y:S01]  /*4660*/  BSSY B0, `(.L_x_715) ;  /* 0x0000076000007945 */ /* 0x000fe20003800000 */
[----:B------:R-:W-:Y:S02]  /*4670*/  ISETP.GE.AND P4, PT, R201, c[0x0][0x220], PT ;  /* 0x00008800c9007a0c */ /* 0x000fe40003f86270 */
[----:B------:R-:W-:-:S09]  /*4680*/  ISETP.GE.AND P3, PT, R200, c[0x0][0x220], PT ;  /* 0x00008800c8007a0c */ /* 0x000fd20003f66270 */
[CC--:B------:R-:W-:Y:S01]  /*4690*/  @!P5 IADD3 R9, P1, R21.reuse, R134.reuse, RZ ;  /* 0x000000861509d210 */ /* 0x0c0fe20007f3e0ff */
[----:B------:R1:W-:Y:S01]  /*46a0*/  @P5 STS.128 [R208+0x6000], RZ ;  /* 0x006000ffd0005388 */ /* 0x0003e20000000c00 */
[----:B------:R-:W-:-:S03]  /*46b0*/  @!P4 IADD3 R11, P2, R21, R134, RZ ;  /* 0x00000086150bc210 */ /* 0x000fc60007f5e0ff */
[C-C-:B------:R-:W-:Y:S01]  /*46c0*/  @!P5 IMAD.X R4, R10.reuse, 0x1, R135.reuse, P1 ;  /* 0x000000010a04d824 */ /* 0x140fe200008e0687 */
[----:B------:R-:W-:Y:S01]  /*46d0*/  @!P5 LEA R38, P1, R9, c[0x0][0x168], 0x1 ;  /* 0x00005a000926da11 */ /* 0x000fe200078208ff */
[C-C-:B------:R-:W-:Y:S01]  /*46e0*/  @!P4 IMAD.X R6, R10.reuse, 0x1, R135.reuse, P2 ;  /* 0x000000010a06c824 */ /* 0x140fe200010e0687 */
[----:B------:R-:W-:Y:S02]  /*46f0*/  @!P4 LEA R30, P2, R11, c[0x0][0x168], 0x1 ;  /* 0x00005a000b1eca11 */ /* 0x000fe400078408ff */
[----:B------:R-:W-:Y:S02]  /*4700*/  @!P5 LEA.HI.X R39, R9, c[0x0][0x16c], R4, 0x1, P1 ;  /* 0x00005b000927da11 */ /* 0x000fe400008f0c04 */
[-C--:B------:R-:W-:Y:S02]  /*4710*/  @!P3 IADD3 R9, P1, R21, R134.reuse, RZ ;  /* 0x000000861509b210 */ /* 0x080fe40007f3e0ff */
[----:B------:R-:W-:Y:S01]  /*4720*/  @!P4 LEA.HI.X R31, R11, c[0x0][0x16c], R6, 0x1, P2 ;  /* 0x00005b000b1fca11 */ /* 0x000fe200010f0c06 */
[----:B------:R-:W-:Y:S01]  /*4730*/  @!PT LDS RZ, [RZ] ;  /* 0x00000000fffff984 */ /* 0x000fe20000000800 */
[----:B------:R-:W-:Y:S01]  /*4740*/  @!PT LDS RZ, [RZ] ;  /* 0x00000000fffff984 */ /* 0x000fe20000000800 */
[----:B------:R-:W-:Y:S01]  /*4750*/  @!PT LDS RZ, [RZ] ;  /* 0x00000000fffff984 */ /* 0x000fe20000000800 */
[----:B------:R1:W-:Y:S01]  /*4760*/  @!P5 LDGSTS.E.BYPASS.LTC128B.128 [R208+0x6000], [R38.64] ;  /* 0x0600000026d0dfae */ /* 0x0003e2000b901d46 */
[----:B------:R-:W-:Y:S01]  /*4770*/  IADD3 R11, P2, R203, R21, RZ ;  /* 0x00000015cb0b7210 */ /* 0x000fe20007f5e0ff */
[----:B------:R-:W-:Y:S01]  /*4780*/  @!P3 IMAD.X R4, R10, 0x1, R135, P1 ;  /* 0x000000010a04b824 */ /* 0x000fe200008e0687 */
[C---:B------:R-:W-:Y:S01]  /*4790*/  @!P3 LEA R28, P1, R9.reuse, c[0x0][0x168], 0x1 ;  /* 0x00005a00091cba11 */ /* 0x040fe200078208ff */
[----:B------:R1:W-:Y:S02]  /*47a0*/  @P4 STS.128 [R208+0x8000], RZ ;  /* 0x008000ffd0004388 */ /* 0x0003e40000000c00 */
[----:B------:R-:W-:Y:S01]  /*47b0*/  IMAD.X R8, R202, 0x1, R10, P2 ;  /* 0x00000001ca087824 */ /* 0x000fe200010e060a */
[----:B------:R-:W-:Y:S01]  /*47c0*/  @!P3 LEA.HI.X R29, R9, c[0x0][0x16c], R4, 0x1, P1 ;  /* 0x00005b00091dba11 */ /* 0x000fe200008f0c04 */
[----:B------:R-:W-:Y:S01]  /*47d0*/  @!PT LDS RZ, [RZ] ;  /* 0x00000000fffff984 */ /* 0x000fe20000000800 */
[----:B------:R-:W-:Y:S01]  /*47e0*/  @!PT LDS RZ, [RZ] ;  /* 0x00000000fffff984 */ /* 0x000fe20000000800 */
[----:B------:R-:W-:Y:S01]  /*47f0*/  @!PT LDS RZ, [RZ] ;  /* 0x00000000fffff984 */ /* 0x000fe20000000800 */
[----:B------:R1:W-:Y:S01]  /*4800*/  @!P4 LDGSTS.E.BYPASS.LTC128B.128 [R208+0x8000], [R30.64+0x80] ;  /* 0x080000801ed0cfae */ /* 0x0003e2000b901d46 */
[----:B------:R-:W-:-:S03]  /*4810*/  @!P5 IADD3 R9, P1, R11, R134, RZ ;  /* 0x000000860b09d210 */ /* 0x000fc60007f3e0ff */
[----:B------:R1:W-:Y:S01]  /*4820*/  @P3 STS.128 [R208+0xa000], RZ ;  /* 0x00a000ffd0003388 */ /* 0x0003e20000000c00 */
[----:B------:R-:W-:Y:S01]  /*4830*/  @!P5 LEA R36, P2, R9, c[0x0][0x168], 0x1 ;  /* 0x00005a000924da11 */ /* 0x000fe200078408ff */
[C-C-:B------:R-:W-:Y:S01]  /*4840*/  @!P5 IMAD.X R4, R8.reuse, 0x1, R135.reuse, P1 ;  /* 0x000000010804d824 */ /* 0x140fe200008e0687 */
[-C--:B------:R-:W-:Y:S01]  /*4850*/  @!P4 IADD3 R23, P1, R11, R134.reuse, RZ ;  /* 0x000000860b17c210 */ /* 0x080fe20007f3e0ff */
[----:B------:R-:W-:Y:S01]  /*4860*/  @!PT LDS RZ, [RZ] ;  /* 0x00000000fffff984 */ /* 0x000fe20000000800 */
[----:B------:R-:W-:Y:S01]  /*4870*/  @!PT LDS RZ, [RZ] ;  /* 0x00000000fffff984 */ /* 0x000fe20000000800 */
[----:B------:R-:W-:Y:S01]  /*4880*/  @!PT LDS RZ, [RZ] ;  /* 0x00000000fffff984 */ /* 0x000fe20000000800 */
[----:B------:R1:W-:Y:S03]  /*4890*/  @!P3 LDGSTS.E.BYPASS.LTC128B.128 [R208+0xa000], [R28.64+0x100] ;  /* 0x0a0001001cd0bfae */ /* 0x0003e6000b901d46 */
[----:B------:R-:W-:Y:S01]  /*48a0*/  @!P5 LEA.HI.X R37, R9, c[0x0][0x16c], R4, 0x1, P2 ;  /* 0x00005b000925da11 */ /* 0x000fe200010f0c04 */
[----:B------:R-:W-:Y:S01]  /*48b0*/  @!P4 IMAD.X R4, R8, 0x1, R135, P1 ;  /* 0x000000010804c824 */ /* 0x000fe200008e0687 */
[----:B------:R-:W-:Y:S01]  /*48c0*/  @!P4 LEA R26, P2, R23, c[0x0][0x168], 0x1 ;  /* 0x00005a00171aca11 */ /* 0x000fe200078408ff */
[----:B------:R1:W-:Y:S01]  /*48d0*/  @P5 STS.128 [R208+0x6800], RZ ;  /* 0x006800ffd0005388 */ /* 0x0003e20000000c00 */
[----:B------:R-:W-:-:S02]  /*48e0*/  @!P3 IADD3 R9, P1, R11, R134, RZ ;  /* 0x000000860b09b210 */ /* 0x000fc40007f3e0ff */
        /* <DEDUP_REMOVED lines=36> */
[----:B------:R-:W-:Y:S01]  /*4b30*/  @!P3 LEA R50, P1, R4, c[0x0][0x168], 0x1 ;  /* 0x00005a000432ba11 */ /* 0x000fe200078208ff */
        /* <DEDUP_REMOVED lines=11> */
[----:B------:R-:W-:Y:S01]  /*4bf0*/  @!P4 IADD3 R4, P1, R11, R134, RZ ;  /* 0x000000860b04c210 */ /* 0x000fe20007f3e0ff */
[----:B------:R-:W-:Y:S01]  /*4c00*/  @!PT LDS RZ, [RZ] ;  /* 0x00000000fffff984 */ /* 0x000fe20000000800 */
[----:B------:R-:W-:Y:S01]  /*4c10*/  @!PT LDS RZ, [RZ] ;  /* 0x00000000fffff984 */ /* 0x000fe20000000800 */
[----:B------:R-:W-:Y:S01]  /*4c20*/  @!PT LDS RZ, [RZ] ;  /* 0x00000000fffff984 */ /* 0x000fe20000000800 */
[----:B------:R1:W-:Y:S03]  /*4c30*/  @!P3 LDGSTS.E.BYPASS.LTC128B.128 [R208+0xb000], [R50.64+0x100] ;  /* 0x0b00010032d0bfae */ /* 0x0003e6000b901d46 */
[----:B------:R-:W-:Y:S01]  /*4c40*/  @!P5 LEA.HI.X R53, R9, c[0x0][0x16c], R6, 0x1, P2 ;  /* 0x00005b000935da11 */ /* 0x000fe200010f0c06 */
[----:B------:R-:W-:Y:S01]  /*4c50*/  @!P4 IMAD.X R9, R8, 0x1, R135, P1 ;  /* 0x000000010809c824 */ /* 0x000fe200008e0687 */
[C---:B------:R-:W-:Y:S01]  /*4c60*/  @!P4 LEA R54, P1, R4.reuse, c[0x0][0x168], 0x1 ;  /* 0x00005a000436ca11 */ /* 0x040fe200078208ff */
[----:B------:R1:W-:Y:S03]  /*4c70*/  @P5 STS.128 [R208+0x7800], RZ ;  /* 0x007800ffd0005388 */ /* 0x0003e60000000c00 */
[----:B------:R-:W-:Y:S01]  /*4c80*/  @!P4 LEA.HI.X R55, R4, c[0x0][0x16c], R9, 0x1, P1 ;  /* 0x00005b000437ca11 */ /* 0x000fe200008f0c09 */
        /* <DEDUP_REMOVED lines=11> */
[----:B------:R-:W-:-:S05]  /*4d40*/  IADD3 R11, P1, R11, R134, RZ ;  /* 0x000000860b0b7210 */ /* 0x000fca0007f3e0ff */
[----:B------:R-:W-:Y:S01]  /*4d50*/  IMAD.X R8, R8, 0x1, R135, P1 ;  /* 0x0000000108087824 */ /* 0x000fe200008e0687 */
[----:B-1----:R-:W-:-:S04]  /*4d60*/  LEA R22, P1, R11, c[0x0][0x168], 0x1 ;  /* 0x00005a000b167a11 */ /* 0x002fc800078208ff */
[----:B------:R-:W-:-:S05]  /*4d70*/  LEA.HI.X R23, R11, c[0x0][0x16c], R8, 0x1, P1 ;  /* 0x00005b000b177a11 */ /* 0x000fca00008f0c08 */
[----:B------:R-:W-:Y:S01]  /*4d80*/  @!PT LDS RZ, [RZ] ;  /* 0x00000000fffff984 */ /* 0x000fe20000000800 */
[----:B------:R-:W-:Y:S01]  /*4d90*/  @!PT LDS RZ, [RZ] ;  /* 0x00000000fffff984 */ /* 0x000fe20000000800 */
[----:B------:R-:W-:Y:S01]  /*4da0*/  @!PT LDS RZ, [RZ] ;  /* 0x00000000fffff984 */ /* 0x000fe20000000800 */
[----:B------:R1:W-:Y:S04]  /*4db0*/  LDGSTS.E.BYPASS.LTC128B.128 [R208+0xb800], [R22.64+0x100] ;  /* 0x0b80010016d07fae */ /* 0x0003e8000b901d46 */
.L_x_716:
[----:B------:R-:W-:Y:S05]  /*4dc0*/  BSYNC B0 ;  /* 0x0000000000007941 */ /* 0x000fea0003800000 */
.L_x_715:
[----:B------:R-:W0:Y:S01]  /*4dd0*/  LDGDEPBAR ;  /* 0x00000000000079af */ /* 0x000e220000000000 */
[----:B------:R-:W-:-:S04]  /*4de0*/  IADD3 R134, P1, R21, R134, RZ ;  /* 0x0000008615867210 */ /* 0x000fc80007f3e0ff */
[----:B------:R-:W-:Y:S02]  /*4df0*/  IADD3.X R135, R10, R135, RZ, P1, !PT ;  /* 0x000000870a877210 */ /* 0x000fe40000ffe4ff */
.L_x_712:
[----:B------:R-:W-:Y:S02]  /*4e00*/  IMAD.IADD R3, R3, 0x1, R84 ;  /* 0x0000000103037824 */ /* 0x000fe400078e0254 */
[----:B------:R-:W-:-:S03]  /*4e10*/  IMAD.SHL.U32 R192, R0, 0x2, RZ ;  /* 0x0000000200c07824 */ /* 0x000fc600078e00ff */
[----:B------:R-:W-:Y:S01]  /*4e20*/  IADD3 R9, R3, 0x1, RZ ;  /* 0x0000000103097810 */ /* 0x000fe20007ffe0ff */
[--C-:B------:R-:W-:Y:S01]  /*4e30*/  IMAD R190, R7, 0x2, R192.reuse ;  /* 0x0000000207be7824 */ /* 0x100fe200078e02c0 */
[----:B------:R-:W-:Y:S01]  /*4e40*/  IADD3 R11, R3, 0x8, RZ ;  /* 0x00000008030b7810 */ /* 0x000fe20007ffe0ff */
[----:B------:R-:W-:Y:S01]  /*4e50*/  LDSM.16.MT88.4 R68, [R192+0xe000] ;  /* 0x00e00000c044783b */ /* 0x000fe20000004200 */
[----:B------:R-:W-:Y:S01]  /*4e60*/  ISETP.GE.AND P5, PT, R9, R214, PT ;  /* 0x000000d60900720c */ /* 0x000fe20003fa6270 */
[----:B------:R-:W-:Y:S01]  /*4e70*/  IMAD R189, R5, 0x2, R192 ;  /* 0x0000000205bd7824 */ /* 0x000fe200078e02c0 */
[----:B------:R-:W-:Y:S01]  /*4e80*/  ISETP.GE.AND P2, PT, R9, R2, PT ;  /* 0x000000020900720c */ /* 0x000fe20003f46270 */
[----:B------:R-:W-:Y:S01]  /*4e90*/  IMAD R188, R5, 0x2, R190 ;  /* 0x0000000205bc7824 */ /* 0x000fe200078e02be */
[----:B------:R-:W-:Y:S01]  /*4ea0*/  ISETP.GE.AND P1, PT, R11, R214, PT ;  /* 0x000000d60b00720c */ /* 0x000fe20003f26270 */
[----:B------:R-:W-:Y:S01]  /*4eb0*/  LDSM.16.MT88.4 R100, [R192+0x10000] ;  /* 0x01000000c064783b */ /* 0x000fe20000004200 */
[----:B------:R-:W-:-:S02]  /*4ec0*/  IADD3 R9, R3, 0x9, RZ ;  /* 0x0000000903097810 */ /* 0x000fc40007ffe0ff */
[----:B------:R-:W-:Y:S01]  /*4ed0*/  ISETP.GE.AND P3, PT, R11, R2, PT ;  /* 0x000000020b00720c */ /* 0x000fe20003f66270 */
[----:B-1----:R-:W-:Y:S01]  /*4ee0*/  LDSM.16.MT88.4 R52, [R189+0xc000] ;  /* 0x00c00000bd34783b */ /* 0x002fe20000004200 */
[----:B------:R-:W-:Y:S02]  /*4ef0*/  IADD3 R11, R3, 0x10, RZ ;  /* 0x00000010030b7810 */ /* 0x000fe40007ffe0ff */
[----:B------:R-:W-:Y:S01]  /*4f00*/  FSEL R31, R12, -INF , !P1 ;  /* 0xff8000000c1f7808 */ /* 0x000fe20004800000 */
[----:B------:R-:W-:Y:S01]  /*4f10*/  LDSM.16.MT88.4 R60, [R188+0xc000] ;  /* 0x00c00000bc3c783b */ /* 0x000fe20000004200 */
[C---:B------:R-:W-:Y:S02]  /*4f20*/  ISETP.GE.AND P4, PT, R9.reuse, R214, PT ;  /* 0x000000d60900720c */ /* 0x040fe40003f86270 */
[----:B------:R-:W-:Y:S01]  /*4f30*/  ISETP.GE.AND P1, PT, R9, R2, PT ;  /* 0x000000020900720c */ /* 0x000fe20003f26270 */
[----:B------:R-:W-:Y:S01]  /*4f40*/  LDSM.16.MT88.4 R84, [R189+0xe000] ;  /* 0x00e00000bd54783b */ /* 0x000fe20000004200 */
[----:B------:R-:W-:-:S02]  /*4f50*/  IADD3 R9, R3, 0x11, RZ ;  /* 0x0000001103097810 */ /* 0x000fc40007ffe0ff */
[----:B------:R-:W-:Y:S01]  /*4f60*/  FSEL R27, R14, -INF , !P3 ;  /* 0xff8000000e1b7808 */ /* 0x000fe20005800000 */
[----:B------:R-:W-:Y:S01]  /*4f70*/  LDSM.16.MT88.4 R92, [R188+0xe000] ;  /* 0x00e00000bc5c783b */ /* 0x000fe20000004200 */
[----:B------:R-:W-:Y:S02]  /*4f80*/  FSEL R39, R17, -INF , !P5 ;  /* 0xff80000011277808 */ /* 0x000fe40006800000 */
[-C--:B------:R-:W-:Y:S01]  /*4f90*/  ISETP.GE.AND P3, PT, R11, R214.reuse, PT ;  /* 0x000000d60b00720c */ /* 0x080fe20003f66270 */
[----:B------:R-:W-:Y:S01]  /*4fa0*/  LDSM.16.MT88.4 R124, [R190+0x10000] ;  /* 0x01000000be7c783b */ /* 0x000fe20000004200 */
[----:B------:R-:W-:Y:S02]  /*4fb0*/  ISETP.GE.AND P5, PT, R3, R214, PT ;  /* 0x000000d60300720c */ /* 0x000fe40003fa6270 */
[----:B------:R-:W-:Y:S01]  /*4fc0*/  FSEL R29, R13, -INF , !P4 ;  /* 0xff8000000d1d7808 */ /* 0x000fe20006000000 */
[----:B------:R-:W-:Y:S01]  /*4fd0*/  LDSM.16.MT88.4 R112, [R189+0x10000] ;  /* 0x01000000bd70783b */ /* 0x000fe20000004200 */
[----:B------:R-:W-:-:S02]  /*4fe0*/  FSEL R25, R15, -INF , !P1 ;  /* 0xff8000000f197808 */ /* 0x000fc40004800000 */
[----:B------:R-:W-:Y:S01]  /*4ff0*/  ISETP.GE.AND P4, PT, R11, R2, PT ;  /* 0x000000020b00720c */ /* 0x000fe20003f86270 */
[----:B------:R-:W-:Y:S01]  /*5000*/  LDSM.16.MT88.4 R136, [R190+0xc800] ;  /* 0x00c80000be88783b */ /* 0x000fe20000004200 */
[----:B------:R-:W-:Y:S02]  /*5010*/  ISETP.GE.AND P1, PT, R9, R214, PT ;  /* 0x000000d60900720c */ /* 0x000fe40003f26270 */
[----:B------:R-:W-:Y:S02]  /*5020*/  IADD3 R11, R3, 0x18, RZ ;  /* 0x00000018030b7810 */ /* 0x000fe40007ffe0ff */
[----:B------:R-:W-:Y:S02]  /*5030*/  FSEL R23, R64, -INF , !P3 ;  /* 0xff80000040177808 */ /* 0x000fe40005800000 */
[----:B------:R-:W-:Y:S02]  /*5040*/  FSEL R16, R16, -INF , !P5 ;  /* 0xff80000010107808 */ /* 0x000fe40006800000 */
[----:B------:R-:W-:-:S02]  /*5050*/  ISETP.GE.AND P3, PT, R9, R2, PT ;  /* 0x000000020900720c */ /* 0x000fc40003f66270 */
[----:B------:R-:W-:Y:S02]  /*5060*/  IADD3 R9, R3, 0x19, RZ ;  /* 0x0000001903097810 */ /* 0x000fe40007ffe0ff */
[----:B------:R-:W-:Y:S02]  /*5070*/  FSEL R15, R66, -INF , !P4 ;  /* 0xff800000420f7808 */ /* 0x000fe40006000000 */
[----:B------:R-:W-:Y:S02]  /*5080*/  FSEL R21, R65, -INF , !P1 ;  /* 0xff80000041157808 */ /* 0x000fe40004800000 */
[C---:B------:R-:W-:Y:S02]  /*5090*/  ISETP.GE.AND P4, PT, R11.reuse, R214, PT ;  /* 0x000000d60b00720c */ /* 0x040fe40003f86270 */
[----:B------:R-:W-:Y:S02]  /*50a0*/  ISETP.GE.AND P1, PT, R11, R2, PT ;  /* 0x000000020b00720c */ /* 0x000fe40003f26270 */
[----:B------:R-:W-:-:S02]  /*50b0*/  FMNMX.FTZ R4, R16, R39, !PT ;  /* 0x0000002710047209 */ /* 0x000fc40007810000 */
[----:B------:R-:W-:Y:S02]  /*50c0*/  FSEL R13, R67, -INF , !P3 ;  /* 0xff800000430d7808 */ /* 0x000fe40005800000 */
[----:B------:R-:W-:Y:S02]  /*50d0*/  FSEL R37, R19, -INF , !P2 ;  /* 0xff80000013257808 */ /* 0x000fe40005000000 */
[----:B------:R-:W-:Y:S02]  /*50e0*/  IADD3 R17, R3, 0x20, RZ ;  /* 0x0000002003117810 */ /* 0x000fe40007ffe0ff */
[C---:B------:R-:W-:Y:S02]  /*50f0*/  ISETP.GE.AND P2, PT, R9.reuse, R214, PT ;  /* 0x000000d60900720c */ /* 0x040fe40003f46270 */
[----:B------:R-:W-:Y:S02]  /*5100*/  ISETP.GE.AND P3, PT, R9, R2, PT ;  /* 0x000000020900720c */ /* 0x000fe40003f66270 */
[----:B------:R-:W-:-:S02]  /*5110*/  IADD3 R9, R3, 0x21, RZ ;  /* 0x0000002103097810 */ /* 0x000fc40007ffe0ff */
[----:B------:R-:W-:Y:S02]  /*5120*/  FSEL R19, R72, -INF , !P4 ;  /* 0xff80000048137808 */ /* 0x000fe40006000000 */
[----:B------:R-:W-:Y:S02]  /*5130*/  FSEL R11, R74, -INF , !P1 ;  /* 0xff8000004a0b7808 */ /* 0x000fe40004800000 */
[----:B------:R-:W-:Y:S02]  /*5140*/  FMNMX.FTZ R4, R31, R4, !PT ;  /* 0x000000041f047209 */ /* 0x000fe40007810000 */
[C---:B------:R-:W-:Y:S02]  /*5150*/  ISETP.GE.AND P4, PT, R17.reuse, R214, PT ;  /* 0x000000d61100720c */ /* 0x040fe40003f86270 */
[----:B------:R-:W-:Y:S02]  /*5160*/  ISETP.GE.AND P1, PT, R17, R2, PT ;  /* 0x000000021100720c */ /* 0x000fe40003f26270 */
[----:B------:R-:W-:-:S02]  /*5170*/  FSEL R17, R73, -INF , !P2 ;  /* 0xff80000049117808 */ /* 0x000fc40005000000 */
[C---:B------:R-:W-:Y:S02]  /*5180*/  ISETP.GE.AND P5, PT, R9.reuse, R214, PT ;  /* 0x000000d60900720c */ /* 0x040fe40003fa6270 */
[----:B------:R-:W-:Y:S02]  /*5190*/  ISETP.GE.AND P2, PT, R9, R2, PT ;  /* 0x000000020900720c */ /* 0x000fe40003f46270 */
[----:B------:R-:W-:Y:S02]  /*51a0*/  FSEL R9, R75, -INF , !P3 ;  /* 0xff8000004b097808 */ /* 0x000fe40005800000 */
[----:B------:R-:W-:Y:S02]  /*51b0*/  FMNMX.FTZ R4, R29, R4, !PT ;  /* 0x000000041d047209 */ /* 0x000fe40007810000 */
[----:B------:R-:W-:Y:S02]  /*51c0*/  ISETP.GE.AND P3, PT, R3, R2, PT ;  /* 0x000000020300720c */ /* 0x000fe40003f66270 */
[----:B------:R-:W-:-:S02]  /*51d0*/  FMNMX.FTZ R4, R23, R4, !PT ;  /* 0x0000000417047209 */ /* 0x000fc40007810000 */
[----:B------:R-:W-:Y:S02]  /*51e0*/  FSEL R18, R18, -INF , !P3 ;  /* 0xff80000012127808 */ /* 0x000fe40005800000 */
[----:B------:R-:W-:Y:S02]  /*51f0*/  FMNMX.FTZ R6, R21, R4, !PT ;  /* 0x0000000415067209 */ /* 0x000fe40007810000 */
[----:B------:R-:W-:Y:S02]  /*5200*/  FMNMX.FTZ R4, R18, R37, !PT ;  /* 0x0000002512047209 */ /* 0x000fe40007810000 */
[----:B------:R-:W-:Y:S02]  /*5210*/  FMNMX.FTZ R6, R19, R6, !PT ;  /* 0x0000000613067209 */ /* 0x000fe40007810000 */
[----:B------:R-:W-:Y:S02]  /*5220*/  FMNMX.FTZ R4, R27, R4, !PT ;  /* 0x000000041b047209 */ /* 0x000fe40007810000 */
[----:B------:R-:W-:-:S02]  /*5230*/  IADD3 R49, R3, 0x28, RZ ;  /* 0x0000002803317810 */ /* 0x000fc40007ffe0ff */
[----:B------:R-:W-:Y:S02]  /*5240*/  FMNMX.FTZ R4, R25, R4, !PT ;  /* 0x0000000419047209 */ /* 0x000fe40007810000 */
[----:B------:R-:W-:Y:S02]  /*5250*/  FSEL R165, R44, -INF , !P4 ;  /* 0xff8000002ca57808 */ /* 0x000fe40006000000 */
[----:B------:R-:W-:Y:S02]  /*5260*/  FMNMX.FTZ R4, R15, R4, !PT ;  /* 0x000000040f047209 */ /* 0x000fe40007810000 */
[----:B------:R-:W-:Y:S02]  /*5270*/  FSEL R225, R46, -INF , !P1 ;  /* 0xff8000002ee17808 */ /* 0x000fe40004800000 */
[----:B------:R-:W-:Y:S02]  /*5280*/  FMNMX.FTZ R4, R13, R4, !PT ;  /* 0x000000040d047209 */ /* 0x000fe40007810000 */
[----:B------:R-:W-:-:S02]  /*5290*/  FMNMX.FTZ R6, R17, R6, !PT ;  /* 0x0000000611067209 */ /* 0x000fc40007810000 */
[C---:B------:R-:W-:Y:S02]  /*52a0*/  ISETP.GE.AND P4, PT, R49.reuse, R214, PT ;  /* 0x000000d63100720c */ /* 0x040fe40003f86270 */
[----:B------:R-:W-:Y:S02]  /*52b0*/  ISETP.GE.AND P1, PT, R49, R2, PT ;  /* 0x000000023100720c */ /* 0x000fe40003f26270 */
[----:B------:R-:W-:Y:S02]  /*52c0*/  FMNMX.FTZ R4, R11, R4, !PT ;  /* 0x000000040b047209 */ /* 0x000fe40007810000 */
[----:B------:R-:W-:Y:S02]  /*52d0*/  IADD3 R49, R3, 0x29, RZ ;  /* 0x0000002903317810 */ /* 0x000fe40007ffe0ff */
[----:B------:R-:W-:Y:S02]  /*52e0*/  FSEL R229, R45, -INF , !P5 ;  /* 0xff8000002de57808 */ /* 0x000fe40006800000 */
[----:B------:R-:W-:-:S02]  /*52f0*/  FMNMX.FTZ R6, R165, R6, !PT ;  /* 0x00000006a5067209 */ /* 0x000fc40007810000 */
[----:B------:R-:W-:Y:S02]  /*5300*/  FMNMX.FTZ R4, R9, R4, !PT ;  /* 0x0000000409047209 */ /* 0x000fe40007810000 */
[C---:B------:R-:W-:Y:S02]  /*5310*/  ISETP.GE.AND P5, PT, R49.reuse, R214, PT ;  /* 0x000000d63100720c */ /* 0x040fe40003fa6270 */
[----:B------:R-:W-:Y:S02]  /*5320*/  ISETP.GE.AND P3, PT, R49, R2, PT ;  /* 0x000000023100720c */ /* 0x000fe40003f66270 */
[----:B------:R-:W-:Y:S02]  /*5330*/  IADD3 R49, R3, 0x30, RZ ;  /* 0x0000003003317810 */ /* 0x000fe40007ffe0ff */
[----:B------:R-:W-:Y:S02]  /*5340*/  FSEL R163, R40, -INF , !P4 ;  /* 0xff80000028a37808 */ /* 0x000fe40006000000 */
[----:B------:R-:W-:-:S02]  /*5350*/  FMNMX.FTZ R6, R229, R6, !PT ;  /* 0x00000006e5067209 */ /* 0x000fc40007810000 */
[----:B------:R-:W-:Y:S02]  /*5360*/  FSEL R169, R47, -INF , !P2 ;  /* 0xff8000002fa97808 */ /* 0x000fe40005000000 */
[----:B------:R-:W-:Y:S02]  /*5370*/  FMNMX.FTZ R4, R225, R4, !PT ;  /* 0x00000004e1047209 */ /* 0x000fe40007810000 */
[----:B------:R-:W-:Y:S02]  /*5380*/  ISETP.GE.AND P2, PT, R49, R214, PT ;  /* 0x000000d63100720c */ /* 0x000fe40003f46270 */
[C---:B------:R-:W-:Y:S02]  /*5390*/  IADD3 R47, R3.reuse, 0x31, RZ ;  /* 0x00000031032f7810 */ /* 0x040fe40007ffe0ff */
[----:B------:R-:W-:Y:S02]  /*53a0*/  IADD3 R45, R3, 0x38, RZ ;  /* 0x00000038032d7810 */ /* 0x000fe40007ffe0ff */
[----:B------:R-:W-:-:S02]  /*53b0*/  FSEL R227, R41, -INF , !P5 ;  /* 0xff80000029e37808 */ /* 0x000fc40006800000 */
[----:B------:R-:W-:Y:S02]  /*53c0*/  FMNMX.FTZ R6, R163, R6, !PT ;  /* 0x00000006a3067209 */ /* 0x000fe40007810000 */
[----:B------:R-:W-:Y:S02]  /*53d0*/  FSEL R221, R42, -INF , !P1 ;  /* 0xff8000002add7808 */ /* 0x000fe40004800000 */
[----:B------:R-:W-:Y:S02]  /*53e0*/  FMNMX.FTZ R4, R169, R4, !PT ;  /* 0x00000004a9047209 */ /* 0x000fe40007810000 */
[----:B------:R-:W-:Y:S02]  /*53f0*/  FSEL R219, R76, -INF , !P2 ;  /* 0xff8000004cdb7808 */ /* 0x000fe40005000000 */
[----:B------:R-:W-:Y:S02]  /*5400*/  ISETP.GE.AND P4, PT, R47, R214, PT ;  /* 0x000000d62f00720c */ /* 0x000fe40003f86270 */
[----:B------:R-:W-:-:S02]  /*5410*/  FMNMX.FTZ R6, R227, R6, !PT ;  /* 0x00000006e3067209 */ /* 0x000fc40007810000 */
[----:B------:R-:W-:Y:S02]  /*5420*/  ISETP.GE.AND P2, PT, R45, R214, PT ;  /* 0x000000d62d00720c */ /* 0x000fe40003f46270 */
[----:B------:R-:W-:Y:S02]  /*5430*/  ISETP.GE.AND P1, PT, R49, R2, PT ;  /* 0x000000023100720c */ /* 0x000fe40003f26270 */
[----:B------:R-:W-:Y:S02]  /*5440*/  FSEL R175, R43, -INF , !P3 ;  /* 0xff8000002baf7808 */ /* 0x000fe40005800000 */
[----:B------:R-:W-:Y:S02]  /*5450*/  FMNMX.FTZ R8, R221, R4, !PT ;  /* 0x00000004dd087209 */ /* 0x000fe40007810000 */
[----:B------:R-:W-:Y:S02]  /*5460*/  IADD3 R3, R3, 0x39, RZ ;  /* 0x0000003903037810 */ /* 0x000fe40007ffe0ff */
[----:B------:R-:W-:-:S02]  /*5470*/  FSEL R217, R77, -INF , !P4 ;  /* 0xff8000004dd97808 */ /* 0x000fc40006000000 */
[----:B------:R-:W-:Y:S02]  /*5480*/  FMNMX.FTZ R6, R219, R6, !PT ;  /* 0x00000006db067209 */ /* 0x000fe40007810000 */
[----:B------:R-:W-:Y:S02]  /*5490*/  FSEL R215, R32, -INF , !P2 ;  /* 0xff80000020d77808 */ /* 0x000fe40005000000 */
[----:B------:R-:W-:Y:S02]  /*54a0*/  ISETP.GE.AND P2, PT, R47, R2, PT ;  /* 0x000000022f00720c */ /* 0x000fe40003f46270 */
[----:B------:R-:W-:Y:S02]  /*54b0*/  FSEL R171, R78, -INF , !P1 ;  /* 0xff8000004eab7808 */ /* 0x000fe40004800000 */
[----:B------:R-:W-:Y:S02]  /*54c0*/  FMNMX.FTZ R8, R175, R8, !PT ;  /* 0x00000008af087209 */ /* 0x000fe40007810000 */
[----:B------:R-:W-:-:S02]  /*54d0*/  ISETP.GE.AND P4, PT, R3, R214, PT ;  /* 0x000000d60300720c */ /* 0x000fc40003f86270 */
[----:B------:R-:W-:Y:S02]  /*54e0*/  FMNMX.FTZ R6, R217, R6, !PT ;  /* 0x00000006d9067209 */ /* 0x000fe40007810000 */
[----:B------:R-:W-:Y:S02]  /*54f0*/  ISETP.GE.AND P1, PT, R45, R2, PT ;  /* 0x000000022d00720c */ /* 0x000fe40003f26270 */
[----:B------:R-:W-:Y:S01]  /*5500*/  FSEL R143, R79, -INF , !P2 ;  /* 0xff8000004f8f7808 */ /* 0x000fe20005000000 */
[----:B------:R-:W-:Y:S01]  /*5510*/  LDSM.16.MT88.4 R44, [R190+0xc000] ;  /* 0x00c00000be2c783b */ /* 0x000fe20000004200 */
[----:B------:R-:W-:Y:S02]  /*5520*/  FMNMX.FTZ R8, R171, R8, !PT ;  /* 0x00000008ab087209 */ /* 0x000fe40007810000 */
[----:B------:R-:W-:Y:S01]  /*5530*/  FSEL R173, R33, -INF , !P4 ;  /* 0xff80000021ad7808 */ /* 0x000fe20006000000 */
[----:B------:R-:W-:Y:S01]  /*5540*/  LDSM.16.MT88.4 R76, [R190+0xe000] ;  /* 0x00e00000be4c783b */ /* 0x000fe20000004200 */
[----:B------:R-:W-:-:S02]  /*5550*/  FMNMX.FTZ R6, R215, R6, !PT ;  /* 0x00000006d7067209 */ /* 0x000fc40007810000 */
[----:B------:R-:W-:Y:S02]  /*5560*/  ISETP.GE.AND P2, PT, R3, R2, PT ;  /* 0x000000020300720c */ /* 0x000fe40003f46270 */
[----:B------:R-:W-:Y:S02]  /*5570*/  FSEL R141, R34, -INF , !P1 ;  /* 0xff800000228d7808 */ /* 0x000fe40004800000 */
[----:B------:R-:W-:Y:S02]  /*5580*/  FMNMX.FTZ R8, R143, R8, !PT ;  /* 0x000000088f087209 */ /* 0x000fe40007810000 */
[----:B------:R-:W-:Y:S02]  /*5590*/  FMNMX.FTZ R4, R173, R6, !PT ;  /* 0x00000006ad047209 */ /* 0x000fe40007810000 */
[----:B------:R-:W-:Y:S02]  /*55a0*/  FSEL R167, R35, -INF , !P2 ;  /* 0xff80000023a77808 */ /* 0x000fe40005000000 */
[----:B------:R-:W-:Y:S01]  /*55b0*/  FMNMX.FTZ R6, R141, R8, !PT ;  /* 0x000000088d067209 */ /* 0x000fe20007810000 */
[----:B------:R-:W1:Y:S03]  /*55c0*/  SHFL.BFLY PT, R33, R4, 0x2, 0x1f ;  /* 0x0c401f0004217f89 */ /* 0x000e6600000e0000 */
[----:B------:R-:W-:-:S05]  /*55d0*/  FMNMX.FTZ R6, R167, R6, !PT ;  /* 0x00000006a7067209 */ /* 0x000fca0007810000 */
[----:B------:R-:W2:Y:S01]  /*55e0*/  SHFL.BFLY PT, R3, R6, 0x2, 0x1f ;  /* 0x0c401f0006037f89 */ /* 0x000ea200000e0000 */
[----:B-1----:R-:W-:-:S05]  /*55f0*/  FMNMX.FTZ R33, R4, R33, !PT ;  /* 0x0000002104217209 */ /* 0x002fca0007810000 */
[----:B------:R-:W1:Y:S01]  /*5600*/  SHFL.BFLY PT, R132, R33, 0x1, 0x1f ;  /* 0x0c201f0021847f89 */ /* 0x000e6200000e0000 */
[----:B--2---:R-:W-:-:S05]  /*5610*/  FMNMX.FTZ R4, R6, R3, !PT ;  /* 0x0000000306047209 */ /* 0x004fca0007810000 */
[----:B------:R-:W2:Y:S01]  /*5620*/  SHFL.BFLY PT, R3, R4, 0x1, 0x1f ;  /* 0x0c201f0004037f89 */ /* 0x000ea200000e0000 */
[----:B-1----:R-:W-:-:S03]  /*5630*/  FMNMX.FTZ R132, R33, R132, !PT ;  /* 0x0000008421847209 */ /* 0x002fc60007810000 */
[----:B------:R-:W-:Y:S01]  /*5640*/  LDSM.16.MT88.4 R32, [R189+0xc800] ;  /* 0x00c80000bd20783b */ /* 0x000fe20000004200 */
[C---:B------:R-:W-:Y:S01]  /*5650*/  FSETP.NEU.FTZ.AND P1, PT, R132.reuse, -INF , PT ;  /* 0xff8000008400780b */ /* 0x040fe20003f3d000 */
[----:B------:R-:W-:Y:S01]  /*5660*/  FMUL.FTZ R140, R132, c[0x0][0x23c] ;  /* 0x00008f00848c7a20 */ /* 0x000fe20000410000 */
[----:B--2---:R-:W-:-:S04]  /*5670*/  FMNMX.FTZ R3, R4, R3, !PT ;  /* 0x0000000304037209 */ /* 0x004fc80007810000 */
[----:B------:R-:W-:Y:S01]  /*5680*/  FSEL R140, R140, RZ, P1 ;  /* 0x000000ff8c8c7208 */ /* 0x000fe20000800000 */
[----:B------:R-:W-:Y:S01]  /*5690*/  LDSM.16.MT88.4 R4, [R188+0x10000] ;  /* 0x01000000bc04783b */ /* 0x000fe20000004200 */
[C---:B------:R-:W-:Y:S01]  /*56a0*/  FSETP.NEU.FTZ.AND P1, PT, R3.reuse, -INF , PT ;  /* 0xff8000000300780b */ /* 0x040fe20003f3d000 */
[----:B------:R-:W-:Y:S02]  /*56b0*/  FMUL.FTZ R166, R3, c[0x0][0x23c] ;  /* 0x00008f0003a67a20 */ /* 0x000fe40000410000 */
[--C-:B------:R-:W-:Y:S02]  /*56c0*/  FFMA.FTZ R161, R16, c[0x0][0x23c], -R140.reuse ;  /* 0x00008f0010a17a23 */ /* 0x100fe4000001088c */
[--C-:B------:R-:W-:Y:S01]  /*56d0*/  FFMA.FTZ R160, R39, c[0x0][0x23c], -R140.reuse ;  /* 0x00008f0027a07a23 */ /* 0x100fe2000001088c */
[----:B------:R-:W-:Y:S01]  /*56e0*/  FSEL R166, R166, RZ, P1 ;  /* 0x000000ffa6a67208 */ /* 0x000fe20000800000 */
[--C-:B------:R-:W-:Y:S02]  /*56f0*/  FFMA.FTZ R156, R31, c[0x0][0x23c], -R140.reuse ;  /* 0x00008f001f9c7a23 */ /* 0x100fe4000001088c */
[----:B------:R-:W-:Y:S01]  /*5700*/  FFMA.FTZ R155, R29, c[0x0][0x23c], -R140 ;  /* 0x00008f001d9b7a23 */ /* 0x000fe2000001088c */
[----:B------:R-:W-:Y:S01]  /*5710*/  MUFU.EX2 R161, R161 ;  /* 0x000000a100a17308 */ /* 0x000fe20000000800 */
[--C-:B------:R-:W-:Y:S01]  /*5720*/  FFMA.FTZ R157, R18, c[0x0][0x23c], -R166.reuse ;  /* 0x00008f00129d7a23 */ /* 0x100fe200000108a6 */
[----:B------:R-:W-:Y:S01]  /*5730*/  LDSM.16.MT88.4 R28, [R188+0xc800] ;  /* 0x00c80000bc1c783b */ /* 0x000fe20000004200 */
[----:B------:R-:W-:-:S02]  /*5740*/  FFMA.FTZ R158, R37, c[0x0][0x23c], -R166 ;  /* 0x00008f00259e7a23 */ /* 0x000fc400000108a6 */
[--C-:B------:R-:W-:Y:S01]  /*5750*/  FFMA.FTZ R159, R27, c[0x0][0x23c], -R166.reuse ;  /* 0x00008f001b9f7a23 */ /* 0x100fe200000108a6 */
[----:B------:R-:W1:Y:S01]  /*5760*/  LDSM.16.MT88.4 R36, [R192+0xc000] ;  /* 0x00c00000c024783b */ /* 0x000e620000004200 */
[--C-:B------:R-:W-:Y:S01]  /*5770*/  FFMA.FTZ R152, R25, c[0x0][0x23c], -R166.reuse ;  /* 0x00008f0019987a23 */ /* 0x100fe200000108a6 */
[----:B------:R-:W2:Y:S01]  /*5780*/  MUFU.EX2 R160, R160 ;  /* 0x000000a000a07308 */ /* 0x000ea20000000800 */
[--C-:B------:R-:W-:Y:S01]  /*5790*/  FFMA.FTZ R151, R11, c[0x0][0x23c], -R166.reuse ;  /* 0x00008f000b977a23 */ /* 0x100fe200000108a6 */
[----:B------:R-:W-:Y:S01]  /*57a0*/  LDSM.16.MT88.4 R24, [R190+0xe800] ;  /* 0x00e80000be18783b */ /* 0x000fe20000004200 */
[----:B------:R-:W-:Y:S02]  /*57b0*/  FFMA.FTZ R0, R9, c[0x0][0x23c], -R166 ;  /* 0x00008f0009007a23 */ /* 0x000fe400000108a6 */
[--C-:B------:R-:W-:Y:S01]  /*57c0*/  FFMA.FTZ R154, R23, c[0x0][0x23c], -R140.reuse ;  /* 0x00008f00179a7a23 */ /* 0x100fe2000001088c */
[----:B------:R-:W3:Y:S01]  /*57d0*/  LDSM.16.MT88.4 R8, [R192+0xe800] ;  /* 0x00e80000c008783b */ /* 0x000ee20000004200 */
[--C-:B------:R-:W-:Y:S01]  /*57e0*/  FFMA.FTZ R153, R21, c[0x0][0x23c], -R140.reuse ;  /* 0x00008f0015997a23 */ /* 0x100fe2000001088c */
[----:B------:R-:W-:Y:S01]  /*57f0*/  MUFU.EX2 R156, R156 ;  /* 0x0000009c009c7308 */ /* 0x000fe20000000800 */
[--C-:B------:R-:W-:Y:S01]  /*5800*/  FFMA.FTZ R149, R19, c[0x0][0x23c], -R140.reuse ;  /* 0x00008f0013957a23 */ /* 0x100fe2000001088c */
[----:B------:R-:W-:Y:S01]  /*5810*/  LDSM.16.MT88.4 R20, [R192+0xc800] ;  /* 0x00c80000c014783b */ /* 0x000fe20000004200 */
[----:B------:R-:W-:-:S02]  /*5820*/  FFMA.FTZ R148, R17, c[0x0][0x23c], -R140 ;  /* 0x00008f0011947a23 */ /* 0x000fc4000001088c */
[--C-:B------:R-:W-:Y:S01]  /*5830*/  FFMA.FTZ R150, R15, c[0x0][0x23c], -R166.reuse ;  /* 0x00008f000f967a23 */ /* 0x100fe200000108a6 */
[----:B------:R-:W4:Y:S01]  /*5840*/  LDSM.16.MT88.4 R16, [R189+0xe800] ;  /* 0x00e80000bd10783b */ /* 0x000f220000004200 */
[----:B------:R-:W-:Y:S01]  /*5850*/  FFMA.FTZ R145, R13, c[0x0][0x23c], -R166 ;  /* 0x00008f000d917a23 */ /* 0x000fe200000108a6 */
[----:B------:R-:W5:Y:S01]  /*5860*/  MUFU.EX2 R155, R155 ;  /* 0x0000009b009b7308 */ /* 0x000f620000000800 */
[----:B--2---:R-:W-:Y:S01]  /*5870*/  F2FP.BF16.PACK_AB R116, R160, R161 ;  /* 0x000000a1a074723e */ /* 0x004fe200000010ff */
[----:B------:R-:W2:Y:S01]  /*5880*/  LDSM.16.MT88.4 R12, [R188+0xe800] ;  /* 0x00e80000bc0c783b */ /* 0x000ea20000004200 */
[--C-:B------:R-:W-:Y:S02]  /*5890*/  FFMA.FTZ R162, R165, c[0x0][0x23c], -R140.reuse ;  /* 0x00008f00a5a27a23 */ /* 0x100fe4000001088c */
[--C-:B------:R-:W-:Y:S02]  /*58a0*/  FFMA.FTZ R165, R229, c[0x0][0x23c], -R140.reuse ;  /* 0x00008f00e5a57a23 */ /* 0x100fe4000001088c */
[--C-:B------:R-:W-:Y:S01]  /*58b0*/  FFMA.FTZ R163, R163, c[0x0][0x23c], -R140.reuse ;  /* 0x00008f00a3a37a23 */ /* 0x100fe2000001088c */
[----:B------:R-:W-:Y:S01]  /*58c0*/  MUFU.EX2 R157, R157 ;  /* 0x0000009d009d7308 */ /* 0x000fe20000000800 */
[----:B------:R-:W-:-:S02]  /*58d0*/  FFMA.FTZ R164, R227, c[0x0][0x23c], -R140 ;  /* 0x00008f00e3a47a23 */ /* 0x000fc4000001088c */
[--C-:B------:R-:W-:Y:S02]  /*58e0*/  FFMA.FTZ R168, R225, c[0x0][0x23c], -R166.reuse ;  /* 0x00008f00e1a87a23 */ /* 0x100fe400000108a6 */
[--C-:B------:R-:W-:Y:S02]  /*58f0*/  FFMA.FTZ R169, R169, c[0x0][0x23c], -R166.reuse ;  /* 0x00008f00a9a97a23 */ /* 0x100fe400000108a6 */
[--C-:B------:R-:W-:Y:S01]  /*5900*/  FFMA.FTZ R170, R221, c[0x0][0x23c], -R166.reuse ;  /* 0x00008f00ddaa7a23 */ /* 0x100fe200000108a6 */
[----:B------:R-:W1:Y:S01]  /*5910*/  MUFU.EX2 R158, R158 ;  /* 0x0000009e009e7308 */ /* 0x000e620000000800 */
[----:B-----5:R-:W-:Y:S01]  /*5920*/  F2FP.BF16.PACK_AB R118, R155, R156 ;  /* 0x0000009c9b76723e */ /* 0x020fe200000010ff */
[----:B------:R-:W-:Y:S02]  /*5930*/  FFMA.FTZ R175, R175, c[0x0][0x23c], -R166 ;  /* 0x00008f00afaf7a23 */ /* 0x000fe400000108a6 */
[----:B------:R-:W-:Y:S02]  /*5940*/  FFMA.FTZ R221, R173, c[0x0][0x23c], -R140 ;  /* 0x00008f00addd7a23 */ /* 0x000fe4000001088c */
[----:B------:R-:W-:-:S02]  /*5950*/  FFMA.FTZ R171, R171, c[0x0][0x23c], -R166 ;  /* 0x00008f00abab7a23 */ /* 0x000fc400000108a6 */
[----:B------:R-:W-:Y:S01]  /*5960*/  MUFU.EX2 R159, R159 ;  /* 0x0000009f009f7308 */ /* 0x000fe20000000800 */
[--C-:B------:R-:W-:Y:S02]  /*5970*/  FFMA.FTZ R216, R143, c[0x0][0x23c], -R166.reuse ;  /* 0x00008f008fd87a23 */ /* 0x100fe400000108a6 */
[----:B------:R-:W-:Y:S02]  /*5980*/  FFMA.FTZ R173, R141, c[0x0][0x23c], -R166 ;  /* 0x00008f008dad7a23 */ /* 0x000fe400000108a6 */
[--C-:B------:R-:W-:Y:S02]  /*5990*/  FFMA.FTZ R172, R219, c[0x0][0x23c], -R140.reuse ;  /* 0x00008f00dbac7a23 */ /* 0x100fe4000001088c */
[--C-:B------:R-:W-:Y:S01]  /*59a0*/  FFMA.FTZ R217, R217, c[0x0][0x23c], -R140.reuse ;  /* 0x00008f00d9d97a23 */ /* 0x100fe2000001088c */
[----:B------:R-:W5:Y:S01]  /*59b0*/  MUFU.EX2 R152, R152 ;  /* 0x0000009800987308 */ /* 0x000f620000000800 */
[----:B-1----:R-:W-:Y:S01]  /*59c0*/  F2FP.BF16.PACK_AB R117, R158, R157 ;  /* 0x0000009d9e75723e */ /* 0x002fe200000010ff */
[----:B------:R-:W-:-:S02]  /*59d0*/  FFMA.FTZ R174, R215, c[0x0][0x23c], -R140 ;  /* 0x00008f00d7ae7a23 */ /* 0x000fc4000001088c */
[----:B------:R-:W-:Y:S01]  /*59e0*/  FFMA.FTZ R166, R167, c[0x0][0x23c], -R166 ;  /* 0x00008f00a7a67a23 */ /* 0x000fe200000108a6 */
[----:B------:R-:W-:Y:S01]  /*59f0*/  LDSM.16.MT88.4 R140, [R190+0xd800] ;  /* 0x00d80000be8c783b */ /* 0x000fe20000004200 */
[----:B------:R-:W-:Y:S02]  /*5a00*/  FADD.FTZ R161, R161, R160 ;  /* 0x000000a0a1a17221 */ /* 0x000fe40000010000 */
[----:B------:R-:W-:Y:S01]  /*5a10*/  MUFU.EX2 R154, R154 ;  /* 0x0000009a009a7308 */ /* 0x000fe20000000800 */
[----:B------:R-:W-:Y:S02]  /*5a20*/  FADD.FTZ R158, R157, R158 ;  /* 0x0000009e9d9e7221 */ /* 0x000fe40000010000 */
[----:B------:R-:W-:-:S04]  /*5a30*/  FADD.FTZ R156, R156, R161 ;  /* 0x000000a19c9c7221 */ /* 0x000fc80000010000 */
[----:B------:R-:W-:Y:S01]  /*5a40*/  FADD.FTZ R155, R155, R156 ;  /* 0x0000009c9b9b7221 */ /* 0x000fe20000010000 */
[----:B-----5:R-:W-:Y:S01]  /*5a50*/  F2FP.BF16.PACK_AB R119, R152, R159 ;  /* 0x0000009f9877723e */ /* 0x020fe200000010ff */
[----:B------:R-:W1:Y:S01]  /*5a60*/  MUFU.EX2 R153, R153 ;  /* 0x0000009900997308 */ /* 0x000e620000000800 */
[----:B------:R-:W-:-:S04]  /*5a70*/  FADD.FTZ R159, R159, R158 ;  /* 0x0000009e9f9f7221 */ /* 0x000fc80000010000 */
[----:B------:R-:W-:Y:S01]  /*5a80*/  FADD.FTZ R159, R152, R159 ;  /* 0x0000009f989f7221 */ /* 0x000fe20000010000 */
[C---:B------:R-:W-:Y:S02]  /*5a90*/  HMMA.16816.F32.BF16 R64, R116.reuse, R68, RZ ;  /* 0x000000447440723c */ /* 0x040fe400000418ff */
[----:B------:R-:W-:Y:S06]  /*5aa0*/  MUFU.EX2 R149, R149 ;  /* 0x0000009500957308 */ /* 0x000fec0000000800 */
[C---:B------:R-:W-:Y:S02]  /*5ab0*/  HMMA.16816.F32.BF16 R68, R116.reuse, R70, RZ ;  /* 0x000000467444723c */ /* 0x040fe400000418ff */
[----:B------:R-:W-:Y:S06]  /*5ac0*/  MUFU.EX2 R148, R148 ;  /* 0x0000009400947308 */ /* 0x000fec0000000800 */
[C---:B------:R-:W-:Y:S02]  /*5ad0*/  HMMA.16816.F32.BF16 R128, R116.reuse, R36, RZ ;  /* 0x000000247480723c */ /* 0x040fe400000418ff */
[----:B------:R-:W-:Y:S06]  /*5ae0*/  MUFU.EX2 R150, R150 ;  /* 0x0000009600967308 */ /* 0x000fec0000000800 */
[C---:B------:R-:W-:Y:S02]  /*5af0*/  HMMA.16816.F32.BF16 R40, R116.reuse, R44, RZ ;  /* 0x0000002c7428723c */ /* 0x040fe400000418ff */
[----:B------:R-:W5:Y:S06]  /*5b00*/  MUFU.EX2 R145, R145 ;  /* 0x0000009100917308 */ /* 0x000f6c0000000800 */
[C---:B------:R-:W-:Y:S02]  /*5b10*/  HMMA.16816.F32.BF16 R48, R116.reuse, R52, RZ ;  /* 0x000000347430723c */ /* 0x040fe400000418ff */
[----:B------:R-:W-:Y:S06]  /*5b20*/  MUFU.EX2 R151, R151 ;  /* 0x0000009700977308 */ /* 0x000fec0000000800 */
[C---:B------:R-:W-:Y:S02]  /*5b30*/  HMMA.16816.F32.BF16 R56, R116.reuse, R60, RZ ;  /* 0x0000003c7438723c */ /* 0x040fe400000418ff */
[----:B------:R-:W1:Y:S06]  /*5b40*/  MUFU.EX2 R0, R0 ;  /* 0x0000000000007308 */ /* 0x000e6c0000000800 */
        /* <DEDUP_REMOVED lines=31> */
[----:B------:R-:W2:Y:S06]  /*5d40*/  MUFU.EX2 R166, R166 ;  /* 0x000000a600a67308 */ /* 0x000eac0000000800 */
[C---:B------:R-:W-:Y:S07]  /*5d50*/  HMMA.16816.F32.BF16 R120, R116.reuse, R4, RZ ;  /* 0x000000047478723c */ /* 0x040fee00000418ff */
[----:B-1----:R-:W-:Y:S01]  /*5d60*/  F2FP.BF16.PACK_AB R4, R153, R154 ;  /* 0x0000009a9904723e */ /* 0x002fe200000010ff */
[----:B------:R-:W-:Y:S01]  /*5d70*/  HMMA.16816.F32.BF16 R116, R116, R6, RZ ;  /* 0x000000067474723c */ /* 0x000fe200000418ff */
[----:B-----5:R-:W-:Y:S01]  /*5d80*/  F2FP.BF16.PACK_AB R5, R145, R150 ;  /* 0x000000969105723e */ /* 0x020fe200000010ff */
[----:B------:R-:W-:-:S04]  /*5d90*/  FADD.FTZ R150, R150, R159 ;  /* 0x0000009f96967221 */ /* 0x000fc80000010000 */
[----:B------:R-:W-:Y:S01]  /*5da0*/  FADD.FTZ R150, R145, R150 ;  /* 0x0000009691967221 */ /* 0x000fe20000010000 */
[----:B------:R-:W-:Y:S02]  /*5db0*/  F2FP.BF16.PACK_AB R6, R148, R149 ;  /* 0x000000959406723e */ /* 0x000fe400000010ff */
[----:B------:R-:W-:Y:S01]  /*5dc0*/  F2FP.BF16.PACK_AB R7, R0, R151 ;  /* 0x000000970007723e */ /* 0x000fe200000010ff */
[----:B------:R-:W-:-:S04]  /*5dd0*/  FADD.FTZ R151, R151, R150 ;  /* 0x0000009697977221 */ /* 0x000fc80000010000 */
[----:B------:R-:W-:Y:S02]  /*5de0*/  FADD.FTZ R151, R0, R151 ;  /* 0x0000009700977221 */ /* 0x000fe40000010000 */
[C---:B---3--:R-:W-:Y:S08]  /*5df0*/  HMMA.16816.F32.BF16 R64, R4.reuse, R8, R64 ;  /* 0x000000080440723c */ /* 0x048ff00000041840 */
[C---:B------:R-:W-:Y:S01]  /*5e00*/  HMMA.16816.F32.BF16 R68, R4.reuse, R10, R68 ;  /* 0x0000000a0444723c */ /* 0x040fe20000041844 */
[----:B------:R-:W1:Y:S07]  /*5e10*/  LDSM.16.MT88.4 R8, [R190+0x10800] ;  /* 0x01080000be08783b */ /* 0x000e6e0000004200 */
[C---:B----4-:R-:W-:Y:S08]  /*5e20*/  HMMA.16816.F32.BF16 R80, R4.reuse, R16, R80 ;  /* 0x000000100450723c */ /* 0x050ff00000041850 */
[C---:B------:R-:W-:Y:S01]  /*5e30*/  HMMA.16816.F32.BF16 R84, R4.reuse, R18, R84 ;  /* 0x000000120454723c */ /* 0x040fe20000041854 */
[----:B------:R-:W3:Y:S07]  /*5e40*/  LDSM.16.MT88.4 R16, [R189+0x10800] ;  /* 0x01080000bd10783b */ /* 0x000eee0000004200 */
[C---:B------:R-:W-:Y:S08]  /*5e50*/  HMMA.16816.F32.BF16 R128, R4.reuse, R20, R128 ;  /* 0x000000140480723c */ /* 0x040ff00000041880 */
[C---:B------:R-:W-:Y:S01]  /*5e60*/  HMMA.16816.F32.BF16 R36, R4.reuse, R22, R36 ;  /* 0x000000160424723c */ /* 0x040fe20000041824 */
[----:B------:R-:W4:Y:S07]  /*5e70*/  LDSM.16.MT88.4 R20, [R192+0x10800] ;  /* 0x01080000c014783b */ /* 0x000f2e0000004200 */
[C---:B--2---:R-:W-:Y:S08]  /*5e80*/  HMMA.16816.F32.BF16 R88, R4.reuse, R12, R88 ;  /* 0x0000000c0458723c */ /* 0x044ff00000041858 */
[C---:B------:R-:W-:Y:S01]  /*5e90*/  HMMA.16816.F32.BF16 R92, R4.reuse, R14, R92 ;  /* 0x0000000e045c723c */ /* 0x040fe2000004185c */
[----:B------:R-:W2:Y:S07]  /*5ea0*/  LDSM.16.MT88.4 R12, [R188+0x10800] ;  /* 0x01080000bc0c783b */ /* 0x000eae0000004200 */
[C---:B-1----:R-:W-:Y:S08]  /*5eb0*/  HMMA.16816.F32.BF16 R104, R4.reuse, R8, R104 ;  /* 0x000000080468723c */ /* 0x042ff00000041868 */
[C---:B------:R-:W-:Y:S01]  /*5ec0*/  HMMA.16816.F32.BF16 R124, R4.reuse, R10, R124 ;  /* 0x0000000a047c723c */ /* 0x040fe2000004187c */
[----:B------:R-:W1:Y:S07]  /*5ed0*/  LDSM.16.MT88.4 R8, [R192+0xd000] ;  /* 0x00d00000c008783b */ /* 0x000e6e0000004200 */
[C---:B---3--:R-:W-:Y:S08]  /*5ee0*/  HMMA.16816.F32.BF16 R108, R4.reuse, R16, R108 ;  /* 0x00000010046c723c */ /* 0x048ff0000004186c */
[C---:B------:R-:W-:Y:S01]  /*5ef0*/  HMMA.16816.F32.BF16 R112, R4.reuse, R18, R112 ;  /* 0x000000120470723c */ /* 0x040fe20000041870 */
[----:B------:R-:W3:Y:S07]  /*5f00*/  LDSM.16.MT88.4 R16, [R190+0xd000] ;  /* 0x00d00000be10783b */ /* 0x000eee0000004200 */
[C---:B------:R-:W-:Y:S08]  /*5f10*/  HMMA.16816.F32.BF16 R40, R4.reuse, R136, R40 ;  /* 0x000000880428723c */ /* 0x040ff00000041828 */
[C---:B------:R-:W-:Y:S01]  /*5f20*/  HMMA.16816.F32.BF16 R44, R4.reuse, R138, R44 ;  /* 0x0000008a042c723c */ /* 0x040fe2000004182c */
[----:B------:R-:W-:Y:S07]  /*5f30*/  LDSM.16.MT88.4 R136, [R189+0xd800] ;  /* 0x00d80000bd88783b */ /* 0x000fee0000004200 */
        /* <DEDUP_REMOVED lines=9> */
[C---:B----4-:R-:W-:Y:S08]  /*5fd0*/  HMMA.16816.F32.BF16 R96, R4.reuse, R20, R96 ;  /* 0x000000140460723c */ /* 0x050ff00000041860 */
[C---:B------:R-:W-:Y:S01]  /*5fe0*/  HMMA.16816.F32.BF16 R100, R4.reuse, R22, R100 ;  /* 0x000000160464723c */ /* 0x040fe20000041864 */
[----:B------:R-:W-:Y:S07]  /*5ff0*/  LDSM.16.MT88.4 R20, [R192+0x11000] ;  /* 0x01100000c014783b */ /* 0x000fee0000004200 */
[C---:B--2---:R-:W-:Y:S08]  /*6000*/  HMMA.16816.F32.BF16 R120, R4.reuse, R12, R120 ;  /* 0x0000000c0478723c */ /* 0x044ff00000041878 */
[----:B------:R-:W-:Y:S01]  /*6010*/  HMMA.16816.F32.BF16 R116, R4, R14, R116 ;  /* 0x0000000e0474723c */ /* 0x000fe20000041874 */
[----:B------:R-:W2:Y:S06]  /*6020*/  LDSM.16.MT88.4 R12, [R192+0xf000] ;  /* 0x00f00000c00c783b */ /* 0x000eac0000004200 */
[----:B------:R-:W-:-:S02]  /*6030*/  F2FP.BF16.PACK_AB R4, R165, R162 ;  /* 0x000000a2a504723e */ /* 0x000fc400000010ff */
[----:B------:R-:W-:Y:S02]  /*6040*/  F2FP.BF16.PACK_AB R6, R164, R163 ;  /* 0x000000a3a406723e */ /* 0x000fe400000010ff */
[----:B------:R-:W-:Y:S01]  /*6050*/  F2FP.BF16.PACK_AB R5, R169, R168 ;  /* 0x000000a8a905723e */ /* 0x000fe200000010ff */
[----:B------:R-:W-:Y:S01]  /*6060*/  FADD.FTZ R168, R168, R151 ;  /* 0x00000097a8a87221 */ /* 0x000fe20000010000 */
[----:B------:R-:W-:-:S03]  /*6070*/  F2FP.BF16.PACK_AB R7, R175, R170 ;  /* 0x000000aaaf07723e */ /* 0x000fc600000010ff */
[----:B------:R-:W-:-:S04]  /*6080*/  FADD.FTZ R169, R169, R168 ;  /* 0x000000a8a9a97221 */ /* 0x000fc80000010000 */
[----:B-1----:R-:W-:Y:S01]  /*6090*/  HMMA.16816.F32.BF16 R128, R4, R8, R128 ;  /* 0x000000080480723c */ /* 0x002fe20000041880 */
[----:B------:R-:W-:-:S04]  /*60a0*/  FADD.FTZ R170, R170, R169 ;  /* 0x000000a9aaaa7221 */ /* 0x000fc80000010000 */
[----:B------:R-:W-:-:S03]  /*60b0*/  FADD.FTZ R170, R175, R170 ;  /* 0x000000aaafaa7221 */ /* 0x000fc60000010000 */
[C---:B------:R-:W-:Y:S01]  /*60c0*/  HMMA.16816.F32.BF16 R36, R4.reuse, R10, R36 ;  /* 0x0000000a0424723c */ /* 0x040fe20000041824 */
[----:B------:R-:W1:Y:S07]  /*60d0*/  LDSM.16.MT88.4 R8, [R189+0xf000] ;  /* 0x00f00000bd08783b */ /* 0x000e6e0000004200 */
[C---:B---3--:R-:W-:Y:S08]  /*60e0*/  HMMA.16816.F32.BF16 R40, R4.reuse, R16, R40 ;  /* 0x000000100428723c */ /* 0x048ff00000041828 */
[C---:B------:R-:W-:Y:S01]  /*60f0*/  HMMA.16816.F32.BF16 R44, R4.reuse, R18, R44 ;  /* 0x00000012042c723c */ /* 0x040fe2000004182c */
[----:B------:R-:W3:Y:S07]  /*6100*/  LDSM.16.MT88.4 R16, [R188+0xf000] ;  /* 0x00f00000bc10783b */ /* 0x000eee0000004200 */
[C---:B--2---:R-:W-:Y:S08]  /*6110*/  HMMA.16816.F32.BF16 R64, R4.reuse, R12, R64 ;  /* 0x0000000c0440723c */ /* 0x044ff00000041840 */
[C---:B------:R-:W-:Y:S01]  /*6120*/  HMMA.16816.F32.BF16 R68, R4.reuse, R14, R68 ;  /* 0x0000000e0444723c */ /* 0x040fe20000041844 */
[----:B------:R-:W2:Y:S07]  /*6130*/  LDSM.16.MT88.4 R12, [R190+0x11000] ;  /* 0x01100000be0c783b */ /* 0x000eae0000004200 */
[C---:B------:R-:W-:Y:S08]  /*6140*/  HMMA.16816.F32.BF16 R48, R4.reuse, R32, R48 ;  /* 0x000000200430723c */ /* 0x040ff00000041830 */
[C---:B-1----:R-:W-:Y:S08]  /*6150*/  HMMA.16816.F32.BF16 R80, R4.reuse, R8, R80 ;  /* 0x000000080450723c */ /* 0x042ff00000041850 */
        /* <DEDUP_REMOVED lines=8> */
[C---:B------:R-:W-:Y:S01]  /*61e0*/  HMMA.16816.F32.BF16 R52, R4.reuse, R34, R52 ;  /* 0x000000220434723c */ /* 0x040fe20000041834 */
[----:B------:R-:W-:Y:S07]  /*61f0*/  LDSM.16.MT88.4 R32, [R188+0xd800] ;  /* 0x00d80000bc20783b */ /* 0x000fee0000004200 */
[C---:B-1----:R-:W-:Y:S08]  /*6200*/  HMMA.16816.F32.BF16 R108, R4.reuse, R8, R108 ;  /* 0x00000008046c723c */ /* 0x042ff0000004186c */
[C---:B------:R-:W-:Y:S01]  /*6210*/  HMMA.16816.F32.BF16 R112, R4.reuse, R10, R112 ;  /* 0x0000000a0470723c */ /* 0x040fe20000041870 */
[----:B------:R-:W1:Y:S07]  /*6220*/  LDSM.16.MT88.4 R8, [R192+0xf800] ;  /* 0x00f80000c008783b */ /* 0x000e6e0000004200 */
        /* <DEDUP_REMOVED lines=9> */
[C---:B---3--:R-:W-:Y:S08]  /*62c0*/  HMMA.16816.F32.BF16 R120, R4.reuse, R16, R120 ;  /* 0x000000100478723c */ /* 0x048ff00000041878 */
[----:B------:R-:W-:Y:S01]  /*62d0*/  HMMA.16816.F32.BF16 R116, R4, R18, R116 ;  /* 0x000000120474723c */ /* 0x000fe20000041874 */
[----:B------:R-:W3:Y:S06]  /*62e0*/  LDSM.16.MT88.4 R16, [R192+0x11800] ;  /* 0x01180000c010783b */ /* 0x000eec0000004200 */
[----:B------:R-:W-:-:S02]  /*62f0*/  F2FP.BF16.PACK_AB R4, R217, R172 ;  /* 0x000000acd904723e */ /* 0x000fc400000010ff */
[----:B------:R-:W-:Y:S02]  /*6300*/  F2FP.BF16.PACK_AB R6, R221, R174 ;  /* 0x000000aedd06723e */ /* 0x000fe400000010ff */
[----:B------:R-:W-:Y:S01]  /*6310*/  F2FP.BF16.PACK_AB R5, R216, R171 ;  /* 0x000000abd805723e */ /* 0x000fe200000010ff */
[----:B------:R-:W-:Y:S01]  /*6320*/  FADD.FTZ R171, R171, R170 ;  /* 0x000000aaabab7221 */ /* 0x000fe20000010000 */
[----:B------:R-:W-:-:S07]  /*6330*/  F2FP.BF16.PACK_AB R7, R166, R173 ;  /* 0x000000ada607723e */ /* 0x000fce00000010ff */
        /* <DEDUP_REMOVED lines=10> */
[C---:B--2---:R-:W-:Y:S07]  /*63e0*/  HMMA.16816.F32.BF16 R104, R4.reuse, R12, R104 ;  /* 0x0000000c0468723c */ /* 0x044fee0000041868 */
[----:B------:R-:W-:Y:S01]  /*63f0*/  FADD.FTZ R12, R154, R155 ;  /* 0x0000009b9a0c7221 */ /* 0x000fe20000010000 */
[----:B------:R-:W-:Y:S03]  /*6400*/  HMMA.16816.F32.BF16 R44, R4, R142, R44 ;  /* 0x0000008e042c723c */ /* 0x000fe6000004182c */
[----:B------:R-:W-:-:S05]  /*6410*/  FADD.FTZ R12, R153, R12 ;  /* 0x0000000c990c7221 */ /* 0x000fca0000010000 */
[C---:B-1----:R-:W-:Y:S07]  /*6420*/  HMMA.16816.F32.BF16 R108, R4.reuse, R8, R108 ;  /* 0x00000008046c723c */ /* 0x042fee000004186c */
[----:B------:R-:W-:Y:S01]  /*6430*/  FADD.FTZ R9, R149, R12 ;  /* 0x0000000c95097221 */ /* 0x000fe20000010000 */
[----:B------:R-:W-:Y:S03]  /*6440*/  HMMA.16816.F32.BF16 R48, R4, R136, R48 ;  /* 0x000000880430723c */ /* 0x000fe60000041830 */
[----:B------:R-:W-:-:S04]  /*6450*/  FADD.FTZ R9, R148, R9 ;  /* 0x0000000994097221 */ /* 0x000fc80000010000 */
[----:B------:R-:W-:Y:S01]  /*6460*/  FADD.FTZ R0, R162, R9 ;  /* 0x00000009a2007221 */ /* 0x000fe20000010000 */
[----:B------:R-:W-:Y:S03]  /*6470*/  HMMA.16816.F32.BF16 R52, R4, R138, R52 ;  /* 0x0000008a0434723c */ /* 0x000fe60000041834 */
[----:B------:R-:W-:-:S04]  /*6480*/  FADD.FTZ R0, R165, R0 ;  /* 0x00000000a5007221 */ /* 0x000fc80000010000 */
[----:B------:R-:W-:Y:S01]  /*6490*/  FADD.FTZ R9, R163, R0 ;  /* 0x00000000a3097221 */ /* 0x000fe20000010000 */
[C---:B------:R-:W-:Y:S01]  /*64a0*/  HMMA.16816.F32.BF16 R56, R4.reuse, R32, R56 ;  /* 0x000000200438723c */ /* 0x040fe20000041838 */
[----:B------:R-:W-:Y:S01]  /*64b0*/  FADD.FTZ R0, R216, R171 ;  /* 0x000000abd8007221 */ /* 0x000fe20000010000 */
[----:B------:R-:W-:Y:S01]  /*64c0*/  LEA R216, P1, R134, c[0x0][0x168], 0x1 ;  /* 0x00005a0086d87a11 */ /* 0x000fe200078208ff */
[----:B------:R-:W-:Y:S02]  /*64d0*/  FADD.FTZ R9, R164, R9 ;  /* 0x00000009a4097221 */ /* 0x000fe40000010000 */
[----:B------:R-:W-:Y:S02]  /*64e0*/  FADD.FTZ R173, R173, R0 ;  /* 0x00000000adad7221 */ /* 0x000fe40000010000 */
[----:B------:R-:W-:Y:S01]  /*64f0*/  FADD.FTZ R172, R172, R9 ;  /* 0x00000009acac7221 */ /* 0x000fe20000010000 */
[----:B------:R-:W-:Y:S01]  /*6500*/  HMMA.16816.F32.BF16 R60, R4, R34, R60 ;  /* 0x00000022043c723c */ /* 0x000fe2000004183c */
[----:B------:R-:W-:-:S02]  /*6510*/  FADD.FTZ R219, R166, R173 ;  /* 0x000000ada6db7221 */ /* 0x000fc40000010000 */
[----:B------:R-:W-:-:S04]  /*6520*/  FADD.FTZ R217, R217, R172 ;  /* 0x000000acd9d97221 */ /* 0x000fc80000010000 */
[----:B------:R-:W-:Y:S01]  /*6530*/  FADD.FTZ R174, R174, R217 ;  /* 0x000000d9aeae7221 */ /* 0x000fe20000010000 */
[----:B------:R-:W-:Y:S01]  /*6540*/  HMMA.16816.F32.BF16 R72, R4, R28, R72 ;  /* 0x0000001c0448723c */ /* 0x000fe20000041848 */
[----:B------:R-:W-:Y:S02]  /*6550*/  LEA.HI.X R217, R134, c[0x0][0x16c], R135, 0x1, P1 ;  /* 0x00005b0086d97a11 */ /* 0x000fe400008f0c87 */
[----:B------:R-:W-:-:S05]  /*6560*/  FADD.FTZ R221, R221, R174 ;  /* 0x000000aedddd7221 */ /* 0x000fca0000010000 */
[C---:B------:R-:W-:Y:S08]  /*6570*/  HMMA.16816.F32.BF16 R76, R4.reuse, R30, R76 ;  /* 0x0000001e044c723c */ /* 0x040ff0000004184c */
[C---:B------:R-:W-:Y:S08]  /*6580*/  HMMA.16816.F32.BF16 R80, R4.reuse, R24, R80 ;  /* 0x000000180450723c */ /* 0x040ff00000041850 */
[C---:B------:R-:W-:Y:S08]  /*6590*/  HMMA.16816.F32.BF16 R84, R4.reuse, R26, R84 ;  /* 0x0000001a0454723c */ /* 0x040ff00000041854 */
[C---:B------:R-:W-:Y:S08]  /*65a0*/  HMMA.16816.F32.BF16 R88, R4.reuse, R20, R88 ;  /* 0x000000140458723c */ /* 0x040ff00000041858 */
[C---:B------:R-:W-:Y:S08]  /*65b0*/  HMMA.16816.F32.BF16 R92, R4.reuse, R22, R92 ;  /* 0x00000016045c723c */ /* 0x040ff0000004185c */
[C---:B------:R-:W-:Y:S08]  /*65c0*/  HMMA.16816.F32.BF16 R124, R4.reuse, R14, R124 ;  /* 0x0000000e047c723c */ /* 0x040ff0000004187c */
[C---:B------:R-:W-:Y:S08]  /*65d0*/  HMMA.16816.F32.BF16 R112, R4.reuse, R10, R112 ;  /* 0x0000000a0470723c */ /* 0x040ff00000041870 */
[C---:B---3--:R-:W-:Y:S08]  /*65e0*/  HMMA.16816.F32.BF16 R120, R4.reuse, R16, R120 ;  /* 0x000000100478723c */ /* 0x048ff00000041878 */
[----:B------:R-:W-:Y:S01]  /*65f0*/  HMMA.16816.F32.BF16 R116, R4, R18, R116 ;  /* 0x000000120474723c */ /* 0x000fe20000041874 */
[----:B------:R-:W-:Y:S07]  /*6600*/  @!P6 BRA `(.L_x_717) ;  /* 0x00003eb00000e947 */ /* 0x000fee0003800000 */
[----:B------:R-:W-:-:S04]  /*6610*/  DEPBAR.LE SB0, 0x0 ;  /* 0x000080000000791a */ /* 0x000fc80000000000 */
[----:B------:R-:W-:Y:S01]  /*6620*/  ULDC.64 UR4, c[0x0][0x118] ;  /* 0x0000460000047ab9 */ /* 0x000fe20000000a00 */
[----:B------:R-:W-:Y:S02]  /*6630*/  IABS R0, c[0x0][0x2d0] ;  /* 0x0000b40000007a13 */ /* 0x000fe40000000000 */
[----:B------:R-:W-:Y:S01]  /*6640*/  IADD3 R207, R133, -0x2, RZ ;  /* 0xfffffffe85cf7810 */ /* 0x000fe20007ffe0ff */
[----:B------:R-:W-:Y:S06]  /*6650*/  BAR.SYNC.DEFER_BLOCKING 0x0 ;  /* 0x0000000000007b1d */ /* 0x000fec0000010000 */
[----:B------:R-:W-:Y:S05]  /*6660*/  @!P0 BRA `(.L_x_718) ;  /* 0x0000039000008947 */ /* 0x000fea0003800000 */
[----:B------:R-:W1:Y:S01]  /*6670*/  I2F.RP R5, R0 ;  /* 0x0000000000057306 */ /* 0x000e620000209400 */
[----:B------:R-:W-:-:S05]  /*6680*/  IMAD.SHL.U32 R4, R207, 0x40, RZ ;  /* 0x00000040cf047824 */ /* 0x000fca00078e00ff */
[C---:B------:R-:W-:Y:S02]  /*6690*/  IADD3 R11, R4.reuse, 0x40, RZ ;  /* 0x00000040040b7810 */ /* 0x040fe40007ffe0ff */
[----:B------:R-:W-:Y:S02]  /*66a0*/  IABS R6, R4 ;  /* 0x0000000400067213 */ /* 0x000fe40000000000 */
[----:B------:R-:W-:Y:S02]  /*66b0*/  IABS R8, R11 ;  /* 0x0000000b00087213 */ /* 0x000fe40000000000 */
[----:B------:R-:W-:Y:S02]  /*66c0*/  LOP3.LUT R11, R11, c[0x0][0x2d0], RZ, 0x3c, !PT ;  /* 0x0000b4000b0b7a12 */ /* 0x000fe400078e3cff */
[----:B------:R-:W-:Y:S01]  /*66d0*/  LOP3.LUT R4, R4, c[0x0][0x2d0], RZ, 0x3c, !PT ;  /* 0x0000b40004047a12 */ /* 0x000fe200078e3cff */
[----:B-1----:R-:W1:Y:S01]  /*66e0*/  MUFU.RCP R12, R5 ;  /* 0x00000005000c7308 */ /* 0x002e620000001000 */
[----:B------:R-:W-:-:S02]  /*66f0*/  ISETP.GE.AND P3, PT, R11, RZ, PT ;  /* 0x000000ff0b00720c */ /* 0x000fc40003f66270 */
[----:B------:R-:W-:Y:S02]  /*6700*/  ISETP.GE.AND P1, PT, R4, RZ, PT ;  /* 0x000000ff0400720c */ /* 0x000fe40003f26270 */
[----:B------:R-:W-:Y:S02]  /*6710*/  LOP3.LUT R4, RZ, c[0x0][0x2d0], RZ, 0x33, !PT ;  /* 0x0000b400ff047a12 */ /* 0x000fe400078e33ff */
[----:B-1----:R-:W-:-:S04]  /*6720*/  IADD3 R12, R12, 0xffffffe, RZ ;  /* 0x0ffffffe0c0c7810 */ /* 0x002fc80007ffe0ff */
[----:B------:R-:W1:Y:S02]  /*6730*/  F2I.FTZ.U32.TRUNC.NTZ R13, R12 ;  /* 0x0000000c000d7305 */ /* 0x000e64000021f000 */
[----:B-1----:R-:W-:Y:S01]  /*6740*/  IMAD.MOV R9, RZ, RZ, -R13 ;  /* 0x000000ffff097224 */ /* 0x002fe200078e0a0d */
[----:B------:R-:W-:-:S03]  /*6750*/  MOV R12, RZ ;  /* 0x000000ff000c7202 */ /* 0x000fc60000000f00 */
[----:B------:R-:W-:-:S04]  /*6760*/  IMAD R9, R9, R0, RZ ;  /* 0x0000000009097224 */ /* 0x000fc800078e02ff */
[----:B------:R-:W-:-:S06]  /*6770*/  IMAD.HI.U32 R9, R13, R9, R12 ;  /* 0x000000090d097227 */ /* 0x000fcc00078e000c */
[----:B------:R-:W-:-:S04]  /*6780*/  IMAD.HI.U32 R10, R9, R8, RZ ;  /* 0x00000008090a7227 */ /* 0x000fc800078e00ff */
[----:B------:R-:W-:-:S04]  /*6790*/  IMAD.HI.U32 R9, R9, R6, RZ ;  /* 0x0000000609097227 */ /* 0x000fc800078e00ff */
[----:B------:R-:W-:Y:S02]  /*67a0*/  IMAD.MOV R7, RZ, RZ, -R10 ;  /* 0x000000ffff077224 */ /* 0x000fe400078e0a0a */
[----:B------:R-:W-:Y:S02]  /*67b0*/  IMAD.MOV R5, RZ, RZ, -R9 ;  /* 0x000000ffff057224 */ /* 0x000fe400078e0a09 */
[C---:B------:R-:W-:Y:S02]  /*67c0*/  IMAD R7, R0.reuse, R7, R8 ;  /* 0x0000000700077224 */ /* 0x040fe400078e0208 */
[----:B------:R-:W-:-:S03]  /*67d0*/  IMAD R5, R0, R5, R6 ;  /* 0x0000000500057224 */ /* 0x000fc600078e0206 */
[C---:B------:R-:W-:Y:S02]  /*67e0*/  ISETP.GT.U32.AND P4, PT, R0.reuse, R7, PT ;  /* 0x000000070000720c */ /* 0x040fe40003f84070 */
[----:B------:R-:W-:-:S11]  /*67f0*/  ISETP.GT.U32.AND P2, PT, R0, R5, PT ;  /* 0x000000050000720c */ /* 0x000fd60003f44070 */
[-C--:B------:R-:W-:Y:S02]  /*6800*/  @!P4 IADD3 R7, R7, -R0.reuse, RZ ;  /* 0x800000000707c210 */ /* 0x080fe40007ffe0ff */
[----:B------:R-:W-:Y:S01]  /*6810*/  @!P2 IMAD.IADD R5, R5, 0x1, -R0 ;  /* 0x000000010505a824 */ /* 0x000fe200078e0a00 */
[----:B------:R-:W-:Y:S02]  /*6820*/  @!P4 IADD3 R10, R10, 0x1, RZ ;  /* 0x000000010a0ac810 */ /* 0x000fe40007ffe0ff */
[-C--:B------:R-:W-:Y:S02]  /*6830*/  ISETP.GE.U32.AND P6, PT, R7, R0.reuse, PT ;  /* 0x000000000700720c */ /* 0x080fe40003fc6070 */
[----:B------:R-:W-:Y:S02]  /*6840*/  ISETP.GE.U32.AND P5, PT, R5, R0, PT ;  /* 0x000000000500720c */ /* 0x000fe40003fa6070 */
[----:B------:R-:W-:Y:S02]  /*6850*/  @!P2 IADD3 R9, R9, 0x1, RZ ;  /* 0x000000010909a810 */ /* 0x000fe40007ffe0ff */
[----:B------:R-:W-:-:S07]  /*6860*/  ISETP.NE.AND P2, PT, RZ, c[0x0][0x2d0], PT ;  /* 0x0000b400ff007a0c */ /* 0x000fce0003f45270 */
[----:B------:R-:W-:Y:S02]  /*6870*/  @P6 IADD3 R10, R10, 0x1, RZ ;  /* 0x000000010a0a6810 */ /* 0x000fe40007ffe0ff */
[----:B------:R-:W-:-:S03]  /*6880*/  @P5 IADD3 R9, R9, 0x1, RZ ;  /* 0x0000000109095810 */ /* 0x000fc60007ffe0ff */
[----:B------:R-:W-:Y:S01]  /*6890*/  @!P3 IMAD.MOV R10, RZ, RZ, -R10 ;  /* 0x000000ffff0ab224 */ /* 0x000fe200078e0a0a */
[----:B------:R-:W-:-:S04]  /*68a0*/  @!P1 IADD3 R9, -R9, RZ, RZ ;  /* 0x000000ff09099210 */ /* 0x000fc80007ffe1ff */
[C---:B------:R-:W-:Y:S02]  /*68b0*/  SEL R7, R4.reuse, R10, !P2 ;  /* 0x0000000a04077207 */ /* 0x040fe40005000000 */
[----:B------:R-:W-:-:S03]  /*68c0*/  SEL R4, R4, R9, !P2 ;  /* 0x0000000904047207 */ /* 0x000fc60005000000 */
[----:B------:R-:W-:-:S04]  /*68d0*/  IMAD.WIDE R12, R7, 0x4, R212 ;  /* 0x00000004070c7825 */ /* 0x000fc800078e02d4 */
[----:B------:R-:W-:Y:S01]  /*68e0*/  IMAD.WIDE R10, R4, 0x4, R212 ;  /* 0x00000004040a7825 */ /* 0x000fe200078e02d4 */
[----:B------:R-:W2:Y:S04]  /*68f0*/  LDG.E R5, [R12.64] ;  /* 0x000000040c057981 */ /* 0x000ea8000c1e1900 */
[----:B------:R-:W2:Y:S01]  /*6900*/  LDG.E R6, [R10.64] ;  /* 0x000000040a067981 */ /* 0x000ea2000c1e1900 */
[----:B------:R-:W-:Y:S02]  /*6910*/  IMAD.IADD R4, R7, 0x1, -R4 ;  /* 0x0000000107047824 */ /* 0x000fe400078e0a04 */
[----:B------:R-:W-:-:S04]  /*6920*/  IMAD.MOV.U32 R7, RZ, RZ, 0x40 ;  /* 0x00000040ff077424 */ /* 0x000fc800078e00ff */
[----:B------:R-:W-:-:S04]  /*6930*/  IMAD R7, R4, c[0x0][0x2d0], -R7 ;  /* 0x0000b40004077a24 */ /* 0x000fc800078e0a07 */
[----:B------:R-:W-:Y:S01]  /*6940*/  IMAD.WIDE.U32 R8, R7, c[0x0][0x1a0], RZ ;  /* 0x0000680007087a25 */ /* 0x000fe200078e00ff */
[----:B------:R-:W-:-:S05]  /*6950*/  SHF.R.S32.HI R4, RZ, 0x1f, R7 ;  /* 0x0000001fff047819 */ /* 0x000fca0000011407 */
[----:B------:R-:W-:-:S04]  /*6960*/  IMAD R4, R4, c[0x0][0x1a0], RZ ;  /* 0x0000680004047a24 */ /* 0x000fc800078e02ff */
[----:B------:R-:W-:-:S04]  /*6970*/  IMAD R4, R7, c[0x0][0x1a4], R4 ;  /* 0x0000690007047a24 */ /* 0x000fc800078e0204 */
[----:B------:R-:W-:Y:S01]  /*6980*/  IMAD.IADD R9, R9, 0x1, R4 ;  /* 0x0000000109097824 */ /* 0x000fe200078e0204 */
[----:B--2---:R-:W-:-:S04]  /*6990*/  IADD3 R6, -R5, R6, RZ ;  /* 0x0000000605067210 */ /* 0x004fc80007ffe1ff */
[----:B------:R-:W-:Y:S01]  /*69a0*/  SHF.R.S32.HI R5, RZ, 0x1f, R6 ;  /* 0x0000001fff057819 */ /* 0x000fe20000011406 */
[----:B------:R-:W-:-:S04]  /*69b0*/  IMAD.WIDE.U32 R8, R6, c[0x0][0x188], R8 ;  /* 0x0000620006087a25 */ /* 0x000fc800078e0008 */
[----:B------:R-:W-:-:S04]  /*69c0*/  IMAD R5, R5, c[0x0][0x188], RZ ;  /* 0x0000620005057a24 */ /* 0x000fc800078e02ff */
[----:B------:R-:W-:-:S05]  /*69d0*/  IMAD R5, R6, c[0x0][0x18c], R5 ;  /* 0x0000630006057a24 */ /* 0x000fca00078e0205 */
[----:B------:R-:W-:Y:S01]  /*69e0*/  IADD3 R7, R9, R5, RZ ;  /* 0x0000000509077210 */ /* 0x000fe20007ffe0ff */
[----:B------:R-:W-:Y:S05]  /*69f0*/  BRA `(.L_x_719) ;  /* 0x0000003000007947 */ /* 0x000fea0003800000 */
.L_x_718:
[----:B------:R-:W-:-:S05]  /*6a00*/  IMAD.MOV.U32 R8, RZ, RZ, c[0x0][0x1a0] ;  /* 0x00006800ff087624 */ /* 0x000fca00078e00ff */
[----:B------:R-:W-:-:S04]  /*6a10*/  LEA R8, -R8, RZ, 0x6 ;  /* 0x000000ff08087211 */ /* 0x000fc800078e31ff */
[----:B------:R-:W-:Y:S02]  /*6a20*/  SHF.R.S32.HI R7, RZ, 0x1f, R8 ;  /* 0x0000001fff077819 */ /* 0x000fe40000011408 */
.L_x_719:
[----:B------:R-:W-:Y:S02]  /*6a30*/  ISETP.GE.AND P3, PT, R201, c[0x0][0x220], PT ;  /* 0x00008800c9007a0c */ /* 0x000fe40003f66270 */
[----:B------:R-:W-:Y:S02]  /*6a40*/  ISETP.GE.AND P2, PT, R200, c[0x0][0x220], PT ;  /* 0x00008800c8007a0c */ /* 0x000fe40003f46270 */
[----:B------:R-:W-:Y:S02]  /*6a50*/  ISETP.GE.AND P4, PT, R210, c[0x0][0x220], PT ;  /* 0x00008800d2007a0c */ /* 0x000fe40003f86270 */
[----:B------:R-:W-:-:S04]  /*6a60*/  LEA R236, P6, R8, R222, 0x1 ;  /* 0x000000de08ec7211 */ /* 0x000fc800078c08ff */
[----:B------:R-:W-:-:S03]  /*6a70*/  LEA.HI.X R237, R8, R223, R7, 0x1, P6 ;  /* 0x000000df08ed7211 */ /* 0x000fc600030f0c07 */
[CC--:B------:R-:W-:Y:S02]  /*6a80*/  @!P3 IADD3 R9, P5, R8.reuse, R146.reuse, RZ ;  /* 0x000000920809b210 */ /* 0x0c0fe40007fbe0ff */
[----:B------:R-:W-:Y:S02]  /*6a90*/  @!P2 IADD3 R5, P1, R8, R146, RZ ;  /* 0x000000920805a210 */ /* 0x000fe40007f3e0ff */
[----:B------:R-:W-:Y:S01]  /*6aa0*/  @P4 STS.128 [R208+0xc000], RZ ;  /* 0x00c000ffd0004388 */ /* 0x000fe20000000c00 */
[--C-:B------:R-:W-:Y:S01]  /*6ab0*/  @!P3 IMAD.X R6, R7, 0x1, R144.reuse, P5 ;  /* 0x000000010706b824 */ /* 0x100fe200028e0690 */
[----:B------:R-:W-:Y:S01]  /*6ac0*/  @!P3 LEA R18, P5, R9, c[0x0][0x170], 0x1 ;  /* 0x00005c000912ba11 */ /* 0x000fe200078a08ff */
[----:B------:R-:W-:Y:S01]  /*6ad0*/  @!P2 IMAD.X R4, R7, 0x1, R144, P1 ;  /* 0x000000010704a824 */ /* 0x000fe200008e0690 */
[----:B------:R-:W-:Y:S01]  /*6ae0*/  @!P2 LEA R12, P1, R5, c[0x0][0x170], 0x1 ;  /* 0x00005c00050caa11 */ /* 0x000fe200078208ff */
[----:B------:R-:W-:Y:S01]  /*6af0*/  @!PT LDS RZ, [RZ] ;  /* 0x00000000fffff984 */ /* 0x000fe20000000800 */
[----:B------:R-:W-:Y:S01]  /*6b00*/  @!PT LDS RZ, [RZ] ;  /* 0x00000000fffff984 */ /* 0x000fe20000000800 */
[----:B------:R-:W-:Y:S01]  /*6b10*/  @!PT LDS RZ, [RZ] ;  /* 0x00000000fffff984 */ /* 0x000fe20000000800 */
[----:B------:R1:W-:Y:S01]  /*6b20*/  @!P4 LDGSTS.E.BYPASS.LTC128B.128 [R208+0xc000], [R236.64] ;  /* 0x0c000000ecd0cfae */ /* 0x0003e2000b901d44 */
[----:B------:R-:W-:-:S02]  /*6b30*/  @!P3 LEA.HI.X R19, R9, c[0x0][0x174], R6, 0x1, P5 ;  /* 0x00005d000913ba11 */ /* 0x000fc400028f0c06 */
[----:B------:R-:W-:Y:S01]  /*6b40*/  IADD3 R6, P5, R205, R8, RZ ;  /* 0x00000008cd067210 */ /* 0x000fe20007fbe0ff */
[----:B------:R-:W-:Y:S01]  /*6b50*/  @P3 STS.128 [R208+0xe000], RZ ;  /* 0x00e000ffd0003388 */ /* 0x000fe20000000c00 */
[----:B------:R-:W-:Y:S02]  /*6b60*/  @!P2 LEA.HI.X R13, R5, c[0x0][0x174], R4, 0x1, P1 ;  /* 0x00005d00050daa11 */ /* 0x000fe400008f0c04 */
[----:B------:R-:W-:Y:S01]  /*6b70*/  @!P3 IADD3 R9, P1, R6, R146, RZ ;  /* 0x000000920609b210 */ /* 0x000fe20007f3e0ff */
[----:B------:R-:W-:Y:S01]  /*6b80*/  IMAD.X R7, R204, 0x1, R7, P5 ;  /* 0x00000001cc077824 */ /* 0x000fe200028e0607 */
[C---:B------:R-:W-:Y:S01]  /*6b90*/  @!P4 LEA R16, P5, R6.reuse, R222, 0x1 ;  /* 0x000000de0610c211 */ /* 0x040fe200078a08ff */
[----:B------:R-:W-:Y:S01]  /*6ba0*/  @!PT LDS RZ, [RZ] ;  /* 0x00000000fffff984 */ /* 0x000fe20000000800 */
[----:B------:R-:W-:Y:S01]  /*6bb0*/  @!PT LDS RZ, [RZ] ;  /* 0x00000000fffff984 */ /* 0x000fe20000000800 */
[----:B------:R-:W-:Y:S01]  /*6bc0*/  @!PT LDS RZ, [RZ] ;  /* 0x00000000fffff984 */ /* 0x000fe20000000800 */
[----:B------:R2:W-:Y:S01]  /*6bd0*/  @!P3 LDGSTS.E.BYPASS.LTC128B.128 [R208+0xe000], [R18.64+0x80] ;  /* 0x0e00008012d0bfae */ /* 0x0005e2000b901d44 */
[----:B------:R-:W-:Y:S01]  /*6be0*/  @!P3 LEA R14, P6, R9, c[0x0][0x170], 0x1 ;  /* 0x00005c00090eba11 */ /* 0x000fe200078c08ff */
[----:B------:R-:W-:Y:S01]  /*6bf0*/  @!P3 IMAD.X R4, R7, 0x1, R144, P1 ;  /* 0x000000010704b824 */ /* 0x000fe200008e0690 */
[C---:B------:R-:W-:Y:S01]  /*6c00*/  @!P4 LEA.HI.X R17, R6.reuse, R223, R7, 0x1, P5 ;  /* 0x000000df0611c211 */ /* 0x040fe200028f0c07 */
[----:B------:R-:W-:Y:S01]  /*6c10*/  @P2 STS.128 [R208+0x10000], RZ ;  /* 0x010000ffd0002388 */ /* 0x000fe20000000c00 */
[----:B------:R-:W-:-:S02]  /*6c20*/  @!P2 IADD3 R5, P1, R6, R146, RZ ;  /* 0x000000920605a210 */ /* 0x000fc40007f3e0ff */
[----:B------:R-:W-:Y:S01]  /*6c30*/  IADD3 R6, P5, R205, R6, RZ ;  /* 0x00000006cd067210 */ /* 0x000fe20007fbe0ff */
[----:B------:R-:W-:Y:S01]  /*6c40*/  @!PT LDS RZ, [RZ] ;  /* 0x00000000fffff984 */ /* 0x000fe20000000800 */
[----:B------:R-:W-:Y:S01]  /*6c50*/  @!PT LDS RZ, [RZ] ;  /* 0x00000000fffff984 */ /* 0x000fe20000000800 */
[----:B------:R-:W-:Y:S01]  /*6c60*/  @!PT LDS RZ, [RZ] ;  /* 0x00000000fffff984 */ /* 0x000fe20000000800 */
[----:B------:R3:W-:Y:S01]  /*6c70*/  @!P2 LDGSTS.E.BYPASS.LTC128B.128 [R208+0x10000], [R12.64+0x100] ;  /* 0x100001000cd0afae */ /* 0x0007e2000b901d44 */
[----:B------:R-:W-:Y:S01]  /*6c80*/  @!P3 LEA.HI.X R15, R9, c[0x0][0x174], R4, 0x1, P6 ;  /* 0x00005d00090fba11 */ /* 0x000fe200030f0c04 */
[----:B------:R-:W-:Y:S01]  /*6c90*/  @!P2 IMAD.X R4, R7, 0x1, R144, P1 ;  /* 0x000000010704a824 */ /* 0x000fe200008e0690 */
[C---:B------:R-:W-:Y:S01]  /*6ca0*/  @!P2 LEA R10, P1, R5.reuse, c[0x0][0x170], 0x1 ;  /* 0x00005c00050aaa11 */ /* 0x040fe200078208ff */
[----:B------:R-:W-:Y:S01]  /*6cb0*/  IMAD.X R7, R204, 0x1, R7, P5 ;  /* 0x00000001cc077824 */ /* 0x000fe200028e0607 */
[CC--:B------:R-:W-:Y:S01]  /*6cc0*/  @!P3 IADD3 R8, P5, R6.reuse, R146.reuse, RZ ;  /* 0x000000920608b210 */ /* 0x0c0fe20007fbe0ff */
[----:B------:R-:W-:Y:S01]  /*6cd0*/  @P4 STS.128 [R208+0xc800], RZ ;  /* 0x00c800ffd0004388 */ /* 0x000fe20000000c00 */
[----:B------:R-:W-:Y:S02]  /*6ce0*/  @!P2 LEA.HI.X R11, R5, c[0x0][0x174], R4, 0x1, P1 ;  /* 0x00005d00050baa11 */ /* 0x000fe400008f0c04 */
[----:B------:R-:W-:Y:S01]  /*6cf0*/  @!P2 IADD3 R4, P1, R6, R146, RZ ;  /* 0x000000920604a210 */ /* 0x000fe20007f3e0ff */
[----:B------:R-:W-:Y:S01]  /*6d00*/  @!P3 IMAD.X R5, R7, 0x1, R144, P5 ;  /* 0x000000010705b824 */ /* 0x000fe200028e0690 */
[----:B------:R-:W-:Y:S01]  /*6d10*/  @!P3 LEA R20, P5, R8, c[0x0][0x170], 0x1 ;  /* 0x00005c000814ba11 */ /* 0x000fe200078a08ff */
[----:B------:R-:W-:Y:S01]  /*6d20*/  @!PT LDS RZ, [RZ] ;  /* 0x00000000fffff984 */ /* 0x000fe20000000800 */
[----:B------:R-:W-:Y:S01]  /*6d30*/  @!PT LDS RZ, [RZ] ;  /* 0x00000000fffff984 */ /* 0x000fe20000000800 */
[----:B------:R-:W-:Y:S01]  /*6d40*/  @!PT LDS RZ, [RZ] ;  /* 0x00000000fffff984 */ /* 0x000fe20000000800 */
[----:B------:R2:W-:Y:S01]  /*6d50*/  @!P4 LDGSTS.E.BYPASS.LTC128B.128 [R208+0xc800], [R16.64] ;  /* 0x0c80000010d0cfae */ /* 0x0005e2000b901d44 */
[----:B------:R-:W-:-:S02]  /*6d60*/  IADD3 R9, P6, R205, R6, RZ ;  /* 0x00000006cd097210 */ /* 0x000fc40007fde0ff */
[----:B------:R-:W-:Y:S01]  /*6d70*/  @!P3 LEA.HI.X R21, R8, c[0x0][0x174], R5, 0x1, P5 ;  /* 0x00005d000815ba11 */ /* 0x000fe200028f0c05 */
[----:B------:R-:W-:Y:S01]  /*6d80*/  @!P2 IMAD.X R5, R7, 0x1, R144, P1 ;  /* 0x000000010705a824 */ /* 0x000fe200008e0690 */
[----:B------:R-:W-:Y:S01]  /*6d90*/  @!P2 LEA R22, P1, R4, c[0x0][0x170], 0x1 ;  /* 0x00005c000416aa11 */ /* 0x000fe200078208ff */
[----:B------:R-:W-:Y:S01]  /*6da0*/  @P3 STS.128 [R208+0xe800], RZ ;  /* 0x00e800ffd0003388 */ /* 0x000fe20000000c00 */
[----:B------:R-:W-:Y:S02]  /*6db0*/  @!P4 LEA R24, P5, R6, R222, 0x1 ;  /* 0x000000de0618c211 */ /* 0x000fe400078a08ff */
[----:B------:R-:W-:Y:S01]  /*6dc0*/  @!P2 LEA.HI.X R23, R4, c[0x0][0x174], R5, 0x1, P1 ;  /* 0x00005d000417aa11 */ /* 0x000fe200008f0c05 */
[----:B------:R-:W-:Y:S01]  /*6dd0*/  @!PT LDS RZ, [RZ] ;  /* 0x00000000fffff984 */ /* 0x000fe20000000800 */
[----:B------:R-:W-:Y:S01]  /*6de0*/  @!PT LDS RZ, [RZ] ;  /* 0x00000000fffff984 */ /* 0x000fe20000000800 */
[----:B------:R-:W-:Y:S01]  /*6df0*/  @!PT LDS RZ, [RZ] ;  /* 0x00000000fffff984 */ /* 0x000fe20000000800 */
[----:B------:R3:W-:Y:S01]  /*6e00*/  @!P3 LDGSTS.E.BYPASS.LTC128B.128 [R208+0xe800], [R14.64+0x80] ;  /* 0x0e8000800ed0bfae */ /* 0x0007e2000b901d44 */
[--C-:B------:R-:W-:Y:S01]  /*6e10*/  @!P4 LEA.HI.X R25, R6, R223, R7.reuse, 0x1, P5 ;  /* 0x000000df0619c211 */ /* 0x100fe200028f0c07 */
[----:B------:R-:W-:Y:S01]  /*6e20*/  IMAD.X R7, R204, 0x1, R7, P6 ;  /* 0x00000001cc077824 */ /* 0x000fe200030e0607 */
[CC--:B------:R-:W-:Y:S01]  /*6e30*/  @!P3 IADD3 R4, P5, R9.reuse, R146.reuse, RZ ;  /* 0x000000920904b210 */ /* 0x0c0fe20007fbe0ff */
[----:B------:R-:W-:Y:S01]  /*6e40*/  @P2 STS.128 [R208+0x10800], RZ ;  /* 0x010800ffd0002388 */ /* 0x000fe20000000c00 */
[----:B------:R-:W-:-:S02]  /*6e50*/  @!P2 IADD3 R146, P1, R9, R146, RZ ;  /* 0x000000920992a210 */ /* 0x000fc40007f3e0ff */
[----:B------:R-:W-:Y:S01]  /*6e60*/  @!P4 LEA R8, P6, R9, R222, 0x1 ;  /* 0x000000de0908c211 */ /* 0x000fe200078c08ff */
[----:B------:R-:W-:Y:S01]  /*6e70*/  @!P3 IMAD.X R5, R7, 0x1, R144, P5 ;  /* 0x000000010705b824 */ /* 0x000fe200028e0690 */
[----:B------:R-:W-:Y:S01]  /*6e80*/  @!PT LDS RZ, [RZ] ;  /* 0x00000000fffff984 */ /* 0x000fe20000000800 */
[----:B------:R-:W-:Y:S01]  /*6e90*/  @!PT LDS RZ, [RZ] ;  /* 0x00000000fffff984 */ /* 0x000fe20000000800 */
[----:B------:R-:W-:Y:S01]  /*6ea0*/  @!PT LDS RZ, [RZ] ;  /* 0x00000000fffff984 */ /* 0x000fe20000000800 */
[----:B------:R4:W-:Y:S01]  /*6eb0*/  @!P2 LDGSTS.E.BYPASS.LTC128B.128 [R208+0x10800], [R10.64+0x100] ;  /* 0x108001000ad0afae */ /* 0x0009e2000b901d44 */
[----:B------:R-:W-:Y:S01]  /*6ec0*/  @!P3 LEA R28, P5, R4, c[0x0][0x170], 0x1 ;  /* 0x00005c00041cba11 */ /* 0x000fe200078a08ff */
[----:B------:R-:W-:Y:S01]  /*6ed0*/  IMAD.MOV.U32 R222, RZ, RZ, R236 ;  /* 0x000000ffffde7224 */ /* 0x000fe200078e00ec */
[----:B------:R-:W-:Y:S01]  /*6ee0*/  @!P4 LEA.HI.X R9, R9, R223, R7, 0x1, P6 ;  /* 0x000000df0909c211 */ /* 0x000fe200030f0c07 */
[----:B------:R-:W-:Y:S01]  /*6ef0*/  @P4 STS.128 [R208+0xd000], RZ ;  /* 0x00d000ffd0004388 */ /* 0x000fe20000000c00 */
[----:B------:R-:W-:Y:S01]  /*6f00*/  @!P2 IMAD.X R7, R7, 0x1, R144, P1 ;  /* 0x000000010707a824 */ /* 0x000fe200008e0690 */
[----:B------:R-:W-:Y:S01]  /*6f10*/  @!P2 LEA R26, P1, R146, c[0x0][0x170], 0x1 ;  /* 0x00005c00921aaa11 */ /* 0x000fe200078208ff */
[----:B------:R-:W-:Y:S01]  /*6f20*/  IMAD.MOV.U32 R223, RZ, RZ, R237 ;  /* 0x000000ffffdf7224 */ /* 0x000fe200078e00ed */
[----:B------:R-:W-:Y:S01]  /*6f30*/  @!PT LDS RZ, [RZ] ;  /* 0x00000000fffff984 */ /* 0x000fe20000000800 */
[----:B------:R-:W-:Y:S01]  /*6f40*/  @!PT LDS RZ, [RZ] ;  /* 0x00000000fffff984 */ /* 0x000fe20000000800 */
[----:B------:R-:W-:Y:S01]  /*6f50*/  @!PT LDS RZ, [RZ] ;  /* 0x00000000fffff984 */ /* 0x000fe20000000800 */
[----:B------:R5:W-:Y:S01]  /*6f60*/  @!P4 LDGSTS.E.BYPASS.LTC128B.128 [R208+0xd000], [R24.64] ;  /* 0x0d00000018d0cfae */ /* 0x000be2000b901d44 */
[----:B------:R-:W-:-:S02]  /*6f70*/  @!P3 LEA.HI.X R29, R4, c[0x0][0x174], R5, 0x1, P5 ;  /* 0x00005d00041dba11 */ /* 0x000fc400028f0c05 */
[----:B------:R-:W-:Y:S01]  /*6f80*/  @!P2 LEA.HI.X R27, R146, c[0x0][0x174], R7, 0x1, P1 ;  /* 0x00005d00921baa11 */ /* 0x000fe200008f0c07 */
[----:B------:R-:W-:Y:S04]  /*6f90*/  @P3 STS.128 [R208+0xf000], RZ ;  /* 0x00f000ffd0003388 */ /* 0x000fe80000000c00 */
[----:B------:R-:W-:Y:S01]  /*6fa0*/  @!PT LDS RZ, [RZ] ;  /* 0x00000000fffff984 */ /* 0x000fe20000000800 */
[----:B------:R-:W-:Y:S01]  /*6fb0*/  @!PT LDS RZ, [RZ] ;  /* 0x00000000fffff984 */ /* 0x000fe20000000800 */
[----:B------:R-:W-:Y:S01]  /*6fc0*/  @!PT LDS RZ, [RZ] ;  /* 0x00000000fffff984 */ /* 0x000fe20000000800 */
[----:B------:R1:W-:Y:S04]  /*6fd0*/  @!P3 LDGSTS.E.BYPASS.LTC128B.128 [R208+0xf000], [R20.64+0x80] ;  /* 0x0f00008014d0bfae */ /* 0x0003e8000b901d44 */
        /* <DEDUP_REMOVED lines=9> */
[----:B------:R4:W-:Y:S04]  /*7070*/  @!P4 LDGSTS.E.BYPASS.LTC128B.128 [R208+0xd800], [R8.64] ;  /* 0x0d80000008d0cfae */ /* 0x0009e8000b901d44 */
        /* <DEDUP_REMOVED lines=10> */
[----:B------:R-:W-:Y:S04]  /*7120*/  LDSM.16.M88.4 R224, [R198] ;  /* 0x00000000c6e0783b */ /* 0x000fe80000000200 */
[----:B---3--:R-:W2:Y:S04]  /*7130*/  LDSM.16.M88.4 R12, [R197+0x6000] ;  /* 0x00600000c50c783b */ /* 0x008ea80000000200 */
[----:B------:R-:W3:Y:S04]  /*7140*/  LDSM.16.M88.4 R144, [R197+0x7000] ;  /* 0x00700000c590783b */ /* 0x000ee80000000200 */
[----:B------:R-:W3:Y:S04]  /*7150*/  LDSM.16.M88.4 R152, [R197+0x6800] ;  /* 0x00680000c598783b */ /* 0x000ee80000000200 */
[----:B------:R-:W-:Y:S04]  /*7160*/  LDSM.16.M88.4 R172, [R196] ;  /* 0x00000000c4ac783b */ /* 0x000fe80000000200 */
[----:B------:R-:W3:Y:S04]  /*7170*/  LDSM.16.M88.4 R4, [R195] ;  /* 0x00000000c304783b */ /* 0x000ee80000000200 */
[----:B------:R-:W3:Y:S04]  /*7180*/  LDSM.16.M88.4 R136, [R187] ;  /* 0x00000000bb88783b */ /* 0x000ee80000000200 */
[----:B------:R-:W3:Y:S04]  /*7190*/  LDSM.16.M88.4 R32, [R186] ;  /* 0x00000000ba20783b */ /* 0x000ee80000000200 */
[----:B------:R-:W3:Y:S04]  /*71a0*/  LDSM.16.M88.4 R160, [R197+0x7800] ;  /* 0x00780000c5a0783b */ /* 0x000ee80000000200 */
[----:B------:R-:W-:Y:S04]  /*71b0*/  LDSM.16.M88.4 R164, [R194] ;  /* 0x00000000c2a4783b */ /* 0x000fe80000000200 */
[----:B-1----:R-:W1:Y:S01]  /*71c0*/  LDSM.16.M88.4 R28, [R191+0x6000] ;  /* 0x00600000bf1c783b */ /* 0x002e620000000200 */
[C---:B--2---:R-:W-:Y:S03]  /*71d0*/  HMMA.16816.F32.BF16 R16, R224.reuse, R12, RZ ;  /* 0x0000000ce010723c */ /* 0x044fe600000418ff */
[----:B------:R-:W2:Y:S04]  /*71e0*/  LDSM.16.M88.4 R20, [R191+0x6800] ;  /* 0x00680000bf14783b */ /* 0x000ea80000000200 */
[----:B----4-:R-:W4:Y:S01]  /*71f0*/  LDSM.16.M88.4 R8, [R191+0x7000] ;  /* 0x00700000bf08783b */ /* 0x010f220000000200 */
[C---:B------:R-:W-:Y:S03]  /*7200*/  HMMA.16816.F32.BF16 R12, R224.reuse, R14, RZ ;  /* 0x0000000ee00c723c */ /* 0x040fe600000418ff */
[----:B------:R-:W1:Y:S04]  /*7210*/  LDSM.16.M88.4 R228, [R185] ;  /* 0x00000000b9e4783b */ /* 0x000e680000000200 */
[----:B-----5:R-:W-:Y:S01]  /*7220*/  LDSM.16.M88.4 R24, [R193] ;  /* 0x00000000c118783b */ /* 0x020fe20000000200 */
[C---:B---3--:R-:W-:Y:S03]  /*7230*/  HMMA.16816.F32.BF16 R148, R224.reuse, R144, RZ ;  /* 0x00000090e094723c */ /* 0x048fe600000418ff */
[----:B------:R-:W-:Y:S04]  /*7240*/  LDSM.16.M88.4 R232, [R191+0x7800] ;  /* 0x00780000bfe8783b */ /* 0x000fe80000000200 */
[----:B------:R-:W-:Y:S01]  /*7250*/  LDSM.16.M88.4 R168, [R184+0x1800] ;  /* 0x00180000b8a8783b */ /* 0x000fe20000000200 */
[C---:B------:R-:W-:Y:S03]  /*7260*/  HMMA.16816.F32.BF16 R156, R224.reuse, R152, RZ ;  /* 0x00000098e09c723c */ /* 0x040fe600000418ff */
[----:B------:R-:W0:Y:S05]  /*7270*/  LDGDEPBAR ;  /* 0x00000000000079af */ /* 0x000e2a0000000000 */
[----:B------:R-:W-:Y:S08]  /*7280*/  HMMA.16816.F32.BF16 R144, R224, R146, RZ ;  /* 0x00000092e090723c */ /* 0x000ff000000418ff */
[----:B------:R-:W-:Y:S08]  /*7290*/  HMMA.16816.F32.BF16 R16, R172, R4, R16 ;  /* 0x00000004ac10723c */ /* 0x000ff00000041810 */
[----:B------:R-:W-:Y:S08]  /*72a0*/  HMMA.16816.F32.BF16 R152, R224, R154, RZ ;  /* 0x0000009ae098723c */ /* 0x000ff000000418ff */
[C---:B------:R-:W-:Y:S01]  /*72b0*/  HMMA.16816.F32.BF16 R12, R172.reuse, R6, R12 ;  /* 0x00000006ac0c723c */ /* 0x040fe2000004180c */
[----:B------:R-:W3:Y:S07]  /*72c0*/  LDSM.16.M88.4 R4, [R184] ;  /* 0x00000000b804783b */ /* 0x000eee0000000200 */
[C---:B------:R-:W-:Y:S08]  /*72d0*/  HMMA.16816.F32.BF16 R156, R172.reuse, R136, R156 ;  /* 0x00000088ac9c723c */ /* 0x040ff0000004189c */
[C---:B------:R-:W-:Y:S08]  /*72e0*/  HMMA.16816.F32.BF16 R148, R172.reuse, R32, R148 ;  /* 0x00000020ac94723c */ /* 0x040ff00000041894 */
[----:B------:R-:W-:Y:S01]  /*72f0*/  HMMA.16816.F32.BF16 R144, R172, R34, R144 ;  /* 0x00000022ac90723c */ /* 0x000fe20000041890 */
[----:B------:R-:W-:Y:S07]  /*7300*/  LDSM.16.M88.4 R32, [R184+0x1000] ;  /* 0x00100000b820783b */ /* 0x000fee0000000200 */
[----:B------:R-:W-:Y:S08]  /*7310*/  HMMA.16816.F32.BF16 R140, R224, R160, RZ ;  /* 0x000000a0e08c723c */ /* 0x000ff000000418ff */
[----:B-1----:R-:W-:Y:S08]  /*7320*/  HMMA.16816.F32.BF16 R16, R164, R28, R16 ;  /* 0x0000001ca410723c */ /* 0x002ff00000041810 */
[----:B------:R-:W-:Y:S01]  /*7330*/  HMMA.16816.F32.BF16 R224, R224, R162, RZ ;  /* 0x000000a2e0e0723c */ /* 0x000fe200000418ff */
[----:B------:R-:W-:Y:S07]  /*7340*/  LDSM.16.M88.4 R160, [R198+0x2000] ;  /* 0x00200000c6a0783b */ /* 0x000fee0000000200 */
[----:B------:R-:W-:Y:S01]  /*7350*/  HMMA.16816.F32.BF16 R152, R172, R138, R152 ;  /* 0x0000008aac98723c */ /* 0x000fe20000041898 */
[----:B------:R-:W1:Y:S07]  /*7360*/  LDSM.16.M88.4 R136, [R184+0x800] ;  /* 0x00080000b888783b */ /* 0x000e6e0000000200 */
[C---:B------:R-:W-:Y:S01]  /*7370*/  HMMA.16816.F32.BF16 R12, R164.reuse, R30, R12 ;  /* 0x0000001ea40c723c */ /* 0x040fe2000004180c */
[----:B------:R-:W5:Y:S07]  /*7380*/  LDSM.16.M88.4 R28, [R197+0x8000] ;  /* 0x00800000c51c783b */ /* 0x000f6e0000000200 */
[C---:B--2---:R-:W-:Y:S08]  /*7390*/  HMMA.16816.F32.BF16 R156, R164.reuse, R20, R156 ;  /* 0x00000014a49c723c */ /* 0x044ff0000004189c */
[C---:B----4-:R-:W-:Y:S08]  /*73a0*/  HMMA.16816.F32.BF16 R148, R164.reuse, R8, R148 ;  /* 0x00000008a494723c */ /* 0x050ff00000041894 */
[----:B------:R-:W-:Y:S01]  /*73b0*/  HMMA.16816.F32.BF16 R144, R164, R10, R144 ;  /* 0x0000000aa490723c */ /* 0x000fe20000041890 */
[----:B------:R-:W-:Y:S07]  /*73c0*/  LDSM.16.M88.4 R8, [R197+0x9000] ;  /* 0x00900000c508783b */ /* 0x000fee0000000200 */
[----:B------:R-:W-:Y:S08]  /*73d0*/  HMMA.16816.F32.BF16 R140, R172, R228, R140 ;  /* 0x000000e4ac8c723c */ /* 0x000ff0000004188c */
[----:B---3--:R-:W-:Y:S08]  /*73e0*/  HMMA.16816.F32.BF16 R16, R24, R4, R16 ;  /* 0x000000041810723c */ /* 0x008ff00000041810 */
[----:B------:R-:W-:Y:S01]  /*73f0*/  HMMA.16816.F32.BF16 R224, R172, R230, R224 ;  /* 0x000000e6ace0723c */ /* 0x000fe200000418e0 */
[----:B------:R-:W-:Y:S04]  /*7400*/  LDSM.16.M88.4 R172, [R196+0x2000] ;  /* 0x00200000c4ac783b */ /* 0x000fe80000000200 */
[----:B------:R-:W-:Y:S03]  /*7410*/  LDSM.16.M88.4 R228, [R197+0x9800] ;  /* 0x00980000c5e4783b */ /* 0x000fe60000000200 */
[----:B------:R-:W-:Y:S01]  /*7420*/  HMMA.16816.F32.BF16 R152, R164, R22, R152 ;  /* 0x00000016a498723c */ /* 0x000fe20000041898 */
[----:B------:R-:W2:Y:S07]  /*7430*/  LDSM.16.M88.4 R20, [R197+0x8800] ;  /* 0x00880000c514783b */ /* 0x000eae0000000200 */
[C---:B------:R-:W-:Y:S01]  /*7440*/  HMMA.16816.F32.BF16 R12, R24.reuse, R6, R12 ;  /* 0x00000006180c723c */ /* 0x040fe2000004180c */
[----:B------:R-:W3:Y:S07]  /*7450*/  LDSM.16.M88.4 R4, [R183] ;  /* 0x00000000b704783b */ /* 0x000eee0000000200 */
[C---:B-1----:R-:W-:Y:S08]  /*7460*/  HMMA.16816.F32.BF16 R156, R24.reuse, R136, R156 ;  /* 0x00000088189c723c */ /* 0x042ff0000004189c */
[C---:B------:R-:W-:Y:S08]  /*7470*/  HMMA.16816.F32.BF16 R148, R24.reuse, R32, R148 ;  /* 0x000000201894723c */ /* 0x040ff00000041894 */
[----:B------:R-:W-:Y:S01]  /*7480*/  HMMA.16816.F32.BF16 R144, R24, R34, R144 ;  /* 0x000000221890723c */ /* 0x000fe20000041890 */
[----:B------:R-:W-:Y:S07]  /*7490*/  LDSM.16.M88.4 R32, [R181] ;  /* 0x00000000b520783b */ /* 0x000fee0000000200 */
[----:B------:R-:W-:Y:S08]  /*74a0*/  HMMA.16816.F32.BF16 R140, R164, R232, R140 ;  /* 0x000000e8a48c723c */ /* 0x000ff0000004188c */
[----:B-----5:R-:W-:Y:S08]  /*74b0*/  HMMA.16816.F32.BF16 R16, R160, R28, R16 ;  /* 0x0000001ca010723c */ /* 0x020ff00000041810 */
[----:B------:R-:W-:Y:S01]  /*74c0*/  HMMA.16816.F32.BF16 R224, R164, R234, R224 ;  /* 0x000000eaa4e0723c */ /* 0x000fe200000418e0 */
[----:B------:R-:W-:Y:S04]  /*74d0*/  LDSM.16.M88.4 R164, [R194+0x2000] ;  /* 0x00200000c2a4783b */ /* 0x000fe80000000200 */
[----:B------:R-:W-:Y:S03]  /*74e0*/  LDSM.16.M88.4 R232, [R180] ;  /* 0x00000000b4e8783b */ /* 0x000fe60000000200 */
[----:B------:R-:W-:Y:S01]  /*74f0*/  HMMA.16816.F32.BF16 R152, R24, R138, R152 ;  /* 0x0000008a1898723c */ /* 0x000fe20000041898 */
[----:B------:R-:W1:Y:S07]  /*7500*/  LDSM.16.M88.4 R136, [R182] ;  /* 0x00000000b688783b */ /* 0x000e6e0000000200 */
[C---:B------:R-:W-:Y:S01]  /*7510*/  HMMA.16816.F32.BF16 R12, R160.reuse, R30, R12 ;  /* 0x0000001ea00c723c */ /* 0x040fe2000004180c */
[----:B------:R-:W4:Y:S07]  /*7520*/  LDSM.16.M88.4 R28, [R191+0x8000] ;  /* 0x00800000bf1c783b */ /* 0x000f2e0000000200 */
[C---:B--2---:R-:W-:Y:S08]  /*7530*/  HMMA.16816.F32.BF16 R156, R160.reuse, R20, R156 ;  /* 0x00000014a09c723c */ /* 0x044ff0000004189c */
[C---:B------:R-:W-:Y:S08]  /*7540*/  HMMA.16816.F32.BF16 R148, R160.reuse, R8, R148 ;  /* 0x00000008a094723c */ /* 0x040ff00000041894 */
        /* <DEDUP_REMOVED lines=10> */
[----:B------:R-:W3:Y:S07]  /*75f0*/  LDSM.16.M88.4 R4, [R184+0x2000] ;  /* 0x00200000b804783b */ /* 0x000eee0000000200 */
[C---:B-1----:R-:W-:Y:S08]  /*7600*/  HMMA.16816.F32.BF16 R156, R172.reuse, R136, R156 ;  /* 0x00000088ac9c723c */ /* 0x042ff0000004189c */
[C---:B------:R-:W-:Y:S08]  /*7610*/  HMMA.16816.F32.BF16 R148, R172.reuse, R32, R148 ;  /* 0x00000020ac94723c */ /* 0x040ff00000041894 */
[----:B------:R-:W-:Y:S01]  /*7620*/  HMMA.16816.F32.BF16 R144, R172, R34, R144 ;  /* 0x00000022ac90723c */ /* 0x000fe20000041890 */
[----:B------:R-:W-:Y:S07]  /*7630*/  LDSM.16.M88.4 R32, [R197+0xa000] ;  /* 0x00a00000c520783b */ /* 0x000fee0000000200 */
[----:B------:R-:W-:Y:S08]  /*7640*/  HMMA.16816.F32.BF16 R140, R160, R228, R140 ;  /* 0x000000e4a08c723c */ /* 0x000ff0000004188c */
[----:B----4-:R-:W-:Y:S08]  /*7650*/  HMMA.16816.F32.BF16 R16, R164, R28, R16 ;  /* 0x0000001ca410723c */ /* 0x010ff00000041810 */
[----:B------:R-:W-:Y:S01]  /*7660*/  HMMA.16816.F32.BF16 R224, R160, R230, R224 ;  /* 0x000000e6a0e0723c */ /* 0x000fe200000418e0 */
[----:B------:R-:W1:Y:S04]  /*7670*/  LDSM.16.M88.4 R160, [R184+0x2800] ;  /* 0x00280000b8a0783b */ /* 0x000e680000000200 */
[----:B------:R-:W-:Y:S03]  /*7680*/  LDSM.16.M88.4 R228, [R198+0x4000] ;  /* 0x00400000c6e4783b */ /* 0x000fe60000000200 */
[----:B------:R-:W-:Y:S01]  /*7690*/  HMMA.16816.F32.BF16 R152, R172, R138, R152 ;  /* 0x0000008aac98723c */ /* 0x000fe20000041898 */
[----:B------:R-:W4:Y:S07]  /*76a0*/  LDSM.16.M88.4 R136, [R184+0x3000] ;  /* 0x00300000b888783b */ /* 0x000f2e0000000200 */
[C---:B------:R-:W-:Y:S01]  /*76b0*/  HMMA.16816.F32.BF16 R12, R164.reuse, R30, R12 ;  /* 0x0000001ea40c723c */ /* 0x040fe2000004180c */
[----:B------:R-:W-:Y:S07]  /*76c0*/  LDSM.16.M88.4 R28, [R184+0x3800] ;  /* 0x00380000b81c783b */ /* 0x000fee0000000200 */
        /* <DEDUP_REMOVED lines=14> */
[C---:B----4-:R-:W-:Y:S08]  /*77b0*/  HMMA.16816.F32.BF16 R148, R24.reuse, R136, R148 ;  /* 0x000000881894723c */ /* 0x050ff00000041894 */
[----:B------:R-:W-:Y:S01]  /*77c0*/  HMMA.16816.F32.BF16 R144, R24, R138, R144 ;  /* 0x0000008a1890723c */ /* 0x000fe20000041890 */
[----:B------:R-:W-:Y:S07]  /*77d0*/  LDSM.16.M88.4 R136, [R194+0x4000] ;  /* 0x00400000c288783b */ /* 0x000fee0000000200 */
[----:B------:R-:W-:Y:S08]  /*77e0*/  HMMA.16816.F32.BF16 R140, R164, R168, R140 ;  /* 0x000000a8a48c723c */ /* 0x000ff0000004188c */
[----:B------:R-:W-:Y:S08]  /*77f0*/  HMMA.16816.F32.BF16 R16, R228, R32, R16 ;  /* 0x00000020e410723c */ /* 0x000ff00000041810 */
[----:B------:R-:W-:Y:S01]  /*7800*/  HMMA.16816.F32.BF16 R224, R164, R170, R224 ;  /* 0x000000aaa4e0723c */ /* 0x000fe200000418e0 */
[----:B------:R-:W1:Y:S04]  /*7810*/  LDSM.16.M88.4 R168, [R178] ;  /* 0x00000000b2a8783b */ /* 0x000e680000000200 */
[----:B------:R-:W4:Y:S03]  /*7820*/  LDSM.16.M88.4 R164, [R177] ;  /* 0x00000000b1a4783b */ /* 0x000f260000000200 */
[----:B------:R-:W-:Y:S01]  /*7830*/  HMMA.16816.F32.BF16 R152, R24, R162, R152 ;  /* 0x000000a21898723c */ /* 0x000fe20000041898 */
[----:B------:R-:W-:Y:S07]  /*7840*/  LDSM.16.M88.4 R160, [R176] ;  /* 0x00000000b0a0783b */ /* 0x000fee0000000200 */
[C---:B------:R-:W-:Y:S01]  /*7850*/  HMMA.16816.F32.BF16 R12, R228.reuse, R34, R12 ;  /* 0x00000022e40c723c */ /* 0x040fe2000004180c */
[----:B------:R-:W5:Y:S07]  /*7860*/  LDSM.16.M88.4 R32, [R191+0xa000] ;  /* 0x00a00000bf20783b */ /* 0x000f6e0000000200 */
[C---:B--2---:R-:W-:Y:S08]  /*7870*/  HMMA.16816.F32.BF16 R156, R228.reuse, R20, R156 ;  /* 0x00000014e49c723c */ /* 0x044ff0000004189c */
[C---:B------:R-:W-:Y:S08]  /*7880*/  HMMA.16816.F32.BF16 R148, R228.reuse, R8, R148 ;  /* 0x00000008e494723c */ /* 0x040ff00000041894 */
[----:B------:R-:W-:Y:S01]  /*7890*/  HMMA.16816.F32.BF16 R144, R228, R10, R144 ;  /* 0x0000000ae490723c */ /* 0x000fe20000041890 */
[----:B------:R-:W-:Y:S07]  /*78a0*/  LDSM.16.M88.4 R8, [R193+0x4000] ;  /* 0x00400000c108783b */ /* 0x000fee0000000200 */
[----:B------:R-:W-:Y:S08]  /*78b0*/  HMMA.16816.F32.BF16 R140, R24, R28, R140 ;  /* 0x0000001c188c723c */ /* 0x000ff0000004188c */
[----:B---3--:R-:W-:Y:S08]  /*78c0*/  HMMA.16816.F32.BF16 R16, R172, R4, R16 ;  /* 0x00000004ac10723c */ /* 0x008ff00000041810 */
[----:B------:R-:W-:Y:S01]  /*78d0*/  HMMA.16816.F32.BF16 R224, R24, R30, R224 ;  /* 0x0000001e18e0723c */ /* 0x000fe200000418e0 */
[----:B------:R-:W2:Y:S04]  /*78e0*/  LDSM.16.M88.4 R28, [R191+0xa800] ;  /* 0x00a80000bf1c783b */ /* 0x000ea80000000200 */
[----:B------:R-:W3:Y:S03]  /*78f0*/  LDSM.16.M88.4 R24, [R191+0xb000] ;  /* 0x00b00000bf18783b */ /* 0x000ee60000000200 */
[----:B------:R-:W-:Y:S01]  /*7900*/  HMMA.16816.F32.BF16 R152, R228, R22, R152 ;  /* 0x00000016e498723c */ /* 0x000fe20000041898 */
[----:B------:R-:W-:Y:S07]  /*7910*/  LDSM.16.M88.4 R20, [R191+0xb800] ;  /* 0x00b80000bf14783b */ /* 0x000fee0000000200 */
[C---:B------:R-:W-:Y:S01]  /*7920*/  HMMA.16816.F32.BF16 R12, R172.reuse, R6, R12 ;  /* 0x00000006ac0c723c */ /* 0x040fe2000004180c */
[----:B------:R-:W2:Y:S07]  /*7930*/  LDSM.16.M88.4 R4, [R184+0x4000] ;  /* 0x00400000b804783b */ /* 0x000eae0000000200 */
[C---:B-1----:R-:W-:Y:S08]  /*7940*/  HMMA.16816.F32.BF16 R156, R172.reuse, R168, R156 ;  /* 0x000000a8ac9c723c */ /* 0x042ff0000004189c */
[C---:B----4-:R-:W-:Y:S08]  /*7950*/  HMMA.16816.F32.BF16 R148, R172.reuse, R164, R148 ;  /* 0x000000a4ac94723c */ /* 0x050ff00000041894 */
[----:B------:R-:W-:Y:S01]  /*7960*/  HMMA.16816.F32.BF16 R144, R172, R166, R144 ;  /* 0x000000a6ac90723c */ /* 0x000fe20000041890 */
[----:B------:R-:W1:Y:S07]  /*7970*/  LDSM.16.M88.4 R164, [R184+0x4800] ;  /* 0x00480000b8a4783b */ /* 0x000e6e0000000200 */
[----:B------:R-:W-:Y:S08]  /*7980*/  HMMA.16816.F32.BF16 R140, R228, R232, R140 ;  /* 0x000000e8e48c723c */ /* 0x000ff0000004188c */
[----:B-----5:R-:W-:Y:S01]  /*7990*/  HMMA.16816.F32.BF16 R16, R136, R32, R16 ;  /* 0x000000208810723c */ /* 0x020fe20000041810 */
[----:B------:R-:W4:Y:S07]  /*79a0*/  S2R R32, SR_TID.X ;  /* 0x0000000000207919 */ /* 0x000f2e0000002100 */
[----:B------:R-:W-:Y:S08]  /*79b0*/  HMMA.16816.F32.BF16 R152, R172, R170, R152 ;  /* 0x000000aaac98723c */ /* 0x000ff00000041898 */
[----:B------:R-:W-:Y:S08]  /*79c0*/  HMMA.16816.F32.BF16 R224, R228, R234, R224 ;  /* 0x000000eae4e0723c */ /* 0x000ff000000418e0 */
[C---:B------:R-:W-:Y:S08]  /*79d0*/  HMMA.16816.F32.BF16 R12, R136.reuse, R34, R12 ;  /* 0x00000022880c723c */ /* 0x040ff0000004180c */
[C---:B--2---:R-:W-:Y:S08]  /*79e0*/  HMMA.16816.F32.BF16 R156, R136.reuse, R28, R156 ;  /* 0x0000001c889c723c */ /* 0x044ff0000004189c */
[C---:B---3--:R-:W-:Y:S08]  /*79f0*/  HMMA.16816.F32.BF16 R148, R136.reuse, R24, R148 ;  /* 0x000000188894723c */ /* 0x048ff00000041894 */
[----:B------:R-:W-:Y:S01]  /*7a00*/  HMMA.16816.F32.BF16 R144, R136, R26, R144 ;  /* 0x0000001a8890723c */ /* 0x000fe20000041890 */
[----:B------:R-:W2:Y:S07]  /*7a10*/  LDSM.16.M88.4 R24, [R184+0x5000] ;  /* 0x00500000b818783b */ /* 0x000eae0000000200 */
[----:B------:R-:W-:Y:S08]  /*7a20*/  HMMA.16816.F32.BF16 R140, R172, R160, R140 ;  /* 0x000000a0ac8c723c */ /* 0x000ff0000004188c */
[----:B------:R-:W-:Y:S07]  /*7a30*/  HMMA.16816.F32.BF16 R16, R8, R4, R16 ;  /* 0x000000040810723c */ /* 0x000fee0000041810 */
[----:B----4-:R-:W-:Y:S01]  /*7a40*/  IMAD.SHL.U32 R4, R32, 0x2, RZ ;  /* 0x0000000220047824 */ /* 0x010fe200078e00ff */
[----:B------:R-:W-:Y:S04]  /*7a50*/  HMMA.16816.F32.BF16 R152, R136, R30, R152 ;  /* 0x0000001e8898723c */ /* 0x000fe80000041898 */
[----:B------:R-:W-:-:S04]  /*7a60*/  LOP3.LUT R4, R4, 0x6, RZ, 0xc0, !PT ;  /* 0x0000000604047812 */ /* 0x000fc800078ec0ff */
[----:B------:R-:W-:Y:S01]  /*7a70*/  HMMA.16816.F32.BF16 R224, R172, R162, R224 ;  /* 0x000000a2ace0723c */ /* 0x000fe200000418e0 */
[----:B------:R-:W-:-:S07]  /*7a80*/  IMAD R29, R207, 0x40, R4 ;  /* 0x00000040cf1d7824 */ /* 0x000fce00078e0204 */
[----:B------:R-:W-:Y:S01]  /*7a90*/  HMMA.16816.F32.BF16 R12, R8, R6, R12 ;  /* 0x00000006080c723c */ /* 0x000fe2000004180c */
[----:B------:R-:W3:Y:S01]  /*7aa0*/  LDSM.16.M88.4 R4, [R184+0x5800] ;  /* 0x00580000b804783b */ /* 0x000ee20000000200 */
[----:B------:R-:W-:-:S06]  /*7ab0*/  DEPBAR.LE SB0, 0x0 ;  /* 0x000080000000791a */ /* 0x000fcc0000000000 */
[----:B-1----:R-:W-:Y:S08]  /*7ac0*/  HMMA.16816.F32.BF16 R156, R8, R164, R156 ;  /* 0x000000a4089c723c */ /* 0x002ff0000004189c */
[----:B------:R-:W-:Y:S07]  /*7ad0*/  HMMA.16816.F32.BF16 R140, R136, R20, R140 ;  /* 0x00000014888c723c */ /* 0x000fee000004188c */
[----:B------:R-:W-:Y:S01]  /*7ae0*/  IADD3 R21, R29, 0x1, RZ ;  /* 0x000000011d157810 */ /* 0x000fe20007ffe0ff */
[----:B------:R-:W-:Y:S01]  /*7af0*/  HMMA.16816.F32.BF16 R152, R8, R166, R152 ;  /* 0x000000a60898723c */ /* 0x000fe20000041898 */
[----:B------:R-:W-:Y:S02]  /*7b00*/  BAR.SYNC.DEFER_BLOCKING 0x0 ;  /* 0x0000000000007b1d */ /* 0x000fe40000010000 */
[----:B------:R-:W-:-:S02]  /*7b10*/  ISETP.GE.AND P1, PT, R21, R214, PT ;  /* 0x000000d61500720c */ /* 0x000fc40003f26270 */
[----:B------:R-:W-:Y:S02]  /*7b20*/  ISETP.GE.AND P6, PT, R21, R2, PT ;  /* 0x000000021500720c */ /* 0x000fe40003fc6270 */
[----:B------:R-:W-:Y:S01]  /*7b30*/  FSEL R28, R17, -INF , !P1 ;  /* 0xff800000111c7808 */ /* 0x000fe20004800000 */
[----:B------:R-:W-:Y:S01]  /*7b40*/  HMMA.16816.F32.BF16 R224, R136, R22, R224 ;  /* 0x0000001688e0723c */ /* 0x000fe200000418e0 */
[----:B------:R-:W-:Y:S02]  /*7b50*/  IADD3 R17, R29, 0x9, RZ ;  /* 0x000000091d117810 */ /* 0x000fe40007ffe0ff */
[----:B------:R-:W-:Y:S02]  /*7b60*/  FSEL R19, R19, -INF , !P6 ;  /* 0xff80000013137808 */ /* 0x000fe40007000000 */
[C---:B------:R-:W-:Y:S02]  /*7b70*/  IADD3 R21, R29.reuse, 0x10, RZ ;  /* 0x000000101d157810 */ /* 0x040fe40007ffe0ff */
[----:B------:R-:W-:Y:S01]  /*7b80*/  IADD3 R23, R29, 0x8, RZ ;  /* 0x000000081d177810 */ /* 0x000fe20007ffe0ff */
[----:B--2---:R-:W-:Y:S01]  /*7b90*/  HMMA.16816.F32.BF16 R148, R8, R24, R148 ;  /* 0x000000180894723c */ /* 0x004fe20000041894 */
[----:B------:R-:W-:-:S02]  /*7ba0*/  ISETP.GE.AND P6, PT, R17, R214, PT ;  /* 0x000000d61100720c */ /* 0x000fc40003fc6270 */
[C---:B------:R-:W-:Y:S02]  /*7bb0*/  ISETP.GE.AND P5, PT, R23.reuse, R214, PT ;  /* 0x000000d61700720c */ /* 0x040fe40003fa6270 */
[-C--:B------:R-:W-:Y:S02]  /*7bc0*/  ISETP.GE.AND P1, PT, R23, R2.reuse, PT ;  /* 0x000000021700720c */ /* 0x080fe40003f26270 */
[----:B------:R-:W-:Y:S01]  /*7bd0*/  FSEL R30, R12, -INF , !P5 ;  /* 0xff8000000c1e7808 */ /* 0x000fe20006800000 */
[----:B------:R-:W-:Y:S01]  /*7be0*/  HMMA.16816.F32.BF16 R144, R8, R26, R144 ;  /* 0x0000001a0890723c */ /* 0x000fe20000041890 */
[----:B------:R-:W-:Y:S02]  /*7bf0*/  ISETP.GE.AND P5, PT, R17, R2, PT ;  /* 0x000000021100720c */ /* 0x000fe40003fa6270 */
[----:B------:R-:W-:Y:S02]  /*7c00*/  FSEL R17, R14, -INF , !P1 ;  /* 0xff8000000e117808 */ /* 0x000fe40004800000 */
[----:B------:R-:W-:-:S02]  /*7c10*/  ISETP.GE.AND P1, PT, R21, R214, PT ;  /* 0x000000d61500720c */ /* 0x000fc40003f26270 */
[----:B------:R-:W-:Y:S01]  /*7c20*/  FSEL R12, R13, -INF , !P6 ;  /* 0xff8000000d0c7808 */ /* 0x000fe20007000000 */
[C---:B---3--:R-:W-:Y:S01]  /*7c30*/  HMMA.16816.F32.BF16 R140, R8.reuse, R4, R140 ;  /* 0x00000004088c723c */ /* 0x048fe2000004188c */
[----:B------:R-:W-:Y:S02]  /*7c40*/  IADD3 R13, R29, 0x11, RZ ;  /* 0x000000111d0d7810 */ /* 0x000fe40007ffe0ff */
[----:B------:R-:W-:Y:S02]  /*7c50*/  ISETP.GE.AND P6, PT, R21, R2, PT ;  /* 0x000000021500720c */ /* 0x000fe40003fc6270 */
[----:B------:R-:W-:Y:S02]  /*7c60*/  IADD3 R21, R29, 0x18, RZ ;  /* 0x000000181d157810 */ /* 0x000fe40007ffe0ff */
[----:B------:R-:W-:Y:S01]  /*7c70*/  FSEL R15, R15, -INF , !P5 ;  /* 0xff8000000f0f7808 */ /* 0x000fe20006800000 */
[----:B------:R-:W-:Y:S01]  /*7c80*/  HMMA.16816.F32.BF16 R224, R8, R6, R224 ;  /* 0x0000000608e0723c */ /* 0x000fe200000418e0 */
[----:B------:R-:W-:-:S02]  /*7c90*/  FSEL R156, R156, -INF , !P1 ;  /* 0xff8000009c9c7808 */ /* 0x000fc40004800000 */
[C---:B------:R-:W-:Y:S02]  /*7ca0*/  ISETP.GE.AND P5, PT, R13.reuse, R214, PT ;  /* 0x000000d60d00720c */ /* 0x040fe40003fa6270 */
[----:B------:R-:W-:Y:S02]  /*7cb0*/  ISETP.GE.AND P1, PT, R13, R2, PT ;  /* 0x000000020d00720c */ /* 0x000fe40003f26270 */
[----:B------:R-:W-:Y:S02]  /*7cc0*/  FSEL R25, R158, -INF , !P6 ;  /* 0xff8000009e197808 */ /* 0x000fe40007000000 */
[----:B------:R-:W-:Y:S02]  /*7cd0*/  IADD3 R13, R29, 0x19, RZ ;  /* 0x000000191d0d7810 */ /* 0x000fe40007ffe0ff */
[----:B------:R-:W-:Y:S02]  /*7ce0*/  ISETP.GE.AND P6, PT, R21, R214, PT ;  /* 0x000000d61500720c */ /* 0x000fe40003fc6270 */
[----:B------:R-:W-:-:S02]  /*7cf0*/  FSEL R24, R157, -INF , !P5 ;  /* 0xff8000009d187808 */ /* 0x000fc40006800000 */
[----:B------:R-:W-:Y:S02]  /*7d00*/  FSEL R27, R159, -INF , !P1 ;  /* 0xff8000009f1b7808 */ /* 0x000fe40004800000 */
[----:B------:R-:W-:Y:S02]  /*7d10*/  ISETP.GE.AND P5, PT, R21, R2, PT ;  /* 0x000000021500720c */ /* 0x000fe40003fa6270 */
[----:B------:R-:W-:Y:S02]  /*7d20*/  ISETP.GE.AND P1, PT, R13, R214, PT ;  /* 0x000000d60d00720c */ /* 0x000fe40003f26270 */
[----:B------:R-:W-:Y:S02]  /*7d30*/  IADD3 R21, R29, 0x20, RZ ;  /* 0x000000201d157810 */ /* 0x000fe40007ffe0ff */
[----:B------:R-:W-:Y:S02]  /*7d40*/  FSEL R22, R152, -INF , !P6 ;  /* 0xff80000098167808 */ /* 0x000fe40007000000 */
[----:B------:R-:W-:-:S02]  /*7d50*/  ISETP.GE.AND P6, PT, R13, R2, PT ;  /* 0x000000020d00720c */ /* 0x000fc40003fc6270 */
[----:B------:R-:W-:Y:S02]  /*7d60*/  IADD3 R13, R29, 0x21, RZ ;  /* 0x000000211d0d7810 */ /* 0x000fe40007ffe0ff */
[----:B------:R-:W-:Y:S02]  /*7d70*/  FSEL R23, R154, -INF , !P5 ;  /* 0xff8000009a177808 */ /* 0x000fe40006800000 */
[----:B------:R-:W-:Y:S02]  /*7d80*/  FSEL R20, R153, -INF , !P1 ;  /* 0xff80000099147808 */ /* 0x000fe40004800000 */
[C---:B------:R-:W-:Y:S02]  /*7d90*/  ISETP.GE.AND P5, PT, R21.reuse, R214, PT ;  /* 0x000000d61500720c */ /* 0x040fe40003fa6270 */
[----:B------:R-:W-:Y:S02]  /*7da0*/  ISETP.GE.AND P1, PT, R21, R2, PT ;  /* 0x000000021500720c */ /* 0x000fe40003f26270 */
[----:B------:R-:W-:-:S02]  /*7db0*/  FSEL R21, R155, -INF , !P6 ;  /* 0xff8000009b157808 */ /* 0x000fc40007000000 */
[----:B------:R-:W-:Y:S02]  /*7dc0*/  ISETP.GE.AND P6, PT, R13, R214, PT ;  /* 0x000000d60d00720c */ /* 0x000fe40003fc6270 */
[----:B------:R-:W-:Y:S02]  /*7dd0*/  IADD3 R5, R29, 0x28, RZ ;  /* 0x000000281d057810 */ /* 0x000fe40007ffe0ff */
[----:B------:R-:W-:Y:S02]  /*7de0*/  FSEL R164, R148, -INF , !P5 ;  /* 0xff80000094a47808 */ /* 0x000fe40006800000 */
[----:B------:R-:W-:Y:S02]  /*7df0*/  FSEL R165, R150, -INF , !P1 ;  /* 0xff80000096a57808 */ /* 0x000fe40004800000 */
[----:B------:R-:W-:Y:S02]  /*7e00*/  FSEL R166, R149, -INF , !P6 ;  /* 0xff80000095a67808 */ /* 0x000fe40007000000 */
[----:B------:R-:W-:-:S02]  /*7e10*/  ISETP.GE.AND P5, PT, R13, R2, PT ;  /* 0x000000020d00720c */ /* 0x000fc40003fa6270 */
[C---:B------:R-:W-:Y:S02]  /*7e20*/  ISETP.GE.AND P1, PT, R5.reuse, R214, PT ;  /* 0x000000d60500720c */ /* 0x040fe40003f26270 */
[----:B------:R-:W-:Y:S02]  /*7e30*/  ISETP.GE.AND P6, PT, R5, R2, PT ;  /* 0x000000020500720c */ /* 0x000fe40003fc6270 */
[----:B------:R-:W-:Y:S02]  /*7e40*/  IADD3 R5, R29, 0x29, RZ ;  /* 0x000000291d057810 */ /* 0x000fe40007ffe0ff */
[----:B------:R-:W-:Y:S02]  /*7e50*/  FSEL R169, R151, -INF , !P5 ;  /* 0xff80000097a97808 */ /* 0x000fe40006800000 */
[----:B------:R-:W-:Y:S02]  /*7e60*/  FSEL R170, R144, -INF , !P1 ;  /* 0xff80000090aa7808 */ /* 0x000fe40004800000 */
[----:B------:R-:W-:-:S02]  /*7e70*/  ISETP.GE.AND P5, PT, R5, R214, PT ;  /* 0x000000d60500720c */ /* 0x000fc40003fa6270 */
[----:B------:R-:W-:Y:S02]  /*7e80*/  ISETP.GE.AND P1, PT, R5, R2, PT ;  /* 0x000000020500720c */ /* 0x000fe40003f26270 */
[C---:B------:R-:W-:Y:S02]  /*7e90*/  IADD3 R7, R29.reuse, 0x30, RZ ;  /* 0x000000301d077810 */ /* 0x040fe40007ffe0ff */
[----:B------:R-:W-:Y:S02]  /*7ea0*/  IADD3 R5, R29, 0x31, RZ ;  /* 0x000000311d057810 */ /* 0x000fe40007ffe0ff */
[----:B------:R-:W-:Y:S02]  /*7eb0*/  FSEL R167, R146, -INF , !P6 ;  /* 0xff80000092a77808 */ /* 0x000fe40007000000 */
[----:B------:R-:W-:Y:S02]  /*7ec0*/  FSEL R168, R145, -INF , !P5 ;  /* 0xff80000091a87808 */ /* 0x000fe40006800000 */
[----:B------:R-:W-:-:S02]  /*7ed0*/  FSEL R163, R147, -INF , !P1 ;  /* 0xff80000093a37808 */ /* 0x000fc40004800000 */
[C---:B------:R-:W-:Y:S02]  /*7ee0*/  ISETP.GE.AND P6, PT, R7.reuse, R214, PT ;  /* 0x000000d60700720c */ /* 0x040fe40003fc6270 */
[----:B------:R-:W-:Y:S02]  /*7ef0*/  ISETP.GE.AND P5, PT, R7, R2, PT ;  /* 0x000000020700720c */ /* 0x000fe40003fa6270 */
[----:B------:R-:W-:Y:S02]  /*7f00*/  ISETP.GE.AND P1, PT, R5, R214, PT ;  /* 0x000000d60500720c */ /* 0x000fe40003f26270 */
[----:B------:R-:W-:Y:S02]  /*7f10*/  IADD3 R7, R29, 0x38, RZ ;  /* 0x000000381d077810 */ /* 0x000fe40007ffe0ff */
[----:B------:R-:W-:Y:S02]  /*7f20*/  FSEL R152, R141, -INF , !P1 ;  /* 0xff8000008d987808 */ /* 0x000fe40004800000 */
[----:B------:R-:W-:-:S02]  /*7f30*/  ISETP.GE.AND P1, PT, R7, R2, PT ;  /* 0x000000020700720c */ /* 0x000fc40003f26270 */
[----:B------:R-:W-:Y:S02]  /*7f40*/  FSEL R154, R140, -INF , !P6 ;  /* 0xff8000008c9a7808 */ /* 0x000fe40007000000 */
[----:B------:R-:W-:Y:S02]  /*7f50*/  FSEL R139, R226, -INF , !P1 ;  /* 0xff800000e28b7808 */ /* 0x000fe40004800000 */
[----:B------:R-:W-:Y:S02]  /*7f60*/  FSEL R151, R142, -INF , !P5 ;  /* 0xff8000008e977808 */ /* 0x000fe40006800000 */
[----:B------:R-:W-:Y:S02]  /*7f70*/  ISETP.GE.AND P1, PT, R133, 0x3, PT ;  /* 0x000000038500780c */ /* 0x000fe40003f26270 */
[----:B------:R-:W-:Y:S02]  /*7f80*/  ISETP.GE.AND P6, PT, R5, R2, PT ;  /* 0x000000020500720c */ /* 0x000fe40003fc6270 */
[----:B------:R-:W-:-:S02]  /*7f90*/  ISETP.GE.AND P5, PT, R7, R214, PT ;  /* 0x000000d60700720c */ /* 0x000fc40003fa6270 */
[----:B------:R-:W-:Y:S02]  /*7fa0*/  IADD3 R5, R29, 0x39, RZ ;  /* 0x000000391d057810 */ /* 0x000fe40007ffe0ff */
[----:B------:R-:W-:Y:S02]  /*7fb0*/  FSEL R137, R143, -INF , !P6 ;  /* 0xff8000008f897808 */ /* 0x000fe40007000000 */
[----:B------:R-:W-:Y:S02]  /*7fc0*/  FSEL R138, R224, -INF , !P5 ;  /* 0xff800000e08a7808 */ /* 0x000fe40006800000 */
[-C--:B------:R-:W-:Y:S02]  /*7fd0*/  ISETP.GE.AND P6, PT, R29, R214.reuse, PT ;  /* 0x000000d61d00720c */ /* 0x080fe40003fc6270 */
[----:B------:R-:W-:Y:S02]  /*7fe0*/  ISETP.GE.AND P5, PT, R5, R214, PT ;  /* 0x000000d60500720c */ /* 0x000fe40003fa6270 */
[----:B------:R-:W-:-:S02]  /*7ff0*/  FSEL R16, R16, -INF , !P6 ;  /* 0xff80000010107808 */ /* 0x000fc40007000000 */
[----:B------:R-:W-:Y:S02]  /*8000*/  FSEL R136, R225, -INF , !P5 ;  /* 0xff800000e1887808 */ /* 0x000fe40006800000 */
[-C--:B------:R-:W-:Y:S02]  /*8010*/  ISETP.GE.AND P6, PT, R29, R2.reuse, PT ;  /* 0x000000021d00720c */ /* 0x080fe40003fc6270 */
[----:B------:R-:W-:Y:S02]  /*8020*/  ISETP.GE.AND P5, PT, R5, R2, PT ;  /* 0x000000020500720c */ /* 0x000fe40003fa6270 */
[----:B------:R-:W-:Y:S02]  /*8030*/  FSEL R18, R18, -INF , !P6 ;  /* 0xff80000012127808 */ /* 0x000fe40007000000 */
[----:B------:R-:W-:Y:S01]  /*8040*/  FSEL R149, R227, -INF , !P5 ;  /* 0xff800000e3957808 */ /* 0x000fe20006800000 */
[----:B------:R-:W-:Y:S05]  /*8050*/  @!P1 BRA `(.L_x_720) ;  /* 0x00000ae000009947 */ /* 0x000fea0003800000 */
[----:B------:R-:W-:Y:S05]  /*8060*/  @!P0 BRA `(.L_x_721) ;  /* 0x000003a000008947 */ /* 0x000fea0003800000 */
[----:B------:R-:W1:Y:S01]  /*8070*/  I2F.RP R7, R0 ;  /* 0x0000000000077306 */ /* 0x000e620000209400 */
[----:B------:R-:W-:-:S05]  /*8080*/  IMAD.SHL.U32 R4, R207, 0x40, RZ ;  /* 0x00000040cf047824 */ /* 0x000fca00078e00ff */
[----:B------:R-:W-:Y:S02]  /*8090*/  IABS R9, R4 ;  /* 0x0000000400097213 */ /* 0x000fe40000000000 */
[C---:B------:R-:W-:Y:S02]  /*80a0*/  IADD3 R6, R4.reuse, -0x40, RZ ;  /* 0xffffffc004067810 */ /* 0x040fe40007ffe0ff */
[----:B------:R-:W-:Y:S01]  /*80b0*/  LOP3.LUT R4, R4, c[0x0][0x2d0], RZ, 0x3c, !PT ;  /* 0x0000b40004047a12 */ /* 0x000fe200078e3cff */
[----:B-1----:R-:W1:Y:S02]  /*80c0*/  MUFU.RCP R10, R7 ;  /* 0x00000007000a7308 */ /* 0x002e640000001000 */
[----:B-1----:R-:W-:-:S06]  /*80d0*/  IADD3 R10, R10, 0xffffffe, RZ ;  /* 0x0ffffffe0a0a7810 */ /* 0x002fcc0007ffe0ff */
[----:B------:R-:W1:Y:S02]  /*80e0*/  F2I.FTZ.U32.TRUNC.NTZ R11, R10 ;  /* 0x0000000a000b7305 */ /* 0x000e64000021f000 */
[--C-:B-1----:R-:W-:Y:S02]  /*80f0*/  IMAD.MOV R5, RZ, RZ, -R11.reuse ;  /* 0x000000ffff057224 */ /* 0x102fe400078e0a0b */
[----:B------:R-:W-:Y:S02]  /*8100*/  IMAD.MOV.U32 R10, RZ, RZ, RZ ;  /* 0x000000ffff0a7224 */ /* 0x000fe400078e00ff */
[----:B------:R-:W-:Y:S01]  /*8110*/  IMAD R2, R5, R0, RZ ;  /* 0x0000000005027224 */ /* 0x000fe200078e02ff */
[----:B------:R-:W-:Y:S02]  /*8120*/  IABS R5, R6 ;  /* 0x0000000600057213 */ /* 0x000fe40000000000 */
[----:B------:R-:W-:Y:S01]  /*8130*/  LOP3.LUT R6, R6, c[0x0][0x2d0], RZ, 0x3c, !PT ;  /* 0x0000b40006067a12 */ /* 0x000fe200078e3cff */
[----:B------:R-:W-:-:S06]  /*8140*/  IMAD.HI.U32 R2, R11, R2, R10 ;  /* 0x000000020b027227 */ /* 0x000fcc00078e000a */
[----:B------:R-:W-:-:S04]  /*8150*/  IMAD.HI.U32 R8, R2, R9, RZ ;  /* 0x0000000902087227 */ /* 0x000fc800078e00ff */
[----:B------:R-:W-:Y:S01]  /*8160*/  IMAD.HI.U32 R2, R2, R5, RZ ;  /* 0x0000000502027227 */ /* 0x000fe200078e00ff */
[----:B------:R-:W-:-:S05]  /*8170*/  IADD3 R7, -R8, RZ, RZ ;  /* 0x000000ff08077210 */ /* 0x000fca0007ffe1ff */
[----:B------:R-:W-:Y:S02]  /*8180*/  IMAD R9, R0, R7, R9 ;  /* 0x0000000700097224 */ /* 0x000fe400078e0209 */
[----:B------:R-:W-:-:S03]  /*8190*/  IMAD.MOV R7, RZ, RZ, -R2 ;  /* 0x000000ffff077224 */ /* 0x000fc600078e0a02 */
[C---:B------:R-:W-:Y:S01]  /*81a0*/  ISETP.GT.U32.AND P1, PT, R0.reuse, R9, PT ;  /* 0x000000090000720c */ /* 0x040fe20003f24070 */
[----:B------:R-:W-:-:S05]  /*81b0*/  IMAD R5, R0, R7, R5 ;  /* 0x0000000700057224 */ /* 0x000fca00078e0205 */
[----:B------:R-:W-:-:S07]  /*81c0*/  ISETP.GT.U32.AND P5, PT, R0, R5, PT ;  /* 0x000000050000720c */ /* 0x000fce0003fa4070 */
[----:B------:R-:W-:Y:S01]  /*81d0*/  @!P1 IMAD.IADD R9, R9, 0x1, -R0 ;  /* 0x0000000109099824 */ /* 0x000fe200078e0a00 */
[----:B------:R-:W-:-:S04]  /*81e0*/  @!P1 IADD3 R8, R8, 0x1, RZ ;  /* 0x0000000108089810 */ /* 0x000fc80007ffe0ff */
[-C--:B------:R-:W-:Y:S02]  /*81f0*/  ISETP.GE.U32.AND P6, PT, R9, R0.reuse, PT ;  /* 0x000000000900720c */ /* 0x080fe40003fc6070 */
[-C--:B------:R-:W-:Y:S02]  /*8200*/  @!P5 IADD3 R5, R5, -R0.reuse, RZ ;  /* 0x800000000505d210 */ /* 0x080fe40007ffe0ff */
[----:B------:R-:W-:Y:S02]  /*8210*/  @!P5 IADD3 R2, R2, 0x1, RZ ;  /* 0x000000010202d810 */ /* 0x000fe40007ffe0ff */
[----:B------:R-:W-:Y:S02]  /*8220*/  ISETP.GE.U32.AND P1, PT, R5, R0, PT ;  /* 0x000000000500720c */ /* 0x000fe40003f26070 */
[----:B------:R-:W-:Y:S02]  /*8230*/  ISETP.GE.AND P5, PT, R6, RZ, PT ;  /* 0x000000ff0600720c */ /* 0x000fe40003fa6270 */
[----:B------:R-:W-:-:S03]  /*8240*/  LOP3.LUT R0, RZ, c[0x0][0x2d0], RZ, 0x33, !PT ;  /* 0x0000b400ff007a12 */ /* 0x000fc600078e33ff */
[----:B------:R-:W-:Y:S02]  /*8250*/  @P6 IADD3 R8, R8, 0x1, RZ ;  /* 0x0000000108086810 */ /* 0x000fe40007ffe0ff */
[----:B------:R-:W-:-:S04]  /*8260*/  ISETP.GE.AND P6, PT, R4, RZ, PT ;  /* 0x000000ff0400720c */ /* 0x000fc80003fc6270 */
[----:B------:R-:W-:Y:S02]  /*8270*/  @P1 IADD3 R2, R2, 0x1, RZ ;  /* 0x0000000102021810 */ /* 0x000fe40007ffe0ff */
[----:B------:R-:W-:-:S03]  /*8280*/  ISETP.NE.AND P1, PT, RZ, c[0x0][0x2d0], PT ;  /* 0x0000b400ff007a0c */ /* 0x000fc60003f25270 */
[----:B------:R-:W-:-:S04]  /*8290*/  @!P5 IMAD.MOV R2, RZ, RZ, -R2 ;  /* 0x000000ffff02d224 */ /* 0x000fc800078e0a02 */
[----:B------:R-:W-:-:S05]  /*82a0*/  @!P6 IMAD.MOV R8, RZ, RZ, -R8 ;  /* 0x000000ffff08e224 */ /* 0x000fca00078e0a08 */
        /* <DEDUP_REMOVED lines=18> */
[----:B------:R-:W-:Y:S01]  /*83d0*/  IMAD R5, R4, c[0x0][0x184], R5 ;  /* 0x0000610004057a24 */ /* 0x000fe200078e0205 */
[----:B------:R-:W-:-:S03]  /*83e0*/  MOV R9, R6 ;  /* 0x0000000600097202 */ /* 0x000fc60000000f00 */
[----:B------:R-:W-:Y:S01]  /*83f0*/  IMAD.IADD R4, R7, 0x1, R5 ;  /* 0x0000000107047824 */ /* 0x000fe200078e0205 */
[----:B------:R-:W-:Y:S05]  /*8400*/  BRA `(.L_x_722) ;  /* 0x0000003000007947 */ /* 0x000fea0003800000 */
.L_x_721:
[----:B------:R-:W-:-:S05]  /*8410*/  IMAD.MOV.U32 R9, RZ, RZ, c[0x0][0x198] ;  /* 0x00006600ff097624 */ /* 0x000fca00078e00ff */
[----:B------:R-:W-:-:S04]  /*8420*/  LEA R9, -R9, RZ, 0x6 ;  /* 0x000000ff09097211 */ /* 0x000fc800078e31ff */
[----:B------:R-:W-:Y:S02]  /*8430*/  SHF.R.S32.HI R4, RZ, 0x1f, R9 ;  /* 0x0000001fff047819 */ /* 0x000fe40000011409 */
.L_x_722:
[CC--:B------:R-:W-:Y:S01]  /*8440*/  @!P3 IADD3 R5, P1, R134.reuse, R9.reuse, RZ ;  /* 0x000000098605b210 */ /* 0x0c0fe20007f3e0ff */
[----:B------:R1:W-:Y:S01]  /*8450*/  @P4 STS.128 [R208+0x6000], RZ ;  /* 0x006000ffd0004388 */ /* 0x0003e20000000c00 */
[----:B------:R-:W-:Y:S01]  /*8460*/  @!P2 IADD3 R7, P5, R134, R9, RZ ;  /* 0x000000098607a210 */ /* 0x000fe20007fbe0ff */
[----:B------:R-:W-:Y:S02]  /*8470*/  BSSY B0, `(.L_x_723) ;  /* 0x0000069000007945 */ /* 0x000fe40003800000 */
[--C-:B------:R-:W-:Y:S01]  /*8480*/  @!P3 IMAD.X R2, R135, 0x1, R4.reuse, P1 ;  /* 0x000000018702b824 */ /* 0x100fe200008e0604 */
[----:B------:R-:W-:Y:S01]  /*8490*/  @!P3 LEA R144, P1, R5, c[0x0][0x168], 0x1 ;  /* 0x00005a000590ba11 */ /* 0x000fe200078208ff */
[----:B------:R-:W-:Y:S01]  /*84a0*/  @!P2 IMAD.X R0, R135, 0x1, R4, P5 ;  /* 0x000000018700a824 */ /* 0x000fe200028e0604 */
[----:B------:R-:W-:Y:S02]  /*84b0*/  @!P2 LEA R34, P5, R7, c[0x0][0x168], 0x1 ;  /* 0x00005a000722aa11 */ /* 0x000fe400078a08ff */
[----:B------:R-:W-:-:S02]  /*84c0*/  @!P3 LEA.HI.X R145, R5, c[0x0][0x16c], R2, 0x1, P1 ;  /* 0x00005b000591ba11 */ /* 0x000fc400008f0c02 */
[-C--:B------:R-:W-:Y:S02]  /*84d0*/  @!P4 IADD3 R5, P1, R203, R9.reuse, RZ ;  /* 0x00000009cb05c210 */ /* 0x080fe40007f3e0ff */
[----:B------:R-:W-:Y:S02]  /*84e0*/  @!P2 LEA.HI.X R35, R7, c[0x0][0x16c], R0, 0x1, P5 ;  /* 0x00005b000723aa11 */ /* 0x000fe400028f0c00 */
[-CC-:B------:R-:W-:Y:S01]  /*84f0*/  @!P3 IADD3 R11, P6, P5, R134, R9.reuse, R203.reuse ;  /* 0x00000009860bb210 */ /* 0x180fe20007dde0cb */
[----:B------:R-:W-:Y:S01]  /*8500*/  @!P4 IMAD.X R2, R202, 0x1, R4, P1 ;  /* 0x00000001ca02c824 */ /* 0x000fe200008e0604 */
[----:B------:R-:W-:Y:S02]  /*8510*/  @!P4 LEA R142, P1, R5, R216, 0x1 ;  /* 0x000000d8058ec211 */ /* 0x000fe400078208ff */
[----:B------:R-:W-:Y:S02]  /*8520*/  @!P3 IADD3.X R0, R135, R4, R202, P6, P5 ;  /* 0x000000048700b210 */ /* 0x000fe400037ea4ca */
[----:B------:R-:W-:-:S02]  /*8530*/  @!P2 IADD3 R7, P6, P5, R134, R9, R203 ;  /* 0x000000098607a210 */ /* 0x000fc40007dde0cb */
[----:B------:R-:W-:Y:S02]  /*8540*/  @!P4 LEA.HI.X R143, R5, R217, R2, 0x1, P1 ;  /* 0x000000d9058fc211 */ /* 0x000fe400008f0c02 */
[----:B------:R-:W-:Y:S02]  /*8550*/  @!P3 LEA R140, P1, R11, c[0x0][0x168], 0x1 ;  /* 0x00005a000b8cba11 */ /* 0x000fe400078208ff */
[-C--:B------:R-:W-:Y:S02]  /*8560*/  @!P2 IADD3.X R6, R135, R4.reuse, R202, P6, P5 ;  /* 0x000000048706a210 */ /* 0x080fe400037ea4ca */
[----:B------:R-:W-:Y:S02]  /*8570*/  IADD3 R5, P6, P5, R203, R9, R203 ;  /* 0x00000009cb057210 */ /* 0x000fe40007dde0cb */
[----:B------:R-:W-:Y:S02]  /*8580*/  @!P3 LEA.HI.X R141, R11, c[0x0][0x16c], R0, 0x1, P1 ;  /* 0x00005b000b8dba11 */ /* 0x000fe400008f0c00 */
[----:B------:R-:W-:-:S02]  /*8590*/  IADD3.X R0, R202, R4, R202, P6, P5 ;  /* 0x00000004ca007210 */ /* 0x000fc400037ea4ca */
[-C--:B------:R-:W-:Y:S02]  /*85a0*/  @!P3 IADD3 R2, P5, R134, R5.reuse, RZ ;  /* 0x000000058602b210 */ /* 0x080fe40007fbe0ff */
[----:B------:R-:W-:Y:S02]  /*85b0*/  @!P2 LEA R32, P1, R7, c[0x0][0x168], 0x1 ;  /* 0x00005a000720aa11 */ /* 0x000fe400078208ff */
[----:B------:R-:W-:Y:S01]  /*85c0*/  @!P4 LEA R146, P6, R9, R216, 0x1 ;  /* 0x000000d80992c211 */ /* 0x000fe200078c08ff */
[----:B------:R-:W-:Y:S01]  /*85d0*/  @!P3 IMAD.X R11, R135, 0x1, R0, P5 ;  /* 0x00000001870bb824 */ /* 0x000fe200028e0600 */
[----:B------:R-:W-:Y:S02]  /*85e0*/  @!P2 LEA.HI.X R33, R7, c[0x0][0x16c], R6, 0x1, P1 ;  /* 0x00005b000721aa11 */ /* 0x000fe400008f0c06 */
[----:B------:R-:W-:Y:S02]  /*85f0*/  @!P3 LEA R158, P5, R2, c[0x0][0x168], 0x1 ;  /* 0x00005a00029eba11 */ /* 0x000fe400078a08ff */
[----:B------:R-:W-:-:S02]  /*8600*/  IADD3 R7, P1, R203, R5, RZ ;  /* 0x00000005cb077210 */ /* 0x000fc40007f3e0ff */
[----:B------:R-:W-:Y:S02]  /*8610*/  @!P4 LEA.HI.X R147, R9, R217, R4, 0x1, P6 ;  /* 0x000000d90993c211 */ /* 0x000fe400030f0c04 */
[C---:B------:R-:W-:Y:S02]  /*8620*/  @!P4 LEA R160, P6, R5.reuse, R216, 0x1 ;  /* 0x000000d805a0c211 */ /* 0x040fe400078c08ff */
[----:B------:R-:W-:Y:S01]  /*8630*/  @!P3 LEA.HI.X R159, R2, c[0x0][0x16c], R11, 0x1, P5 ;  /* 0x00005b00029fba11 */ /* 0x000fe200028f0c0b */
[--C-:B------:R-:W-:Y:S01]  /*8640*/  IMAD.X R2, R202, 0x1, R0.reuse, P1 ;  /* 0x00000001ca027824 */ /* 0x100fe200008e0600 */
[C---:B------:R-:W-:Y:S01]  /*8650*/  @!P3 IADD3 R11, P1, R134.reuse, R7, RZ ;  /* 0x00000007860bb210 */ /* 0x040fe20007f3e0ff */
[----:B------:R-:W-:Y:S01]  /*8660*/  @!PT LDS RZ, [RZ] ;  /* 0x00000000fffff984 */ /* 0x000fe20000000800 */
[----:B------:R-:W-:Y:S01]  /*8670*/  @!PT LDS RZ, [RZ] ;  /* 0x00000000fffff984 */ /* 0x000fe20000000800 */
[----:B------:R-:W-:Y:S01]  /*8680*/  @!PT LDS RZ, [RZ] ;  /* 0x00000000fffff984 */ /* 0x000fe20000000800 */
[----:B------:R2:W-:Y:S01]  /*8690*/  @!P4 LDGSTS.E.BYPASS.LTC128B.128 [R208+0x6000], [R146.64] ;  /* 0x0600000092d0cfae */ /* 0x0005e2000b901d44 */
[----:B------:R-:W-:Y:S02]  /*86a0*/  @!P4 LEA.HI.X R161, R5, R217, R0, 0x1, P6 ;  /* 0x000000d905a1c211 */ /* 0x000fe400030f0c00 */
[----:B------:R-:W-:Y:S01]  /*86b0*/  @!P2 IADD3 R5, P5, R134, R5, RZ ;  /* 0x000000058605a210 */ /* 0x000fe20007fbe0ff */
[----:B------:R1:W-:Y:S01]  /*86c0*/  @P3 STS.128 [R208+0x8000], RZ ;  /* 0x008000ffd0003388 */ /* 0x0003e20000000c00 */
[----:B------:R-:W-:Y:S01]  /*86d0*/  @!P3 IMAD.X R6, R135, 0x1, R2, P1 ;  /* 0x000000018706b824 */ /* 0x000fe200008e0602 */
[----:B------:R-:W-:-:S02]  /*86e0*/  @!P3 LEA R10, P1, R11, c[0x0][0x168], 0x1 ;  /* 0x00005a000b0aba11 */ /* 0x000fc400078208ff */
[----:B------:R-:W-:Y:S01]  /*86f0*/  @!PT LDS RZ, [RZ] ;  /* 0x00000000fffff984 */ /* 0x000fe20000000800 */
[----:B------:R-:W-:Y:S01]  /*8700*/  @!PT LDS RZ, [RZ] ;  /* 0x00000000fffff984 */ /* 0x000fe20000000800 */
[----:B------:R-:W-:Y:S01]  /*8710*/  @!PT LDS RZ, [RZ] ;  /* 0x00000000fffff984 */ /* 0x000fe20000000800 */
[----:B------:R1:W-:Y:S01]  /*8720*/  @!P3 LDGSTS.E.BYPASS.LTC128B.128 [R208+0x8000], [R144.64+0x80] ;  /* 0x0800008090d0bfae */ /* 0x0003e2000b901d44 */
[----:B------:R-:W-:Y:S01]  /*8730*/  @!P2 IMAD.X R0, R135, 0x1, R0, P5 ;  /* 0x000000018700a824 */ /* 0x000fe200028e0600 */
[----:B------:R-:W-:Y:S02]  /*8740*/  @!P2 LEA R172, P5, R5, c[0x0][0x168], 0x1 ;  /* 0x00005a0005acaa11 */ /* 0x000fe400078a08ff */
[----:B------:R1:W-:Y:S01]  /*8750*/  @P2 STS.128 [R208+0xa000], RZ ;  /* 0x00a000ffd0002388 */ /* 0x0003e20000000c00 */
[----:B------:R-:W-:Y:S02]  /*8760*/  @!P3 LEA.HI.X R11, R11, c[0x0][0x16c], R6, 0x1, P1 ;  /* 0x00005b000b0bba11 */ /* 0x000fe400008f0c06 */
[----:B------:R-:W-:Y:S01]  /*8770*/  @!P2 LEA.HI.X R173, R5, c[0x0][0x16c], R0, 0x1, P5 ;  /* 0x00005b0005adaa11 */ /* 0x000fe200028f0c00 */
[----:B------:R-:W-:Y:S01]  /*8780*/  @!PT LDS RZ, [RZ] ;  /* 0x00000000fffff984 */ /* 0x000fe20000000800 */
[----:B------:R-:W-:Y:S01]  /*8790*/  @!PT LDS RZ, [RZ] ;  /* 0x00000000fffff984 */ /* 0x000fe20000000800 */
[----:B------:R-:W-:Y:S01]  /*87a0*/  @!PT LDS RZ, [RZ] ;  /* 0x00000000fffff984 */ /* 0x000fe20000000800 */
[----:B------:R1:W-:Y:S04]  /*87b0*/  @!P2 LDGSTS.E.BYPASS.LTC128B.128 [R208+0xa000], [R34.64+0x100] ;  /* 0x0a00010022d0afae */ /* 0x0003e8000b901d44 */
[----:B------:R1:W-:Y:S04]  /*87c0*/  @P4 STS.128 [R208+0x6800], RZ ;  /* 0x006800ffd0004388 */ /* 0x0003e80000000c00 */
[----:B------:R-:W-:Y:S01]  /*87d0*/  @!PT LDS RZ, [RZ] ;  /* 0x00000000fffff984 */ /* 0x000fe20000000800 */
[----:B------:R-:W-:Y:S01]  /*87e0*/  @!PT LDS RZ, [RZ] ;  /* 0x00000000fffff984 */ /* 0x000fe20000000800 */
[----:B------:R-:W-:Y:S01]  /*87f0*/  @!PT LDS RZ, [RZ] ;  /* 0x00000000fffff984 */ /* 0x000fe20000000800 */
[----:B------:R1:W-:Y:S01]  /*8800*/  @!P4 LDGSTS.E.BYPASS.LTC128B.128 [R208+0x6800], [R142.64] ;  /* 0x068000008ed0cfae */ /* 0x0003e2000b901d44 */
[----:B--2---:R-:W-:-:S03]  /*8810*/  @!P4 LEA R146, P1, R7, R216, 0x1 ;  /* 0x000000d80792c211 */ /* 0x004fc600078208ff */
[----:B------:R1:W-:Y:S01]  /*8820*/  @P3 STS.128 [R208+0x8800], RZ ;  /* 0x008800ffd0003388 */ /* 0x0003e20000000c00 */
[----:B------:R-:W-:-:S03]  /*8830*/  @!P4 LEA.HI.X R147, R7, R217, R2, 0x1, P1 ;  /* 0x000000d90793c211 */ /* 0x000fc600008f0c02 */
        /* <DEDUP_REMOVED lines=38> */
[----:B------:R-:W-:-:S04]  /*8aa0*/  LEA R6, P1, R7, c[0x0][0x168], 0x1 ;  /* 0x00005a0007067a11 */ /* 0x000fc800078208ff */
[----:B------:R-:W-:-:S05]  /*8ab0*/  LEA.HI.X R7, R7, c[0x0][0x16c], R2, 0x1, P1 ;  /* 0x00005b0007077a11 */ /* 0x000fca00008f0c02 */
[----:B------:R-:W-:Y:S01]  /*8ac0*/  @!PT LDS RZ, [RZ] ;  /* 0x00000000fffff984 */ /* 0x000fe20000000800 */
[----:B------:R-:W-:Y:S01]  /*8ad0*/  @!PT LDS RZ, [RZ] ;  /* 0x00000000fffff984 */ /* 0x000fe20000000800 */
[----:B------:R-:W-:Y:S01]  /*8ae0*/  @!PT LDS RZ, [RZ] ;  /* 0x00000000fffff984 */ /* 0x000fe20000000800 */
[----:B------:R2:W-:Y:S04]  /*8af0*/  LDGSTS.E.BYPASS.LTC128B.128 [R208+0xb800], [R6.64+0x100] ;  /* 0x0b80010006d07fae */ /* 0x0005e8000b901d44 */
.L_x_724:
[----:B------:R-:W-:Y:S05]  /*8b00*/  BSYNC B0 ;  /* 0x0000000000007941 */ /* 0x000fea0003800000 */
.L_x_723:
[----:B------:R-:W0:Y:S01]  /*8b10*/  LDGDEPBAR ;  /* 0x00000000000079af */ /* 0x000e220000000000 */
[----:B------:R-:W-:-:S04]  /*8b20*/  LEA R216, P1, R9, R216, 0x1 ;  /* 0x000000d809d87211 */ /* 0x000fc800078208ff */
[----:B------:R-:W-:Y:S02]  /*8b30*/  LEA.HI.X R217, R9, R217, R4, 0x1, P1 ;  /* 0x000000d909d97211 */ /* 0x000fe400008f0c04 */
.L_x_720:
[----:B------:R-:W-:Y:S01]  /*8b40*/  FMNMX.FTZ R5, R132, R16, !PT ;  /* 0x0000001084057209 */ /* 0x000fe20007810000 */
[----:B-1----:R-:W-:Y:S01]  /*8b50*/  LDSM.16.MT88.4 R8, [R189+0xc000] ;  /* 0x00c00000bd08783b */ /* 0x002fe20000004200 */
[----:B------:R-:W-:Y:S02]  /*8b60*/  FMNMX.FTZ R0, R3, R18, !PT ;  /* 0x0000001203007209 */ /* 0x000fe40007810000 */
[----:B------:R-:W-:Y:S01]  /*8b70*/  FMNMX.FTZ R5, R28, R5, !PT ;  /* 0x000000051c057209 */ /* 0x000fe20007810000 */
[----:B------:R-:W-:Y:S01]  /*8b80*/  LDSM.16.MT88.4 R32, [R189+0xc800] ;  /* 0x00c80000bd20783b */ /* 0x000fe20000004200 */
[----:B------:R-:W-:Y:S02]  /*8b90*/  FMNMX.FTZ R0, R19, R0, !PT ;  /* 0x0000000013007209 */ /* 0x000fe40007810000 */
[----:B------:R-:W-:Y:S02]  /*8ba0*/  FMNMX.FTZ R5, R30, R5, !PT ;  /* 0x000000051e057209 */ /* 0x000fe40007810000 */
[----:B------:R-:W-:-:S02]  /*8bb0*/  FMNMX.FTZ R0, R17, R0, !PT ;  /* 0x0000000011007209 */ /* 0x000fc40007810000 */
[----:B------:R-:W-:Y:S02]  /*8bc0*/  FMNMX.FTZ R5, R12, R5, !PT ;  /* 0x000000050c057209 */ /* 0x000fe40007810000 */
[----:B------:R-:W-:Y:S02]  /*8bd0*/  FMNMX.FTZ R0, R15, R0, !PT ;  /* 0x000000000f007209 */ /* 0x000fe40007810000 */
[----:B------:R-:W-:Y:S02]  /*8be0*/  FMNMX.FTZ R5, R156, R5, !PT ;  /* 0x000000059c057209 */ /* 0x000fe40007810000 */
        /* <DEDUP_REMOVED lines=22> */
[----:B--2---:R-:W-:-:S03]  /*8d50*/  FMNMX.FTZ R7, R149, R0, !PT ;  /* 0x0000000095077209 */ /* 0x004fc60007810000 */
[----:B------:R-:W1:Y:S04]  /*8d60*/  SHFL.BFLY PT, R5, R2, 0x2, 0x1f ;  /* 0x0c401f0002057f89 */ /* 0x000e6800000e0000 */
[----:B------:R-:W2:Y:S01]  /*8d70*/  SHFL.BFLY PT, R0, R7, 0x2, 0x1f ;  /* 0x0c401f0007007f89 */ /* 0x000ea200000e0000 */
[----:B-1----:R-:W-:Y:S02]  /*8d80*/  FMNMX.FTZ R5, R2, R5, !PT ;  /* 0x0000000502057209 */ /* 0x002fe40007810000 */
[----:B--2---:R-:W-:-:S03]  /*8d90*/  FMNMX.FTZ R0, R7, R0, !PT ;  /* 0x0000000007007209 */ /* 0x004fc60007810000 */
[----:B------:R-:W1:Y:S04]  /*8da0*/  SHFL.BFLY PT, R146, R5, 0x1, 0x1f ;  /* 0x0c201f0005927f89 */ /* 0x000e6800000e0000 */
[----:B------:R-:W2:Y:S01]  /*8db0*/  SHFL.BFLY PT, R145, R0, 0x1, 0x1f ;  /* 0x0c201f0000917f89 */ /* 0x000ea200000e0000 */
[----:B-1----:R-:W-:Y:S02]  /*8dc0*/  FMNMX.FTZ R146, R5, R146, !PT ;  /* 0x0000009205927209 */ /* 0x002fe40007810000 */
[----:B--2---:R-:W-:-:S03]  /*8dd0*/  FMNMX.FTZ R145, R0, R145, !PT ;  /* 0x0000009100917209 */ /* 0x004fc60007810000 */
[C---:B------:R-:W-:Y:S01]  /*8de0*/  FMUL.FTZ R153, R146.reuse, c[0x0][0x23c] ;  /* 0x00008f0092997a20 */ /* 0x040fe20000410000 */
[C---:B------:R-:W-:Y:S02]  /*8df0*/  FSETP.NEU.FTZ.AND P2, PT, R146.reuse, -INF , PT ;  /* 0xff8000009200780b */ /* 0x040fe40003f5d000 */
[C---:B------:R-:W-:Y:S01]  /*8e00*/  FSETP.NEU.FTZ.AND P1, PT, R145.reuse, -INF , PT ;  /* 0xff8000009100780b */ /* 0x040fe20003f3d000 */
[----:B------:R-:W-:Y:S01]  /*8e10*/  FMUL.FTZ R150, R145, c[0x0][0x23c] ;  /* 0x00008f0091967a20 */ /* 0x000fe20000410000 */
[----:B------:R-:W-:Y:S02]  /*8e20*/  FSEL R153, R153, RZ, P2 ;  /* 0x000000ff99997208 */ /* 0x000fe40001000000 */
[----:B------:R-:W-:Y:S02]  /*8e30*/  FSEL R5, R146, RZ, P2 ;  /* 0x000000ff92057208 */ /* 0x000fe40001000000 */
[----:B------:R-:W-:Y:S01]  /*8e40*/  FSEL R150, R150, RZ, P1 ;  /* 0x000000ff96967208 */ /* 0x000fe20000800000 */
[----:B------:R-:W-:Y:S01]  /*8e50*/  FFMA.FTZ R141, R12, c[0x0][0x23c], -R153 ;  /* 0x00008f000c8d7a23 */ /* 0x000fe20000010899 */
[----:B------:R-:W-:Y:S01]  /*8e60*/  FSEL R6, R145, RZ, P1 ;  /* 0x000000ff91067208 */ /* 0x000fe20000800000 */
[----:B------:R-:W-:-:S02]  /*8e70*/  FADD.FTZ R4, R132, -R5 ;  /* 0x8000000584047221 */ /* 0x000fc40000010000 */
[----:B------:R-:W-:Y:S01]  /*8e80*/  FFMA.FTZ R147, R15, c[0x0][0x23c], -R150 ;  /* 0x00008f000f937a23 */ /* 0x000fe20000010896 */
[----:B------:R-:W-:Y:S01]  /*8e90*/  LDSM.16.MT88.4 R132, [R190+0xc800] ;  /* 0x00c80000be84783b */ /* 0x000fe20000004200 */
[----:B------:R-:W-:Y:S01]  /*8ea0*/  FADD.FTZ R6, R3, -R6 ;  /* 0x8000000603067221 */ /* 0x000fe20000010000 */
[----:B------:R-:W-:Y:S01]  /*8eb0*/  MUFU.EX2 R141, R141 ;  /* 0x0000008d008d7308 */ /* 0x000fe20000000800 */
[--C-:B------:R-:W-:Y:S01]  /*8ec0*/  FFMA.FTZ R144, R16, c[0x0][0x23c], -R153.reuse ;  /* 0x00008f0010907a23 */ /* 0x100fe20000010899 */
[----:B------:R-:W1:Y:S01]  /*8ed0*/  LDSM.16.MT88.4 R12, [R190+0xc000] ;  /* 0x00c00000be0c783b */ /* 0x000e620000004200 */
[--C-:B------:R-:W-:Y:S02]  /*8ee0*/  FFMA.FTZ R143, R28, c[0x0][0x23c], -R153.reuse ;  /* 0x00008f001c8f7a23 */ /* 0x100fe40000010899 */
[----:B------:R-:W-:Y:S02]  /*8ef0*/  FFMA.FTZ R142, R30, c[0x0][0x23c], -R153 ;  /* 0x00008f001e8e7a23 */ /* 0x000fe40000010899 */
[--C-:B------:R-:W-:Y:S01]  /*8f00*/  FFMA.FTZ R140, R18, c[0x0][0x23c], -R150.reuse ;  /* 0x00008f00128c7a23 */ /* 0x100fe20000010896 */
[----:B------:R-:W-:Y:S01]  /*8f10*/  MUFU.EX2 R144, R144 ;  /* 0x0000009000907308 */ /* 0x000fe20000000800 */
[--C-:B------:R-:W-:Y:S01]  /*8f20*/  FFMA.FTZ R2, R19, c[0x0][0x23c], -R150.reuse ;  /* 0x00008f0013027a23 */ /* 0x100fe20000010896 */
[----:B------:R-:W-:Y:S01]  /*8f30*/  LDSM.16.MT88.4 R28, [R188+0xc800] ;  /* 0x00c80000bc1c783b */ /* 0x000fe20000004200 */
[----:B------:R-:W-:-:S02]  /*8f40*/  FFMA.FTZ R0, R17, c[0x0][0x23c], -R150 ;  /* 0x00008f0011007a23 */ /* 0x000fc40000010896 */
[----:B------:R-:W-:Y:S01]  /*8f50*/  FMUL.FTZ R148, R4, c[0x0][0x23c] ;  /* 0x00008f0004947a20 */ /* 0x000fe20000410000 */
[----:B------:R-:W2:Y:S01]  /*8f60*/  LDSM.16.MT88.4 R16, [R192+0xc000] ;  /* 0x00c00000c010783b */ /* 0x000ea20000004200 */
[----:B------:R-:W-:Y:S01]  /*8f70*/  FMUL.FTZ R3, R6, c[0x0][0x23c] ;  /* 0x00008f0006037a20 */ /* 0x000fe20000410000 */
[----:B------:R-:W3:Y:S01]  /*8f80*/  MUFU.EX2 R143, R143 ;  /* 0x0000008f008f7308 */ /* 0x000ee20000000800 */
[--C-:B------:R-:W-:Y:S02]  /*8f90*/  FFMA.FTZ R155, R156, c[0x0][0x23c], -R153.reuse ;  /* 0x00008f009c9b7a23 */ /* 0x100fe40000010899 */
[--C-:B------:R-:W-:Y:S02]  /*8fa0*/  FFMA.FTZ R156, R24, c[0x0][0x23c], -R153.reuse ;  /* 0x00008f00189c7a23 */ /* 0x100fe40000010899 */
[--C-:B------:R-:W-:Y:S02]  /*8fb0*/  FFMA.FTZ R157, R22, c[0x0][0x23c], -R153.reuse ;  /* 0x00008f00169d7a23 */ /* 0x100fe40000010899 */
[----:B------:R-:W-:Y:S01]  /*8fc0*/  FFMA.FTZ R158, R20, c[0x0][0x23c], -R153 ;  /* 0x00008f00149e7a23 */ /* 0x000fe20000010899 */
[----:B------:R-:W4:Y:S01]  /*8fd0*/  MUFU.EX2 R142, R142 ;  /* 0x0000008e008e7308 */ /* 0x000f220000000800 */
[----:B------:R-:W-:-:S02]  /*8fe0*/  FFMA.FTZ R159, R25, c[0x0][0x23c], -R150 ;  /* 0x00008f00199f7a23 */ /* 0x000fc40000010896 */
[--C-:B------:R-:W-:Y:S02]  /*8ff0*/  FFMA.FTZ R162, R27, c[0x0][0x23c], -R150.reuse ;  /* 0x00008f001ba27a23 */ /* 0x100fe40000010896 */
[--C-:B------:R-:W-:Y:S01]  /*9000*/  FFMA.FTZ R160, R23, c[0x0][0x23c], -R150.reuse ;  /* 0x00008f0017a07a23 */ /* 0x100fe20000010896 */
[----:B------:R-:W-:Y:S01]  /*9010*/  LDSM.16.MT88.4 R24, [R192+0xe800] ;  /* 0x00e80000c018783b */ /* 0x000fe20000004200 */
[----:B------:R-:W-:Y:S01]  /*9020*/  FFMA.FTZ R161, R21, c[0x0][0x23c], -R150 ;  /* 0x00008f0015a17a23 */ /* 0x000fe20000010896 */
[----:B------:R-:W-:Y:S01]  /*9030*/  MUFU.EX2 R140, R140 ;  /* 0x0000008c008c7308 */ /* 0x000fe20000000800 */
[----:B---3--:R-:W-:Y:S01]  /*9040*/  F2FP.BF16.PACK_AB R4, R143, R144 ;  /* 0x000000908f04723e */ /* 0x008fe200000010ff */
[----:B------:R-:W-:Y:S01]  /*9050*/  LDSM.16.MT88.4 R20, [R190+0xe800] ;  /* 0x00e80000be14783b */ /* 0x000fe20000004200 */
[--C-:B------:R-:W-:Y:S02]  /*9060*/  FFMA.FTZ R171, R166, c[0x0][0x23c], -R153.reuse ;  /* 0x00008f00a6ab7a23 */ /* 0x100fe40000010899 */
[----:B------:R-:W-:-:S02]  /*9070*/  FFMA.FTZ R166, R170, c[0x0][0x23c], -R153 ;  /* 0x00008f00aaa67a23 */ /* 0x000fc40000010899 */
[--C-:B------:R-:W-:Y:S01]  /*9080*/  FFMA.FTZ R173, R168, c[0x0][0x23c], -R153.reuse ;  /* 0x00008f00a8ad7a23 */ /* 0x100fe20000010899 */
[----:B------:R-:W3:Y:S01]  /*9090*/  MUFU.EX2 R2, R2 ;  /* 0x0000000200027308 */ /* 0x000ee20000000800 */
[----:B----4-:R-:W-:Y:S01]  /*90a0*/  F2FP.BF16.PACK_AB R6, R141, R142 ;  /* 0x0000008e8d06723e */ /* 0x010fe200000010ff */
[----:B------:R-:W-:Y:S02]  /*90b0*/  FFMA.FTZ R164, R164, c[0x0][0x23c], -R153 ;  /* 0x00008f00a4a47a23 */ /* 0x000fe40000010899 */
[--C-:B------:R-:W-:Y:S02]  /*90c0*/  FFMA.FTZ R165, R165, c[0x0][0x23c], -R150.reuse ;  /* 0x00008f00a5a57a23 */ /* 0x100fe40000010896 */
[--C-:B------:R-:W-:Y:S02]  /*90d0*/  FFMA.FTZ R168, R169, c[0x0][0x23c], -R150.reuse ;  /* 0x00008f00a9a87a23 */ /* 0x100fe40000010896 */
[----:B------:R-:W-:Y:S01]  /*90e0*/  MUFU.EX2 R0, R0 ;  /* 0x0000000000007308 */ /* 0x000fe20000000800 */
[----:B------:R-:W-:-:S02]  /*90f0*/  FFMA.FTZ R167, R167, c[0x0][0x23c], -R150 ;  /* 0x00008f00a7a77a23 */ /* 0x000fc40000010896 */
[--C-:B------:R-:W-:Y:S02]  /*9100*/  FFMA.FTZ R170, R163, c[0x0][0x23c], -R150.reuse ;  /* 0x00008f00a3aa7a23 */ /* 0x100fe40000010896 */
[--C-:B------:R-:W-:Y:S02]  /*9110*/  FFMA.FTZ R163, R152, c[0x0][0x23c], -R153.reuse ;  /* 0x00008f0098a37a23 */ /* 0x100fe40000010899 */
[--C-:B------:R-:W-:Y:S01]  /*9120*/  FFMA.FTZ R154, R154, c[0x0][0x23c], -R153.reuse ;  /* 0x00008f009a9a7a23 */ /* 0x100fe20000010899 */
[----:B------:R-:W4:Y:S01]  /*9130*/  MUFU.EX2 R147, R147 ;  /* 0x0000009300937308 */ /* 0x000f220000000800 */
[----:B---3--:R-:W-:Y:S01]  /*9140*/  F2FP.BF16.PACK_AB R5, R2, R140 ;  /* 0x0000008c0205723e */ /* 0x008fe200000010ff */
[----:B------:R-:W-:Y:S02]  /*9150*/  FFMA.FTZ R152, R138, c[0x0][0x23c], -R153 ;  /* 0x00008f008a987a23 */ /* 0x000fe40000010899 */
[--C-:B------:R-:W-:Y:S02]  /*9160*/  FFMA.FTZ R151, R151, c[0x0][0x23c], -R150.reuse ;  /* 0x00008f0097977a23 */ /* 0x100fe40000010896 */
[----:B------:R-:W-:-:S02]  /*9170*/  FFMA.FTZ R172, R137, c[0x0][0x23c], -R150 ;  /* 0x00008f0089ac7a23 */ /* 0x000fc40000010896 */
[----:B------:R-:W3:Y:S01]  /*9180*/  MUFU.EX2 R148, R148 ;  /* 0x0000009400947308 */ /* 0x000ee20000000800 */
[--C-:B------:R-:W-:Y:S02]  /*9190*/  FFMA.FTZ R169, R139, c[0x0][0x23c], -R150.reuse ;  /* 0x00008f008ba97a23 */ /* 0x100fe40000010896 */
[----:B------:R-:W-:Y:S02]  /*91a0*/  FFMA.FTZ R153, R136, c[0x0][0x23c], -R153 ;  /* 0x00008f0088997a23 */ /* 0x000fe40000010899 */
[----:B------:R-:W-:Y:S01]  /*91b0*/  FFMA.FTZ R150, R149, c[0x0][0x23c], -R150 ;  /* 0x00008f0095967a23 */ /* 0x000fe20000010896 */
[----:B------:R-:W-:Y:S02]  /*91c0*/  LDSM.16.MT88.4 R136, [R190+0xd800] ;  /* 0x00d80000be88783b */ /* 0x000fe40000004200 */
[----:B------:R-:W5:Y:S01]  /*91d0*/  MUFU.EX2 R3, R3 ;  /* 0x0000000300037308 */ /* 0x000f620000000800 */
[----:B----4-:R-:W-:Y:S01]  /*91e0*/  F2FP.BF16.PACK_AB R7, R147, R0 ;  /* 0x000000009307723e */ /* 0x010fe200000010ff */
[----:B---3--:R-:W-:-:S06]  /*91f0*/  FMUL.FTZ R40, R40, R148 ;  /* 0x0000009428287220 */ /* 0x008fcc0000410000 */
[----:B------:R-:W-:Y:S01]  /*9200*/  MUFU.EX2 R155, R155 ;  /* 0x0000009b009b7308 */ /* 0x000fe20000000800 */
[-C--:B------:R-:W-:Y:S02]  /*9210*/  FMUL.FTZ R41, R41, R148.reuse ;  /* 0x0000009429297220 */ /* 0x080fe40000410000 */
[-C--:B------:R-:W-:Y:S02]  /*9220*/  FMUL.FTZ R44, R44, R148.reuse ;  /* 0x000000942c2c7220 */ /* 0x080fe40000410000 */
[----:B------:R-:W-:Y:S02]  /*9230*/  FMUL.FTZ R45, R45, R148 ;  /* 0x000000942d2d7220 */ /* 0x000fe40000410000 */
[-C--:B-----5:R-:W-:Y:S01]  /*9240*/  FMUL.FTZ R42, R42, R3.reuse ;  /* 0x000000032a2a7220 */ /* 0x0a0fe20000410000 */
[----:B------:R-:W3:Y:S01]  /*9250*/  MUFU.EX2 R156, R156 ;  /* 0x0000009c009c7308 */ /* 0x000ee20000000800 */
[-C--:B------:R-:W-:Y:S02]  /*9260*/  FMUL.FTZ R43, R43, R3.reuse ;  /* 0x000000032b2b7220 */ /* 0x080fe40000410000 */
[----:B------:R-:W-:-:S02]  /*9270*/  FMUL.FTZ R46, R46, R3 ;  /* 0x000000032e2e7220 */ /* 0x000fc40000410000 */
[-C--:B------:R-:W-:Y:S02]  /*9280*/  FMUL.FTZ R47, R47, R3.reuse ;  /* 0x000000032f2f7220 */ /* 0x080fe40000410000 */
[-C--:B------:R-:W-:Y:S01]  /*9290*/  FMUL.FTZ R128, R128, R148.reuse ;  /* 0x0000009480807220 */ /* 0x080fe20000410000 */
[C---:B-1----:R-:W-:Y:S01]  /*92a0*/  HMMA.16816.F32.BF16 R40, R4.reuse, R12, R40 ;  /* 0x0000000c0428723c */ /* 0x042fe20000041828 */
[-C--:B------:R-:W-:Y:S01]  /*92b0*/  FMUL.FTZ R129, R129, R148.reuse ;  /* 0x0000009481817220 */ /* 0x080fe20000410000 */
[----:B------:R-:W-:Y:S01]  /*92c0*/  MUFU.EX2 R157, R157 ;  /* 0x0000009d009d7308 */ /* 0x000fe20000000800 */
[-C--:B------:R-:W-:Y:S02]  /*92d0*/  FMUL.FTZ R130, R130, R3.reuse ;  /* 0x0000000382827220 */ /* 0x080fe40000410000 */
[-C--:B------:R-:W-:Y:S02]  /*92e0*/  FMUL.FTZ R131, R131, R3.reuse ;  /* 0x0000000383837220 */ /* 0x080fe40000410000 */
[-C--:B------:R-:W-:Y:S01]  /*92f0*/  FMUL.FTZ R36, R36, R148.reuse ;  /* 0x0000009424247220 */ /* 0x080fe20000410000 */
[----:B------:R-:W-:Y:S01]  /*9300*/  HMMA.16816.F32.BF16 R44, R4, R14, R44 ;  /* 0x0000000e042c723c */ /* 0x000fe2000004182c */
[----:B------:R-:W1:Y:S01]  /*9310*/  LDSM.16.MT88.4 R12, [R192+0xe000] ;  /* 0x00e00000c00c783b */ /* 0x000e620000004200 */
[----:B------:R-:W-:Y:S01]  /*9320*/  FMUL.FTZ R37, R37, R148 ;  /* 0x0000009425257220 */ /* 0x000fe20000410000 */
[----:B------:R-:W-:Y:S01]  /*9330*/  MUFU.EX2 R158, R158 ;  /* 0x0000009e009e7308 */ /* 0x000fe20000000800 */
[----:B------:R-:W-:-:S02]  /*9340*/  FMUL.FTZ R38, R38, R3 ;  /* 0x0000000326267220 */ /* 0x000fc40000410000 */
[-C--:B------:R-:W-:Y:S02]  /*9350*/  FMUL.FTZ R39, R39, R3.reuse ;  /* 0x0000000327277220 */ /* 0x080fe40000410000 */
[-C--:B------:R-:W-:Y:S01]  /*9360*/  FMUL.FTZ R48, R48, R148.reuse ;  /* 0x0000009430307220 */ /* 0x080fe20000410000 */
[C---:B--2---:R-:W-:Y:S01]  /*9370*/  HMMA.16816.F32.BF16 R128, R4.reuse, R16, R128 ;  /* 0x000000100480723c */ /* 0x044fe20000041880 */
[-C--:B------:R-:W-:Y:S01]  /*9380*/  FMUL.FTZ R49, R49, R148.reuse ;  /* 0x0000009431317220 */ /* 0x080fe20000410000 */
[----:B------:R-:W-:Y:S01]  /*9390*/  MUFU.EX2 R159, R159 ;  /* 0x0000009f009f7308 */ /* 0x000fe20000000800 */
[-C--:B------:R-:W-:Y:S02]  /*93a0*/  FMUL.FTZ R50, R50, R3.reuse ;  /* 0x0000000332327220 */ /* 0x080fe40000410000 */
[-C--:B------:R-:W-:Y:S02]  /*93b0*/  FMUL.FTZ R51, R51, R3.reuse ;  /* 0x0000000333337220 */ /* 0x080fe40000410000 */
[-C--:B------:R-:W-:Y:S01]  /*93c0*/  FMUL.FTZ R52, R52, R148.reuse ;  /* 0x0000009434347220 */ /* 0x080fe20000410000 */
[----:B------:R-:W-:Y:S01]  /*93d0*/  HMMA.16816.F32.BF16 R36, R4, R18, R36 ;  /* 0x000000120424723c */ /* 0x000fe20000041824 */
[----:B------:R-:W-:Y:S01]  /*93e0*/  FMUL.FTZ R53, R53, R148 ;  /* 0x0000009435357220 */ /* 0x000fe20000410000 */
[----:B------:R-:W2:Y:S01]  /*93f0*/  LDSM.16.MT88.4 R16, [R188+0xc000] ;  /* 0x00c00000bc10783b */ /* 0x000ea20000004200 */
[-C--:B------:R-:W-:Y:S01]  /*9400*/  FMUL.FTZ R54, R54, R3.reuse ;  /* 0x0000000336367220 */ /* 0x080fe20000410000 */
[----:B------:R-:W4:Y:S01]  /*9410*/  MUFU.EX2 R162, R162 ;  /* 0x000000a200a27308 */ /* 0x000f220000000800 */
[----:B------:R-:W-:-:S02]  /*9420*/  FMUL.FTZ R55, R55, R3 ;  /* 0x0000000337377220 */ /* 0x000fc40000410000 */
[-C--:B------:R-:W-:Y:S01]  /*9430*/  FMUL.FTZ R64, R64, R148.reuse ;  /* 0x0000009440407220 */ /* 0x080fe20000410000 */
[C---:B------:R-:W-:Y:S01]  /*9440*/  HMMA.16816.F32.BF16 R48, R4.reuse, R8, R48 ;  /* 0x000000080430723c */ /* 0x040fe20000041830 */
[-C--:B------:R-:W-:Y:S02]  /*9450*/  FMUL.FTZ R65, R65, R148.reuse ;  /* 0x0000009441417220 */ /* 0x080fe40000410000 */
[-C--:B------:R-:W-:Y:S01]  /*9460*/  FMUL.FTZ R66, R66, R3.reuse ;  /* 0x0000000342427220 */ /* 0x080fe20000410000 */
[----:B------:R-:W-:Y:S01]  /*9470*/  MUFU.EX2 R160, R160 ;  /* 0x000000a000a07308 */ /* 0x000fe20000000800 */
[----:B------:R-:W-:Y:S02]  /*9480*/  FMUL.FTZ R67, R67, R3 ;  /* 0x0000000343437220 */ /* 0x000fe40000410000 */
[-C--:B------:R-:W-:Y:S01]  /*9490*/  FMUL.FTZ R68, R68, R148.reuse ;  /* 0x0000009444447220 */ /* 0x080fe20000410000 */
[----:B------:R-:W-:Y:S01]  /*94a0*/  HMMA.16816.F32.BF16 R52, R4, R10, R52 ;  /* 0x0000000a0434723c */ /* 0x000fe20000041834 */
[----:B------:R-:W5:Y:S01]  /*94b0*/  LDSM.16.MT88.4 R8, [R190+0xe000] ;  /* 0x00e00000be08783b */ /* 0x000f620000004200 */
[----:B------:R-:W-:-:S02]  /*94c0*/  FMUL.FTZ R69, R69, R148 ;  /* 0x0000009445457220 */ /* 0x000fc40000410000 */
[-C--:B------:R-:W-:Y:S01]  /*94d0*/  FMUL.FTZ R70, R70, R3.reuse ;  /* 0x0000000346467220 */ /* 0x080fe20000410000 */
[----:B------:R-:W2:Y:S01]  /*94e0*/  MUFU.EX2 R161, R161 ;  /* 0x000000a100a17308 */ /* 0x000ea20000000800 */
[-C--:B------:R-:W-:Y:S02]  /*94f0*/  FMUL.FTZ R71, R71, R3.reuse ;  /* 0x0000000347477220 */ /* 0x080fe40000410000 */
[C---:B-1----:R-:W-:Y:S01]  /*9500*/  HMMA.16816.F32.BF16 R64, R4.reuse, R12, R64 ;  /* 0x0000000c0440723c */ /* 0x042fe20000041840 */
[-C--:B------:R-:W-:Y:S02]  /*9510*/  FMUL.FTZ R56, R56, R148.reuse ;  /* 0x0000009438387220 */ /* 0x080fe40000410000 */
[-C--:B------:R-:W-:Y:S02]  /*9520*/  FMUL.FTZ R57, R57, R148.reuse ;  /* 0x0000009439397220 */ /* 0x080fe40000410000 */
[-C--:B------:R-:W-:Y:S01]  /*9530*/  FMUL.FTZ R58, R58, R3.reuse ;  /* 0x000000033a3a7220 */ /* 0x080fe20000410000 */
[----:B------:R-:W-:Y:S01]  /*9540*/  MUFU.EX2 R164, R164 ;  /* 0x000000a400a47308 */ /* 0x000fe20000000800 */
[----:B------:R-:W-:Y:S01]  /*9550*/  FMUL.FTZ R59, R59, R3 ;  /* 0x000000033b3b7220 */ /* 0x000fe20000410000 */
[----:B------:R-:W-:Y:S01]  /*9560*/  HMMA.16816.F32.BF16 R68, R4, R14, R68 ;  /* 0x0000000e0444723c */ /* 0x000fe20000041844 */
[----:B------:R-:W1:Y:S01]  /*9570*/  LDSM.16.MT88.4 R12, [R188+0xe000] ;  /* 0x00e00000bc0c783b */ /* 0x000e620000004200 */
[----:B------:R-:W-:-:S02]  /*9580*/  FMUL.FTZ R60, R60, R148 ;  /* 0x000000943c3c7220 */ /* 0x000fc40000410000 */
[-C--:B------:R-:W-:Y:S02]  /*9590*/  FMUL.FTZ R61, R61, R148.reuse ;  /* 0x000000943d3d7220 */ /* 0x080fe40000410000 */
[-C--:B------:R-:W-:Y:S01]  /*95a0*/  FMUL.FTZ R62, R62, R3.reuse ;  /* 0x000000033e3e7220 */ /* 0x080fe20000410000 */
[----:B------:R-:W1:Y:S01]  /*95b0*/  MUFU.EX2 R171, R171 ;  /* 0x000000ab00ab7308 */ /* 0x000e620000000800 */
[-C--:B------:R-:W-:Y:S02]  /*95c0*/  FMUL.FTZ R63, R63, R3.reuse ;  /* 0x000000033f3f7220 */ /* 0x080fe40000410000 */
[-C--:B------:R-:W-:Y:S01]  /*95d0*/  FMUL.FTZ R72, R72, R148.reuse ;  /* 0x0000009448487220 */ /* 0x080fe20000410000 */
[----:B--2---:R-:W-:Y:S01]  /*95e0*/  HMMA.16816.F32.BF16 R56, R4, R16, R56 ;  /* 0x000000100438723c */ /* 0x004fe20000041838 */
[----:B------:R-:W-:Y:S02]  /*95f0*/  FMUL.FTZ R73, R73, R148 ;  /* 0x0000009449497220 */ /* 0x000fe40000410000 */
[-C--:B------:R-:W-:Y:S01]  /*9600*/  FMUL.FTZ R74, R74, R3.reuse ;  /* 0x000000034a4a7220 */ /* 0x080fe20000410000 */
[----:B------:R-:W-:Y:S01]  /*9610*/  MUFU.EX2 R166, R166 ;  /* 0x000000a600a67308 */ /* 0x000fe20000000800 */
[----:B------:R-:W-:-:S02]  /*9620*/  FMUL.FTZ R75, R75, R3 ;  /* 0x000000034b4b7220 */ /* 0x000fc40000410000 */
[-C--:B------:R-:W-:Y:S01]  /*9630*/  FMUL.FTZ R76, R76, R148.reuse ;  /* 0x000000944c4c7220 */ /* 0x080fe20000410000 */
[C---:B------:R-:W-:Y:S01]  /*9640*/  HMMA.16816.F32.BF16 R60, R4.reuse, R18, R60 ;  /* 0x00000012043c723c */ /* 0x040fe2000004183c */
[-C--:B------:R-:W-:Y:S01]  /*9650*/  FMUL.FTZ R77, R77, R148.reuse ;  /* 0x000000944d4d7220 */ /* 0x080fe20000410000 */
[----:B------:R-:W2:Y:S01]  /*9660*/  LDSM.16.MT88.4 R16, [R189+0xe000] ;  /* 0x00e00000bd10783b */ /* 0x000ea20000004200 */
[-C--:B------:R-:W-:Y:S01]  /*9670*/  FMUL.FTZ R78, R78, R3.reuse ;  /* 0x000000034e4e7220 */ /* 0x080fe20000410000 */
[----:B------:R-:W-:Y:S01]  /*9680*/  MUFU.EX2 R173, R173 ;  /* 0x000000ad00ad7308 */ /* 0x000fe20000000800 */
[----:B------:R-:W-:Y:S02]  /*9690*/  FMUL.FTZ R79, R79, R3 ;  /* 0x000000034f4f7220 */ /* 0x000fe40000410000 */
[-C--:B------:R-:W-:Y:S01]  /*96a0*/  FMUL.FTZ R88, R88, R148.reuse ;  /* 0x0000009458587220 */ /* 0x080fe20000410000 */
[----:B-----5:R-:W-:Y:S01]  /*96b0*/  HMMA.16816.F32.BF16 R72, R4, R8, R72 ;  /* 0x000000080448723c */ /* 0x020fe20000041848 */
[----:B------:R-:W-:-:S02]  /*96c0*/  FMUL.FTZ R89, R89, R148 ;  /* 0x0000009459597220 */ /* 0x000fc40000410000 */
[-C--:B------:R-:W-:Y:S01]  /*96d0*/  FMUL.FTZ R90, R90, R3.reuse ;  /* 0x000000035a5a7220 */ /* 0x080fe20000410000 */
[----:B------:R-:W-:Y:S01]  /*96e0*/  MUFU.EX2 R165, R165 ;  /* 0x000000a500a57308 */ /* 0x000fe20000000800 */
[-C--:B------:R-:W-:Y:S02]  /*96f0*/  FMUL.FTZ R91, R91, R3.reuse ;  /* 0x000000035b5b7220 */ /* 0x080fe40000410000 */
[-C--:B------:R-:W-:Y:S01]  /*9700*/  FMUL.FTZ R92, R92, R148.reuse ;  /* 0x000000945c5c7220 */ /* 0x080fe20000410000 */
[----:B------:R-:W-:Y:S01]  /*9710*/  HMMA.16816.F32.BF16 R76, R4, R10, R76 ;  /* 0x0000000a044c723c */ /* 0x000fe2000004184c */
[----:B------:R-:W5:Y:S01]  /*9720*/  LDSM.16.MT88.4 R8, [R192+0x10000] ;  /* 0x01000000c008783b */ /* 0x000f620000004200 */
[----:B------:R-:W-:Y:S02]  /*9730*/  FMUL.FTZ R93, R93, R148 ;  /* 0x000000945d5d7220 */ /* 0x000fe40000410000 */
[-C--:B------:R-:W-:Y:S01]  /*9740*/  FMUL.FTZ R94, R94, R3.reuse ;  /* 0x000000035e5e7220 */ /* 0x080fe20000410000 */
[----:B------:R-:W2:Y:S01]  /*9750*/  MUFU.EX2 R168, R168 ;  /* 0x000000a800a87308 */ /* 0x000ea20000000800 */
[----:B------:R-:W-:-:S02]  /*9760*/  FMUL.FTZ R95, R95, R3 ;  /* 0x000000035f5f7220 */ /* 0x000fc40000410000 */
        /* <DEDUP_REMOVED lines=24> */
[----:B------:R-:W1:Y:S01]  /*98f0*/  MUFU.EX2 R163, R163 ;  /* 0x000000a300a37308 */ /* 0x000e620000000800 */
        /* <DEDUP_REMOVED lines=12> */
[----:B------:R-:W-:Y:S01]  /*99c0*/  MUFU.EX2 R153, R153 ;  /* 0x0000009900997308 */ /* 0x000fe20000000800 */
        /* <DEDUP_REMOVED lines=26> */
[-C--:B------:R-:W-:Y:S02]  /*9b70*/  FMUL.FTZ R119, R119, R3.reuse ;  /* 0x0000000377777220 */ /* 0x080fe40000410000 */
[----:B------:R-:W-:Y:S01]  /*9b80*/  FFMA.FTZ R144, R221, R148, R144 ;  /* 0x00000094dd907223 */ /* 0x000fe20000010090 */
[----:B-----5:R-:W-:Y:S01]  /*9b90*/  HMMA.16816.F32.BF16 R120, R4, R8, R120 ;  /* 0x000000080478723c */ /* 0x020fe20000041878 */
[----:B------:R-:W-:-:S02]  /*9ba0*/  FFMA.FTZ R3, R219, R3, R140 ;  /* 0x00000003db037223 */ /* 0x000fc4000001008c */
[----:B------:R-:W-:Y:S02]  /*9bb0*/  FADD.FTZ R143, R143, R144 ;  /* 0x000000908f8f7221 */ /* 0x000fe40000010000 */
[----:B------:R-:W-:Y:S02]  /*9bc0*/  FADD.FTZ R3, R2, R3 ;  /* 0x0000000302037221 */ /* 0x000fe40000010000 */
[----:B------:R-:W-:Y:S01]  /*9bd0*/  FADD.FTZ R142, R142, R143 ;  /* 0x0000008f8e8e7221 */ /* 0x000fe20000010000 */
[----:B------:R-:W-:Y:S01]  /*9be0*/  HMMA.16816.F32.BF16 R116, R4, R10, R116 ;  /* 0x0000000a0474723c */ /* 0x000fe20000041874 */
[----:B------:R-:W-:Y:S01]  /*9bf0*/  LDSM.16.MT88.4 R8, [R188+0xe800] ;  /* 0x00e80000bc08783b */ /* 0x000fe20000004200 */
[----:B------:R-:W-:Y:S02]  /*9c00*/  FADD.FTZ R2, R0, R3 ;  /* 0x0000000300027221 */ /* 0x000fe40000010000 */
[----:B------:R-:W-:Y:S02]  /*9c10*/  FADD.FTZ R0, R141, R142 ;  /* 0x0000008e8d007221 */ /* 0x000fe40000010000 */
[----:B------:R-:W-:Y:S01]  /*9c20*/  FADD.FTZ R2, R147, R2 ;  /* 0x0000000293027221 */ /* 0x000fe20000010000 */
[----:B---3--:R-:W-:Y:S01]  /*9c30*/  F2FP.BF16.PACK_AB R4, R156, R155 ;  /* 0x0000009b9c04723e */ /* 0x008fe200000010ff */
[----:B------:R-:W-:Y:S01]  /*9c40*/  FADD.FTZ R155, R155, R0 ;  /* 0x000000009b9b7221 */ /* 0x000fe20000010000 */
[----:B----4-:R-:W-:Y:S01]  /*9c50*/  F2FP.BF16.PACK_AB R5, R162, R159 ;  /* 0x0000009fa205723e */ /* 0x010fe200000010ff */
[----:B------:R-:W-:Y:S01]  /*9c60*/  FADD.FTZ R3, R159, R2 ;  /* 0x000000029f037221 */ /* 0x000fe20000010000 */
[----:B------:R-:W-:Y:S01]  /*9c70*/  F2FP.BF16.PACK_AB R6, R158, R157 ;  /* 0x0000009d9e06723e */ /* 0x000fe200000010ff */
[----:B------:R-:W-:Y:S01]  /*9c80*/  FADD.FTZ R156, R156, R155 ;  /* 0x0000009b9c9c7221 */ /* 0x000fe20000010000 */
[----:B------:R-:W-:Y:S01]  /*9c90*/  F2FP.BF16.PACK_AB R7, R161, R160 ;  /* 0x000000a0a107723e */ /* 0x000fe200000010ff */
[----:B------:R-:W-:-:S02]  /*9ca0*/  FADD.FTZ R3, R162, R3 ;  /* 0x00000003a2037221 */ /* 0x000fc40000010000 */
[----:B------:R-:W-:Y:S02]  /*9cb0*/  FADD.FTZ R157, R157, R156 ;  /* 0x0000009c9d9d7221 */ /* 0x000fe40000010000 */
[----:B------:R-:W-:Y:S02]  /*9cc0*/  FADD.FTZ R0, R160, R3 ;  /* 0x00000003a0007221 */ /* 0x000fe40000010000 */
[----:B-1----:R-:W-:Y:S01]  /*9cd0*/  HMMA.16816.F32.BF16 R128, R4, R12, R128 ;  /* 0x0000000c0480723c */ /* 0x002fe20000041880 */
[----:B------:R-:W-:Y:S02]  /*9ce0*/  FADD.FTZ R3, R158, R157 ;  /* 0x0000009d9e037221 */ /* 0x000fe40000010000 */
[----:B------:R-:W-:-:S05]  /*9cf0*/  FADD.FTZ R0, R161, R0 ;  /* 0x00000000a1007221 */ /* 0x000fca0000010000 */
[C---:B------:R-:W-:Y:S01]  /*9d00*/  HMMA.16816.F32.BF16 R36, R4.reuse, R14, R36 ;  /* 0x0000000e0424723c */ /* 0x040fe20000041824 */
[----:B------:R-:W1:Y:S07]  /*9d10*/  LDSM.16.MT88.4 R12, [R192+0x10800] ;  /* 0x01080000c00c783b */ /* 0x000e6e0000004200 */
[C---:B------:R-:W-:Y:S08]  /*9d20*/  HMMA.16816.F32.BF16 R64, R4.reuse, R24, R64 ;  /* 0x000000180440723c */ /* 0x040ff00000041840 */
        /* <DEDUP_REMOVED lines=22> */
[----:B------:R-:W5:Y:S07]  /*9e90*/  LDSM.16.MT88.4 R8, [R190+0xd000] ;  /* 0x00d00000be08783b */ /* 0x000f6e0000004200 */
[C---:B---3--:R-:W-:Y:S08]  /*9ea0*/  HMMA.16816.F32.BF16 R104, R4.reuse, R24, R104 ;  /* 0x000000180468723c */ /* 0x048ff00000041868 */
[C---:B------:R-:W-:Y:S01]  /*9eb0*/  HMMA.16816.F32.BF16 R124, R4.reuse, R26, R124 ;  /* 0x0000001a047c723c */ /* 0x040fe2000004187c */
[----:B------:R-:W3:Y:S07]  /*9ec0*/  LDSM.16.MT88.4 R24, [R192+0xf000] ;  /* 0x00f00000c018783b */ /* 0x000eee0000004200 */
[C---:B----4-:R-:W-:Y:S08]  /*9ed0*/  HMMA.16816.F32.BF16 R108, R4.reuse, R20, R108 ;  /* 0x00000014046c723c */ /* 0x050ff0000004186c */
[C---:B------:R-:W-:Y:S01]  /*9ee0*/  HMMA.16816.F32.BF16 R112, R4.reuse, R22, R112 ;  /* 0x000000160470723c */ /* 0x040fe20000041870 */
[----:B------:R-:W-:Y:S07]  /*9ef0*/  LDSM.16.MT88.4 R20, [R190+0xf000] ;  /* 0x00f00000be14783b */ /* 0x000fee0000004200 */
[C---:B--2---:R-:W-:Y:S08]  /*9f00*/  HMMA.16816.F32.BF16 R120, R4.reuse, R16, R120 ;  /* 0x000000100478723c */ /* 0x044ff00000041878 */
[----:B------:R-:W-:Y:S01]  /*9f10*/  HMMA.16816.F32.BF16 R116, R4, R18, R116 ;  /* 0x000000120474723c */ /* 0x000fe20000041874 */
[----:B------:R-:W2:Y:S06]  /*9f20*/  LDSM.16.MT88.4 R16, [R189+0xf000] ;  /* 0x00f00000bd10783b */ /* 0x000eac0000004200 */
[----:B------:R-:W-:Y:S01]  /*9f30*/  F2FP.BF16.PACK_AB R4, R171, R164 ;  /* 0x000000a4ab04723e */ /* 0x000fe200000010ff */
[----:B------:R-:W-:Y:S01]  /*9f40*/  FADD.FTZ R164, R164, R3 ;  /* 0x00000003a4a47221 */ /* 0x000fe20000010000 */
[----:B------:R-:W-:Y:S01]  /*9f50*/  F2FP.BF16.PACK_AB R5, R168, R165 ;  /* 0x000000a5a805723e */ /* 0x000fe200000010ff */
[----:B------:R-:W-:Y:S01]  /*9f60*/  FADD.FTZ R165, R165, R0 ;  /* 0x00000000a5a57221 */ /* 0x000fe20000010000 */
[----:B------:R-:W-:Y:S01]  /*9f70*/  F2FP.BF16.PACK_AB R6, R173, R166 ;  /* 0x000000a6ad06723e */ /* 0x000fe200000010ff */
[----:B------:R-:W-:Y:S01]  /*9f80*/  FADD.FTZ R171, R171, R164 ;  /* 0x000000a4abab7221 */ /* 0x000fe20000010000 */
[----:B------:R-:W-:Y:S01]  /*9f90*/  F2FP.BF16.PACK_AB R7, R170, R167 ;  /* 0x000000a7aa07723e */ /* 0x000fe200000010ff */
[----:B------:R-:W-:Y:S01]  /*9fa0*/  FADD.FTZ R168, R168, R165 ;  /* 0x000000a5a8a87221 */ /* 0x000fe20000010000 */
[----:B------:R-:W-:Y:S01]  /*9fb0*/  MOV R3, R145 ;  /* 0x0000009100037202 */ /* 0x000fe20000000f00 */
[----:B------:R-:W-:-:S02]  /*9fc0*/  FADD.FTZ R166, R166, R171 ;  /* 0x000000aba6a67221 */ /* 0x000fc40000010000 */
[----:B------:R-:W-:Y:S02]  /*9fd0*/  FADD.FTZ R167, R167, R168 ;  /* 0x000000a8a7a77221 */ /* 0x000fe40000010000 */
[----:B-1----:R-:W-:Y:S01]  /*9fe0*/  HMMA.16816.F32.BF16 R128, R4, R12, R128 ;  /* 0x0000000c0480723c */ /* 0x002fe20000041880 */
[----:B------:R-:W-:Y:S02]  /*9ff0*/  FADD.FTZ R173, R173, R166 ;  /* 0x000000a6adad7221 */ /* 0x000fe40000010000 */
[----:B------:R-:W-:-:S05]  /*a000*/  FADD.FTZ R170, R170, R167 ;  /* 0x000000a7aaaa7221 */ /* 0x000fca0000010000 */
[C---:B------:R-:W-:Y:S01]  /*a010*/  HMMA.16816.F32.BF16 R36, R4.reuse, R14, R36 ;  /* 0x0000000e0424723c */ /* 0x040fe20000041824 */
[----:B------:R-:W1:Y:S07]  /*a020*/  LDSM.16.MT88.4 R12, [R188+0xf000] ;  /* 0x00f00000bc0c783b */ /* 0x000e6e0000004200 */
[C---:B-----5:R-:W-:Y:S08]  /*a030*/  HMMA.16816.F32.BF16 R40, R4.reuse, R8, R40 ;  /* 0x000000080428723c */ /* 0x060ff00000041828 */
[C---:B------:R-:W-:Y:S01]  /*a040*/  HMMA.16816.F32.BF16 R44, R4.reuse, R10, R44 ;  /* 0x0000000a042c723c */ /* 0x040fe2000004182c */
[----:B------:R-:W4:Y:S07]  /*a050*/  LDSM.16.MT88.4 R8, [R192+0x11000] ;  /* 0x01100000c008783b */ /* 0x000f2e0000004200 */
[C---:B---3--:R-:W-:Y:S08]  /*a060*/  HMMA.16816.F32.BF16 R64, R4.reuse, R24, R64 ;  /* 0x000000180440723c */ /* 0x048ff00000041840 */
[C---:B------:R-:W-:Y:S01]  /*a070*/  HMMA.16816.F32.BF16 R68, R4.reuse, R26, R68 ;  /* 0x0000001a0444723c */ /* 0x040fe20000041844 */
[----:B------:R-:W3:Y:S07]  /*a080*/  LDSM.16.MT88.4 R24, [R190+0x11000] ;  /* 0x01100000be18783b */ /* 0x000eee0000004200 */
[C---:B--2---:R-:W-:Y:S08]  /*a090*/  HMMA.16816.F32.BF16 R80, R4.reuse, R16, R80 ;  /* 0x000000100450723c */ /* 0x044ff00000041850 */
[C---:B-1----:R-:W-:Y:S08]  /*a0a0*/  HMMA.16816.F32.BF16 R88, R4.reuse, R12, R88 ;  /* 0x0000000c0458723c */ /* 0x042ff00000041858 */
[C---:B------:R-:W-:Y:S01]  /*a0b0*/  HMMA.16816.F32.BF16 R92, R4.reuse, R14, R92 ;  /* 0x0000000e045c723c */ /* 0x040fe2000004185c */
[----:B------:R-:W1:Y:S07]  /*a0c0*/  LDSM.16.MT88.4 R12, [R188+0x11000] ;  /* 0x01100000bc0c783b */ /* 0x000e6e0000004200 */
[C---:B------:R-:W-:Y:S01]  /*a0d0*/  HMMA.16816.F32.BF16 R84, R4.reuse, R18, R84 ;  /* 0x000000120454723c */ /* 0x040fe20000041854 */
[----:B------:R-:W2:Y:S07]  /*a0e0*/  LDSM.16.MT88.4 R16, [R189+0x11000] ;  /* 0x01100000bd10783b */ /* 0x000eae0000004200 */
[C---:B----4-:R-:W-:Y:S08]  /*a0f0*/  HMMA.16816.F32.BF16 R96, R4.reuse, R8, R96 ;  /* 0x000000080460723c */ /* 0x050ff00000041860 */
[C---:B------:R-:W-:Y:S01]  /*a100*/  HMMA.16816.F32.BF16 R100, R4.reuse, R10, R100 ;  /* 0x0000000a0464723c */ /* 0x040fe20000041864 */
[----:B------:R-:W4:Y:S07]  /*a110*/  LDSM.16.MT88.4 R8, [R192+0xd800] ;  /* 0x00d80000c008783b */ /* 0x000f2e0000004200 */
[C---:B---3--:R-:W-:Y:S08]  /*a120*/  HMMA.16816.F32.BF16 R104, R4.reuse, R24, R104 ;  /* 0x000000180468723c */ /* 0x048ff00000041868 */
[C---:B------:R-:W-:Y:S01]  /*a130*/  HMMA.16816.F32.BF16 R124, R4.reuse, R26, R124 ;  /* 0x0000001a047c723c */ /* 0x040fe2000004187c */
[----:B------:R-:W3:Y:S07]  /*a140*/  LDSM.16.MT88.4 R24, [R192+0xf800] ;  /* 0x00f80000c018783b */ /* 0x000eee0000004200 */
[C---:B-1----:R-:W-:Y:S08]  /*a150*/  HMMA.16816.F32.BF16 R120, R4.reuse, R12, R120 ;  /* 0x0000000c0478723c */ /* 0x042ff00000041878 */
[C---:B------:R-:W-:Y:S01]  /*a160*/  HMMA.16816.F32.BF16 R116, R4.reuse, R14, R116 ;  /* 0x0000000e0474723c */ /* 0x040fe20000041874 */
[----:B------:R-:W1:Y:S07]  /*a170*/  LDSM.16.MT88.4 R12, [R192+0x11800] ;  /* 0x01180000c00c783b */ /* 0x000e6e0000004200 */
[C---:B------:R-:W-:Y:S08]  /*a180*/  HMMA.16816.F32.BF16 R48, R4.reuse, R32, R48 ;  /* 0x000000200430723c */ /* 0x040ff00000041830 */
[C---:B------:R-:W-:Y:S01]  /*a190*/  HMMA.16816.F32.BF16 R52, R4.reuse, R34, R52 ;  /* 0x000000220434723c */ /* 0x040fe20000041834 */
[----:B------:R-:W5:Y:S07]  /*a1a0*/  LDSM.16.MT88.4 R32, [R188+0xd800] ;  /* 0x00d80000bc20783b */ /* 0x000f6e0000004200 */
[C---:B------:R-:W-:Y:S08]  /*a1b0*/  HMMA.16816.F32.BF16 R56, R4.reuse, R28, R56 ;  /* 0x0000001c0438723c */ /* 0x040ff00000041838 */
[C---:B------:R-:W-:Y:S01]  /*a1c0*/  HMMA.16816.F32.BF16 R60, R4.reuse, R30, R60 ;  /* 0x0000001e043c723c */ /* 0x040fe2000004183c */
[----:B------:R-:W1:Y:S07]  /*a1d0*/  LDSM.16.MT88.4 R28, [R190+0xf800] ;  /* 0x00f80000be1c783b */ /* 0x000e6e0000004200 */
[C---:B------:R-:W-:Y:S08]  /*a1e0*/  HMMA.16816.F32.BF16 R72, R4.reuse, R20, R72 ;  /* 0x000000140448723c */ /* 0x040ff00000041848 */
[C---:B------:R-:W-:Y:S01]  /*a1f0*/  HMMA.16816.F32.BF16 R76, R4.reuse, R22, R76 ;  /* 0x00000016044c723c */ /* 0x040fe2000004184c */
[----:B------:R-:W1:Y:S07]  /*a200*/  LDSM.16.MT88.4 R20, [R189+0xf800] ;  /* 0x00f80000bd14783b */ /* 0x000e6e0000004200 */
        /* <DEDUP_REMOVED lines=10> */
[----:B------:R-:W-:-:S02]  /*a2b0*/  FADD.FTZ R172, R172, R151 ;  /* 0x00000097acac7221 */ /* 0x000fc40000010000 */
[----:B------:R-:W-:Y:S02]  /*a2c0*/  FADD.FTZ R152, R152, R163 ;  /* 0x000000a398987221 */ /* 0x000fe40000010000 */
[----:B------:R-:W-:Y:S02]  /*a2d0*/  FADD.FTZ R169, R169, R172 ;  /* 0x000000aca9a97221 */ /* 0x000fe40000010000 */
[----:B----4-:R-:W-:Y:S01]  /*a2e0*/  HMMA.16816.F32.BF16 R128, R4, R8, R128 ;  /* 0x000000080480723c */ /* 0x010fe20000041880 */
[----:B------:R-:W-:Y:S02]  /*a2f0*/  FADD.FTZ R221, R153, R152 ;  /* 0x0000009899dd7221 */ /* 0x000fe40000010000 */
[----:B------:R-:W-:-:S05]  /*a300*/  FADD.FTZ R219, R150, R169 ;  /* 0x000000a996db7221 */ /* 0x000fca0000010000 */
        /* <DEDUP_REMOVED lines=9> */
[C---:B------:R-:W-:Y:S08]  /*a3a0*/  HMMA.16816.F32.BF16 R44, R4.reuse, R138, R44 ;  /* 0x0000008a042c723c */ /* 0x040ff0000004182c */
[C---:B------:R-:W-:Y:S08]  /*a3b0*/  HMMA.16816.F32.BF16 R52, R4.reuse, R134, R52 ;  /* 0x000000860434723c */ /* 0x040ff00000041834 */
[C---:B-----5:R-:W-:Y:S08]  /*a3c0*/  HMMA.16816.F32.BF16 R56, R4.reuse, R32, R56 ;  /* 0x000000200438723c */ /* 0x060ff00000041838 */
[C---:B------:R-:W-:Y:S08]  /*a3d0*/  HMMA.16816.F32.BF16 R60, R4.reuse, R34, R60 ;  /* 0x00000022043c723c */ /* 0x040ff0000004183c */
[C---:B------:R-:W-:Y:S08]  /*a3e0*/  HMMA.16816.F32.BF16 R72, R4.reuse, R28, R72 ;  /* 0x0000001c0448723c */ /* 0x040ff00000041848 */
[C---:B------:R-:W-:Y:S08]  /*a3f0*/  HMMA.16816.F32.BF16 R76, R4.reuse, R30, R76 ;  /* 0x0000001e044c723c */ /* 0x040ff0000004184c */
[C---:B------:R-:W-:Y:S08]  /*a400*/  HMMA.16816.F32.BF16 R80, R4.reuse, R20, R80 ;  /* 0x000000140450723c */ /* 0x040ff00000041850 */
[C---:B------:R-:W-:Y:S08]  /*a410*/  HMMA.16816.F32.BF16 R84, R4.reuse, R22, R84 ;  /* 0x000000160454723c */ /* 0x040ff00000041854 */
[C---:B--2---:R-:W-:Y:S08]  /*a420*/  HMMA.16816.F32.BF16 R88, R4.reuse, R16, R88 ;  /* 0x000000100458723c */ /* 0x044ff00000041858 */
[C---:B------:R-:W-:Y:S08]  /*a430*/  HMMA.16816.F32.BF16 R92, R4.reuse, R18, R92 ;  /* 0x00000012045c723c */ /* 0x040ff0000004185c */
[C---:B----4-:R-:W-:Y:S08]  /*a440*/  HMMA.16816.F32.BF16 R104, R4.reuse, R8, R104 ;  /* 0x000000080468723c */ /* 0x050ff00000041868 */
[C---:B------:R-:W-:Y:S08]  /*a450*/  HMMA.16816.F32.BF16 R124, R4.reuse, R10, R124 ;  /* 0x0000000a047c723c */ /* 0x040ff0000004187c */
[C---:B---3--:R-:W-:Y:S08]  /*a460*/  HMMA.16816.F32.BF16 R108, R4.reuse, R24, R108 ;  /* 0x00000018046c723c */ /* 0x048ff0000004186c */
[C---:B------:R-:W-:Y:S08]  /*a470*/  HMMA.16816.F32.BF16 R112, R4.reuse, R26, R112 ;  /* 0x0000001a0470723c */ /* 0x040ff00000041870 */
[C---:B-1----:R-:W-:Y:S08]  /*a480*/  HMMA.16816.F32.BF16 R120, R4.reuse, R12, R120 ;  /* 0x0000000c0478723c */ /* 0x042ff00000041878 */
[C---:B------:R-:W-:Y:S08]  /*a490*/  HMMA.16816.F32.BF16 R116, R4.reuse, R14, R116 ;  /* 0x0000000e0474723c */ /* 0x040ff00000041874 */
[----:B------:R-:W-:Y:S07]  /*a4a0*/  HMMA.16816.F32.BF16 R48, R4, R132, R48 ;  /* 0x000000840430723c */ /* 0x000fee0000041830 */
[----:B------:R-:W-:-:S02]  /*a4b0*/  MOV R132, R146 ;  /* 0x0000009200847202 */ /* 0x000fc40000000f00 */
.L_x_717:
[----:B------:R-:W-:-:S13]  /*a4c0*/  ISETP.GE.AND P1, PT, R207, 0x1, PT ;  /* 0x00000001cf00780c */ /* 0x000fda0003f26270 */
[----:B------:R-:W-:Y:S05]  /*a4d0*/  @!P1 BRA `(.L_x_725) ;  /* 0x000037b000009947 */ /* 0x000fea0003800000 */
[----:B------:R-:W-:Y:S01]  /*a4e0*/  ULDC UR7, c[0x0][0x1a0] ;  /* 0x0000680000077ab9 */ /* 0x000fe20000000800 */
[----:B------:R-:W-:Y:S01]  /*a4f0*/  IMAD.MOV.U32 R0, RZ, RZ, R3 ;  /* 0x000000ffff007224 */ /* 0x000fe200078e0003 */
[----:B------:R-:W-:Y:S01]  /*a500*/  ULEA UR7, -UR7, URZ, 0x6 ;  /* 0x0000003f07077291 */ /* 0x000fe2000f8e313f */
[----:B------:R-:W-:Y:S01]  /*a510*/  IMAD.MOV.U32 R133, RZ, RZ, R132 ;  /* 0x000000ffff857224 */ /* 0x000fe200078e0084 */
[----:B------:R-:W-:Y:S02]  /*a520*/  ULDC UR6, c[0x0][0x198] ;  /* 0x0000660000067ab9 */ /* 0x000fe40000000800 */
[----:B------:R-:W-:Y:S02]  /*a530*/  USHF.R.S32.HI UR5, URZ, 0x1f, UR7 ;  /* 0x0000001f3f057899 */ /* 0x000fe40008011407 */
[----:B------:R-:W-:Y:S01]  /*a540*/  ULEA UR6, -UR6, URZ, 0x6 ;  /* 0x0000003f06067291 */ /* 0x000fe2000f8e313f */
[----:B------:R-:W-:Y:S01]  /*a550*/  MOV R215, UR7 ;  /* 0x0000000700d77c02 */ /* 0x000fe20008000f00 */
[----:B------:R-:W-:-:S02]  /*a560*/  ULDC.64 UR8, c[0x0][0x118] ;  /* 0x0000460000087ab9 */ /* 0x000fc40000000a00 */
[----:B------:R-:W-:Y:S01]  /*a570*/  MOV R214, UR5 ;  /* 0x0000000500d67c02 */ /* 0x000fe20008000f00 */
[----:B------:R-:W-:Y:S02]  /*a580*/  USHF.R.S32.HI UR4, URZ, 0x1f, UR6 ;  /* 0x0000001f3f047899 */ /* 0x000fe40008011406 */
.L_x_729:
[----:B------:R-:W-:Y:S01]  /*a590*/  MOV R132, R215 ;  /* 0x000000d700847202 */ /* 0x000fe20000000f00 */
[----:B------:R-:W-:Y:S04]  /*a5a0*/  DEPBAR.LE SB0, 0x0 ;  /* 0x000080000000791a */ /* 0x000fe80000000000 */
[----:B------:R-:W-:Y:S01]  /*a5b0*/  BAR.SYNC.DEFER_BLOCKING 0x0 ;  /* 0x0000000000007b1d */ /* 0x000fe20000010000 */
[----:B------:R-:W-:Y:S05]  /*a5c0*/  MOV R3, R214 ;  /* 0x000000d600037202 */ /* 0x000fea0000000f00 */
[----:B------:R-:W-:-:S05]  /*a5d0*/  @!P0 BRA `(.L_x_726) ;  /* 0x000003c000008947 */ /* 0x000fca0003800000 */
[----:B------:R-:W-:Y:S01]  /*a5e0*/  IMAD.SHL.U32 R10, R207, 0x40, RZ ;  /* 0x00000040cf0a7824 */ /* 0x000fe200078e00ff */
[----:B------:R-:W-:Y:S04]  /*a5f0*/  IABS R2, c[0x0][0x2d0] ;  /* 0x0000b40000027a13 */ /* 0x000fe80000000000 */
[----:B------:R-:W1:Y:S01]  /*a600*/  I2F.RP R7, R2 ;  /* 0x0000000200077306 */ /* 0x000e620000209400 */
[----:B------:R-:W-:Y:S09]  /*a610*/  IABS R6, R10 ;  /* 0x0000000a00067213 */ /* 0x000ff20000000000 */
[----:B-1----:R-:W1:Y:S02]  /*a620*/  MUFU.RCP R3, R7 ;  /* 0x0000000700037308 */ /* 0x002e640000001000 */
[----:B-1----:R-:W-:Y:S02]  /*a630*/  IADD3 R8, R3, 0xffffffe, RZ ;  /* 0x0ffffffe03087810 */ /* 0x002fe40007ffe0ff */
[C---:B------:R-:W-:Y:S06]  /*a640*/  IADD3 R3, R10.reuse, -0x40, RZ ;  /* 0xffffffc00a037810 */ /* 0x040fec0007ffe0ff */
[----:B------:R-:W1:Y:S01]  /*a650*/  F2I.FTZ.U32.TRUNC.NTZ R9, R8 ;  /* 0x0000000800097305 */ /* 0x000e62000021f000 */
[----:B------:R-:W-:Y:S02]  /*a660*/  LOP3.LUT R10, R10, c[0x0][0x2d0], RZ, 0x3c, !PT ;  /* 0x0000b4000a0a7a12 */ /* 0x000fe400078e3cff */
[----:B------:R-:W-:Y:S02]  /*a670*/  IABS R4, R3 ;  /* 0x0000000300047213 */ /* 0x000fe40000000000 */
[----:B------:R-:W-:Y:S02]  /*a680*/  ISETP.GE.AND P3, PT, R10, RZ, PT ;  /* 0x000000ff0a00720c */ /* 0x000fe40003f66270 */
[----:B------:R-:W-:Y:S04]  /*a690*/  LOP3.LUT R3, R3, c[0x0][0x2d0], RZ, 0x3c, !PT ;  /* 0x0000b40003037a12 */ /* 0x000fe800078e3cff */
[----:B------:R-:W-:Y:S01]  /*a6a0*/  ISETP.GE.AND P1, PT, R3, RZ, PT ;  /* 0x000000ff0300720c */ /* 0x000fe20003f26270 */
[--C-:B-1----:R-:W-:Y:S02]  /*a6b0*/  IMAD.MOV R5, RZ, RZ, -R9.reuse ;  /* 0x000000ffff057224 */ /* 0x102fe400078e0a09 */
[----:B------:R-:W-:Y:S02]  /*a6c0*/  IMAD.MOV.U32 R8, RZ, RZ, RZ ;  /* 0x000000ffff087224 */ /* 0x000fe400078e00ff */
[----:B------:R-:W-:Y:S04]  /*a6d0*/  IMAD R5, R5, R2, RZ ;  /* 0x0000000205057224 */ /* 0x000fe800078e02ff */
[----:B------:R-:W-:Y:S06]  /*a6e0*/  IMAD.HI.U32 R9, R9, R5, R8 ;  /* 0x0000000509097227 */ /* 0x000fec00078e0008 */
[C---:B------:R-:W-:Y:S04]  /*a6f0*/  IMAD.HI.U32 R8, R9.reuse, R4, RZ ;  /* 0x0000000409087227 */ /* 0x040fe800078e00ff */
[----:B------:R-:W-:Y:S04]  /*a700*/  IMAD.HI.U32 R9, R9, R6, RZ ;  /* 0x0000000609097227 */ /* 0x000fe800078e00ff */
[----:B------:R-:W-:Y:S02]  /*a710*/  IMAD.MOV R7, RZ, RZ, -R9 ;  /* 0x000000ffff077224 */ /* 0x000fe400078e0a09 */
[----:B------:R-:W-:Y:S02]  /*a720*/  IMAD.MOV R5, RZ, RZ, -R8 ;  /* 0x000000ffff057224 */ /* 0x000fe400078e0a08 */
[C---:B------:R-:W-:Y:S02]  /*a730*/  IMAD R6, R2.reuse, R7, R6 ;  /* 0x0000000702067224 */ /* 0x040fe400078e0206 */
[C---:B------:R-:W-:Y:S03]  /*a740*/  IMAD R4, R2.reuse, R5, R4 ;  /* 0x0000000502047224 */ /* 0x040fe600078e0204 */
[C---:B------:R-:W-:Y:S02]  /*a750*/  ISETP.GT.U32.AND P4, PT, R2.reuse, R6, PT ;  /* 0x000000060200720c */ /* 0x040fe40003f84070 */
[----:B------:R-:W-:Y:S11]  /*a760*/  ISETP.GT.U32.AND P2, PT, R2, R4, PT ;  /* 0x000000040200720c */ /* 0x000ff60003f44070 */
[----:B------:R-:W-:Y:S01]  /*a770*/  @!P4 IADD3 R9, R9, 0x1, RZ ;  /* 0x000000010909c810 */ /* 0x000fe20007ffe0ff */
[--C-:B------:R-:W-:Y:S01]  /*a780*/  @!P4 IMAD.IADD R6, R6, 0x1, -R2.reuse ;  /* 0x000000010606c824 */ /* 0x100fe200078e0a02 */
[----:B------:R-:W-:Y:S01]  /*a790*/  @!P2 IADD3 R8, R8, 0x1, RZ ;  /* 0x000000010808a810 */ /* 0x000fe20007ffe0ff */
[----:B------:R-:W-:Y:S01]  /*a7a0*/  @!P2 IMAD.IADD R4, R4, 0x1, -R2 ;  /* 0x000000010404a824 */ /* 0x000fe200078e0a02 */
[----:B------:R-:W-:Y:S02]  /*a7b0*/  ISETP.NE.AND P2, PT, RZ, c[0x0][0x2d0], PT ;  /* 0x0000b400ff007a0c */ /* 0x000fe40003f45270 */
[-C--:B------:R-:W-:Y:S02]  /*a7c0*/  ISETP.GE.U32.AND P6, PT, R6, R2.reuse, PT ;  /* 0x000000020600720c */ /* 0x080fe40003fc6070 */
[----:B------:R-:W-:Y:S02]  /*a7d0*/  ISETP.GE.U32.AND P5, PT, R4, R2, PT ;  /* 0x000000020400720c */ /* 0x000fe40003fa6070 */
[----:B------:R-:W-:Y:S09]  /*a7e0*/  LOP3.LUT R2, RZ, c[0x0][0x2d0], RZ, 0x33, !PT ;  /* 0x0000b400ff027a12 */ /* 0x000ff200078e33ff */
[----:B------:R-:W-:Y:S02]  /*a7f0*/  @P6 IADD3 R9, R9, 0x1, RZ ;  /* 0x0000000109096810 */ /* 0x000fe40007ffe0ff */
[----:B------:R-:W-:Y:S03]  /*a800*/  @P5 IADD3 R8, R8, 0x1, RZ ;  /* 0x0000000108085810 */ /* 0x000fe60007ffe0ff */
[----:B------:R-:W-:Y:S01]  /*a810*/  @!P3 IMAD.MOV R9, RZ, RZ, -R9 ;  /* 0x000000ffff09b224 */ /* 0x000fe200078e0a09 */
[----:B------:R-:W-:Y:S04]  /*a820*/  @!P1 IADD3 R8, -R8, RZ, RZ ;  /* 0x000000ff08089210 */ /* 0x000fe80007ffe1ff */
[C---:B------:R-:W-:Y:S02]  /*a830*/  SEL R3, R2.reuse, R8, !P2 ;  /* 0x0000000802037207 */ /* 0x040fe40005000000 */
[----:B------:R-:W-:Y:S02]  /*a840*/  SEL R9, R2, R9, !P2 ;  /* 0x0000000902097207 */ /* 0x000fe40005000000 */
[-C--:B------:R-:W-:Y:S02]  /*a850*/  LEA R12, P2, R3, R212.reuse, 0x2 ;  /* 0x000000d4030c7211 */ /* 0x080fe400078410ff */
[C---:B------:R-:W-:Y:S01]  /*a860*/  LEA R10, P1, R9.reuse, R212, 0x2 ;  /* 0x000000d4090a7211 */ /* 0x040fe200078210ff */
[----:B------:R-:W-:Y:S01]  /*a870*/  IMAD.IADD R2, R9, 0x1, -R3 ;  /* 0x0000000109027824 */ /* 0x000fe200078e0a03 */
[-C--:B------:R-:W-:Y:S01]  /*a880*/  LEA.HI.X.SX32 R13, R3, R213.reuse, 0x2, P2 ;  /* 0x000000d5030d7211 */ /* 0x080fe200010f16ff */
[----:B------:R-:W-:Y:S01]  /*a890*/  IMAD.MOV.U32 R3, RZ, RZ, 0x40 ;  /* 0x00000040ff037424 */ /* 0x000fe200078e00ff */
[----:B------:R-:W-:Y:S03]  /*a8a0*/  LEA.HI.X.SX32 R11, R9, R213, 0x2, P1 ;  /* 0x000000d5090b7211 */ /* 0x000fe600008f16ff */
[----:B------:R-:W-:Y:S01]  /*a8b0*/  IMAD R3, R2, c[0x0][0x2d0], -R3 ;  /* 0x0000b40002037a24 */ /* 0x000fe200078e0a03 */
[----:B------:R-:W2:Y:S03]  /*a8c0*/  LDG.E R4, [R12.64] ;  /* 0x000000080c047981 */ /* 0x000ea6000c1e1900 */
[C---:B------:R-:W-:Y:S01]  /*a8d0*/  IMAD.WIDE.U32 R6, R3.reuse, c[0x0][0x1a0], RZ ;  /* 0x0000680003067a25 */ /* 0x040fe200078e00ff */
[----:B------:R-:W2:Y:S01]  /*a8e0*/  LDG.E R5, [R10.64] ;  /* 0x000000080a057981 */ /* 0x000ea2000c1e1900 */
[----:B------:R-:W-:Y:S05]  /*a8f0*/  SHF.R.S32.HI R2, RZ, 0x1f, R3 ;  /* 0x0000001fff027819 */ /* 0x000fea0000011403 */
[----:B------:R-:W-:Y:S04]  /*a900*/  IMAD R2, R2, c[0x0][0x1a0], RZ ;  /* 0x0000680002027a24 */ /* 0x000fe800078e02ff */
[----:B------:R-:W-:Y:S05]  /*a910*/  IMAD R2, R3, c[0x0][0x1a4], R2 ;  /* 0x0000690003027a24 */ /* 0x000fea00078e0202 */
[----:B------:R-:W-:Y:S01]  /*a920*/  IADD3 R7, R7, R2, RZ ;  /* 0x0000000207077210 */ /* 0x000fe20007ffe0ff */
[----:B--2---:R-:W-:Y:S04]  /*a930*/  IMAD.IADD R4, R4, 0x1, -R5 ;  /* 0x0000000104047824 */ /* 0x004fe800078e0a05 */
[C---:B------:R-:W-:Y:S01]  /*a940*/  IMAD.WIDE.U32 R6, R4.reuse, c[0x0][0x188], R6 ;  /* 0x0000620004067a25 */ /* 0x040fe200078e0006 */
[----:B------:R-:W-:Y:S03]  /*a950*/  SHF.R.S32.HI R3, RZ, 0x1f, R4 ;  /* 0x0000001fff037819 */ /* 0x000fe60000011404 */
[----:B------:R-:W-:Y:S02]  /*a960*/  IMAD.MOV.U32 R132, RZ, RZ, R6 ;  /* 0x000000ffff847224 */ /* 0x000fe400078e0006 */
[----:B------:R-:W-:Y:S04]  /*a970*/  IMAD R3, R3, c[0x0][0x188], RZ ;  /* 0x0000620003037a24 */ /* 0x000fe800078e02ff */
[----:B------:R-:W-:Y:S04]  /*a980*/  IMAD R3, R4, c[0x0][0x18c], R3 ;  /* 0x0000630004037a24 */ /* 0x000fe800078e0203 */
[----:B------:R-:W-:Y:S02]  /*a990*/  IMAD.IADD R3, R7, 0x1, R3 ;  /* 0x0000000107037824 */ /* 0x000fe400078e0203 */
.L_x_726:
[----:B------:R-:W-:Y:S02]  /*a9a0*/  ISETP.GE.AND P5, PT, R210, c[0x0][0x220], PT ;  /* 0x00008800d2007a0c */ /* 0x000fe40003fa6270 */
[----:B------:R-:W-:Y:S02]  /*a9b0*/  IADD3 R225, P2, R205, R132, RZ ;  /* 0x00000084cde17210 */ /* 0x000fe40007f5e0ff */
[----:B------:R-:W-:Y:S02]  /*a9c0*/  ISETP.GE.AND P4, PT, R201, c[0x0][0x220], PT ;  /* 0x00008800c9007a0c */ /* 0x000fe40003f86270 */
[-C--:B------:R-:W-:Y:S01]  /*a9d0*/  LEA R2, P1, R132, R222.reuse, 0x1 ;  /* 0x000000de84027211 */ /* 0x080fe200078208ff */
[--C-:B------:R-:W-:Y:S01]  /*a9e0*/  IMAD.X R134, R204, 0x1, R3.reuse, P2 ;  /* 0x00000001cc867824 */ /* 0x100fe200010e0603 */
[----:B------:R-:W-:Y:S02]  /*a9f0*/  ISETP.GE.AND P3, PT, R200, c[0x0][0x220], PT ;  /* 0x00008800c8007a0c */ /* 0x000fe40003f66270 */
[-C--:B------:R-:W-:Y:S03]  /*aa00*/  LEA.HI.X R3, R132, R223.reuse, R3, 0x1, P1 ;  /* 0x000000df84037211 */ /* 0x080fe600008f0c03 */
[----:B------:R-:W-:Y:S01]  /*aa10*/  @P5 STS.128 [R208+0xc000], RZ ;  /* 0x00c000ffd0005388 */ /* 0x000fe20000000c00 */
[CC--:B------:R-:W-:Y:S03]  /*aa20*/  @!P5 LEA R228, P6, R225.reuse, R222.reuse, 0x1 ;  /* 0x000000dee1e4d211 */ /* 0x0c0fe600078c08ff */
[----:B------:R-:W-:Y:S01]  /*aa30*/  @!PT LDS RZ, [RZ] ;  /* 0x00000000fffff984 */ /* 0x000fe20000000800 */
[----:B------:R-:W-:Y:S01]  /*aa40*/  @!PT LDS RZ, [RZ] ;  /* 0x00000000fffff984 */ /* 0x000fe20000000800 */
[----:B------:R-:W-:Y:S01]  /*aa50*/  @!PT LDS RZ, [RZ] ;  /* 0x00000000fffff984 */ /* 0x000fe20000000800 */
[----:B------:R1:W-:Y:S01]  /*aa60*/  @!P5 LDGSTS.E.BYPASS.LTC128B.128 [R208+0xc000], [R2.64] ;  /* 0x0c00000002d0dfae */ /* 0x0003e2000b901d48 */
[CCC-:B------:R-:W-:Y:S02]  /*aa70*/  @!P5 LEA.HI.X R229, R225.reuse, R223.reuse, R134.reuse, 0x1, P6 ;  /* 0x000000dfe1e5d211 */ /* 0x1c0fe400030f0c86 */
[CC--:B------:R-:W-:Y:S01]  /*aa80*/  @!P4 LEA R226, P2, R225.reuse, R222.reuse, 0x1 ;  /* 0x000000dee1e2c211 */ /* 0x0c0fe200078408ff */
[----:B------:R-:W-:Y:S01]  /*aa90*/  @P4 STS.128 [R208+0xe000], RZ ;  /* 0x00e000ffd0004388 */ /* 0x000fe20000000c00 */
[CC--:B------:R-:W-:Y:S02]  /*aaa0*/  @!P3 LEA R224, P1, R225.reuse, R222.reuse, 0x1 ;  /* 0x000000dee1e0b211 */ /* 0x0c0fe400078208ff */
[--C-:B------:R-:W-:Y:S01]  /*aab0*/  @!P4 LEA.HI.X R227, R225, R223, R134.reuse, 0x1, P2 ;  /* 0x000000dfe1e3c211 */ /* 0x100fe200010f0c86 */
[----:B------:R-:W-:Y:S01]  /*aac0*/  @!PT LDS RZ, [RZ] ;  /* 0x00000000fffff984 */ /* 0x000fe20000000800 */
[----:B------:R-:W-:Y:S01]  /*aad0*/  @!PT LDS RZ, [RZ] ;  /* 0x00000000fffff984 */ /* 0x000fe20000000800 */
[----:B------:R-:W-:Y:S01]  /*aae0*/  @!PT LDS RZ, [RZ] ;  /* 0x00000000fffff984 */ /* 0x000fe20000000800 */
[----:B------:R1:W-:Y:S01]  /*aaf0*/  @!P4 LDGSTS.E.BYPASS.LTC128B.128 [R208+0xe000], [R2.64+0x80] ;  /* 0x0e00008002d0cfae */ /* 0x0003e2000b901d48 */
[----:B------:R-:W-:Y:S02]  /*ab00*/  IADD3 R135, P6, R205, R225, RZ ;  /* 0x000000e1cd877210 */ /* 0x000fe40007fde0ff */
[-CC-:B------:R-:W-:Y:S01]  /*ab10*/  @!P3 LEA.HI.X R225, R225, R223.reuse, R134.reuse, 0x1, P1 ;  /* 0x000000dfe1e1b211 */ /* 0x180fe200008f0c86 */
[----:B------:R-:W-:Y:S01]  /*ab20*/  @P3 STS.128 [R208+0x10000], RZ ;  /* 0x010000ffd0003388 */ /* 0x000fe20000000c00 */
[CC--:B------:R-:W-:Y:S01]  /*ab30*/  @!P4 LEA R232, P2, R135.reuse, R222.reuse, 0x1 ;  /* 0x000000de87e8c211 */ /* 0x0c0fe200078408ff */
[----:B------:R-:W-:Y:S01]  /*ab40*/  IMAD.X R134, R204, 0x1, R134, P6 ;  /* 0x00000001cc867824 */ /* 0x000fe200030e0686 */
[CC--:B------:R-:W-:Y:S01]  /*ab50*/  @!P5 LEA R234, P6, R135.reuse, R222.reuse, 0x1 ;  /* 0x000000de87ead211 */ /* 0x0c0fe200078c08ff */
[----:B------:R-:W-:Y:S01]  /*ab60*/  @!PT LDS RZ, [RZ] ;  /* 0x00000000fffff984 */ /* 0x000fe20000000800 */
[----:B------:R-:W-:Y:S01]  /*ab70*/  @!PT LDS RZ, [RZ] ;  /* 0x00000000fffff984 */ /* 0x000fe20000000800 */
[----:B------:R-:W-:Y:S01]  /*ab80*/  @!PT LDS RZ, [RZ] ;  /* 0x00000000fffff984 */ /* 0x000fe20000000800 */
[----:B------:R1:W-:Y:S01]  /*ab90*/  @!P3 LDGSTS.E.BYPASS.LTC128B.128 [R208+0x10000], [R2.64+0x100] ;  /* 0x1000010002d0bfae */ /* 0x0003e2000b901d48 */
[CC--:B------:R-:W-:Y:S02]  /*aba0*/  @!P3 LEA R230, P1, R135.reuse, R222.reuse, 0x1 ;  /* 0x000000de87e6b211 */ /* 0x0c0fe400078208ff */
[CCC-:B------:R-:W-:Y:S01]  /*abb0*/  @!P5 LEA.HI.X R235, R135.reuse, R223.reuse, R134.reuse, 0x1, P6 ;  /* 0x000000df87ebd211 */ /* 0x1c0fe200030f0c86 */
[----:B------:R-:W-:Y:S01]  /*abc0*/  @P5 STS.128 [R208+0xc800], RZ ;  /* 0x00c800ffd0005388 */ /* 0x000fe20000000c00 */
[--C-:B------:R-:W-:Y:S02]  /*abd0*/  @!P4 LEA.HI.X R233, R135, R223, R134.reuse, 0x1, P2 ;  /* 0x000000df87e9c211 */ /* 0x100fe400010f0c86 */
[----:B------:R-:W-:Y:S01]  /*abe0*/  IADD3 R132, P6, R205, R135, RZ ;  /* 0x00000087cd847210 */ /* 0x000fe20007fde0ff */
[----:B------:R-:W-:Y:S01]  /*abf0*/  @!PT LDS RZ, [RZ] ;  /* 0x00000000fffff984 */ /* 0x000fe20000000800 */
[----:B------:R-:W-:Y:S01]  /*ac00*/  @!PT LDS RZ, [RZ] ;  /* 0x00000000fffff984 */ /* 0x000fe20000000800 */
[----:B------:R-:W-:Y:S01]  /*ac10*/  @!PT LDS RZ, [RZ] ;  /* 0x00000000fffff984 */ /* 0x000fe20000000800 */
[----:B------:R1:W-:Y:S01]  /*ac20*/  @!P5 LDGSTS.E.BYPASS.LTC128B.128 [R208+0xc800], [R228.64] ;  /* 0x0c800000e4d0dfae */ /* 0x0003e2000b901d48 */
[-CC-:B------:R-:W-:Y:S02]  /*ac30*/  @!P3 LEA.HI.X R231, R135, R223.reuse, R134.reuse, 0x1, P1 ;  /* 0x000000df87e7b211 */ /* 0x180fe400008f0c86 */
[-C--:B------:R-:W-:Y:S01]  /*ac40*/  @!P4 LEA R236, P2, R132, R222.reuse, 0x1 ;  /* 0x000000de84ecc211 */ /* 0x080fe200078408ff */
[----:B------:R-:W-:Y:S01]  /*ac50*/  @P4 STS.128 [R208+0xe800], RZ ;  /* 0x00e800ffd0004388 */ /* 0x000fe20000000c00 */
[----:B------:R-:W-:Y:S01]  /*ac60*/  IMAD.X R134, R204, 0x1, R134, P6 ;  /* 0x00000001cc867824 */ /* 0x000fe200030e0686 */
[CC--:B------:R-:W-:Y:S02]  /*ac70*/  @!P5 LEA R238, P6, R132.reuse, R222.reuse, 0x1 ;  /* 0x000000de84eed211 */ /* 0x0c0fe400078c08ff */
[----:B------:R-:W-:Y:S01]  /*ac80*/  @!PT LDS RZ, [RZ] ;  /* 0x00000000fffff984 */ /* 0x000fe20000000800 */
[----:B------:R-:W-:Y:S01]  /*ac90*/  @!PT LDS RZ, [RZ] ;  /* 0x00000000fffff984 */ /* 0x000fe20000000800 */
[----:B------:R-:W-:Y:S01]  /*aca0*/  @!PT LDS RZ, [RZ] ;  /* 0x00000000fffff984 */ /* 0x000fe20000000800 */
[----:B------:R1:W-:Y:S01]  /*acb0*/  @!P4 LDGSTS.E.BYPASS.LTC128B.128 [R208+0xe800], [R226.64+0x80] ;  /* 0x0e800080e2d0cfae */ /* 0x0003e2000b901d48 */
[C---:B------:R-:W-:Y:S02]  /*acc0*/  @!P3 LEA R222, P1, R132.reuse, R222, 0x1 ;  /* 0x000000de84deb211 */ /* 0x040fe400078208ff */
[CCC-:B------:R-:W-:Y:S01]  /*acd0*/  @!P5 LEA.HI.X R239, R132.reuse, R223.reuse, R134.reuse, 0x1, P6 ;  /* 0x000000df84efd211 */ /* 0x1c0fe200030f0c86 */
[----:B------:R-:W-:Y:S01]  /*ace0*/  @P3 STS.128 [R208+0x10800], RZ ;  /* 0x010800ffd0003388 */ /* 0x000fe20000000c00 */
[CCC-:B------:R-:W-:Y:S02]  /*acf0*/  @!P4 LEA.HI.X R237, R132.reuse, R223.reuse, R134.reuse, 0x1, P2 ;  /* 0x000000df84edc211 */ /* 0x1c0fe400010f0c86 */
[----:B------:R-:W-:Y:S01]  /*ad00*/  @!P3 LEA.HI.X R223, R132, R223, R134, 0x1, P1 ;  /* 0x000000df84dfb211 */ /* 0x000fe200008f0c86 */
[----:B------:R-:W-:Y:S01]  /*ad10*/  @!PT LDS RZ, [RZ] ;  /* 0x00000000fffff984 */ /* 0x000fe20000000800 */
[----:B------:R-:W-:Y:S01]  /*ad20*/  @!PT LDS RZ, [RZ] ;  /* 0x00000000fffff984 */ /* 0x000fe20000000800 */
[----:B------:R-:W-:Y:S01]  /*ad30*/  @!PT LDS RZ, [RZ] ;  /* 0x00000000fffff984 */ /* 0x000fe20000000800 */
[----:B------:R1:W-:Y:S01]  /*ad40*/  @!P3 LDGSTS.E.BYPASS.LTC128B.128 [R208+0x10800], [R224.64+0x100] ;  /* 0x10800100e0d0bfae */ /* 0x0003e2000b901d48 */
[----:B------:R-:W-:Y:S03]  /*ad50*/  ISETP.GE.AND P1, PT, R207, 0x2, PT ;  /* 0x00000002cf00780c */ /* 0x000fe60003f26270 */
        /* <DEDUP_REMOVED lines=31> */
[----:B------:R-:W3:Y:S04]  /*af50*/  LDSM.16.M88.4 R140, [R197+0x6000] ;  /* 0x00600000c58c783b */ /* 0x000ee80000000200 */
[----:B------:R-:W4:Y:S04]  /*af60*/  LDSM.16.M88.4 R144, [R197+0x6800] ;  /* 0x00680000c590783b */ /* 0x000f280000000200 */
[----:B------:R-:W5:Y:S04]  /*af70*/  LDSM.16.M88.4 R148, [R197+0x7000] ;  /* 0x00700000c594783b */ /* 0x000f680000000200 */
[----:B------:R-:W0:Y:S04]  /*af80*/  LDGDEPBAR ;  /* 0x00000000000079af */ /* 0x000e280000000000 */
[----:B------:R-:W1:Y:S01]  /*af90*/  LDSM.16.M88.4 R152, [R197+0x7800] ;  /* 0x00780000c598783b */ /* 0x000e620000000200 */
[----:B--2---:R-:W-:Y:S03]  /*afa0*/  IMAD.MOV.U32 R222, RZ, RZ, R2 ;  /* 0x000000ffffde7224 */ /* 0x004fe600078e0002 */
[----:B------:R-:W-:Y:S01]  /*afb0*/  LDSM.16.M88.4 R156, [R196] ;  /* 0x00000000c49c783b */ /* 0x000fe20000000200 */
[----:B------:R-:W-:Y:S03]  /*afc0*/  IMAD.MOV.U32 R223, RZ, RZ, R3 ;  /* 0x000000ffffdf7224 */ /* 0x000fe600078e0003 */
[----:B------:R-:W2:Y:S04]  /*afd0*/  LDSM.16.M88.4 R160, [R195] ;  /* 0x00000000c3a0783b */ /* 0x000ea80000000200 */
[----:B------:R-:W1:Y:S04]  /*afe0*/  LDSM.16.M88.4 R164, [R187] ;  /* 0x00000000bba4783b */ /* 0x000e680000000200 */
[----:B------:R-:W1:Y:S04]  /*aff0*/  LDSM.16.M88.4 R168, [R186] ;  /* 0x00000000baa8783b */ /* 0x000e680000000200 */
[----:B------:R-:W1:Y:S01]  /*b000*/  LDSM.16.M88.4 R172, [R185] ;  /* 0x00000000b9ac783b */ /* 0x000e620000000200 */
[C---:B---3--:R-:W-:Y:S08]  /*b010*/  HMMA.16816.F32.BF16 R4, R136.reuse, R140, RZ ;  /* 0x0000008c8804723c */ /* 0x048ff000000418ff */
[C---:B------:R-:W-:Y:S01]  /*b020*/  HMMA.16816.F32.BF16 R8, R136.reuse, R142, RZ ;  /* 0x0000008e8808723c */ /* 0x040fe200000418ff */
[----:B------:R-:W-:Y:S07]  /*b030*/  LDSM.16.M88.4 R140, [R194] ;  /* 0x00000000c28c783b */ /* 0x000fee0000000200 */
[C---:B----4-:R-:W-:Y:S08]  /*b040*/  HMMA.16816.F32.BF16 R12, R136.reuse, R144, RZ ;  /* 0x00000090880c723c */ /* 0x050ff000000418ff */
[C---:B------:R-:W-:Y:S01]  /*b050*/  HMMA.16816.F32.BF16 R16, R136.reuse, R146, RZ ;  /* 0x000000928810723c */ /* 0x040fe200000418ff */
[----:B------:R-:W3:Y:S07]  /*b060*/  LDSM.16.M88.4 R144, [R191+0x6000] ;  /* 0x00600000bf90783b */ /* 0x000eee0000000200 */
[C---:B-----5:R-:W-:Y:S08]  /*b070*/  HMMA.16816.F32.BF16 R20, R136.reuse, R148, RZ ;  /* 0x000000948814723c */ /* 0x060ff000000418ff */
[C---:B------:R-:W-:Y:S01]  /*b080*/  HMMA.16816.F32.BF16 R24, R136.reuse, R150, RZ ;  /* 0x000000968818723c */ /* 0x040fe200000418ff */
[----:B------:R-:W4:Y:S07]  /*b090*/  LDSM.16.M88.4 R148, [R191+0x6800] ;  /* 0x00680000bf94783b */ /* 0x000f2e0000000200 */
[C---:B-1----:R-:W-:Y:S08]  /*b0a0*/  HMMA.16816.F32.BF16 R28, R136.reuse, R152, RZ ;  /* 0x00000098881c723c */ /* 0x042ff000000418ff */
[----:B------:R-:W-:Y:S01]  /*b0b0*/  HMMA.16816.F32.BF16 R32, R136, R154, RZ ;  /* 0x0000009a8820723c */ /* 0x000fe200000418ff */
[----:B------:R-:W1:Y:S04]  /*b0c0*/  LDSM.16.M88.4 R136, [R191+0x7000] ;  /* 0x00700000bf88783b */ /* 0x000e680000000200 */
[----:B------:R-:W5:Y:S03]  /*b0d0*/  LDSM.16.M88.4 R152, [R191+0x7800] ;  /* 0x00780000bf98783b */ /* 0x000f660000000200 */
[C---:B--2---:R-:W-:Y:S08]  /*b0e0*/  HMMA.16816.F32.BF16 R4, R156.reuse, R160, R4 ;  /* 0x000000a09c04723c */ /* 0x044ff00000041804 */
[C---:B------:R-:W-:Y:S01]  /*b0f0*/  HMMA.16816.F32.BF16 R8, R156.reuse, R162, R8 ;  /* 0x000000a29c08723c */ /* 0x040fe20000041808 */
[----:B------:R-:W-:Y:S07]  /*b100*/  LDSM.16.M88.4 R160, [R193] ;  /* 0x00000000c1a0783b */ /* 0x000fee0000000200 */
[C---:B------:R-:W-:Y:S08]  /*b110*/  HMMA.16816.F32.BF16 R12, R156.reuse, R164, R12 ;  /* 0x000000a49c0c723c */ /* 0x040ff0000004180c */
[C---:B------:R-:W-:Y:S01]  /*b120*/  HMMA.16816.F32.BF16 R16, R156.reuse, R166, R16 ;  /* 0x000000a69c10723c */ /* 0x040fe20000041810 */
[----:B------:R-:W2:Y:S07]  /*b130*/  LDSM.16.M88.4 R164, [R184] ;  /* 0x00000000b8a4783b */ /* 0x000eae0000000200 */
[C---:B------:R-:W-:Y:S08]  /*b140*/  HMMA.16816.F32.BF16 R20, R156.reuse, R168, R20 ;  /* 0x000000a89c14723c */ /* 0x040ff00000041814 */
[C---:B------:R-:W-:Y:S01]  /*b150*/  HMMA.16816.F32.BF16 R24, R156.reuse, R170, R24 ;  /* 0x000000aa9c18723c */ /* 0x040fe20000041818 */
[----:B------:R-:W1:Y:S07]  /*b160*/  LDSM.16.M88.4 R168, [R184+0x800] ;  /* 0x00080000b8a8783b */ /* 0x000e6e0000000200 */
[C---:B------:R-:W-:Y:S08]  /*b170*/  HMMA.16816.F32.BF16 R28, R156.reuse, R172, R28 ;  /* 0x000000ac9c1c723c */ /* 0x040ff0000004181c */
[----:B------:R-:W-:Y:S01]  /*b180*/  HMMA.16816.F32.BF16 R32, R156, R174, R32 ;  /* 0x000000ae9c20723c */ /* 0x000fe20000041820 */
[----:B------:R-:W2:Y:S04]  /*b190*/  LDSM.16.M88.4 R156, [R184+0x1000] ;  /* 0x00100000b89c783b */ /* 0x000ea80000000200 */
[----:B------:R-:W2:Y:S03]  /*b1a0*/  LDSM.16.M88.4 R172, [R184+0x1800] ;  /* 0x00180000b8ac783b */ /* 0x000ea60000000200 */
[C---:B---3--:R-:W-:Y:S08]  /*b1b0*/  HMMA.16816.F32.BF16 R4, R140.reuse, R144, R4 ;  /* 0x000000908c04723c */ /* 0x048ff00000041804 */
[C---:B------:R-:W-:Y:S01]  /*b1c0*/  HMMA.16816.F32.BF16 R8, R140.reuse, R146, R8 ;  /* 0x000000928c08723c */ /* 0x040fe20000041808 */
[----:B------:R-:W-:Y:S07]  /*b1d0*/  LDSM.16.M88.4 R144, [R197+0x8000] ;  /* 0x00800000c590783b */ /* 0x000fee0000000200 */
[C---:B----4-:R-:W-:Y:S08]  /*b1e0*/  HMMA.16816.F32.BF16 R12, R140.reuse, R148, R12 ;  /* 0x000000948c0c723c */ /* 0x050ff0000004180c */
[C---:B------:R-:W-:Y:S01]  /*b1f0*/  HMMA.16816.F32.BF16 R16, R140.reuse, R150, R16 ;  /* 0x000000968c10723c */ /* 0x040fe20000041810 */
[----:B------:R-:W-:Y:S07]  /*b200*/  LDSM.16.M88.4 R148, [R197+0x8800] ;  /* 0x00880000c594783b */ /* 0x000fee0000000200 */
[C---:B-1----:R-:W-:Y:S08]  /*b210*/  HMMA.16816.F32.BF16 R20, R140.reuse, R136, R20 ;  /* 0x000000888c14723c */ /* 0x042ff00000041814 */
[C---:B------:R-:W-:Y:S01]  /*b220*/  HMMA.16816.F32.BF16 R24, R140.reuse, R138, R24 ;  /* 0x0000008a8c18723c */ /* 0x040fe20000041818 */
[----:B------:R-:W1:Y:S07]  /*b230*/  LDSM.16.M88.4 R136, [R198+0x2000] ;  /* 0x00200000c688783b */ /* 0x000e6e0000000200 */
[C---:B-----5:R-:W-:Y:S08]  /*b240*/  HMMA.16816.F32.BF16 R28, R140.reuse, R152, R28 ;  /* 0x000000988c1c723c */ /* 0x060ff0000004181c */
[----:B------:R-:W-:Y:S01]  /*b250*/  HMMA.16816.F32.BF16 R32, R140, R154, R32 ;  /* 0x0000009a8c20723c */ /* 0x000fe20000041820 */
[----:B------:R-:W3:Y:S04]  /*b260*/  LDSM.16.M88.4 R140, [R197+0x9000] ;  /* 0x00900000c58c783b */ /* 0x000ee80000000200 */
[----:B------:R-:W4:Y:S03]  /*b270*/  LDSM.16.M88.4 R152, [R197+0x9800] ;  /* 0x00980000c598783b */ /* 0x000f260000000200 */
[C---:B--2---:R-:W-:Y:S08]  /*b280*/  HMMA.16816.F32.BF16 R4, R160.reuse, R164, R4 ;  /* 0x000000a4a004723c */ /* 0x044ff00000041804 */
[C---:B------:R-:W-:Y:S01]  /*b290*/  HMMA.16816.F32.BF16 R8, R160.reuse, R166, R8 ;  /* 0x000000a6a008723c */ /* 0x040fe20000041808 */
[----:B------:R-:W-:Y:S07]  /*b2a0*/  LDSM.16.M88.4 R164, [R183] ;  /* 0x00000000b7a4783b */ /* 0x000fee0000000200 */
[C---:B------:R-:W-:Y:S08]  /*b2b0*/  HMMA.16816.F32.BF16 R12, R160.reuse, R168, R12 ;  /* 0x000000a8a00c723c */ /* 0x040ff0000004180c */
[C---:B------:R-:W-:Y:S01]  /*b2c0*/  HMMA.16816.F32.BF16 R16, R160.reuse, R170, R16 ;  /* 0x000000aaa010723c */ /* 0x040fe20000041810 */
[----:B------:R-:W-:Y:S07]  /*b2d0*/  LDSM.16.M88.4 R168, [R182] ;  /* 0x00000000b6a8783b */ /* 0x000fee0000000200 */
[C---:B------:R-:W-:Y:S08]  /*b2e0*/  HMMA.16816.F32.BF16 R20, R160.reuse, R156, R20 ;  /* 0x0000009ca014723c */ /* 0x040ff00000041814 */
[C---:B------:R-:W-:Y:S01]  /*b2f0*/  HMMA.16816.F32.BF16 R24, R160.reuse, R158, R24 ;  /* 0x0000009ea018723c */ /* 0x040fe20000041818 */
[----:B------:R-:W2:Y:S07]  /*b300*/  LDSM.16.M88.4 R156, [R196+0x2000] ;  /* 0x00200000c49c783b */ /* 0x000eae0000000200 */
[C---:B------:R-:W-:Y:S08]  /*b310*/  HMMA.16816.F32.BF16 R28, R160.reuse, R172, R28 ;  /* 0x000000aca01c723c */ /* 0x040ff0000004181c */
[----:B------:R-:W-:Y:S01]  /*b320*/  HMMA.16816.F32.BF16 R32, R160, R174, R32 ;  /* 0x000000aea020723c */ /* 0x000fe20000041820 */
[----:B------:R-:W5:Y:S04]  /*b330*/  LDSM.16.M88.4 R160, [R181] ;  /* 0x00000000b5a0783b */ /* 0x000f680000000200 */
[----:B------:R-:W2:Y:S03]  /*b340*/  LDSM.16.M88.4 R172, [R180] ;  /* 0x00000000b4ac783b */ /* 0x000ea60000000200 */
[C---:B-1----:R-:W-:Y:S08]  /*b350*/  HMMA.16816.F32.BF16 R4, R136.reuse, R144, R4 ;  /* 0x000000908804723c */ /* 0x042ff00000041804 */
[C---:B------:R-:W-:Y:S01]  /*b360*/  HMMA.16816.F32.BF16 R8, R136.reuse, R146, R8 ;  /* 0x000000928808723c */ /* 0x040fe20000041808 */
[----:B------:R-:W-:Y:S07]  /*b370*/  LDSM.16.M88.4 R144, [R191+0x8000] ;  /* 0x00800000bf90783b */ /* 0x000fee0000000200 */
[C---:B------:R-:W-:Y:S08]  /*b380*/  HMMA.16816.F32.BF16 R12, R136.reuse, R148, R12 ;  /* 0x00000094880c723c */ /* 0x040ff0000004180c */
[C---:B------:R-:W-:Y:S01]  /*b390*/  HMMA.16816.F32.BF16 R16, R136.reuse, R150, R16 ;  /* 0x000000968810723c */ /* 0x040fe20000041810 */
[----:B------:R-:W-:Y:S07]  /*b3a0*/  LDSM.16.M88.4 R148, [R191+0x8800] ;  /* 0x00880000bf94783b */ /* 0x000fee0000000200 */
[C---:B---3--:R-:W-:Y:S08]  /*b3b0*/  HMMA.16816.F32.BF16 R20, R136.reuse, R140, R20 ;  /* 0x0000008c8814723c */ /* 0x048ff00000041814 */
[C---:B------:R-:W-:Y:S01]  /*b3c0*/  HMMA.16816.F32.BF16 R24, R136.reuse, R142, R24 ;  /* 0x0000008e8818723c */ /* 0x040fe20000041818 */
[----:B------:R-:W1:Y:S07]  /*b3d0*/  LDSM.16.M88.4 R140, [R194+0x2000] ;  /* 0x00200000c28c783b */ /* 0x000e6e0000000200 */
[C---:B----4-:R-:W-:Y:S08]  /*b3e0*/  HMMA.16816.F32.BF16 R28, R136.reuse, R152, R28 ;  /* 0x00000098881c723c */ /* 0x050ff0000004181c */
[----:B------:R-:W-:Y:S01]  /*b3f0*/  HMMA.16816.F32.BF16 R32, R136, R154, R32 ;  /* 0x0000009a8820723c */ /* 0x000fe20000041820 */
[----:B------:R-:W3:Y:S04]  /*b400*/  LDSM.16.M88.4 R136, [R191+0x9000] ;  /* 0x00900000bf88783b */ /* 0x000ee80000000200 */
[----:B------:R-:W4:Y:S03]  /*b410*/  LDSM.16.M88.4 R152, [R191+0x9800] ;  /* 0x00980000bf98783b */ /* 0x000f260000000200 */
[C---:B--2---:R-:W-:Y:S08]  /*b420*/  HMMA.16816.F32.BF16 R4, R156.reuse, R164, R4 ;  /* 0x000000a49c04723c */ /* 0x044ff00000041804 */
[C---:B------:R-:W-:Y:S01]  /*b430*/  HMMA.16816.F32.BF16 R8, R156.reuse, R166, R8 ;  /* 0x000000a69c08723c */ /* 0x040fe20000041808 */
[----:B------:R-:W-:Y:S07]  /*b440*/  LDSM.16.M88.4 R164, [R184+0x2000] ;  /* 0x00200000b8a4783b */ /* 0x000fee0000000200 */
[C---:B------:R-:W-:Y:S08]  /*b450*/  HMMA.16816.F32.BF16 R12, R156.reuse, R168, R12 ;  /* 0x000000a89c0c723c */ /* 0x040ff0000004180c */
[C---:B------:R-:W-:Y:S01]  /*b460*/  HMMA.16816.F32.BF16 R16, R156.reuse, R170, R16 ;  /* 0x000000aa9c10723c */ /* 0x040fe20000041810 */
[----:B------:R-:W-:Y:S07]  /*b470*/  LDSM.16.M88.4 R168, [R184+0x2800] ;  /* 0x00280000b8a8783b */ /* 0x000fee0000000200 */
[C---:B-----5:R-:W-:Y:S08]  /*b480*/  HMMA.16816.F32.BF16 R20, R156.reuse, R160, R20 ;  /* 0x000000a09c14723c */ /* 0x060ff00000041814 */
[C---:B------:R-:W-:Y:S01]  /*b490*/  HMMA.16816.F32.BF16 R24, R156.reuse, R162, R24 ;  /* 0x000000a29c18723c */ /* 0x040fe20000041818 */
[----:B------:R-:W2:Y:S07]  /*b4a0*/  LDSM.16.M88.4 R160, [R193+0x2000] ;  /* 0x00200000c1a0783b */ /* 0x000eae0000000200 */
[C---:B------:R-:W-:Y:S08]  /*b4b0*/  HMMA.16816.F32.BF16 R28, R156.reuse, R172, R28 ;  /* 0x000000ac9c1c723c */ /* 0x040ff0000004181c */
[----:B------:R-:W-:Y:S01]  /*b4c0*/  HMMA.16816.F32.BF16 R32, R156, R174, R32 ;  /* 0x000000ae9c20723c */ /* 0x000fe20000041820 */
[----:B------:R-:W5:Y:S04]  /*b4d0*/  LDSM.16.M88.4 R156, [R184+0x3000] ;  /* 0x00300000b89c783b */ /* 0x000f680000000200 */
[----:B------:R-:W2:Y:S03]  /*b4e0*/  LDSM.16.M88.4 R172, [R184+0x3800] ;  /* 0x00380000b8ac783b */ /* 0x000ea60000000200 */
        /* <DEDUP_REMOVED lines=19> */
[C---:B-----5:R-:W-:Y:S08]  /*b620*/  HMMA.16816.F32.BF16 R20, R160.reuse, R156, R20 ;  /* 0x0000009ca014723c */ /* 0x060ff00000041814 */
        /* <DEDUP_REMOVED lines=32> */
[C---:B-1----:R-:W-:Y:S01]  /*b830*/  HMMA.16816.F32.BF16 R4, R140.reuse, R144, R4 ;  /* 0x000000908c04723c */ /* 0x042fe20000041804 */
[----:B------:R-:W-:Y:S04]  /*b840*/  DEPBAR.LE SB0, 0x0 ;  /* 0x000080000000791a */ /* 0x000fe80000000000 */
[----:B------:R-:W-:Y:S03]  /*b850*/  BAR.SYNC.DEFER_BLOCKING 0x0 ;  /* 0x0000000000007b1d */ /* 0x000fe60000010000 */
[C---:B------:R-:W-:Y:S08]  /*b860*/  HMMA.16816.F32.BF16 R8, R140.reuse, R146, R8 ;  /* 0x000000928c08723c */ /* 0x040ff00000041808 */
[C---:B------:R-:W-:Y:S08]  /*b870*/  HMMA.16816.F32.BF16 R12, R140.reuse, R148, R12 ;  /* 0x000000948c0c723c */ /* 0x040ff0000004180c */
[C---:B------:R-:W-:Y:S08]  /*b880*/  HMMA.16816.F32.BF16 R16, R140.reuse, R150, R16 ;  /* 0x000000968c10723c */ /* 0x040ff00000041810 */
[C---:B---3--:R-:W-:Y:S08]  /*b890*/  HMMA.16816.F32.BF16 R20, R140.reuse, R136, R20 ;  /* 0x000000888c14723c */ /* 0x048ff00000041814 */
[C---:B------:R-:W-:Y:S08]  /*b8a0*/  HMMA.16816.F32.BF16 R24, R140.reuse, R138, R24 ;  /* 0x0000008a8c18723c */ /* 0x040ff00000041818 */
[C---:B----4-:R-:W-:Y:S08]  /*b8b0*/  HMMA.16816.F32.BF16 R28, R140.reuse, R152, R28 ;  /* 0x000000988c1c723c */ /* 0x050ff0000004181c */
[----:B------:R-:W-:Y:S08]  /*b8c0*/  HMMA.16816.F32.BF16 R32, R140, R154, R32 ;  /* 0x0000009a8c20723c */ /* 0x000ff00000041820 */
[C---:B--2---:R-:W-:Y:S08]  /*b8d0*/  HMMA.16816.F32.BF16 R4, R160.reuse, R164, R4 ;  /* 0x000000a4a004723c */ /* 0x044ff00000041804 */
[C---:B------:R-:W-:Y:S08]  /*b8e0*/  HMMA.16816.F32.BF16 R8, R160.reuse, R166, R8 ;  /* 0x000000a6a008723c */ /* 0x040ff00000041808 */
[C---:B------:R-:W-:Y:S08]  /*b8f0*/  HMMA.16816.F32.BF16 R12, R160.reuse, R168, R12 ;  /* 0x000000a8a00c723c */ /* 0x040ff0000004180c */
[C---:B------:R-:W-:Y:S08]  /*b900*/  HMMA.16816.F32.BF16 R16, R160.reuse, R170, R16 ;  /* 0x000000aaa010723c */ /* 0x040ff00000041810 */
[C---:B-----5:R-:W-:Y:S08]  /*b910*/  HMMA.16816.F32.BF16 R20, R160.reuse, R156, R20 ;  /* 0x0000009ca014723c */ /* 0x060ff00000041814 */
[C---:B------:R-:W-:Y:S08]  /*b920*/  HMMA.16816.F32.BF16 R24, R160.reuse, R158, R24 ;  /* 0x0000009ea018723c */ /* 0x040ff00000041818 */
[C---:B------:R-:W-:Y:S08]  /*b930*/  HMMA.16816.F32.BF16 R28, R160.reuse, R172, R28 ;  /* 0x000000aca01c723c */ /* 0x040ff0000004181c */
[----:B------:R-:W-:Y:S01]  /*b940*/  HMMA.16816.F32.BF16 R32, R160, R174, R32 ;  /* 0x000000aea020723c */ /* 0x000fe20000041820 */
[----:B------:R-:W-:Y:S03]  /*b950*/  @!UPT UIADD3 URZ, URZ, URZ, URZ ;  /* 0x0000003f3f3ff290 */ /* 0x000fe6000fffe03f */
[----:B------:R-:W-:-:S11]  /*b960*/  @!P1 BRA `(.L_x_727) ;  /* 0x0000098000009947 */ /* 0x000fd60003800000 */
[----:B------:R-:W-:Y:S02]  /*b970*/  MOV R134, UR6 ;  /* 0x0000000600867c02 */ /* 0x000fe40008000f00 */
[----:B------:R-:W-:Y:S01]  /*b980*/  MOV R2, UR4 ;  /* 0x0000000400027c02 */ /* 0x000fe20008000f00 */
[----:B------:R-:W-:-:S06]  /*b990*/  @!P0 BRA `(.L_x_728) ;  /* 0x000003c000008947 */ /* 0x000fcc0003800000 */
[----:B------:R-:W-:Y:S01]  /*b9a0*/  IMAD.SHL.U32 R138, R207, 0x40, RZ ;  /* 0x00000040cf8a7824 */ /* 0x000fe200078e00ff */
[----:B------:R-:W-:Y:S04]  /*b9b0*/  IABS R3, c[0x0][0x2d0] ;  /* 0x0000b40000037a13 */ /* 0x000fe80000000000 */
[----:B------:R-:W1:Y:S01]  /*b9c0*/  I2F.RP R132, R3 ;  /* 0x0000000300847306 */ /* 0x000e620000209400 */
[C---:B------:R-:W-:Y:S02]  /*b9d0*/  IADD3 R137, R138.reuse, -0x80, RZ ;  /* 0xffffff808a897810 */ /* 0x040fe40007ffe0ff */
[----:B------:R-:W-:Y:S02]  /*b9e0*/  IADD3 R138, R138, -0x40, RZ ;  /* 0xffffffc08a8a7810 */ /* 0x000fe40007ffe0ff */
[----:B------:R-:W-:Y:S02]  /*b9f0*/  IABS R135, R137 ;  /* 0x0000008900877213 */ /* 0x000fe40000000000 */
[----:B------:R-:W-:Y:S02]  /*ba00*/  IABS R134, R138 ;  /* 0x0000008a00867213 */ /* 0x000fe40000000000 */
[----:B------:R-:W-:Y:S02]  /*ba10*/  LOP3.LUT R137, R137, c[0x0][0x2d0], RZ, 0x3c, !PT ;  /* 0x0000b40089897a12 */ /* 0x000fe400078e3cff */
[----:B------:R-:W-:Y:S01]  /*ba20*/  LOP3.LUT R138, R138, c[0x0][0x2d0], RZ, 0x3c, !PT ;  /* 0x0000b4008a8a7a12 */ /* 0x000fe200078e3cff */
[----:B-1----:R-:W1:Y:S02]  /*ba30*/  MUFU.RCP R2, R132 ;  /* 0x0000008400027308 */ /* 0x002e640000001000 */
[----:B-1----:R-:W-:Y:S08]  /*ba40*/  IADD3 R140, R2, 0xffffffe, RZ ;  /* 0x0ffffffe028c7810 */ /* 0x002ff00007ffe0ff */
[----:B------:R-:W1:Y:S02]  /*ba50*/  F2I.FTZ.U32.TRUNC.NTZ R141, R140 ;  /* 0x0000008c008d7305 */ /* 0x000e64000021f000 */
[--C-:B-1----:R-:W-:Y:S02]  /*ba60*/  IMAD.MOV R2, RZ, RZ, -R141.reuse ;  /* 0x000000ffff027224 */ /* 0x102fe400078e0a8d */
[----:B------:R-:W-:Y:S02]  /*ba70*/  IMAD.MOV.U32 R140, RZ, RZ, RZ ;  /* 0x000000ffff8c7224 */ /* 0x000fe400078e00ff */
[----:B------:R-:W-:Y:S04]  /*ba80*/  IMAD R2, R2, R3, RZ ;  /* 0x0000000302027224 */ /* 0x000fe800078e02ff */
[----:B------:R-:W-:Y:S06]  /*ba90*/  IMAD.HI.U32 R2, R141, R2, R140 ;  /* 0x000000028d027227 */ /* 0x000fec00078e008c */
[C---:B------:R-:W-:Y:S04]  /*baa0*/  IMAD.HI.U32 R136, R2.reuse, R135, RZ ;  /* 0x0000008702887227 */ /* 0x040fe800078e00ff */
[----:B------:R-:W-:Y:S02]  /*bab0*/  IMAD.MOV R132, RZ, RZ, -R136 ;  /* 0x000000ffff847224 */ /* 0x000fe400078e0a88 */
[----:B------:R-:W-:Y:S04]  /*bac0*/  IMAD.HI.U32 R2, R2, R134, RZ ;  /* 0x0000008602027227 */ /* 0x000fe800078e00ff */
[C---:B------:R-:W-:Y:S02]  /*bad0*/  IMAD R135, R3.reuse, R132, R135 ;  /* 0x0000008403877224 */ /* 0x040fe400078e0287 */
[----:B------:R-:W-:Y:S03]  /*bae0*/  IMAD.MOV R132, RZ, RZ, -R2 ;  /* 0x000000ffff847224 */ /* 0x000fe600078e0a02 */
[C---:B------:R-:W-:Y:S01]  /*baf0*/  ISETP.GT.U32.AND P1, PT, R3.reuse, R135, PT ;  /* 0x000000870300720c */ /* 0x040fe20003f24070 */
[C---:B------:R-:W-:Y:S05]  /*bb00*/  IMAD R134, R3.reuse, R132, R134 ;  /* 0x0000008403867224 */ /* 0x040fea00078e0286 */
[----:B------:R-:W-:Y:S07]  /*bb10*/  ISETP.GT.U32.AND P2, PT, R3, R134, PT ;  /* 0x000000860300720c */ /* 0x000fee0003f44070 */
[----:B------:R-:W-:Y:S01]  /*bb20*/  @!P1 IADD3 R136, R136, 0x1, RZ ;  /* 0x0000000188889810 */ /* 0x000fe20007ffe0ff */
[--C-:B------:R-:W-:Y:S05]  /*bb30*/  @!P1 IMAD.IADD R135, R135, 0x1, -R3.reuse ;  /* 0x0000000187879824 */ /* 0x100fea00078e0a03 */
[-C--:B------:R-:W-:Y:S01]  /*bb40*/  ISETP.GE.U32.AND P6, PT, R135, R3.reuse, PT ;  /* 0x000000038700720c */ /* 0x080fe20003fc6070 */
[----:B------:R-:W-:Y:S01]  /*bb50*/  @!P2 IMAD.IADD R134, R134, 0x1, -R3 ;  /* 0x000000018686a824 */ /* 0x000fe200078e0a03 */
[----:B------:R-:W-:Y:S02]  /*bb60*/  @!P2 IADD3 R2, R2, 0x1, RZ ;  /* 0x000000010202a810 */ /* 0x000fe40007ffe0ff */
[----:B------:R-:W-:Y:S02]  /*bb70*/  ISETP.GE.AND P2, PT, R137, RZ, PT ;  /* 0x000000ff8900720c */ /* 0x000fe40003f46270 */
[----:B------:R-:W-:Y:S02]  /*bb80*/  ISETP.GE.U32.AND P1, PT, R134, R3, PT ;  /* 0x000000038600720c */ /* 0x000fe40003f26070 */
[----:B------:R-:W-:Y:S05]  /*bb90*/  LOP3.LUT R3, RZ, c[0x0][0x2d0], RZ, 0x33, !PT ;  /* 0x0000b400ff037a12 */ /* 0x000fea00078e33ff */
[----:B------:R-:W-:Y:S02]  /*bba0*/  @P6 IADD3 R136, R136, 0x1, RZ ;  /* 0x0000000188886810 */ /* 0x000fe40007ffe0ff */
[----:B------:R-:W-:Y:S03]  /*bbb0*/  ISETP.GE.AND P6, PT, R138, RZ, PT ;  /* 0x000000ff8a00720c */ /* 0x000fe60003fc6270 */
[----:B------:R-:W-:Y:S01]  /*bbc0*/  @!P2 IMAD.MOV R136, RZ, RZ, -R136 ;  /* 0x000000ffff88a224 */ /* 0x000fe200078e0a88 */
[----:B------:R-:W-:Y:S02]  /*bbd0*/  @P1 IADD3 R2, R2, 0x1, RZ ;  /* 0x0000000102021810 */ /* 0x000fe40007ffe0ff */
[----:B------:R-:W-:Y:S04]  /*bbe0*/  ISETP.NE.AND P1, PT, RZ, c[0x0][0x2d0], PT ;  /* 0x0000b400ff007a0c */ /* 0x000fe80003f25270 */
[----:B------:R-:W-:Y:S03]  /*bbf0*/  SEL R135, R3, R136, !P1 ;  /* 0x0000008803877207 */ /* 0x000fe60004800000 */
[----:B------:R-:W-:Y:S01]  /*bc00*/  @!P6 IMAD.MOV R2, RZ, RZ, -R2 ;  /* 0x000000ffff02e224 */ /* 0x000fe200078e0a02 */
[----:B------:R-:W-:Y:S04]  /*bc10*/  LEA R140, P2, R135, R212, 0x2 ;  /* 0x000000d4878c7211 */ /* 0x000fe800078410ff */
[----:B------:R-:W-:Y:S02]  /*bc20*/  SEL R3, R3, R2, !P1 ;  /* 0x0000000203037207 */ /* 0x000fe40004800000 */
[-C--:B------:R-:W-:Y:S02]  /*bc30*/  LEA.HI.X.SX32 R141, R135, R213.reuse, 0x2, P2 ;  /* 0x000000d5878d7211 */ /* 0x080fe400010f16ff */
[C---:B------:R-:W-:Y:S01]  /*bc40*/  LEA R138, P1, R3.reuse, R212, 0x2 ;  /* 0x000000d4038a7211 */ /* 0x040fe200078210ff */
[C---:B------:R-:W-:Y:S02]  /*bc50*/  IMAD.IADD R2, R3.reuse, 0x1, -R135 ;  /* 0x0000000103027824 */ /* 0x040fe400078e0a87 */
[----:B------:R-:W2:Y:S01]  /*bc60*/  LDG.E R132, [R140.64] ;  /* 0x000000088c847981 */ /* 0x000ea2000c1e1900 */
[----:B------:R-:W-:Y:S01]  /*bc70*/  LEA.HI.X.SX32 R139, R3, R213, 0x2, P1 ;  /* 0x000000d5038b7211 */ /* 0x000fe200008f16ff */
[----:B------:R-:W-:Y:S04]  /*bc80*/  IMAD.MOV.U32 R3, RZ, RZ, 0x40 ;  /* 0x00000040ff037424 */ /* 0x000fe800078e00ff */
[----:B------:R-:W-:Y:S01]  /*bc90*/  IMAD R3, R2, c[0x0][0x2d0], -R3 ;  /* 0x0000b40002037a24 */ /* 0x000fe200078e0a03 */
[----:B------:R-:W2:Y:S03]  /*bca0*/  LDG.E R137, [R138.64] ;  /* 0x000000088a897981 */ /* 0x000ea6000c1e1900 */
[C---:B------:R-:W-:Y:S01]  /*bcb0*/  IMAD.WIDE.U32 R134, R3.reuse, c[0x0][0x198], RZ ;  /* 0x0000660003867a25 */ /* 0x040fe200078e00ff */
[----:B------:R-:W-:Y:S05]  /*bcc0*/  SHF.R.S32.HI R2, RZ, 0x1f, R3 ;  /* 0x0000001fff027819 */ /* 0x000fea0000011403 */
[----:B------:R-:W-:Y:S04]  /*bcd0*/  IMAD R2, R2, c[0x0][0x198], RZ ;  /* 0x0000660002027a24 */ /* 0x000fe800078e02ff */
[----:B------:R-:W-:Y:S04]  /*bce0*/  IMAD R2, R3, c[0x0][0x19c], R2 ;  /* 0x0000670003027a24 */ /* 0x000fe800078e0202 */
[----:B------:R-:W-:Y:S02]  /*bcf0*/  IMAD.IADD R135, R135, 0x1, R2 ;  /* 0x0000000187877824 */ /* 0x000fe400078e0202 */
[----:B--2---:R-:W-:Y:S04]  /*bd00*/  IMAD.IADD R137, R132, 0x1, -R137 ;  /* 0x0000000184897824 */ /* 0x004fe800078e0a89 */
[----:B------:R-:W-:Y:S01]  /*bd10*/  IMAD.WIDE.U32 R134, R137, c[0x0][0x180], R134 ;  /* 0x0000600089867a25 */ /* 0x000fe200078e0086 */
[----:B------:R-:W-:Y:S05]  /*bd20*/  SHF.R.S32.HI R3, RZ, 0x1f, R137 ;  /* 0x0000001fff037819 */ /* 0x000fea0000011489 */
[----:B------:R-:W-:Y:S04]  /*bd30*/  IMAD R2, R3, c[0x0][0x180], RZ ;  /* 0x0000600003027a24 */ /* 0x000fe800078e02ff */
[----:B------:R-:W-:Y:S04]  /*bd40*/  IMAD R2, R137, c[0x0][0x184], R2 ;  /* 0x0000610089027a24 */ /* 0x000fe800078e0202 */
[----:B------:R-:W-:Y:S02]  /*bd50*/  IMAD.IADD R2, R135, 0x1, R2 ;  /* 0x0000000187027824 */ /* 0x000fe400078e0202 */
.L_x_728:
[----:B------:R1:W-:Y:S01]  /*bd60*/  @P5 STS.128 [R208+0x6000], RZ ;  /* 0x006000ffd0005388 */ /* 0x0003e20000000c00 */
[C---:B------:R-:W-:Y:S02]  /*bd70*/  LEA R140, P1, R134.reuse, R216, 0x1 ;  /* 0x000000d8868c7211 */ /* 0x040fe400078208ff */
[----:B------:R-:W-:Y:S02]  /*bd80*/  IADD3 R135, P2, R203, R134, RZ ;  /* 0x00000086cb877210 */ /* 0x000fe40007f5e0ff */
[-CC-:B------:R-:W-:Y:S02]  /*bd90*/  LEA.HI.X R141, R134, R217.reuse, R2.reuse, 0x1, P1 ;  /* 0x000000d9868d7211 */ /* 0x180fe400008f0c02 */
[CC--:B------:R-:W-:Y:S01]  /*bda0*/  @!P5 LEA R138, P6, R135.reuse, R216.reuse, 0x1 ;  /* 0x000000d8878ad211 */ /* 0x0c0fe200078c08ff */
[C---:B------:R-:W-:Y:S01]  /*bdb0*/  IMAD.X R132, R202.reuse, 0x1, R2, P2 ;  /* 0x00000001ca847824 */ /* 0x040fe200010e0602 */
[CC--:B------:R-:W-:Y:S01]  /*bdc0*/  @!P4 LEA R136, P2, R135.reuse, R216.reuse, 0x1 ;  /* 0x000000d88788c211 */ /* 0x0c0fe200078408ff */
[----:B------:R-:W-:Y:S01]  /*bdd0*/  @!PT LDS RZ, [RZ] ;  /* 0x00000000fffff984 */ /* 0x000fe20000000800 */
[----:B------:R-:W-:Y:S01]  /*bde0*/  @!PT LDS RZ, [RZ] ;  /* 0x00000000fffff984 */ /* 0x000fe20000000800 */
[----:B------:R-:W-:Y:S01]  /*bdf0*/  @!PT LDS RZ, [RZ] ;  /* 0x00000000fffff984 */ /* 0x000fe20000000800 */
[----:B------:R1:W-:Y:S01]  /*be00*/  @!P5 LDGSTS.E.BYPASS.LTC128B.128 [R208+0x6000], [R140.64] ;  /* 0x060000008cd0dfae */ /* 0x0003e2000b901d48 */
[CC--:B------:R-:W-:Y:S02]  /*be10*/  @!P3 LEA R134, P1, R135.reuse, R216.reuse, 0x1 ;  /* 0x000000d88786b211 */ /* 0x0c0fe400078208ff */
[CCC-:B------:R-:W-:Y:S01]  /*be20*/  @!P5 LEA.HI.X R139, R135.reuse, R217.reuse, R132.reuse, 0x1, P6 ;  /* 0x000000d9878bd211 */ /* 0x1c0fe200030f0c84 */
[----:B------:R1:W-:Y:S01]  /*be30*/  @P4 STS.128 [R208+0x8000], RZ ;  /* 0x008000ffd0004388 */ /* 0x0003e20000000c00 */
[--C-:B------:R-:W-:Y:S02]  /*be40*/  @!P4 LEA.HI.X R137, R135, R217, R132.reuse, 0x1, P2 ;  /* 0x000000d98789c211 */ /* 0x100fe400010f0c84 */
[----:B------:R-:W-:Y:S01]  /*be50*/  IADD3 R3, P6, R203, R135, RZ ;  /* 0x00000087cb037210 */ /* 0x000fe20007fde0ff */
[----:B------:R-:W-:Y:S01]  /*be60*/  @!PT LDS RZ, [RZ] ;  /* 0x00000000fffff984 */ /* 0x000fe20000000800 */
[----:B------:R-:W-:Y:S01]  /*be70*/  @!PT LDS RZ, [RZ] ;  /* 0x00000000fffff984 */ /* 0x000fe20000000800 */
[----:B------:R-:W-:Y:S01]  /*be80*/  @!PT LDS RZ, [RZ] ;  /* 0x00000000fffff984 */ /* 0x000fe20000000800 */
[----:B------:R1:W-:Y:S01]  /*be90*/  @!P4 LDGSTS.E.BYPASS.LTC128B.128 [R208+0x8000], [R140.64+0x80] ;  /* 0x080000808cd0cfae */ /* 0x0003e2000b901d48 */
[-CC-:B------:R-:W-:Y:S02]  /*bea0*/  @!P3 LEA.HI.X R135, R135, R217.reuse, R132.reuse, 0x1, P1 ;  /* 0x000000d98787b211 */ /* 0x180fe400008f0c84 */
[CC--:B------:R-:W-:Y:S01]  /*beb0*/  @!P4 LEA R144, P2, R3.reuse, R216.reuse, 0x1 ;  /* 0x000000d80390c211 */ /* 0x0c0fe200078408ff */
[----:B------:R1:W-:Y:S01]  /*bec0*/  @P3 STS.128 [R208+0xa000], RZ ;  /* 0x00a000ffd0003388 */ /* 0x0003e20000000c00 */
[CC--:B------:R-:W-:Y:S01]  /*bed0*/  @!P3 LEA R142, P1, R3.reuse, R216.reuse, 0x1 ;  /* 0x000000d8038eb211 */ /* 0x0c0fe200078208ff */
[----:B------:R-:W-:Y:S01]  /*bee0*/  IMAD.X R132, R202, 0x1, R132, P6 ;  /* 0x00000001ca847824 */ /* 0x000fe200030e0684 */
[CC--:B------:R-:W-:Y:S01]  /*bef0*/  @!P5 LEA R146, P6, R3.reuse, R216.reuse, 0x1 ;  /* 0x000000d80392d211 */ /* 0x0c0fe200078c08ff */
[----:B------:R-:W-:Y:S01]  /*bf00*/  @!PT LDS RZ, [RZ] ;  /* 0x00000000fffff984 */ /* 0x000fe20000000800 */
[----:B------:R-:W-:Y:S01]  /*bf10*/  @!PT LDS RZ, [RZ] ;  /* 0x00000000fffff984 */ /* 0x000fe20000000800 */
[----:B------:R-:W-:Y:S01]  /*bf20*/  @!PT LDS RZ, [RZ] ;  /* 0x00000000fffff984 */ /* 0x000fe20000000800 */
[----:B------:R1:W-:Y:S03]  /*bf30*/  @!P3 LDGSTS.E.BYPASS.LTC128B.128 [R208+0xa000], [R140.64+0x100] ;  /* 0x0a0001008cd0bfae */ /* 0x0003e6000b901d48 */
[CCC-:B------:R-:W-:Y:S01]  /*bf40*/  @!P5 LEA.HI.X R147, R3.reuse, R217.reuse, R132.reuse, 0x1, P6 ;  /* 0x000000d90393d211 */ /* 0x1c0fe200030f0c84 */
[----:B------:R1:W-:Y:S01]  /*bf50*/  @P5 STS.128 [R208+0x6800], RZ ;  /* 0x006800ffd0005388 */ /* 0x0003e20000000c00 */
[CCC-:B------:R-:W-:Y:S02]  /*bf60*/  @!P4 LEA.HI.X R145, R3.reuse, R217.reuse, R132.reuse, 0x1, P2 ;  /* 0x000000d90391c211 */ /* 0x1c0fe400010f0c84 */
[--C-:B------:R-:W-:Y:S01]  /*bf70*/  @!P3 LEA.HI.X R143, R3, R217, R132.reuse, 0x1, P1 ;  /* 0x000000d9038fb211 */ /* 0x100fe200008f0c84 */
[----:B------:R-:W-:Y:S01]  /*bf80*/  @!PT LDS RZ, [RZ] ;  /* 0x00000000fffff984 */ /* 0x000fe20000000800 */
[----:B------:R-:W-:Y:S01]  /*bf90*/  @!PT LDS RZ, [RZ] ;  /* 0x00000000fffff984 */ /* 0x000fe20000000800 */
[----:B------:R-:W-:Y:S01]  /*bfa0*/  @!PT LDS RZ, [RZ] ;  /* 0x00000000fffff984 */ /* 0x000fe20000000800 */
[----:B------:R1:W-:Y:S01]  /*bfb0*/  @!P5 LDGSTS.E.BYPASS.LTC128B.128 [R208+0x6800], [R138.64] ;  /* 0x068000008ad0dfae */ /* 0x0003e2000b901d48 */
[----:B------:R-:W-:Y:S03]  /*bfc0*/  IADD3 R2, P6, R203, R3, RZ ;  /* 0x00000003cb027210 */ /* 0x000fe60007fde0ff */
[----:B------:R1:W-:Y:S01]  /*bfd0*/  @P4 STS.128 [R208+0x8800], RZ ;  /* 0x008800ffd0004388 */ /* 0x0003e20000000c00 */
[-C--:B------:R-:W-:Y:S01]  /*bfe0*/  @!P4 LEA R148, P2, R2, R216.reuse, 0x1 ;  /* 0x000000d80294c211 */ /* 0x080fe200078408ff */
[----:B------:R-:W-:Y:S01]  /*bff0*/  IMAD.X R132, R202, 0x1, R132, P6 ;  /* 0x00000001ca847824 */ /* 0x000fe200030e0684 */
[CC--:B------:R-:W-:Y:S01]  /*c000*/  @!P5 LEA R150, P6, R2.reuse, R216.reuse, 0x1 ;  /* 0x000000d80296d211 */ /* 0x0c0fe200078c08ff */
[----:B------:R-:W-:Y:S01]  /*c010*/  @!PT LDS RZ, [RZ] ;  /* 0x00000000fffff984 */ /* 0x000fe20000000800 */
[----:B------:R-:W-:Y:S01]  /*c020*/  @!PT LDS RZ, [RZ] ;  /* 0x00000000fffff984 */ /* 0x000fe20000000800 */
[----:B------:R-:W-:Y:S01]  /*c030*/  @!PT LDS RZ, [RZ] ;  /* 0x00000000fffff984 */ /* 0x000fe20000000800 */
[----:B------:R1:W-:Y:S01]  /*c040*/  @!P4 LDGSTS.E.BYPASS.LTC128B.128 [R208+0x8800], [R136.64+0x80] ;  /* 0x0880008088d0cfae */ /* 0x0003e2000b901d48 */
[C---:B------:R-:W-:Y:S01]  /*c050*/  @!P3 LEA R152, P1, R2.reuse, R216, 0x1 ;  /* 0x000000d80298b211 */ /* 0x040fe200078208ff */
[----:B------:R-:W-:Y:S01]  /*c060*/  IMAD.MOV.U32 R216, RZ, RZ, R140 ;  /* 0x000000ffffd87224 */ /* 0x000fe200078e008c */
[CCC-:B------:R-:W-:Y:S01]  /*c070*/  @!P5 LEA.HI.X R151, R2.reuse, R217.reuse, R132.reuse, 0x1, P6 ;  /* 0x000000d90297d211 */ /* 0x1c0fe200030f0c84 */
[----:B------:R1:W-:Y:S01]  /*c080*/  @P3 STS.128 [R208+0xa800], RZ ;  /* 0x00a800ffd0003388 */ /* 0x0003e20000000c00 */
[CCC-:B------:R-:W-:Y:S02]  /*c090*/  @!P4 LEA.HI.X R149, R2.reuse, R217.reuse, R132.reuse, 0x1, P2 ;  /* 0x000000d90295c211 */ /* 0x1c0fe400010f0c84 */
[----:B------:R-:W-:Y:S01]  /*c0a0*/  @!P3 LEA.HI.X R153, R2, R217, R132, 0x1, P1 ;  /* 0x000000d90299b211 */ /* 0x000fe200008f0c84 */
[----:B------:R-:W-:Y:S01]  /*c0b0*/  @!PT LDS RZ, [RZ] ;  /* 0x00000000fffff984 */ /* 0x000fe20000000800 */
[----:B------:R-:W-:Y:S01]  /*c0c0*/  @!PT LDS RZ, [RZ] ;  /* 0x00000000fffff984 */ /* 0x000fe20000000800 */
[----:B------:R-:W-:Y:S01]  /*c0d0*/  @!PT LDS RZ, [RZ] ;  /* 0x00000000fffff984 */ /* 0x000fe20000000800 */
[----:B------:R1:W-:Y:S01]  /*c0e0*/  @!P3 LDGSTS.E.BYPASS.LTC128B.128 [R208+0xa800], [R134.64+0x100] ;  /* 0x0a80010086d0bfae */ /* 0x0003e2000b901d48 */
[----:B------:R-:W-:Y:S03]  /*c0f0*/  IMAD.MOV.U32 R217, RZ, RZ, R141 ;  /* 0x000000ffffd97224 */ /* 0x000fe600078e008d */
        /* <DEDUP_REMOVED lines=30> */
[----:B------:R-:W0:Y:S02]  /*c2e0*/  LDGDEPBAR ;  /* 0x00000000000079af */ /* 0x000e240000000000 */
.L_x_727:
[----:B------:R-:W-:Y:S01]  /*c2f0*/  FMNMX.FTZ R2, R4, R133, !PT ;  /* 0x0000008504027209 */ /* 0x000fe20007810000 */
[----:B-1----:R-:W-:Y:S01]  /*c300*/  LDSM.16.MT88.4 R140, [R190+0xc000] ;  /* 0x00c00000be8c783b */ /* 0x002fe20000004200 */
[----:B------:R-:W-:Y:S02]  /*c310*/  FMNMX.FTZ R132, R6, R0, !PT ;  /* 0x0000000006847209 */ /* 0x000fe40007810000 */
[----:B------:R-:W-:Y:S02]  /*c320*/  FMNMX.FTZ R3, R5, R2, !PT ;  /* 0x0000000205037209 */ /* 0x000fe40007810000 */
[----:B------:R-:W-:Y:S02]  /*c330*/  FMNMX.FTZ R135, R7, R132, !PT ;  /* 0x0000008407877209 */ /* 0x000fe40007810000 */
[----:B------:R-:W-:Y:S01]  /*c340*/  FMNMX.FTZ R2, R8, R3, !PT ;  /* 0x0000000308027209 */ /* 0x000fe20007810000 */
[----:B------:R-:W-:Y:S01]  /*c350*/  LDSM.16.MT88.4 R144, [R189+0xc000] ;  /* 0x00c00000bd90783b */ /* 0x000fe20000004200 */
        /* <DEDUP_REMOVED lines=23> */
[----:B------:R-:W-:Y:S02]  /*c4d0*/  FMNMX.FTZ R2, R28, R3, !PT ;  /* 0x000000031c027209 */ /* 0x000fe40007810000 */
[----:B------:R-:W-:Y:S02]  /*c4e0*/  FMNMX.FTZ R132, R30, R135, !PT ;  /* 0x000000871e847209 */ /* 0x000fe40007810000 */
[----:B------:R-:W-:Y:S04]  /*c4f0*/  FMNMX.FTZ R3, R29, R2, !PT ;  /* 0x000000021d037209 */ /* 0x000fe80007810000 */
[----:B------:R-:W-:Y:S02]  /*c500*/  FMNMX.FTZ R2, R32, R3, !PT ;  /* 0x0000000320027209 */ /* 0x000fe40007810000 */
[----:B------:R-:W-:Y:S02]  /*c510*/  FMNMX.FTZ R3, R31, R132, !PT ;  /* 0x000000841f037209 */ /* 0x000fe40007810000 */
[----:B------:R-:W-:Y:S02]  /*c520*/  FMNMX.FTZ R136, R33, R2, !PT ;  /* 0x0000000221887209 */ /* 0x000fe40007810000 */
[----:B------:R-:W-:Y:S03]  /*c530*/  FMNMX.FTZ R2, R34, R3, !PT ;  /* 0x0000000322027209 */ /* 0x000fe60007810000 */
[----:B------:R-:W-:Y:S01]  /*c540*/  SHFL.BFLY PT, R3, R136, 0x2, 0x1f ;  /* 0x0c401f0088037f89 */ /* 0x000fe200000e0000 */
[----:B------:R-:W-:Y:S07]  /*c550*/  FMNMX.FTZ R137, R35, R2, !PT ;  /* 0x0000000223897209 */ /* 0x000fee0007810000 */
[----:B------:R-:W1:Y:S02]  /*c560*/  SHFL.BFLY PT, R2, R137, 0x2, 0x1f ;  /* 0x0c401f0089027f89 */ /* 0x000e6400000e0000 */
[----:B-1----:R-:W-:Y:S02]  /*c570*/  FMNMX.FTZ R134, R137, R2, !PT ;  /* 0x0000000289867209 */ /* 0x002fe40007810000 */
[----:B------:R-:W-:Y:S04]  /*c580*/  FMNMX.FTZ R139, R136, R3, !PT ;  /* 0x00000003888b7209 */ /* 0x000fe80007810000 */
[----:B------:R-:W1:Y:S08]  /*c590*/  SHFL.BFLY PT, R3, R134, 0x1, 0x1f ;  /* 0x0c201f0086037f89 */ /* 0x000e7000000e0000 */
[----:B------:R-:W2:Y:S01]  /*c5a0*/  SHFL.BFLY PT, R132, R139, 0x1, 0x1f ;  /* 0x0c201f008b847f89 */ /* 0x000ea200000e0000 */
[----:B-1----:R-:W-:Y:S05]  /*c5b0*/  FMNMX.FTZ R3, R134, R3, !PT ;  /* 0x0000000386037209 */ /* 0x002fea0007810000 */
[----:B------:R-:W-:Y:S01]  /*c5c0*/  FMUL.FTZ R167, R3, c[0x0][0x23c] ;  /* 0x00008f0003a77a20 */ /* 0x000fe20000410000 */
[----:B--2---:R-:W-:Y:S02]  /*c5d0*/  FMNMX.FTZ R132, R139, R132, !PT ;  /* 0x000000848b847209 */ /* 0x004fe40007810000 */
[----:B------:R-:W1:Y:S02]  /*c5e0*/  LDSM.16.MT88.4 R136, [R192+0xc000] ;  /* 0x00c00000c088783b */ /* 0x000e640000004200 */
[C---:B------:R-:W-:Y:S01]  /*c5f0*/  FSETP.NEU.FTZ.AND P1, PT, R132.reuse, -INF , PT ;  /* 0xff8000008400780b */ /* 0x040fe20003f3d000 */
[C---:B------:R-:W-:Y:S02]  /*c600*/  FADD.FTZ R2, -R132.reuse, R133 ;  /* 0x0000008584027221 */ /* 0x040fe40000010100 */
[----:B------:R-:W-:Y:S02]  /*c610*/  FMUL.FTZ R168, R132, c[0x0][0x23c] ;  /* 0x00008f0084a87a20 */ /* 0x000fe40000410000 */
[----:B------:R-:W-:Y:S02]  /*c620*/  FMUL.FTZ R135, R2, c[0x0][0x23c] ;  /* 0x00008f0002877a20 */ /* 0x000fe40000410000 */
[C---:B------:R-:W-:Y:S01]  /*c630*/  FADD.FTZ R133, -R3.reuse, R0 ;  /* 0x0000000003857221 */ /* 0x040fe20000010100 */
[----:B------:R-:W-:Y:S01]  /*c640*/  FSEL R168, R168, RZ, P1 ;  /* 0x000000ffa8a87208 */ /* 0x000fe20000800000 */
[----:B------:R2:W3:Y:S01]  /*c650*/  MUFU.EX2 R2, R135 ;  /* 0x0000008700027308 */ /* 0x0004e20000000800 */
[----:B------:R-:W-:Y:S01]  /*c660*/  FSETP.NEU.FTZ.AND P1, PT, R3, -INF , PT ;  /* 0xff8000000300780b */ /* 0x000fe20003f3d000 */
[----:B------:R-:W-:Y:S01]  /*c670*/  FMUL.FTZ R0, R133, c[0x0][0x23c] ;  /* 0x00008f0085007a20 */ /* 0x000fe20000410000 */
[----:B------:R-:W-:Y:S01]  /*c680*/  MOV R133, R132 ;  /* 0x0000008400857202 */ /* 0x000fe20000000f00 */
[--C-:B------:R-:W-:Y:S01]  /*c690*/  FFMA.FTZ R164, R4, c[0x0][0x23c], -R168.reuse ;  /* 0x00008f0004a47a23 */ /* 0x100fe200000108a8 */
[----:B------:R-:W-:Y:S01]  /*c6a0*/  FSEL R167, R167, RZ, P1 ;  /* 0x000000ffa7a77208 */ /* 0x000fe20000800000 */
[--C-:B------:R-:W-:Y:S01]  /*c6b0*/  FFMA.FTZ R5, R5, c[0x0][0x23c], -R168.reuse ;  /* 0x00008f0005057a23 */ /* 0x100fe200000108a8 */
[----:B------:R-:W-:Y:S01]  /*c6c0*/  ISETP.GT.AND P1, PT, R207, 0x1, PT ;  /* 0x00000001cf00780c */ /* 0x000fe20003f24270 */
[--C-:B------:R-:W-:Y:S02]  /*c6d0*/  FFMA.FTZ R134, R8, c[0x0][0x23c], -R168.reuse ;  /* 0x00008f0008867a23 */ /* 0x100fe400000108a8 */
[--C-:B------:R-:W-:Y:S01]  /*c6e0*/  FFMA.FTZ R6, R6, c[0x0][0x23c], -R167.reuse ;  /* 0x00008f0006067a23 */ /* 0x100fe200000108a7 */
[----:B------:R-:W4:Y:S01]  /*c6f0*/  MUFU.EX2 R0, R0 ;  /* 0x0000000000007308 */ /* 0x000f220000000800 */
[--C-:B------:R-:W-:Y:S02]  /*c700*/  FFMA.FTZ R7, R7, c[0x0][0x23c], -R167.reuse ;  /* 0x00008f0007077a23 */ /* 0x100fe400000108a7 */
[--C-:B------:R-:W-:Y:S02]  /*c710*/  FFMA.FTZ R165, R10, c[0x0][0x23c], -R167.reuse ;  /* 0x00008f000aa57a23 */ /* 0x100fe400000108a7 */
[--C-:B------:R-:W-:Y:S02]  /*c720*/  FFMA.FTZ R166, R11, c[0x0][0x23c], -R167.reuse ;  /* 0x00008f000ba67a23 */ /* 0x100fe400000108a7 */
[--C-:B------:R-:W-:Y:S02]  /*c730*/  FFMA.FTZ R220, R32, c[0x0][0x23c], -R168.reuse ;  /* 0x00008f0020dc7a23 */ /* 0x100fe400000108a8 */
[--C-:B------:R-:W-:Y:S01]  /*c740*/  FFMA.FTZ R224, R34, c[0x0][0x23c], -R167.reuse ;  /* 0x00008f0022e07a23 */ /* 0x100fe200000108a7 */
[----:B------:R-:W-:Y:S01]  /*c750*/  MUFU.EX2 R164, R164 ;  /* 0x000000a400a47308 */ /* 0x000fe20000000800 */
[--C-:B------:R-:W-:Y:S02]  /*c760*/  FFMA.FTZ R169, R12, c[0x0][0x23c], -R168.reuse ;  /* 0x00008f000ca97a23 */ /* 0x100fe400000108a8 */
[--C-:B--2---:R-:W-:Y:S02]  /*c770*/  FFMA.FTZ R135, R9, c[0x0][0x23c], -R168.reuse ;  /* 0x00008f0009877a23 */ /* 0x104fe400000108a8 */
[C---:B---3--:R-:W-:Y:S02]  /*c780*/  FMUL.FTZ R8, R2.reuse, R128 ;  /* 0x0000008002087220 */ /* 0x048fe40000410000 */
[C---:B------:R-:W-:Y:S02]  /*c790*/  FMUL.FTZ R9, R2.reuse, R129 ;  /* 0x0000008102097220 */ /* 0x040fe40000410000 */
[C---:B------:R-:W-:Y:S01]  /*c7a0*/  FMUL.FTZ R36, R2.reuse, R36 ;  /* 0x0000002402247220 */ /* 0x040fe20000410000 */
[----:B------:R-:W2:Y:S01]  /*c7b0*/  MUFU.EX2 R5, R5 ;  /* 0x0000000500057308 */ /* 0x000ea20000000800 */
[C---:B------:R-:W-:Y:S02]  /*c7c0*/  FMUL.FTZ R37, R2.reuse, R37 ;  /* 0x0000002502257220 */ /* 0x040fe40000410000 */
[----:B------:R-:W-:Y:S02]  /*c7d0*/  FMUL.FTZ R40, R2, R40 ;  /* 0x0000002802287220 */ /* 0x000fe40000410000 */
[C---:B----4-:R-:W-:Y:S02]  /*c7e0*/  FMUL.FTZ R10, R0.reuse, R130 ;  /* 0x00000082000a7220 */ /* 0x050fe40000410000 */
[C---:B------:R-:W-:Y:S02]  /*c7f0*/  FMUL.FTZ R11, R0.reuse, R131 ;  /* 0x00000083000b7220 */ /* 0x040fe40000410000 */
[C---:B------:R-:W-:Y:S01]  /*c800*/  FMUL.FTZ R38, R0.reuse, R38 ;  /* 0x0000002600267220 */ /* 0x040fe20000410000 */
[----:B------:R-:W-:Y:S01]  /*c810*/  MUFU.EX2 R6, R6 ;  /* 0x0000000600067308 */ /* 0x000fe20000000800 */
[----:B------:R-:W-:Y:S02]  /*c820*/  FMUL.FTZ R39, R0, R39 ;  /* 0x0000002700277220 */ /* 0x000fe40000410000 */
[----:B------:R-:W-:Y:S02]  /*c830*/  FMUL.FTZ R41, R2, R41 ;  /* 0x0000002902297220 */ /* 0x000fe40000410000 */
[C---:B------:R-:W-:Y:S02]  /*c840*/  FMUL.FTZ R42, R0.reuse, R42 ;  /* 0x0000002a002a7220 */ /* 0x040fe40000410000 */
[----:B------:R-:W-:Y:S02]  /*c850*/  FMUL.FTZ R43, R0, R43 ;  /* 0x0000002b002b7220 */ /* 0x000fe40000410000 */
[C---:B------:R-:W-:Y:S01]  /*c860*/  FMUL.FTZ R44, R2.reuse, R44 ;  /* 0x0000002c022c7220 */ /* 0x040fe20000410000 */
[----:B------:R-:W3:Y:S01]  /*c870*/  MUFU.EX2 R7, R7 ;  /* 0x0000000700077308 */ /* 0x000ee20000000800 */
[----:B------:R-:W-:Y:S02]  /*c880*/  FMUL.FTZ R45, R2, R45 ;  /* 0x0000002d022d7220 */ /* 0x000fe40000410000 */
[C---:B------:R-:W-:Y:S01]  /*c890*/  FMUL.FTZ R46, R0.reuse, R46 ;  /* 0x0000002e002e7220 */ /* 0x040fe20000410000 */
[----:B--2---:R-:W-:Y:S01]  /*c8a0*/  F2FP.BF16.PACK_AB R128, R5, R164 ;  /* 0x000000a40580723e */ /* 0x004fe200000010ff */
[----:B------:R-:W-:Y:S02]  /*c8b0*/  FMUL.FTZ R47, R0, R47 ;  /* 0x0000002f002f7220 */ /* 0x000fe40000410000 */
[C---:B------:R-:W-:Y:S02]  /*c8c0*/  FMUL.FTZ R48, R2.reuse, R48 ;  /* 0x0000003002307220 */ /* 0x040fe40000410000 */
[----:B------:R-:W-:Y:S01]  /*c8d0*/  FMUL.FTZ R49, R2, R49 ;  /* 0x0000003102317220 */ /* 0x000fe20000410000 */
[----:B------:R-:W-:Y:S01]  /*c8e0*/  MUFU.EX2 R134, R134 ;  /* 0x0000008600867308 */ /* 0x000fe20000000800 */
[C---:B------:R-:W-:Y:S02]  /*c8f0*/  FMUL.FTZ R50, R0.reuse, R50 ;  /* 0x0000003200327220 */ /* 0x040fe40000410000 */
[----:B------:R-:W-:Y:S02]  /*c900*/  FMUL.FTZ R51, R0, R51 ;  /* 0x0000003300337220 */ /* 0x000fe40000410000 */
[C---:B------:R-:W-:Y:S02]  /*c910*/  FMUL.FTZ R12, R2.reuse, R124 ;  /* 0x0000007c020c7220 */ /* 0x040fe40000410000 */
[C---:B------:R-:W-:Y:S02]  /*c920*/  FMUL.FTZ R52, R2.reuse, R52 ;  /* 0x0000003402347220 */ /* 0x040fe40000410000 */
[----:B------:R-:W-:Y:S01]  /*c930*/  FMUL.FTZ R53, R2, R53 ;  /* 0x0000003502357220 */ /* 0x000fe20000410000 */
[----:B------:R-:W2:Y:S01]  /*c940*/  MUFU.EX2 R135, R135 ;  /* 0x0000008700877308 */ /* 0x000ea20000000800 */
[C---:B------:R-:W-:Y:S02]  /*c950*/  FMUL.FTZ R54, R0.reuse, R54 ;  /* 0x0000003600367220 */ /* 0x040fe40000410000 */
[----:B------:R-:W-:Y:S01]  /*c960*/  FMUL.FTZ R55, R0, R55 ;  /* 0x0000003700377220 */ /* 0x000fe20000410000 */
[----:B---3--:R-:W-:Y:S01]  /*c970*/  F2FP.BF16.PACK_AB R129, R7, R6 ;  /* 0x000000060781723e */ /* 0x008fe200000010ff */
[C---:B------:R-:W-:Y:S02]  /*c980*/  FMUL.FTZ R56, R2.reuse, R56 ;  /* 0x0000003802387220 */ /* 0x040fe40000410000 */
[----:B------:R-:W-:Y:S02]  /*c990*/  FMUL.FTZ R57, R2, R57 ;  /* 0x0000003902397220 */ /* 0x000fe40000410000 */
[C---:B------:R-:W-:Y:S01]  /*c9a0*/  FMUL.FTZ R58, R0.reuse, R58 ;  /* 0x0000003a003a7220 */ /* 0x040fe20000410000 */
[----:B------:R-:W-:Y:S01]  /*c9b0*/  MUFU.EX2 R165, R165 ;  /* 0x000000a500a57308 */ /* 0x000fe20000000800 */
[----:B------:R-:W-:Y:S02]  /*c9c0*/  FMUL.FTZ R59, R0, R59 ;  /* 0x0000003b003b7220 */ /* 0x000fe40000410000 */
[C---:B------:R-:W-:Y:S02]  /*c9d0*/  FMUL.FTZ R60, R2.reuse, R60 ;  /* 0x0000003c023c7220 */ /* 0x040fe40000410000 */
[----:B------:R-:W-:Y:S02]  /*c9e0*/  FMUL.FTZ R61, R2, R61 ;  /* 0x0000003d023d7220 */ /* 0x000fe40000410000 */
[C---:B------:R-:W-:Y:S02]  /*c9f0*/  FMUL.FTZ R62, R0.reuse, R62 ;  /* 0x0000003e003e7220 */ /* 0x040fe40000410000 */
[----:B------:R-:W-:Y:S01]  /*ca00*/  FMUL.FTZ R63, R0, R63 ;  /* 0x0000003f003f7220 */ /* 0x000fe20000410000 */
[----:B------:R-:W3:Y:S01]  /*ca10*/  MUFU.EX2 R166, R166 ;  /* 0x000000a600a67308 */ /* 0x000ee20000000800 */
[C---:B------:R-:W-:Y:S02]  /*ca20*/  FMUL.FTZ R64, R2.reuse, R64 ;  /* 0x0000004002407220 */ /* 0x040fe40000410000 */
[----:B------:R-:W-:Y:S01]  /*ca30*/  FMUL.FTZ R65, R2, R65 ;  /* 0x0000004102417220 */ /* 0x000fe20000410000 */
[----:B--2---:R-:W-:Y:S01]  /*ca40*/  F2FP.BF16.PACK_AB R130, R135, R134 ;  /* 0x000000868782723e */ /* 0x004fe200000010ff */
        /* <DEDUP_REMOVED lines=9> */
[----:B------:R-:W-:Y:S01]  /*cae0*/  MUFU.EX2 R220, R220 ;  /* 0x000000dc00dc7308 */ /* 0x000fe20000000800 */
[C---:B------:R-:W-:Y:S02]  /*caf0*/  FMUL.FTZ R74, R0.reuse, R74 ;  /* 0x0000004a004a7220 */ /* 0x040fe40000410000 */
[----:B------:R-:W-:Y:S01]  /*cb00*/  FMUL.FTZ R75, R0, R75 ;  /* 0x0000004b004b7220 */ /* 0x000fe20000410000 */
[----:B---3--:R-:W-:Y:S01]  /*cb10*/  F2FP.BF16.PACK_AB R131, R166, R165 ;  /* 0x000000a5a683723e */ /* 0x008fe200000010ff */
[C---:B------:R-:W-:Y:S02]  /*cb20*/  FMUL.FTZ R76, R2.reuse, R76 ;  /* 0x0000004c024c7220 */ /* 0x040fe40000410000 */
[----:B------:R-:W-:Y:S02]  /*cb30*/  FMUL.FTZ R77, R2, R77 ;  /* 0x0000004d024d7220 */ /* 0x000fe40000410000 */
[C---:B------:R-:W-:Y:S01]  /*cb40*/  FMUL.FTZ R78, R0.reuse, R78 ;  /* 0x0000004e004e7220 */ /* 0x040fe20000410000 */
[----:B------:R-:W-:Y:S01]  /*cb50*/  MUFU.EX2 R224, R224 ;  /* 0x000000e000e07308 */ /* 0x000fe20000000800 */
[C---:B-1----:R-:W-:Y:S05]  /*cb60*/  HMMA.16816.F32.BF16 R8, R128.reuse, R136, R8 ;  /* 0x000000888008723c */ /* 0x042fea0000041808 */
[----:B------:R-:W-:Y:S02]  /*cb70*/  FMUL.FTZ R79, R0, R79 ;  /* 0x0000004f004f7220 */ /* 0x000fe40000410000 */
[C---:B------:R-:W-:Y:S01]  /*cb80*/  FMUL.FTZ R80, R2.reuse, R80 ;  /* 0x0000005002507220 */ /* 0x040fe20000410000 */
[C---:B------:R-:W-:Y:S01]  /*cb90*/  HMMA.16816.F32.BF16 R36, R128.reuse, R138, R36 ;  /* 0x0000008a8024723c */ /* 0x040fe20000041824 */
[----:B------:R-:W1:Y:S03]  /*cba0*/  LDSM.16.MT88.4 R136, [R188+0xc000] ;  /* 0x00c00000bc88783b */ /* 0x000e660000004200 */
[----:B------:R-:W-:Y:S02]  /*cbb0*/  FMUL.FTZ R81, R2, R81 ;  /* 0x0000005102517220 */ /* 0x000fe40000410000 */
[C---:B------:R-:W-:Y:S02]  /*cbc0*/  FMUL.FTZ R82, R0.reuse, R82 ;  /* 0x0000005200527220 */ /* 0x040fe40000410000 */
[C---:B------:R-:W-:Y:S04]  /*cbd0*/  HMMA.16816.F32.BF16 R40, R128.reuse, R140, R40 ;  /* 0x0000008c8028723c */ /* 0x040fe80000041828 */
[----:B------:R-:W-:Y:S02]  /*cbe0*/  FMUL.FTZ R83, R0, R83 ;  /* 0x0000005300537220 */ /* 0x000fe40000410000 */
[C---:B------:R-:W-:Y:S02]  /*cbf0*/  FMUL.FTZ R84, R2.reuse, R84 ;  /* 0x0000005402547220 */ /* 0x040fe40000410000 */
[C---:B------:R-:W-:Y:S01]  /*cc00*/  HMMA.16816.F32.BF16 R44, R128.reuse, R142, R44 ;  /* 0x0000008e802c723c */ /* 0x040fe2000004182c */
[----:B------:R-:W2:Y:S03]  /*cc10*/  LDSM.16.MT88.4 R140, [R192+0xe000] ;  /* 0x00e00000c08c783b */ /* 0x000ea60000004200 */
[----:B------:R-:W-:Y:S02]  /*cc20*/  FMUL.FTZ R85, R2, R85 ;  /* 0x0000005502557220 */ /* 0x000fe40000410000 */
[C---:B------:R-:W-:Y:S02]  /*cc30*/  FMUL.FTZ R86, R0.reuse, R86 ;  /* 0x0000005600567220 */ /* 0x040fe40000410000 */
[C---:B------:R-:W-:Y:S04]  /*cc40*/  HMMA.16816.F32.BF16 R48, R128.reuse, R144, R48 ;  /* 0x000000908030723c */ /* 0x040fe80000041830 */
[----:B------:R-:W-:Y:S02]  /*cc50*/  FMUL.FTZ R87, R0, R87 ;  /* 0x0000005700577220 */ /* 0x000fe40000410000 */
[C---:B------:R-:W-:Y:S02]  /*cc60*/  FMUL.FTZ R88, R2.reuse, R88 ;  /* 0x0000005802587220 */ /* 0x040fe40000410000 */
[C---:B------:R-:W-:Y:S01]  /*cc70*/  HMMA.16816.F32.BF16 R52, R128.reuse, R146, R52 ;  /* 0x000000928034723c */ /* 0x040fe20000041834 */
[----:B------:R-:W3:Y:S03]  /*cc80*/  LDSM.16.MT88.4 R144, [R190+0xe000] ;  /* 0x00e00000be90783b */ /* 0x000ee60000004200 */
[----:B------:R-:W-:Y:S02]  /*cc90*/  FMUL.FTZ R89, R2, R89 ;  /* 0x0000005902597220 */ /* 0x000fe40000410000 */
[C---:B------:R-:W-:Y:S02]  /*cca0*/  FMUL.FTZ R90, R0.reuse, R90 ;  /* 0x0000005a005a7220 */ /* 0x040fe40000410000 */
[----:B------:R-:W-:Y:S01]  /*ccb0*/  FMUL.FTZ R91, R0, R91 ;  /* 0x0000005b005b7220 */ /* 0x000fe20000410000 */
[C---:B-1----:R-:W-:Y:S03]  /*ccc0*/  HMMA.16816.F32.BF16 R56, R128.reuse, R136, R56 ;  /* 0x000000888038723c */ /* 0x042fe60000041838 */
[C---:B------:R-:W-:Y:S02]  /*ccd0*/  FMUL.FTZ R92, R2.reuse, R92 ;  /* 0x0000005c025c7220 */ /* 0x040fe40000410000 */
[----:B------:R-:W-:Y:S02]  /*cce0*/  FMUL.FTZ R93, R2, R93 ;  /* 0x0000005d025d7220 */ /* 0x000fe40000410000 */
[C---:B------:R-:W-:Y:S01]  /*ccf0*/  FMUL.FTZ R94, R0.reuse, R94 ;  /* 0x0000005e005e7220 */ /* 0x040fe20000410000 */
[C---:B------:R-:W-:Y:S01]  /*cd00*/  HMMA.16816.F32.BF16 R60, R128.reuse, R138, R60 ;  /* 0x0000008a803c723c */ /* 0x040fe2000004183c */
[----:B------:R-:W1:Y:S03]  /*cd10*/  LDSM.16.MT88.4 R136, [R189+0xe000] ;  /* 0x00e00000bd88783b */ /* 0x000e660000004200 */
[----:B------:R-:W-:Y:S02]  /*cd20*/  FMUL.FTZ R95, R0, R95 ;  /* 0x0000005f005f7220 */ /* 0x000fe40000410000 */
[C---:B------:R-:W-:Y:S02]  /*cd30*/  FMUL.FTZ R96, R2.reuse, R96 ;  /* 0x0000006002607220 */ /* 0x040fe40000410000 */
[C---:B--2---:R-:W-:Y:S04]  /*cd40*/  HMMA.16816.F32.BF16 R64, R128.reuse, R140, R64 ;  /* 0x0000008c8040723c */ /* 0x044fe80000041840 */
[----:B------:R-:W-:Y:S02]  /*cd50*/  FMUL.FTZ R97, R2, R97 ;  /* 0x0000006102617220 */ /* 0x000fe40000410000 */
[C---:B------:R-:W-:Y:S02]  /*cd60*/  FMUL.FTZ R98, R0.reuse, R98 ;  /* 0x0000006200627220 */ /* 0x040fe40000410000 */
[C---:B------:R-:W-:Y:S01]  /*cd70*/  HMMA.16816.F32.BF16 R68, R128.reuse, R142, R68 ;  /* 0x0000008e8044723c */ /* 0x040fe20000041844 */
[----:B------:R-:W2:Y:S03]  /*cd80*/  LDSM.16.MT88.4 R140, [R188+0xe000] ;  /* 0x00e00000bc8c783b */ /* 0x000ea60000004200 */
[----:B------:R-:W-:Y:S02]  /*cd90*/  FMUL.FTZ R99, R0, R99 ;  /* 0x0000006300637220 */ /* 0x000fe40000410000 */
[C---:B------:R-:W-:Y:S02]  /*cda0*/  FMUL.FTZ R100, R2.reuse, R100 ;  /* 0x0000006402647220 */ /* 0x040fe40000410000 */
[C---:B---3--:R-:W-:Y:S04]  /*cdb0*/  HMMA.16816.F32.BF16 R72, R128.reuse, R144, R72 ;  /* 0x000000908048723c */ /* 0x048fe80000041848 */
[----:B------:R-:W-:Y:S02]  /*cdc0*/  FMUL.FTZ R101, R2, R101 ;  /* 0x0000006502657220 */ /* 0x000fe40000410000 */
[C---:B------:R-:W-:Y:S02]  /*cdd0*/  FMUL.FTZ R102, R0.reuse, R102 ;  /* 0x0000006600667220 */ /* 0x040fe40000410000 */
[C---:B------:R-:W-:Y:S01]  /*cde0*/  HMMA.16816.F32.BF16 R76, R128.reuse, R146, R76 ;  /* 0x00000092804c723c */ /* 0x040fe2000004184c */
[----:B------:R-:W3:Y:S03]  /*cdf0*/  LDSM.16.MT88.4 R144, [R192+0x10000] ;  /* 0x01000000c090783b */ /* 0x000ee60000004200 */
[----:B------:R-:W-:Y:S02]  /*ce00*/  FMUL.FTZ R103, R0, R103 ;  /* 0x0000006700677220 */ /* 0x000fe40000410000 */
[--C-:B------:R-:W-:Y:S02]  /*ce10*/  FFMA.FTZ R170, R13, c[0x0][0x23c], -R168.reuse ;  /* 0x00008f000daa7a23 */ /* 0x100fe400000108a8 */
[----:B------:R-:W-:Y:S01]  /*ce20*/  FMUL.FTZ R13, R2, R125 ;  /* 0x0000007d020d7220 */ /* 0x000fe20000410000 */
[C---:B-1----:R-:W-:Y:S03]  /*ce30*/  HMMA.16816.F32.BF16 R80, R128.reuse, R136, R80 ;  /* 0x000000888050723c */ /* 0x042fe60000041850 */
[--C-:B------:R-:W-:Y:S01]  /*ce40*/  FFMA.FTZ R171, R14, c[0x0][0x23c], -R167.reuse ;  /* 0x00008f000eab7a23 */ /* 0x100fe200000108a7 */
[----:B------:R-:W1:Y:S01]  /*ce50*/  MUFU.EX2 R170, R170 ;  /* 0x000000aa00aa7308 */ /* 0x000e620000000800 */
[C---:B------:R-:W-:Y:S02]  /*ce60*/  FMUL.FTZ R14, R0.reuse, R126 ;  /* 0x0000007e000e7220 */ /* 0x040fe40000410000 */
[--C-:B------:R-:W-:Y:S01]  /*ce70*/  FFMA.FTZ R172, R15, c[0x0][0x23c], -R167.reuse ;  /* 0x00008f000fac7a23 */ /* 0x100fe200000108a7 */
[C---:B------:R-:W-:Y:S01]  /*ce80*/  HMMA.16816.F32.BF16 R84, R128.reuse, R138, R84 ;  /* 0x0000008a8054723c */ /* 0x040fe20000041854 */
[----:B------:R-:W4:Y:S03]  /*ce90*/  LDSM.16.MT88.4 R136, [R190+0x10000] ;  /* 0x01000000be88783b */ /* 0x000f260000004200 */
[----:B------:R-:W-:Y:S02]  /*cea0*/  FMUL.FTZ R15, R0, R127 ;  /* 0x0000007f000f7220 */ /* 0x000fe40000410000 */
[C---:B------:R-:W-:Y:S01]  /*ceb0*/  FMUL.FTZ R104, R2.reuse, R104 ;  /* 0x0000006802687220 */ /* 0x040fe20000410000 */
[----:B------:R-:W-:Y:S01]  /*cec0*/  MUFU.EX2 R171, R171 ;  /* 0x000000ab00ab7308 */ /* 0x000fe20000000800 */
[C---:B--2---:R-:W-:Y:S01]  /*ced0*/  HMMA.16816.F32.BF16 R88, R128.reuse, R140, R88 ;  /* 0x0000008c8058723c */ /* 0x044fe20000041858 */
[----:B------:R-:W-:Y:S03]  /*cee0*/  LDSM.16.MT88.4 R124, [R188+0x10000] ;  /* 0x01000000bc7c783b */ /* 0x000fe60000004200 */
[----:B------:R-:W-:Y:S02]  /*cef0*/  FMUL.FTZ R105, R2, R105 ;  /* 0x0000006902697220 */ /* 0x000fe40000410000 */
[C---:B------:R-:W-:Y:S02]  /*cf00*/  FMUL.FTZ R106, R0.reuse, R106 ;  /* 0x0000006a006a7220 */ /* 0x040fe40000410000 */
[C---:B------:R-:W-:Y:S01]  /*cf10*/  HMMA.16816.F32.BF16 R92, R128.reuse, R142, R92 ;  /* 0x0000008e805c723c */ /* 0x040fe2000004185c */
[----:B------:R-:W2:Y:S01]  /*cf20*/  LDSM.16.MT88.4 R140, [R189+0x10000] ;  /* 0x01000000bd8c783b */ /* 0x000ea20000004200 */
[----:B------:R-:W5:Y:S02]  /*cf30*/  MUFU.EX2 R172, R172 ;  /* 0x000000ac00ac7308 */ /* 0x000f640000000800 */
[----:B------:R-:W-:Y:S02]  /*cf40*/  FMUL.FTZ R107, R0, R107 ;  /* 0x0000006b006b7220 */ /* 0x000fe40000410000 */
[C---:B------:R-:W-:Y:S02]  /*cf50*/  FMUL.FTZ R108, R2.reuse, R108 ;  /* 0x0000006c026c7220 */ /* 0x040fe40000410000 */
[C---:B---3--:R-:W-:Y:S04]  /*cf60*/  HMMA.16816.F32.BF16 R96, R128.reuse, R144, R96 ;  /* 0x000000908060723c */ /* 0x048fe80000041860 */
[----:B------:R-:W-:Y:S02]  /*cf70*/  FMUL.FTZ R109, R2, R109 ;  /* 0x0000006d026d7220 */ /* 0x000fe40000410000 */
[C---:B------:R-:W-:Y:S02]  /*cf80*/  FMUL.FTZ R110, R0.reuse, R110 ;  /* 0x0000006e006e7220 */ /* 0x040fe40000410000 */
[C---:B------:R-:W-:Y:S01]  /*cf90*/  HMMA.16816.F32.BF16 R100, R128.reuse, R146, R100 ;  /* 0x000000928064723c */ /* 0x040fe20000041864 */
[----:B------:R-:W-:Y:S03]  /*cfa0*/  LDSM.16.MT88.4 R144, [R190+0xc800] ;  /* 0x00c80000be90783b */ /* 0x000fe60000004200 */
[----:B------:R-:W-:Y:S02]  /*cfb0*/  FMUL.FTZ R111, R0, R111 ;  /* 0x0000006f006f7220 */ /* 0x000fe40000410000 */
[--C-:B------:R-:W-:Y:S02]  /*cfc0*/  FFMA.FTZ R173, R16, c[0x0][0x23c], -R168.reuse ;  /* 0x00008f0010ad7a23 */ /* 0x100fe400000108a8 */
[----:B------:R-:W-:Y:S01]  /*cfd0*/  FFMA.FTZ R174, R17, c[0x0][0x23c], -R168 ;  /* 0x00008f0011ae7a23 */ /* 0x000fe200000108a8 */
[C---:B----4-:R-:W-:Y:S03]  /*cfe0*/  HMMA.16816.F32.BF16 R104, R128.reuse, R136, R104 ;  /* 0x000000888068723c */ /* 0x050fe60000041868 */
[--C-:B------:R-:W-:Y:S01]  /*cff0*/  FFMA.FTZ R175, R18, c[0x0][0x23c], -R167.reuse ;  /* 0x00008f0012af7a23 */ /* 0x100fe200000108a7 */
[----:B------:R-:W-:Y:S01]  /*d000*/  MUFU.EX2 R173, R173 ;  /* 0x000000ad00ad7308 */ /* 0x000fe20000000800 */
[----:B------:R-:W-:Y:S02]  /*d010*/  FFMA.FTZ R218, R19, c[0x0][0x23c], -R167 ;  /* 0x00008f0013da7a23 */ /* 0x000fe400000108a7 */
[C---:B------:R-:W-:Y:S01]  /*d020*/  FMUL.FTZ R112, R2.reuse, R112 ;  /* 0x0000007002707220 */ /* 0x040fe20000410000 */
[C---:B------:R-:W-:Y:S01]  /*d030*/  HMMA.16816.F32.BF16 R12, R128.reuse, R138, R12 ;  /* 0x0000008a800c723c */ /* 0x040fe2000004180c */
[----:B------:R-:W3:Y:S03]  /*d040*/  LDSM.16.MT88.4 R136, [R192+0xc800] ;  /* 0x00c80000c088783b */ /* 0x000ee60000004200 */
[----:B------:R-:W-:Y:S02]  /*d050*/  FMUL.FTZ R113, R2, R113 ;  /* 0x0000007102717220 */ /* 0x000fe40000410000 */
[----:B------:R-:W4:Y:S01]  /*d060*/  MUFU.EX2 R174, R174 ;  /* 0x000000ae00ae7308 */ /* 0x000f220000000800 */
[C---:B------:R-:W-:Y:S01]  /*d070*/  FMUL.FTZ R114, R0.reuse, R114 ;  /* 0x0000007200727220 */ /* 0x040fe20000410000 */
[C---:B--2---:R-:W-:Y:S04]  /*d080*/  HMMA.16816.F32.BF16 R108, R128.reuse, R140, R108 ;  /* 0x0000008c806c723c */ /* 0x044fe8000004186c */
[----:B------:R-:W-:Y:S02]  /*d090*/  FMUL.FTZ R115, R0, R115 ;  /* 0x0000007300737220 */ /* 0x000fe40000410000 */
[----:B------:R-:W-:Y:S01]  /*d0a0*/  FMUL.FTZ R16, R2, R120 ;  /* 0x0000007802107220 */ /* 0x000fe20000410000 */
[----:B-1----:R-:W-:Y:S01]  /*d0b0*/  F2FP.BF16.PACK_AB R120, R170, R169 ;  /* 0x000000a9aa78723e */ /* 0x002fe200000010ff */
[----:B------:R-:W-:Y:S01]  /*d0c0*/  MUFU.EX2 R175, R175 ;  /* 0x000000af00af7308 */ /* 0x000fe20000000800 */
[----:B------:R-:W-:Y:S02]  /*d0d0*/  FMUL.FTZ R17, R2, R121 ;  /* 0x0000007902117220 */ /* 0x000fe40000410000 */
[C---:B------:R-:W-:Y:S01]  /*d0e0*/  HMMA.16816.F32.BF16 R112, R128.reuse, R142, R112 ;  /* 0x0000008e8070723c */ /* 0x040fe20000041870 */
[----:B------:R-:W1:Y:S02]  /*d0f0*/  LDSM.16.MT88.4 R140, [R189+0xc800] ;  /* 0x00c80000bd8c783b */ /* 0x000e640000004200 */
[----:B------:R-:W-:Y:S01]  /*d100*/  FMUL.FTZ R18, R0, R122 ;  /* 0x0000007a00127220 */ /* 0x000fe20000410000 */
[----:B-----5:R-:W-:Y:S01]  /*d110*/  F2FP.BF16.PACK_AB R121, R172, R171 ;  /* 0x000000abac79723e */ /* 0x020fe200000010ff */
[----:B------:R-:W-:Y:S02]  /*d120*/  FMUL.FTZ R19, R0, R123 ;  /* 0x0000007b00137220 */ /* 0x000fe40000410000 */
[----:B------:R-:W2:Y:S01]  /*d130*/  MUFU.EX2 R218, R218 ;  /* 0x000000da00da7308 */ /* 0x000ea20000000800 */
[C---:B------:R-:W-:Y:S04]  /*d140*/  FMUL.FTZ R116, R2.reuse, R116 ;  /* 0x0000007402747220 */ /* 0x040fe80000410000 */
[C---:B------:R-:W-:Y:S03]  /*d150*/  HMMA.16816.F32.BF16 R16, R128.reuse, R124, R16 ;  /* 0x0000007c8010723c */ /* 0x040fe60000041810 */
[----:B------:R-:W-:Y:S01]  /*d160*/  FMUL.FTZ R117, R2, R117 ;  /* 0x0000007502757220 */ /* 0x000fe20000410000 */
[----:B----4-:R-:W-:Y:S01]  /*d170*/  F2FP.BF16.PACK_AB R122, R174, R173 ;  /* 0x000000adae7a723e */ /* 0x010fe200000010ff */
[C---:B------:R-:W-:Y:S02]  /*d180*/  FMUL.FTZ R118, R0.reuse, R118 ;  /* 0x0000007600767220 */ /* 0x040fe40000410000 */
[----:B------:R-:W-:Y:S02]  /*d190*/  FMUL.FTZ R119, R0, R119 ;  /* 0x0000007700777220 */ /* 0x000fe40000410000 */
[----:B------:R-:W-:Y:S03]  /*d1a0*/  FFMA.FTZ R164, R2, R221, R164 ;  /* 0x000000dd02a47223 */ /* 0x000fe600000100a4 */
[----:B------:R-:W-:Y:S01]  /*d1b0*/  FFMA.FTZ R6, R0, R219, R6 ;  /* 0x000000db00067223 */ /* 0x000fe20000010006 */
[----:B------:R-:W-:Y:S01]  /*d1c0*/  IADD3 R0, R207, -0x1, RZ ;  /* 0xffffffffcf007810 */ /* 0x000fe20007ffe0ff */
[----:B------:R-:W-:Y:S01]  /*d1d0*/  HMMA.16816.F32.BF16 R116, R128, R126, R116 ;  /* 0x0000007e8074723c */ /* 0x000fe20000041874 */
[----:B------:R-:W4:Y:S02]  /*d1e0*/  LDSM.16.MT88.4 R124, [R188+0xe800] ;  /* 0x00e80000bc7c783b */ /* 0x000f240000004200 */
[----:B------:R-:W-:Y:S01]  /*d1f0*/  FADD.FTZ R5, R5, R164 ;  /* 0x000000a405057221 */ /* 0x000fe20000010000 */
[----:B------:R-:W-:Y:S01]  /*d200*/  MOV R207, R0 ;  /* 0x0000000000cf7202 */ /* 0x000fe20000000f00 */
[----:B------:R-:W-:Y:S01]  /*d210*/  FADD.FTZ R6, R7, R6 ;  /* 0x0000000607067221 */ /* 0x000fe20000010000 */
[----:B--2---:R-:W-:Y:S01]  /*d220*/  F2FP.BF16.PACK_AB R123, R218, R175 ;  /* 0x000000afda7b723e */ /* 0x004fe200000010ff */
[----:B------:R-:W-:Y:S01]  /*d230*/  FADD.FTZ R134, R134, R5 ;  /* 0x0000000586867221 */ /* 0x000fe20000010000 */
[----:B------:R-:W-:Y:S01]  /*d240*/  MOV R0, R3 ;  /* 0x0000000300007202 */ /* 0x000fe20000000f00 */
[----:B------:R-:W2:Y:S03]  /*d250*/  LDSM.16.MT88.4 R128, [R192+0x10800] ;  /* 0x01080000c080783b */ /* 0x000ea60000004200 */
[----:B------:R-:W-:Y:S01]  /*d260*/  FADD.FTZ R165, R165, R6 ;  /* 0x00000006a5a57221 */ /* 0x000fe20000010000 */
[C---:B---3--:R-:W-:Y:S05]  /*d270*/  HMMA.16816.F32.BF16 R8, R120.reuse, R136, R8 ;  /* 0x000000887808723c */ /* 0x048fea0000041808 */
[----:B------:R-:W-:Y:S02]  /*d280*/  FADD.FTZ R134, R135, R134 ;  /* 0x0000008687867221 */ /* 0x000fe40000010000 */
[----:B------:R-:W-:Y:S01]  /*d290*/  FADD.FTZ R166, R166, R165 ;  /* 0x000000a5a6a67221 */ /* 0x000fe20000010000 */
[C---:B------:R-:W-:Y:S01]  /*d2a0*/  HMMA.16816.F32.BF16 R36, R120.reuse, R138, R36 ;  /* 0x0000008a7824723c */ /* 0x040fe20000041824 */
[----:B------:R-:W3:Y:S03]  /*d2b0*/  LDSM.16.MT88.4 R136, [R190+0x10800] ;  /* 0x01080000be88783b */ /* 0x000ee60000004200 */
[----:B------:R-:W-:Y:S02]  /*d2c0*/  FADD.FTZ R169, R169, R134 ;  /* 0x00000086a9a97221 */ /* 0x000fe40000010000 */
[----:B------:R-:W-:Y:S02]  /*d2d0*/  FADD.FTZ R171, R171, R166 ;  /* 0x000000a6abab7221 */ /* 0x000fe40000010000 */
[C---:B------:R-:W-:Y:S04]  /*d2e0*/  HMMA.16816.F32.BF16 R40, R120.reuse, R144, R40 ;  /* 0x000000907828723c */ /* 0x040fe80000041828 */
[----:B------:R-:W-:Y:S02]  /*d2f0*/  FADD.FTZ R170, R170, R169 ;  /* 0x000000a9aaaa7221 */ /* 0x000fe40000010000 */
[----:B------:R-:W-:Y:S02]  /*d300*/  FADD.FTZ R172, R172, R171 ;  /* 0x000000abacac7221 */ /* 0x000fe40000010000 */
[C---:B------:R-:W-:Y:S01]  /*d310*/  HMMA.16816.F32.BF16 R44, R120.reuse, R146, R44 ;  /* 0x00000092782c723c */ /* 0x040fe2000004182c */
[----:B------:R-:W-:Y:S03]  /*d320*/  LDSM.16.MT88.4 R144, [R190+0xf000] ;  /* 0x00f00000be90783b */ /* 0x000fe60000004200 */
[----:B------:R-:W-:Y:S02]  /*d330*/  FADD.FTZ R173, R173, R170 ;  /* 0x000000aaadad7221 */ /* 0x000fe40000010000 */
[----:B------:R-:W-:Y:S02]  /*d340*/  FADD.FTZ R5, R175, R172 ;  /* 0x000000acaf057221 */ /* 0x000fe40000010000 */
[C---:B-1----:R-:W-:Y:S04]  /*d350*/  HMMA.16816.F32.BF16 R48, R120.reuse, R140, R48 ;  /* 0x0000008c7830723c */ /* 0x042fe80000041830 */
[----:B------:R-:W-:Y:S02]  /*d360*/  FADD.FTZ R173, R174, R173 ;  /* 0x000000adaead7221 */ /* 0x000fe40000010000 */
[----:B------:R-:W-:Y:S02]  /*d370*/  FADD.FTZ R5, R218, R5 ;  /* 0x00000005da057221 */ /* 0x000fe40000010000 */
[C---:B------:R-:W-:Y:S01]  /*d380*/  HMMA.16816.F32.BF16 R52, R120.reuse, R142, R52 ;  /* 0x0000008e7834723c */ /* 0x040fe20000041834 */
[----:B------:R-:W1:Y:S07]  /*d390*/  LDSM.16.MT88.4 R140, [R189+0x10800] ;  /* 0x01080000bd8c783b */ /* 0x000e6e0000004200 */
[C---:B------:R-:W-:Y:S08]  /*d3a0*/  HMMA.16816.F32.BF16 R56, R120.reuse, R148, R56 ;  /* 0x000000947838723c */ /* 0x040ff00000041838 */
[C---:B------:R-:W-:Y:S01]  /*d3b0*/  HMMA.16816.F32.BF16 R60, R120.reuse, R150, R60 ;  /* 0x00000096783c723c */ /* 0x040fe2000004183c */
[----:B------:R-:W-:Y:S07]  /*d3c0*/  LDSM.16.MT88.4 R148, [R189+0xf000] ;  /* 0x00f00000bd94783b */ /* 0x000fee0000004200 */
[C---:B------:R-:W-:Y:S07]  /*d3d0*/  HMMA.16816.F32.BF16 R64, R120.reuse, R152, R64 ;  /* 0x000000987840723c */ /* 0x040fee0000041840 */
[--C-:B------:R-:W-:Y:S01]  /*d3e0*/  FFMA.FTZ R152, R20, c[0x0][0x23c], -R168.reuse ;  /* 0x00008f0014987a23 */ /* 0x100fe200000108a8 */
[C---:B------:R-:W-:Y:S04]  /*d3f0*/  HMMA.16816.F32.BF16 R68, R120.reuse, R154, R68 ;  /* 0x0000009a7844723c */ /* 0x040fe80000041844 */
[--C-:B------:R-:W-:Y:S01]  /*d400*/  FFMA.FTZ R153, R21, c[0x0][0x23c], -R168.reuse ;  /* 0x00008f0015997a23 */ /* 0x100fe200000108a8 */
[----:B------:R-:W-:Y:S02]  /*d410*/  MUFU.EX2 R152, R152 ;  /* 0x0000009800987308 */ /* 0x000fe40000000800 */
[--C-:B------:R-:W-:Y:S01]  /*d420*/  FFMA.FTZ R154, R22, c[0x0][0x23c], -R167.reuse ;  /* 0x00008f00169a7a23 */ /* 0x100fe200000108a7 */
[C---:B------:R-:W-:Y:S04]  /*d430*/  HMMA.16816.F32.BF16 R72, R120.reuse, R156, R72 ;  /* 0x0000009c7848723c */ /* 0x040fe80000041848 */
[--C-:B------:R-:W-:Y:S02]  /*d440*/  FFMA.FTZ R155, R23, c[0x0][0x23c], -R167.reuse ;  /* 0x00008f00179b7a23 */ /* 0x100fe400000108a7 */
[----:B------:R-:W5:Y:S01]  /*d450*/  LDSM.16.MT88.4 R20, [R188+0x10800] ;  /* 0x01080000bc14783b */ /* 0x000f620000004200 */
[--C-:B------:R-:W-:Y:S01]  /*d460*/  FFMA.FTZ R156, R24, c[0x0][0x23c], -R168.reuse ;  /* 0x00008f00189c7a23 */ /* 0x100fe200000108a8 */
[C---:B------:R-:W-:Y:S01]  /*d470*/  HMMA.16816.F32.BF16 R76, R120.reuse, R158, R76 ;  /* 0x0000009e784c723c */ /* 0x040fe2000004184c */
[----:B------:R-:W1:Y:S03]  /*d480*/  MUFU.EX2 R153, R153 ;  /* 0x0000009900997308 */ /* 0x000e660000000800 */
[--C-:B------:R-:W-:Y:S03]  /*d490*/  FFMA.FTZ R157, R25, c[0x0][0x23c], -R168.reuse ;  /* 0x00008f00199d7a23 */ /* 0x100fe600000108a8 */
[--C-:B------:R-:W-:Y:S01]  /*d4a0*/  FFMA.FTZ R158, R26, c[0x0][0x23c], -R167.reuse ;  /* 0x00008f001a9e7a23 */ /* 0x100fe200000108a7 */
[C---:B------:R-:W-:Y:S03]  /*d4b0*/  HMMA.16816.F32.BF16 R80, R120.reuse, R160, R80 ;  /* 0x000000a07850723c */ /* 0x040fe60000041850 */
[----:B------:R-:W-:Y:S01]  /*d4c0*/  MUFU.EX2 R154, R154 ;  /* 0x0000009a009a7308 */ /* 0x000fe20000000800 */
[--C-:B------:R-:W-:Y:S02]  /*d4d0*/  FFMA.FTZ R159, R27, c[0x0][0x23c], -R167.reuse ;  /* 0x00008f001b9f7a23 */ /* 0x100fe400000108a7 */
[----:B------:R-:W-:Y:S01]  /*d4e0*/  LDSM.16.MT88.4 R24, [R189+0xd000] ;  /* 0x00d00000bd18783b */ /* 0x000fe20000004200 */
[--C-:B------:R-:W-:Y:S01]  /*d4f0*/  FFMA.FTZ R160, R28, c[0x0][0x23c], -R168.reuse ;  /* 0x00008f001ca07a23 */ /* 0x100fe200000108a8 */
[C---:B------:R-:W-:Y:S04]  /*d500*/  HMMA.16816.F32.BF16 R84, R120.reuse, R162, R84 ;  /* 0x000000a27854723c */ /* 0x040fe80000041854 */
[--C-:B------:R-:W-:Y:S01]  /*d510*/  FFMA.FTZ R161, R29, c[0x0][0x23c], -R168.reuse ;  /* 0x00008f001da17a23 */ /* 0x100fe200000108a8 */
[----:B------:R-:W1:Y:S01]  /*d520*/  MUFU.EX2 R155, R155 ;  /* 0x0000009b009b7308 */ /* 0x000e620000000800 */
[----:B------:R-:W-:Y:S02]  /*d530*/  FFMA.FTZ R168, R33, c[0x0][0x23c], -R168 ;  /* 0x00008f0021a87a23 */ /* 0x000fe400000108a8 */
[C---:B----4-:R-:W-:Y:S04]  /*d540*/  HMMA.16816.F32.BF16 R88, R120.reuse, R124, R88 ;  /* 0x0000007c7858723c */ /* 0x050fe80000041858 */
[--C-:B------:R-:W-:Y:S02]  /*d550*/  FFMA.FTZ R162, R30, c[0x0][0x23c], -R167.reuse ;  /* 0x00008f001ea27a23 */ /* 0x100fe400000108a7 */
[--C-:B------:R-:W-:Y:S01]  /*d560*/  FFMA.FTZ R163, R31, c[0x0][0x23c], -R167.reuse ;  /* 0x00008f001fa37a23 */ /* 0x100fe200000108a7 */
[----:B------:R-:W-:Y:S01]  /*d570*/  MUFU.EX2 R156, R156 ;  /* 0x0000009c009c7308 */ /* 0x000fe20000000800 */
[C---:B------:R-:W-:Y:S01]  /*d580*/  HMMA.16816.F32.BF16 R92, R120.reuse, R126, R92 ;  /* 0x0000007e785c723c */ /* 0x040fe2000004185c */
[----:B------:R-:W4:Y:S03]  /*d590*/  LDSM.16.MT88.4 R124, [R192+0xd000] ;  /* 0x00d00000c07c783b */ /* 0x000f260000004200 */
[----:B------:R-:W-:Y:S04]  /*d5a0*/  FFMA.FTZ R167, R35, c[0x0][0x23c], -R167 ;  /* 0x00008f0023a77a23 */ /* 0x000fe800000108a7 */
[C---:B--2---:R-:W-:Y:S01]  /*d5b0*/  HMMA.16816.F32.BF16 R96, R120.reuse, R128, R96 ;  /* 0x000000807860723c */ /* 0x044fe20000041860 */
[----:B------:R-:W-:Y:S01]  /*d5c0*/  LDSM.16.MT88.4 R28, [R188+0x11000] ;  /* 0x01100000bc1c783b */ /* 0x000fe20000004200 */
[----:B------:R-:W2:Y:S06]  /*d5d0*/  MUFU.EX2 R157, R157 ;  /* 0x0000009d009d7308 */ /* 0x000eac0000000800 */
[C---:B------:R-:W-:Y:S01]  /*d5e0*/  HMMA.16816.F32.BF16 R100, R120.reuse, R130, R100 ;  /* 0x000000827864723c */ /* 0x040fe20000041864 */
[----:B------:R-:W2:Y:S03]  /*d5f0*/  LDSM.16.MT88.4 R128, [R190+0xd000] ;  /* 0x00d00000be80783b */ /* 0x000ea60000004200 */
[----:B------:R-:W-:Y:S04]  /*d600*/  MUFU.EX2 R158, R158 ;  /* 0x0000009e009e7308 */ /* 0x000fe80000000800 */
[C---:B---3--:R-:W-:Y:S01]  /*d610*/  HMMA.16816.F32.BF16 R104, R120.reuse, R136, R104 ;  /* 0x000000887868723c */ /* 0x048fe20000041868 */
[----:B------:R-:W-:Y:S05]  /*d620*/  LDSM.16.MT88.4 R32, [R189+0xd800] ;  /* 0x00d80000bd20783b */ /* 0x000fea0000004200 */
[----:B------:R-:W3:Y:S02]  /*d630*/  MUFU.EX2 R159, R159 ;  /* 0x0000009f009f7308 */ /* 0x000ee40000000800 */
[C---:B------:R-:W-:Y:S01]  /*d640*/  HMMA.16816.F32.BF16 R12, R120.reuse, R138, R12 ;  /* 0x0000008a780c723c */ /* 0x040fe2000004180c */
[----:B------:R-:W3:Y:S07]  /*d650*/  LDSM.16.MT88.4 R136, [R188+0xd000] ;  /* 0x00d00000bc88783b */ /* 0x000eee0000004200 */
[C---:B-1----:R-:W-:Y:S01]  /*d660*/  HMMA.16816.F32.BF16 R108, R120.reuse, R140, R108 ;  /* 0x0000008c786c723c */ /* 0x042fe2000004186c */
[----:B------:R-:W-:Y:S07]  /*d670*/  MUFU.EX2 R160, R160 ;  /* 0x000000a000a07308 */ /* 0x000fee0000000800 */
[C---:B------:R-:W-:Y:S01]  /*d680*/  HMMA.16816.F32.BF16 R112, R120.reuse, R142, R112 ;  /* 0x0000008e7870723c */ /* 0x040fe20000041870 */
[----:B------:R-:W1:Y:S02]  /*d690*/  LDSM.16.MT88.4 R140, [R192+0xf000] ;  /* 0x00f00000c08c783b */ /* 0x000e640000004200 */
[----:B------:R-:W1:Y:S05]  /*d6a0*/  MUFU.EX2 R161, R161 ;  /* 0x000000a100a17308 */ /* 0x000e6a0000000800 */
[C---:B-----5:R-:W-:Y:S05]  /*d6b0*/  HMMA.16816.F32.BF16 R16, R120.reuse, R20, R16 ;  /* 0x000000147810723c */ /* 0x060fea0000041810 */
[----:B------:R-:W-:Y:S02]  /*d6c0*/  MUFU.EX2 R162, R162 ;  /* 0x000000a200a27308 */ /* 0x000fe40000000800 */
[----:B------:R-:W-:Y:S01]  /*d6d0*/  F2FP.BF16.PACK_AB R20, R153, R152 ;  /* 0x000000989914723e */ /* 0x000fe200000010ff */
[----:B------:R-:W-:Y:S01]  /*d6e0*/  HMMA.16816.F32.BF16 R116, R120, R22, R116 ;  /* 0x000000167874723c */ /* 0x000fe20000041874 */
[----:B------:R-:W5:Y:S03]  /*d6f0*/  LDSM.16.MT88.4 R120, [R188+0xf000] ;  /* 0x00f00000bc78783b */ /* 0x000f660000004200 */
[----:B------:R-:W-:Y:S01]  /*d700*/  F2FP.BF16.PACK_AB R21, R155, R154 ;  /* 0x0000009a9b15723e */ /* 0x000fe200000010ff */
[----:B------:R-:W-:Y:S02]  /*d710*/  FADD.FTZ R152, R152, R173 ;  /* 0x000000ad98987221 */ /* 0x000fe40000010000 */
[----:B--2---:R-:W-:Y:S01]  /*d720*/  F2FP.BF16.PACK_AB R22, R157, R156 ;  /* 0x0000009c9d16723e */ /* 0x004fe200000010ff */
[----:B------:R-:W2:Y:S01]  /*d730*/  MUFU.EX2 R163, R163 ;  /* 0x000000a300a37308 */ /* 0x000ea20000000800 */
[----:B---3--:R-:W-:Y:S03]  /*d740*/  F2FP.BF16.PACK_AB R23, R159, R158 ;  /* 0x0000009e9f17723e */ /* 0x008fe600000010ff */
[----:B------:R-:W-:Y:S02]  /*d750*/  FADD.FTZ R154, R154, R5 ;  /* 0x000000059a9a7221 */ /* 0x000fe40000010000 */
[----:B------:R-:W-:Y:S02]  /*d760*/  FADD.FTZ R153, R153, R152 ;  /* 0x0000009899997221 */ /* 0x000fe40000010000 */
[C---:B----4-:R-:W-:Y:S02]  /*d770*/  HMMA.16816.F32.BF16 R8, R20.reuse, R124, R8 ;  /* 0x0000007c1408723c */ /* 0x050fe40000041808 */
[----:B------:R-:W3:Y:S03]  /*d780*/  MUFU.EX2 R225, R168 ;  /* 0x000000a800e17308 */ /* 0x000ee60000000800 */
[----:B------:R-:W-:Y:S02]  /*d790*/  FADD.FTZ R155, R155, R154 ;  /* 0x0000009a9b9b7221 */ /* 0x000fe40000010000 */
[----:B------:R-:W-:Y:S01]  /*d7a0*/  FADD.FTZ R156, R156, R153 ;  /* 0x000000999c9c7221 */ /* 0x000fe20000010000 */
[C---:B------:R-:W-:Y:S01]  /*d7b0*/  HMMA.16816.F32.BF16 R36, R20.reuse, R126, R36 ;  /* 0x0000007e1424723c */ /* 0x040fe20000041824 */
[----:B------:R-:W-:Y:S03]  /*d7c0*/  LDSM.16.MT88.4 R124, [R190+0x11000] ;  /* 0x01100000be7c783b */ /* 0x000fe60000004200 */
[----:B------:R-:W4:Y:S01]  /*d7d0*/  MUFU.EX2 R167, R167 ;  /* 0x000000a700a77308 */ /* 0x000f220000000800 */
[----:B------:R-:W-:Y:S02]  /*d7e0*/  FADD.FTZ R158, R158, R155 ;  /* 0x0000009b9e9e7221 */ /* 0x000fe40000010000 */
[----:B------:R-:W-:Y:S01]  /*d7f0*/  FADD.FTZ R157, R157, R156 ;  /* 0x0000009c9d9d7221 */ /* 0x000fe20000010000 */
[C---:B------:R-:W-:Y:S04]  /*d800*/  HMMA.16816.F32.BF16 R40, R20.reuse, R128, R40 ;  /* 0x000000801428723c */ /* 0x040fe80000041828 */
[----:B------:R-:W-:Y:S04]  /*d810*/  FADD.FTZ R159, R159, R158 ;  /* 0x0000009e9f9f7221 */ /* 0x000fe80000010000 */
[C---:B------:R-:W-:Y:S01]  /*d820*/  HMMA.16816.F32.BF16 R44, R20.reuse, R130, R44 ;  /* 0x00000082142c723c */ /* 0x040fe2000004182c */
[----:B------:R-:W-:Y:S07]  /*d830*/  LDSM.16.MT88.4 R128, [R189+0x11000] ;  /* 0x01100000bd80783b */ /* 0x000fee0000004200 */
[C---:B------:R-:W-:Y:S08]  /*d840*/  HMMA.16816.F32.BF16 R48, R20.reuse, R24, R48 ;  /* 0x000000181430723c */ /* 0x040ff00000041830 */
[C---:B------:R-:W-:Y:S01]  /*d850*/  HMMA.16816.F32.BF16 R52, R20.reuse, R26, R52 ;  /* 0x0000001a1434723c */ /* 0x040fe20000041834 */
[----:B------:R-:W2:Y:S07]  /*d860*/  LDSM.16.MT88.4 R24, [R192+0x11000] ;  /* 0x01100000c018783b */ /* 0x000eae0000004200 */
[C---:B------:R-:W-:Y:S08]  /*d870*/  HMMA.16816.F32.BF16 R56, R20.reuse, R136, R56 ;  /* 0x000000881438723c */ /* 0x040ff00000041838 */
[C---:B------:R-:W-:Y:S01]  /*d880*/  HMMA.16816.F32.BF16 R60, R20.reuse, R138, R60 ;  /* 0x0000008a143c723c */ /* 0x040fe2000004183c */
[----:B------:R-:W-:Y:S07]  /*d890*/  LDSM.16.MT88.4 R136, [R192+0xf800] ;  /* 0x00f80000c088783b */ /* 0x000fee0000004200 */
[C---:B-1----:R-:W-:Y:S08]  /*d8a0*/  HMMA.16816.F32.BF16 R64, R20.reuse, R140, R64 ;  /* 0x0000008c1440723c */ /* 0x042ff00000041840 */
        /* <DEDUP_REMOVED lines=8> */
[C---:B-----5:R-:W-:Y:S08]  /*d930*/  HMMA.16816.F32.BF16 R88, R20.reuse, R120, R88 ;  /* 0x000000781458723c */ /* 0x060ff00000041858 */
[C---:B------:R-:W-:Y:S01]  /*d940*/  HMMA.16816.F32.BF16 R92, R20.reuse, R122, R92 ;  /* 0x0000007a145c723c */ /* 0x040fe2000004185c */
[----:B------:R-:W-:Y:S07]  /*d950*/  LDSM.16.MT88.4 R120, [R190+0xd800] ;  /* 0x00d80000be78783b */ /* 0x000fee0000004200 */
[C---:B--2---:R-:W-:Y:S08]  /*d960*/  HMMA.16816.F32.BF16 R96, R20.reuse, R24, R96 ;  /* 0x000000181460723c */ /* 0x044ff00000041860 */
[C---:B------:R-:W-:Y:S01]  /*d970*/  HMMA.16816.F32.BF16 R100, R20.reuse, R26, R100 ;  /* 0x0000001a1464723c */ /* 0x040fe20000041864 */
[----:B------:R-:W1:Y:S07]  /*d980*/  LDSM.16.MT88.4 R24, [R192+0xd800] ;  /* 0x00d80000c018783b */ /* 0x000e6e0000004200 */
[C---:B------:R-:W-:Y:S08]  /*d990*/  HMMA.16816.F32.BF16 R104, R20.reuse, R124, R104 ;  /* 0x0000007c1468723c */ /* 0x040ff00000041868 */
[C---:B------:R-:W-:Y:S01]  /*d9a0*/  HMMA.16816.F32.BF16 R12, R20.reuse, R126, R12 ;  /* 0x0000007e140c723c */ /* 0x040fe2000004180c */
[----:B------:R-:W2:Y:S07]  /*d9b0*/  LDSM.16.MT88.4 R124, [R188+0xd800] ;  /* 0x00d80000bc7c783b */ /* 0x000eae0000004200 */
[C---:B------:R-:W-:Y:S08]  /*d9c0*/  HMMA.16816.F32.BF16 R108, R20.reuse, R128, R108 ;  /* 0x00000080146c723c */ /* 0x040ff0000004186c */
[C---:B------:R-:W-:Y:S08]  /*d9d0*/  HMMA.16816.F32.BF16 R112, R20.reuse, R130, R112 ;  /* 0x000000821470723c */ /* 0x040ff00000041870 */
[C---:B------:R-:W-:Y:S08]  /*d9e0*/  HMMA.16816.F32.BF16 R16, R20.reuse, R28, R16 ;  /* 0x0000001c1410723c */ /* 0x040ff00000041810 */
[----:B------:R-:W-:Y:S01]  /*d9f0*/  HMMA.16816.F32.BF16 R116, R20, R30, R116 ;  /* 0x0000001e1474723c */ /* 0x000fe20000041874 */
[----:B------:R-:W5:Y:S06]  /*da00*/  LDSM.16.MT88.4 R28, [R189+0xf800] ;  /* 0x00f80000bd1c783b */ /* 0x000f6c0000004200 */
[----:B------:R-:W-:Y:S01]  /*da10*/  F2FP.BF16.PACK_AB R20, R161, R160 ;  /* 0x000000a0a114723e */ /* 0x000fe200000010ff */
[----:B------:R-:W-:Y:S01]  /*da20*/  FADD.FTZ R160, R160, R157 ;  /* 0x0000009da0a07221 */ /* 0x000fe20000010000 */
[----:B------:R-:W-:Y:S03]  /*da30*/  F2FP.BF16.PACK_AB R21, R163, R162 ;  /* 0x000000a2a315723e */ /* 0x000fe600000010ff */
[----:B---3--:R-:W-:Y:S01]  /*da40*/  F2FP.BF16.PACK_AB R22, R225, R220 ;  /* 0x000000dce116723e */ /* 0x008fe200000010ff */
[----:B------:R-:W-:Y:S01]  /*da50*/  FADD.FTZ R162, R162, R159 ;  /* 0x0000009fa2a27221 */ /* 0x000fe20000010000 */
[----:B----4-:R-:W-:Y:S01]  /*da60*/  F2FP.BF16.PACK_AB R23, R167, R224 ;  /* 0x000000e0a717723e */ /* 0x010fe200000010ff */
[----:B------:R-:W-:Y:S02]  /*da70*/  FADD.FTZ R161, R161, R160 ;  /* 0x000000a0a1a17221 */ /* 0x000fe40000010000 */
[----:B------:R-:W-:Y:S02]  /*da80*/  FADD.FTZ R163, R163, R162 ;  /* 0x000000a2a3a37221 */ /* 0x000fe40000010000 */
[----:B------:R-:W-:Y:S02]  /*da90*/  FADD.FTZ R220, R220, R161 ;  /* 0x000000a1dcdc7221 */ /* 0x000fe40000010000 */
[C---:B-1----:R-:W-:Y:S01]  /*daa0*/  HMMA.16816.F32.BF16 R128, R20.reuse, R24, R8 ;  /* 0x000000181480723c */ /* 0x042fe20000041808 */
[----:B------:R-:W1:Y:S02]  /*dab0*/  LDSM.16.MT88.4 R8, [R190+0x11800] ;  /* 0x01180000be08783b */ /* 0x000e640000004200 */
[----:B------:R-:W-:Y:S02]  /*dac0*/  FADD.FTZ R224, R224, R163 ;  /* 0x000000a3e0e07221 */ /* 0x000fe40000010000 */
[----:B------:R-:W-:Y:S02]  /*dad0*/  FADD.FTZ R221, R225, R220 ;  /* 0x000000dce1dd7221 */ /* 0x000fe40000010000 */
[----:B------:R-:W-:Y:S01]  /*dae0*/  FADD.FTZ R219, R167, R224 ;  /* 0x000000e0a7db7221 */ /* 0x000fe20000010000 */
[C---:B------:R-:W-:Y:S01]  /*daf0*/  HMMA.16816.F32.BF16 R36, R20.reuse, R26, R36 ;  /* 0x0000001a1424723c */ /* 0x040fe20000041824 */
[----:B------:R-:W3:Y:S07]  /*db00*/  LDSM.16.MT88.4 R24, [R189+0x11800] ;  /* 0x01180000bd18783b */ /* 0x000eee0000004200 */
[C---:B------:R-:W-:Y:S08]  /*db10*/  HMMA.16816.F32.BF16 R40, R20.reuse, R120, R40 ;  /* 0x000000781428723c */ /* 0x040ff00000041828 */
[C---:B------:R-:W-:Y:S08]  /*db20*/  HMMA.16816.F32.BF16 R44, R20.reuse, R122, R44 ;  /* 0x0000007a142c723c */ /* 0x040ff0000004182c */
[C---:B------:R-:W-:Y:S08]  /*db30*/  HMMA.16816.F32.BF16 R48, R20.reuse, R32, R48 ;  /* 0x000000201430723c */ /* 0x040ff00000041830 */
[C---:B------:R-:W-:Y:S08]  /*db40*/  HMMA.16816.F32.BF16 R52, R20.reuse, R34, R52 ;  /* 0x000000221434723c */ /* 0x040ff00000041834 */
[C---:B--2---:R-:W-:Y:S08]  /*db50*/  HMMA.16816.F32.BF16 R56, R20.reuse, R124, R56 ;  /* 0x0000007c1438723c */ /* 0x044ff00000041838 */
[C---:B------:R-:W-:Y:S08]  /*db60*/  HMMA.16816.F32.BF16 R60, R20.reuse, R126, R60 ;  /* 0x0000007e143c723c */ /* 0x040ff0000004183c */
[C---:B------:R-:W-:Y:S08]  /*db70*/  HMMA.16816.F32.BF16 R64, R20.reuse, R136, R64 ;  /* 0x000000881440723c */ /* 0x040ff00000041840 */
[C---:B------:R-:W-:Y:S08]  /*db80*/  HMMA.16816.F32.BF16 R68, R20.reuse, R138, R68 ;  /* 0x0000008a1444723c */ /* 0x040ff00000041844 */
[C---:B------:R-:W-:Y:S08]  /*db90*/  HMMA.16816.F32.BF16 R72, R20.reuse, R140, R72 ;  /* 0x0000008c1448723c */ /* 0x040ff00000041848 */
[C---:B------:R-:W-:Y:S08]  /*dba0*/  HMMA.16816.F32.BF16 R76, R20.reuse, R142, R76 ;  /* 0x0000008e144c723c */ /* 0x040ff0000004184c */
[C---:B-----5:R-:W-:Y:S08]  /*dbb0*/  HMMA.16816.F32.BF16 R80, R20.reuse, R28, R80 ;  /* 0x0000001c1450723c */ /* 0x060ff00000041850 */
[C---:B------:R-:W-:Y:S01]  /*dbc0*/  HMMA.16816.F32.BF16 R84, R20.reuse, R30, R84 ;  /* 0x0000001e1454723c */ /* 0x040fe20000041854 */
[----:B------:R-:W2:Y:S07]  /*dbd0*/  LDSM.16.MT88.4 R28, [R188+0x11800] ;  /* 0x01180000bc1c783b */ /* 0x000eae0000004200 */
[C---:B------:R-:W-:Y:S08]  /*dbe0*/  HMMA.16816.F32.BF16 R88, R20.reuse, R144, R88 ;  /* 0x000000901458723c */ /* 0x040ff00000041858 */
[C---:B------:R-:W-:Y:S08]  /*dbf0*/  HMMA.16816.F32.BF16 R92, R20.reuse, R146, R92 ;  /* 0x00000092145c723c */ /* 0x040ff0000004185c */
[C---:B------:R-:W-:Y:S08]  /*dc00*/  HMMA.16816.F32.BF16 R96, R20.reuse, R148, R96 ;  /* 0x000000941460723c */ /* 0x040ff00000041860 */
[C---:B------:R-:W-:Y:S08]  /*dc10*/  HMMA.16816.F32.BF16 R100, R20.reuse, R150, R100 ;  /* 0x000000961464723c */ /* 0x040ff00000041864 */
[C---:B-1----:R-:W-:Y:S08]  /*dc20*/  HMMA.16816.F32.BF16 R104, R20.reuse, R8, R104 ;  /* 0x000000081468723c */ /* 0x042ff00000041868 */
[C---:B------:R-:W-:Y:S08]  /*dc30*/  HMMA.16816.F32.BF16 R124, R20.reuse, R10, R12 ;  /* 0x0000000a147c723c */ /* 0x040ff0000004180c */
[C---:B---3--:R-:W-:Y:S08]  /*dc40*/  HMMA.16816.F32.BF16 R108, R20.reuse, R24, R108 ;  /* 0x00000018146c723c */ /* 0x048ff0000004186c */
[C---:B------:R-:W-:Y:S08]  /*dc50*/  HMMA.16816.F32.BF16 R112, R20.reuse, R26, R112 ;  /* 0x0000001a1470723c */ /* 0x040ff00000041870 */
[C---:B--2---:R-:W-:Y:S08]  /*dc60*/  HMMA.16816.F32.BF16 R120, R20.reuse, R28, R16 ;  /* 0x0000001c1478723c */ /* 0x044ff00000041810 */
[----:B------:R-:W-:Y:S01]  /*dc70*/  HMMA.16816.F32.BF16 R116, R20, R30, R116 ;  /* 0x0000001e1474723c */ /* 0x000fe20000041874 */
[----:B------:R-:W-:-:S07]  /*dc80*/  @P1 BRA `(.L_x_729) ;  /* 0xffffc90000001947 */ /* 0x000fce000383ffff */
.L_x_725:
[----:B------:R-:W1:Y:S01]  /*dc90*/  SHFL.BFLY PT, R0, R219, 0x2, 0x1f ;  /* 0x0c401f00db007f89 */ /* 0x000e6200000e0000 */
[C---:B------:R-:W-:Y:S01]  /*dca0*/  ISETP.NE.AND P0, PT, R206.reuse, -0x1, PT ;  /* 0xffffffffce00780c */ /* 0x040fe20003f05270 */
[----:B------:R-:W-:Y:S01]  /*dcb0*/  ULDC.64 UR4, c[0x0][0x118] ;  /* 0x0000460000047ab9 */ /* 0x000fe20000000a00 */
[----:B------:R-:W-:Y:S01]  /*dcc0*/  MOV R5, 0x3f800000 ;  /* 0x3f80000000057802 */ /* 0x000fe20000000f00 */
[----:B------:R-:W2:Y:S01]  /*dcd0*/  SHFL.BFLY PT, R2, R221, 0x2, 0x1f ;  /* 0x0c401f00dd027f89 */ /* 0x000ea200000e0000 */
[----:B------:R-:W-:Y:S09]  /*dce0*/  BSSY B0, `(.L_x_730) ;  /* 0x0000131000007945 */ /* 0x000ff20003800000 */
[----:B------:R-:W-:-:S04]  /*dcf0*/  @P0 IMAD.WIDE.U32 R8, R206, c[0x0][0x1e8], RZ ;  /* 0x00007a00ce080a25 */ /* 0x000fc800078e00ff */
[----:B------:R-:W-:Y:S01]  /*dd00*/  @P0 IMAD R4, R206, c[0x0][0x1ec], R9 ;  /* 0x00007b00ce040a24 */ /* 0x000fe200078e0209 */
[----:B------:R-:W-:Y:S02]  /*dd10*/  @P0 MOV R6, R8 ;  /* 0x0000000800060202 */ /* 0x000fe40000000f00 */
[----:B------:R-:W3:Y:S01]  /*dd20*/  S2R R8, SR_TID.X ;  /* 0x0000000000087919 */ /* 0x000ee20000002100 */
[----:B-1----:R-:W-:Y:S02]  /*dd30*/  FADD.FTZ R11, R0, R219 ;  /* 0x000000db000b7221 */ /* 0x002fe40000010000 */
[----:B--2---:R-:W-:-:S03]  /*dd40*/  FADD.FTZ R7, R2, R221 ;  /* 0x000000dd02077221 */ /* 0x004fc60000010000 */
[----:B------:R-:W1:Y:S04]  /*dd50*/  SHFL.BFLY PT, R0, R11, 0x1, 0x1f ;  /* 0x0c201f000b007f89 */ /* 0x000e6800000e0000 */
[----:B------:R-:W2:Y:S01]  /*dd60*/  SHFL.BFLY PT, R2, R7, 0x1, 0x1f ;  /* 0x0c201f0007027f89 */ /* 0x000ea200000e0000 */
[----:B---3--:R-:W-:-:S04]  /*dd70*/  SHF.R.S32.HI R9, RZ, 0x1f, R8 ;  /* 0x0000001fff097819 */ /* 0x008fc80000011408 */
[----:B------:R-:W-:Y:S01]  /*dd80*/  LEA.HI R10, R9, R8, RZ, 0x2 ;  /* 0x00000008090a7211 */ /* 0x000fe200078f10ff */
[----:B-1----:R-:W-:-:S03]  /*dd90*/  FADD.FTZ R0, R11, R0 ;  /* 0x000000000b007221 */ /* 0x002fc60000010000 */
[--C-:B------:R-:W-:Y:S02]  /*dda0*/  SHF.R.S32.HI R12, RZ, 0x2, R10.reuse ;  /* 0x00000002ff0c7819 */ /* 0x100fe4000001140a */
[----:B------:R-:W-:Y:S01]  /*ddb0*/  SHF.R.S32.HI R11, RZ, 0x1f, R10 ;  /* 0x0000001fff0b7819 */ /* 0x000fe2000001140a */
[----:B--2---:R-:W-:Y:S01]  /*ddc0*/  FADD.FTZ R2, R7, R2 ;  /* 0x0000000207027221 */ /* 0x004fe20000010000 */
[----:B------:R-:W-:Y:S02]  /*ddd0*/  FSETP.NE.FTZ.AND P4, PT, R0, RZ, PT ;  /* 0x000000ff0000720b */ /* 0x000fe40003f95000 */
[----:B------:R-:W-:Y:S02]  /*dde0*/  MOV R7, 0x3f800000 ;  /* 0x3f80000000077802 */ /* 0x000fe40000000f00 */
[----:B------:R-:W-:Y:S02]  /*ddf0*/  FSETP.NE.FTZ.AND P5, PT, R2, RZ, PT ;  /* 0x000000ff0200720b */ /* 0x000fe40003fb5000 */
[----:B------:R-:W-:-:S02]  /*de00*/  LEA.HI R11, R11, R12, RZ, 0x3 ;  /* 0x0000000c0b0b7211 */ /* 0x000fc400078f18ff */
[----:B------:R-:W-:Y:S02]  /*de10*/  LOP3.LUT R13, R10, 0x3ffffffc, RZ, 0xc0, !PT ;  /* 0x3ffffffc0a0d7812 */ /* 0x000fe400078ec0ff */
[----:B------:R-:W-:Y:S02]  /*de20*/  LOP3.LUT R11, R11, 0xfffffff8, RZ, 0xc0, !PT ;  /* 0xfffffff80b0b7812 */ /* 0x000fe400078ec0ff */
[----:B------:R-:W-:Y:S01]  /*de30*/  IADD3 R13, -R13, R8, RZ ;  /* 0x000000080d0d7210 */ /* 0x000fe20007ffe1ff */
[----:B------:R-:W1:Y:S01]  /*de40*/  @P4 MUFU.RCP R7, R0 ;  /* 0x0000000000074308 */ /* 0x000e620000001000 */
[----:B------:R-:W-:-:S04]  /*de50*/  IADD3 R11, R12, -R11, RZ ;  /* 0x8000000b0c0b7210 */ /* 0x000fc80007ffe0ff */
[C---:B------:R-:W-:Y:S02]  /*de60*/  SHF.L.U32 R12, R11.reuse, 0x6, RZ ;  /* 0x000000060b0c7819 */ /* 0x040fe400000006ff */
[C---:B------:R-:W-:Y:S01]  /*de70*/  LOP3.LUT R14, R11.reuse, 0x1, RZ, 0xc0, !PT ;  /* 0x000000010b0e7812 */ /* 0x040fe200078ec0ff */
[----:B------:R-:W2:Y:S01]  /*de80*/  @P5 MUFU.RCP R5, R2 ;  /* 0x0000000200055308 */ /* 0x000ea20000001000 */
[----:B------:R-:W-:Y:S02]  /*de90*/  LOP3.LUT R12, R12, 0x1c0, RZ, 0xc0, !PT ;  /* 0x000001c00c0c7812 */ /* 0x000fe400078ec0ff */
[----:B------:R-:W-:Y:S02]  /*dea0*/  ISETP.NE.U32.AND P3, PT, R14, 0x1, PT ;  /* 0x000000010e00780c */ /* 0x000fe40003f65070 */
[----:B------:R-:W-:Y:S02]  /*deb0*/  LEA.HI R12, R12, R12, RZ, 0x1d ;  /* 0x0000000c0c0c7211 */ /* 0x000fe400078fe8ff */
[----:B------:R-:W-:Y:S01]  /*dec0*/  R2P PR, R11, 0x6 ;  /* 0x000000060b007804 */ /* 0x000fe20000000000 */
[C---:B-1----:R-:W-:Y:S01]  /*ded0*/  FMUL.FTZ R131, R7.reuse, R131 ;  /* 0x0000008307837220 */ /* 0x042fe20000410000 */
[----:B------:R-:W-:Y:S01]  /*dee0*/  MOV R11, 0x20 ;  /* 0x00000020000b7802 */ /* 0x000fe20000000f00 */
[C---:B------:R-:W-:Y:S01]  /*def0*/  FMUL.FTZ R130, R7.reuse, R130 ;  /* 0x0000008207827220 */ /* 0x040fe20000410000 */
[----:B------:R-:W-:Y:S01]  /*df00*/  @P5 MUFU.LG2 R2, R2 ;  /* 0x0000000200025308 */ /* 0x000fe20000000c00 */
[----:B------:R-:W-:-:S02]  /*df10*/  FMUL.FTZ R39, R7, R39 ;  /* 0x0000002707277220 */ /* 0x000fc40000410000 */
[----:B------:R-:W-:Y:S01]  /*df20*/  FMUL.FTZ R38, R7, R38 ;  /* 0x0000002607267220 */ /* 0x000fe20000410000 */
[----:B------:R-:W-:Y:S01]  /*df30*/  F2FP.BF16.PACK_AB R130, R131, R130 ;  /* 0x000000828382723e */ /* 0x000fe200000010ff */
[C---:B------:R-:W-:Y:S02]  /*df40*/  FMUL.FTZ R43, R7.reuse, R43 ;  /* 0x0000002b072b7220 */ /* 0x040fe40000410000 */
[----:B------:R-:W-:Y:S01]  /*df50*/  FMUL.FTZ R42, R7, R42 ;  /* 0x0000002a072a7220 */ /* 0x000fe20000410000 */
[----:B------:R-:W-:Y:S01]  /*df60*/  F2FP.BF16.PACK_AB R38, R39, R38 ;  /* 0x000000262726723e */ /* 0x000fe200000010ff */
[C---:B------:R-:W-:Y:S01]  /*df70*/  FMUL.FTZ R47, R7.reuse, R47 ;  /* 0x0000002f072f7220 */ /* 0x040fe20000410000 */
[----:B------:R-:W1:Y:S01]  /*df80*/  @P4 MUFU.LG2 R0, R0 ;  /* 0x0000000000004308 */ /* 0x000e620000000c00 */
[----:B------:R-:W-:Y:S01]  /*df90*/  FMUL.FTZ R46, R7, R46 ;  /* 0x0000002e072e7220 */ /* 0x000fe20000410000 */
[----:B------:R-:W-:Y:S01]  /*dfa0*/  F2FP.BF16.PACK_AB R42, R43, R42 ;  /* 0x0000002a2b2a723e */ /* 0x000fe200000010ff */
[----:B------:R-:W-:-:S02]  /*dfb0*/  FMUL.FTZ R51, R7, R51 ;  /* 0x0000003307337220 */ /* 0x000fc40000410000 */
[----:B------:R-:W-:Y:S01]  /*dfc0*/  FMUL.FTZ R50, R7, R50 ;  /* 0x0000003207327220 */ /* 0x000fe20000410000 */
[----:B------:R-:W-:Y:S01]  /*dfd0*/  F2FP.BF16.PACK_AB R46, R47, R46 ;  /* 0x0000002e2f2e723e */ /* 0x000fe200000010ff */
[C---:B------:R-:W-:Y:S02]  /*dfe0*/  FMUL.FTZ R55, R7.reuse, R55 ;  /* 0x0000003707377220 */ /* 0x040fe40000410000 */
[----:B------:R-:W-:Y:S01]  /*dff0*/  FMUL.FTZ R54, R7, R54 ;  /* 0x0000003607367220 */ /* 0x000fe20000410000 */
[----:B------:R-:W-:Y:S01]  /*e000*/  F2FP.BF16.PACK_AB R50, R51, R50 ;  /* 0x000000323332723e */ /* 0x000fe200000010ff */
[C---:B------:R-:W-:Y:S02]  /*e010*/  FMUL.FTZ R59, R7.reuse, R59 ;  /* 0x0000003b073b7220 */ /* 0x040fe40000410000 */
        /* <DEDUP_REMOVED lines=52> */
[----:B------:R-:W-:Y:S01]  /*e360*/  LEA.HI R7, R9, R8, RZ, 0x5 ;  /* 0x0000000809077211 */ /* 0x000fe200078f28ff */
[----:B--2---:R-:W-:Y:S01]  /*e370*/  FMUL.FTZ R128, R5, R128 ;  /* 0x0000008005807220 */ /* 0x004fe20000410000 */
[----:B------:R-:W-:Y:S01]  /*e380*/  F2FP.BF16.PACK_AB R122, R123, R122 ;  /* 0x0000007a7b7a723e */ /* 0x000fe200000010ff */
[C---:B------:R-:W-:Y:S01]  /*e390*/  FMUL.FTZ R129, R5.reuse, R129 ;  /* 0x0000008105817220 */ /* 0x040fe20000410000 */
[----:B------:R-:W-:Y:S01]  /*e3a0*/  SHF.R.S32.HI R10, RZ, 0x5, R7 ;  /* 0x00000005ff0a7819 */ /* 0x000fe20000011407 */
[----:B------:R-:W-:Y:S01]  /*e3b0*/  FMUL.FTZ R36, R5, R36 ;  /* 0x0000002405247220 */ /* 0x000fe20000410000 */
[----:B------:R-:W-:Y:S01]  /*e3c0*/  F2FP.BF16.PACK_AB R118, R119, R118 ;  /* 0x000000767776723e */ /* 0x000fe200000010ff */
[C---:B------:R-:W-:Y:S01]  /*e3d0*/  FMUL.FTZ R37, R5.reuse, R37 ;  /* 0x0000002505257220 */ /* 0x040fe20000410000 */
[----:B------:R-:W-:Y:S01]  /*e3e0*/  LEA R13, R10, R13, 0x9 ;  /* 0x0000000d0a0d7211 */ /* 0x000fe200078e48ff */
[----:B------:R-:W-:Y:S01]  /*e3f0*/  FMUL.FTZ R40, R5, R40 ;  /* 0x0000002805287220 */ /* 0x000fe20000410000 */
[----:B------:R-:W-:Y:S01]  /*e400*/  F2FP.BF16.PACK_AB R128, R129, R128 ;  /* 0x000000808180723e */ /* 0x000fe200000010ff */
[----:B------:R-:W-:Y:S01]  /*e410*/  FMUL.FTZ R41, R5, R41 ;  /* 0x0000002905297220 */ /* 0x000fe20000410000 */
[----:B------:R-:W-:Y:S01]  /*e420*/  LEA R12, R13, R12, 0x1 ;  /* 0x0000000c0d0c7211 */ /* 0x000fe200078e08ff */
[----:B------:R-:W-:Y:S01]  /*e430*/  FMUL.FTZ R44, R5, R44 ;  /* 0x0000002c052c7220 */ /* 0x000fe20000410000 */
[----:B------:R-:W-:Y:S01]  /*e440*/  F2FP.BF16.PACK_AB R36, R37, R36 ;  /* 0x000000242524723e */ /* 0x000fe200000010ff */
[C---:B------:R-:W-:Y:S01]  /*e450*/  FMUL.FTZ R45, R5.reuse, R45 ;  /* 0x0000002d052d7220 */ /* 0x040fe20000410000 */
[----:B------:R-:W-:Y:S01]  /*e460*/  SHF.L.U32 R13, R12, 0x1, RZ ;  /* 0x000000010c0d7819 */ /* 0x000fe200000006ff */
[----:B------:R-:W-:Y:S01]  /*e470*/  FMUL.FTZ R48, R5, R48 ;  /* 0x0000003005307220 */ /* 0x000fe20000410000 */
[----:B------:R-:W-:Y:S01]  /*e480*/  SEL R12, R11, 0xffffffe0, !P1 ;  /* 0xffffffe00b0c7807 */ /* 0x000fe20004800000 */
[----:B------:R-:W-:Y:S01]  /*e490*/  FMUL.FTZ R49, R5, R49 ;  /* 0x0000003105317220 */ /* 0x000fe20000410000 */
[----:B------:R-:W-:Y:S01]  /*e4a0*/  IADD3 R15, R13, -0x10, RZ ;  /* 0xfffffff00d0f7810 */ /* 0x000fe20007ffe0ff */
[----:B------:R-:W-:Y:S01]  /*e4b0*/  FMUL.FTZ R52, R5, R52 ;  /* 0x0000003405347220 */ /* 0x000fe20000410000 */
[----:B------:R-:W-:Y:S01]  /*e4c0*/  @P3 IADD3 R15, R13, 0x10, RZ ;  /* 0x000000100d0f3810 */ /* 0x000fe20007ffe0ff */
[----:B------:R-:W-:Y:S01]  /*e4d0*/  FMUL.FTZ R53, R5, R53 ;  /* 0x0000003505357220 */ /* 0x000fe20000410000 */
[----:B------:R-:W-:Y:S01]  /*e4e0*/  F2FP.BF16.PACK_AB R40, R41, R40 ;  /* 0x000000282928723e */ /* 0x000fe200000010ff */
[----:B------:R-:W-:Y:S01]  /*e4f0*/  FMUL.FTZ R56, R5, R56 ;  /* 0x0000003805387220 */ /* 0x000fe20000410000 */
[----:B------:R-:W-:Y:S01]  /*e500*/  IADD3 R17, R13, R12, RZ ;  /* 0x0000000c0d117210 */ /* 0x000fe20007ffe0ff */
[----:B------:R-:W-:Y:S01]  /*e510*/  FMUL.FTZ R57, R5, R57 ;  /* 0x0000003905397220 */ /* 0x000fe20000410000 */
[----:B------:R-:W-:Y:S01]  /*e520*/  F2FP.BF16.PACK_AB R44, R45, R44 ;  /* 0x0000002c2d2c723e */ /* 0x000fe200000010ff */
[C---:B------:R-:W-:Y:S01]  /*e530*/  FMUL.FTZ R60, R5.reuse, R60 ;  /* 0x0000003c053c7220 */ /* 0x040fe20000410000 */
[----:B------:R-:W-:Y:S01]  /*e540*/  IADD3 R19, R12, R15, RZ ;  /* 0x0000000f0c137210 */ /* 0x000fe20007ffe0ff */
[----:B------:R-:W-:Y:S01]  /*e550*/  FMUL.FTZ R61, R5, R61 ;  /* 0x0000003d053d7220 */ /* 0x000fe20000410000 */
[----:B------:R-:W-:Y:S01]  /*e560*/  F2FP.BF16.PACK_AB R48, R49, R48 ;  /* 0x000000303130723e */ /* 0x000fe200000010ff */
[----:B------:R-:W-:Y:S01]  /*e570*/  FMUL.FTZ R64, R5, R64 ;  /* 0x0000004005407220 */ /* 0x000fe20000410000 */
[----:B------:R-:W-:Y:S01]  /*e580*/  F2FP.BF16.PACK_AB R52, R53, R52 ;  /* 0x000000343534723e */ /* 0x000fe200000010ff */
[C---:B------:R-:W-:Y:S01]  /*e590*/  FMUL.FTZ R65, R5.reuse, R65 ;  /* 0x0000004105417220 */ /* 0x040fe20000410000 */
[----:B------:R-:W-:Y:S01]  /*e5a0*/  STS [R13], R128 ;  /* 0x000000800d007388 */ /* 0x000fe20000000800 */
[----:B------:R-:W-:Y:S01]  /*e5b0*/  FMUL.FTZ R68, R5, R68 ;  /* 0x0000004405447220 */ /* 0x000fe20000410000 */
[----:B------:R-:W-:Y:S01]  /*e5c0*/  F2FP.BF16.PACK_AB R56, R57, R56 ;  /* 0x000000383938723e */ /* 0x000fe200000010ff */
[C---:B------:R-:W-:Y:S01]  /*e5d0*/  FMUL.FTZ R69, R5.reuse, R69 ;  /* 0x0000004505457220 */ /* 0x040fe20000410000 */
[----:B------:R-:W-:Y:S01]  /*e5e0*/  STS [R13+0x400], R130 ;  /* 0x000400820d007388 */ /* 0x000fe20000000800 */
        /* <DEDUP_REMOVED lines=26> */
[----:B------:R-:W-:Y:S01]  /*e790*/  FMUL.FTZ R97, R5, R97 ;  /* 0x0000006105617220 */ /* 0x000fe20000410000 */
[----:B------:R-:W-:Y:S01]  /*e7a0*/  F2FP.BF16.PACK_AB R88, R89, R88 ;  /* 0x000000585958723e */ /* 0x000fe200000010ff */
[----:B------:R-:W-:Y:S01]  /*e7b0*/  FMUL.FTZ R100, R5, R100 ;  /* 0x0000006405647220 */ /* 0x000fe20000410000 */
[----:B------:R-:W-:Y:S01]  /*e7c0*/  F2FP.BF16.PACK_AB R92, R93, R92 ;  /* 0x0000005c5d5c723e */ /* 0x000fe200000010ff */
[----:B------:R-:W-:Y:S01]  /*e7d0*/  FMUL.FTZ R101, R5, R101 ;  /* 0x0000006505657220 */ /* 0x000fe20000410000 */
[----:B------:R-:W-:Y:S01]  /*e7e0*/  F2FP.BF16.PACK_AB R96, R97, R96 ;  /* 0x000000606160723e */ /* 0x000fe200000010ff */
[C---:B------:R-:W-:Y:S01]  /*e7f0*/  FMUL.FTZ R104, R5.reuse, R104 ;  /* 0x0000006805687220 */ /* 0x040fe20000410000 */
[----:B------:R-:W2:Y:S01]  /*e800*/  LDC.U8 R12, c[0x0][0x328] ;  /* 0x0000ca00ff0c7b82 */ /* 0x000ea20000000000 */
[----:B------:R-:W-:Y:S01]  /*e810*/  FMUL.FTZ R105, R5, R105 ;  /* 0x0000006905697220 */ /* 0x000fe20000410000 */
[----:B------:R-:W-:Y:S01]  /*e820*/  F2FP.BF16.PACK_AB R100, R101, R100 ;  /* 0x000000646564723e */ /* 0x000fe200000010ff */
[C---:B------:R-:W-:Y:S01]  /*e830*/  FMUL.FTZ R124, R5.reuse, R124 ;  /* 0x0000007c057c7220 */ /* 0x040fe20000410000 */
[----:B------:R-:W3:Y:S01]  /*e840*/  S2R R11, SR_TID.X ;  /* 0x00000000000b7919 */ /* 0x000ee20000002100 */
[----:B------:R-:W-:Y:S01]  /*e850*/  FMUL.FTZ R125, R5, R125 ;  /* 0x0000007d057d7220 */ /* 0x000fe20000410000 */
[----:B------:R-:W-:Y:S01]  /*e860*/  F2FP.BF16.PACK_AB R104, R105, R104 ;  /* 0x000000686968723e */ /* 0x000fe200000010ff */
[C---:B------:R-:W-:Y:S01]  /*e870*/  FMUL.FTZ R108, R5.reuse, R108 ;  /* 0x0000006c056c7220 */ /* 0x040fe20000410000 */
[----:B------:R-:W4:Y:S01]  /*e880*/  S2R R61, SR_CTAID.Z ;  /* 0x00000000003d7919 */ /* 0x000f220000002700 */
[----:B------:R-:W-:Y:S01]  /*e890*/  FMUL.FTZ R109, R5, R109 ;  /* 0x0000006d056d7220 */ /* 0x000fe20000410000 */
[----:B------:R-:W-:Y:S01]  /*e8a0*/  F2FP.BF16.PACK_AB R124, R125, R124 ;  /* 0x0000007c7d7c723e */ /* 0x000fe200000010ff */
[----:B------:R-:W-:Y:S01]  /*e8b0*/  FMUL.FTZ R112, R5, R112 ;  /* 0x0000007005707220 */ /* 0x000fe20000410000 */
[----:B------:R-:W-:Y:S01]  /*e8c0*/  LOP3.LUT R7, R7, 0xffffffe0, RZ, 0xc0, !PT ;  /* 0xffffffe007077812 */ /* 0x000fe200078ec0ff */
        /* <DEDUP_REMOVED lines=8> */
[----:B-1----:R-:W-:-:S03]  /*e950*/  @P4 FMUL.FTZ R0, R0, 0.69314718246459960938 ;  /* 0x3f31721800004820 */ /* 0x002fc60000410000 */
[----:B------:R-:W-:Y:S02]  /*e960*/  F2FP.BF16.PACK_AB R116, R5, R116 ;  /* 0x000000740574723e */ /* 0x000fe400000010ff */
[----:B------:R-:W-:-:S04]  /*e970*/  MOV R5, 0x40 ;  /* 0x0000004000057802 */ /* 0x000fc80000000f00 */
[----:B------:R-:W-:Y:S02]  /*e980*/  SEL R14, R5, 0xffffffc0, !P2 ;  /* 0xffffffc0050e7807 */ /* 0x000fe40005000000 */
[----:B------:R-:W1:Y:S01]  /*e990*/  S2R R5, SR_CTAID.Y ;  /* 0x0000000000057919 */ /* 0x000e620000002600 */
[----:B--2---:R-:W-:Y:S02]  /*e9a0*/  ISETP.NE.AND P2, PT, R12, RZ, PT ;  /* 0x000000ff0c00720c */ /* 0x004fe40003f45270 */
[-C--:B------:R-:W-:Y:S02]  /*e9b0*/  IADD3 R21, R13, R14.reuse, RZ ;  /* 0x0000000e0d157210 */ /* 0x080fe40007ffe0ff */
[----:B------:R-:W-:Y:S02]  /*e9c0*/  IADD3 R23, R14, R15, RZ ;  /* 0x0000000f0e177210 */ /* 0x000fe40007ffe0ff */
[-C--:B------:R-:W-:Y:S01]  /*e9d0*/  IADD3 R25, R17, R14.reuse, RZ ;  /* 0x0000000e11197210 */ /* 0x080fe20007ffe0ff */
[----:B------:R-:W-:Y:S01]  /*e9e0*/  STS [R21], R48 ;  /* 0x0000003015007388 */ /* 0x000fe20000000800 */
[----:B------:R-:W-:-:S02]  /*e9f0*/  IADD3 R27, R19, R14, RZ ;  /* 0x0000000e131b7210 */ /* 0x000fc40007ffe0ff */
[----:B------:R-:W-:Y:S01]  /*ea00*/  ISETP.NE.OR P1, PT, R206, -0x1, !P2 ;  /* 0xffffffffce00780c */ /* 0x000fe20005725670 */
[----:B------:R-:W-:Y:S04]  /*ea10*/  STS [R21+0x400], R50 ;  /* 0x0004003215007388 */ /* 0x000fe80000000800 */
[----:B------:R-:W-:Y:S04]  /*ea20*/  STS [R23], R52 ;  /* 0x0000003417007388 */ /* 0x000fe80000000800 */
[----:B------:R-:W-:Y:S04]  /*ea30*/  STS [R23+0x400], R54 ;  /* 0x0004003617007388 */ /* 0x000fe80000000800 */
[----:B------:R-:W-:Y:S01]  /*ea40*/  STS [R25], R56 ;  /* 0x0000003819007388 */ /* 0x000fe20000000800 */
[----:B-1----:R-:W-:-:S03]  /*ea50*/  @!P1 IMAD R206, R5, c[0x0][0x214], RZ ;  /* 0x0000850005ce9a24 */ /* 0x002fc600078e02ff */
[----:B------:R-:W-:Y:S01]  /*ea60*/  STS [R25+0x400], R58 ;  /* 0x0004003a19007388 */ /* 0x000fe20000000800 */
[----:B----4-:R-:W-:-:S03]  /*ea70*/  @P2 IMAD R206, R61, c[0x0][0x234], R206 ;  /* 0x00008d003dce2a24 */ /* 0x010fc600078e02ce */
[----:B------:R3:W-:Y:S04]  /*ea80*/  STS [R27], R60 ;  /* 0x0000003c1b007388 */ /* 0x0007e80000000800 */
[----:B------:R1:W-:Y:S04]  /*ea90*/  STS [R27+0x400], R62 ;  /* 0x0004003e1b007388 */ /* 0x0003e80000000800 */
[----:B------:R2:W-:Y:S04]  /*eaa0*/  STS [R13+0x2000], R64 ;  /* 0x002000400d007388 */ /* 0x0005e80000000800 */
[----:B------:R4:W-:Y:S04]  /*eab0*/  STS [R13+0x2400], R66 ;  /* 0x002400420d007388 */ /* 0x0009e80000000800 */
[----:B------:R4:W-:Y:S04]  /*eac0*/  STS [R15+0x2000], R68 ;  /* 0x002000440f007388 */ /* 0x0009e80000000800 */
[----:B------:R4:W-:Y:S04]  /*ead0*/  STS [R15+0x2400], R70 ;  /* 0x002400460f007388 */ /* 0x0009e80000000800 */
[----:B------:R4:W-:Y:S01]  /*eae0*/  STS [R17+0x2000], R72 ;  /* 0x0020004811007388 */ /* 0x0009e20000000800 */
[----:B---3--:R-:W-:-:S03]  /*eaf0*/  SHF.R.S32.HI R60, RZ, 0x1f, R11 ;  /* 0x0000001fff3c7819 */ /* 0x008fc6000001140b */
[----:B------:R4:W-:Y:S01]  /*eb00*/  STS [R17+0x2400], R74 ;  /* 0x0024004a11007388 */ /* 0x0009e20000000800 */
[----:B-1----:R-:W-:Y:S02]  /*eb10*/  @!P0 SHF.R.S32.HI R62, RZ, 0x1f, R5 ;  /* 0x0000001fff3e8819 */ /* 0x002fe40000011405 */
[----:B------:R-:W-:Y:S01]  /*eb20*/  LEA.HI R63, R60, R11, RZ, 0x5 ;  /* 0x0000000b3c3f7211 */ /* 0x000fe200078f28ff */
[----:B------:R4:W-:Y:S01]  /*eb30*/  STS [R19+0x2000], R76 ;  /* 0x0020004c13007388 */ /* 0x0009e20000000800 */
[----:B--2---:R-:W-:-:S03]  /*eb40*/  @!P0 IMAD.WIDE.U32 R64, R5, c[0x0][0x1e0], RZ ;  /* 0x0000780005408a25 */ /* 0x004fc600078e00ff */
[----:B------:R4:W-:Y:S01]  /*eb50*/  STS [R19+0x2400], R78 ;  /* 0x0024004e13007388 */ /* 0x0009e20000000800 */
[----:B------:R-:W-:Y:S01]  /*eb60*/  @!P0 IMAD R62, R62, c[0x0][0x1e0], RZ ;  /* 0x000078003e3e8a24 */ /* 0x000fe200078e02ff */
[----:B------:R-:W-:Y:S02]  /*eb70*/  @!P0 MOV R6, R64 ;  /* 0x0000004000068202 */ /* 0x000fe40000000f00 */
[----:B------:R4:W-:Y:S01]  /*eb80*/  STS [R21+0x2000], R80 ;  /* 0x0020005015007388 */ /* 0x0009e20000000800 */
[----:B------:R-:W-:Y:S01]  /*eb90*/  @!P0 IMAD R62, R5, c[0x0][0x1e4], R62 ;  /* 0x00007900053e8a24 */ /* 0x000fe200078e023e */
[----:B------:R-:W-:Y:S01]  /*eba0*/  IADD3 R64, -R7, R8, RZ ;  /* 0x0000000807407210 */ /* 0x000fe20007ffe1ff */
[----:B------:R-:W-:Y:S01]  /*ebb0*/  @!P2 IMAD R5, R5, c[0x0][0x1c0], R61 ;  /* 0x000070000505aa24 */ /* 0x000fe200078e023d */
[----:B------:R4:W-:Y:S02]  /*ebc0*/  STS [R21+0x2400], R82 ;  /* 0x0024005215007388 */ /* 0x0009e40000000800 */
[----:B------:R-:W-:Y:S01]  /*ebd0*/  @!P0 IADD3 R4, R65, R62, RZ ;  /* 0x0000003e41048210 */ /* 0x000fe20007ffe0ff */
[----:B------:R-:W-:Y:S01]  /*ebe0*/  @P5 FMUL.FTZ R65, R2, 0.69314718246459960938 ;  /* 0x3f31721802415820 */ /* 0x000fe20000410000 */
[----:B------:R4:W-:Y:S01]  /*ebf0*/  STS [R23+0x2000], R84 ;  /* 0x0020005417007388 */ /* 0x0009e20000000800 */
[----:B------:R-:W-:Y:S01]  /*ec00*/  LOP3.LUT R62, R63, 0xffffffe0, RZ, 0xc0, !PT ;  /* 0xffffffe03f3e7812 */ /* 0x000fe200078ec0ff */
[----:B------:R-:W-:Y:S01]  /*ec10*/  @!P2 IMAD R206, R5, c[0x0][0x214], RZ ;  /* 0x0000850005ceaa24 */ /* 0x000fe200078e02ff */
[----:B------:R-:W-:Y:S01]  /*ec20*/  SHF.R.S32.HI R63, RZ, 0x1f, R10 ;  /* 0x0000001fff3f7819 */ /* 0x000fe2000001140a */
[----:B------:R4:W-:Y:S01]  /*ec30*/  STS [R23+0x2400], R86 ;  /* 0x0024005617007388 */ /* 0x0009e20000000800 */
[----:B------:R-:W-:-:S02]  /*ec40*/  IADD3 R62, -R62, R11, RZ ;  /* 0x0000000b3e3e7210 */ /* 0x000fc40007ffe1ff */
[----:B------:R-:W-:Y:S01]  /*ec50*/  LOP3.LUT P0, RZ, R64, 0x3, RZ, 0xc0, !PT ;  /* 0x0000000340ff7812 */ /* 0x000fe2000780c0ff */
[----:B------:R4:W-:Y:S01]  /*ec60*/  STS [R25+0x2000], R88 ;  /* 0x0020005819007388 */ /* 0x0009e20000000800 */
[----:B------:R-:W-:Y:S02]  /*ec70*/  LEA.HI R63, R63, R10, RZ, 0x2 ;  /* 0x0000000a3f3f7211 */ /* 0x000fe400078f10ff */
[----:B------:R-:W-:Y:S01]  /*ec80*/  SHF.R.S32.HI R7, RZ, 0x1f, R62 ;  /* 0x0000001fff077819 */ /* 0x000fe2000001143e */
[----:B------:R4:W-:Y:S01]  /*ec90*/  STS [R25+0x2400], R90 ;  /* 0x0024005a19007388 */ /* 0x0009e20000000800 */
[----:B------:R-:W-:Y:S02]  /*eca0*/  LOP3.LUT R63, R63, 0xffffffc, RZ, 0xc0, !PT ;  /* 0x0ffffffc3f3f7812 */ /* 0x000fe400078ec0ff */
[----:B------:R-:W-:Y:S01]  /*ecb0*/  LEA.HI R7, R7, R62, RZ, 0x2 ;  /* 0x0000003e07077211 */ /* 0x000fe200078f10ff */
[----:B------:R4:W-:Y:S01]  /*ecc0*/  STS [R27+0x2000], R92 ;  /* 0x0020005c1b007388 */ /* 0x0009e20000000800 */
[----:B------:R-:W-:-:S02]  /*ecd0*/  IADD3 R63, R10, -R63, RZ ;  /* 0x8000003f0a3f7210 */ /* 0x000fc40007ffe0ff */
[----:B------:R-:W-:Y:S01]  /*ece0*/  SHF.R.S32.HI R2, RZ, 0x2, R7 ;  /* 0x00000002ff027819 */ /* 0x000fe20000011407 */
[----:B------:R4:W-:Y:S01]  /*ecf0*/  STS [R27+0x2400], R94 ;  /* 0x0024005e1b007388 */ /* 0x0009e20000000800 */
[----:B------:R-:W-:Y:S01]  /*ed00*/  MOV R10, 0x7f800000 ;  /* 0x7f800000000a7802 */ /* 0x000fe20000000f00 */
[----:B------:R-:W-:Y:S01]  /*ed10*/  @P5 FFMA.FTZ R10, R132, c[0x0][0x238], R65 ;  /* 0x00008e00840a5a23 */ /* 0x000fe20000010041 */
[----:B------:R-:W-:Y:S01]  /*ed20*/  MOV R62, 0x7f800000 ;  /* 0x7f800000003e7802 */ /* 0x000fe20000000f00 */
[----:B------:R4:W-:Y:S01]  /*ed30*/  STS [R13+0x4000], R96 ;  /* 0x004000600d007388 */ /* 0x0009e20000000800 */
[----:B------:R-:W-:Y:S01]  /*ed40*/  @P4 FFMA.FTZ R62, R3, c[0x0][0x238], R0 ;  /* 0x00008e00033e4a23 */ /* 0x000fe20000010000 */
[----:B------:R-:W-:Y:S02]  /*ed50*/  LEA R2, R63, R2, 0x4 ;  /* 0x000000023f027211 */ /* 0x000fe400078e20ff */
[----:B------:R4:W-:Y:S04]  /*ed60*/  STS [R13+0x4400], R98 ;  /* 0x004400620d007388 */ /* 0x0009e80000000800 */
        /* <DEDUP_REMOVED lines=14> */
[----:B------:R-:W-:Y:S06]  /*ee50*/  BAR.SYNC.DEFER_BLOCKING 0x0 ;  /* 0x0000000000007b1d */ /* 0x000fec0000010000 */
[----:B------:R4:W1:Y:S04]  /*ee60*/  LDS.128 R52, [R208] ;  /* 0x00000000d0347984 */ /* 0x0008680000000c00 */
[----:B------:R4:W2:Y:S04]  /*ee70*/  LDS.128 R48, [R208+0x800] ;  /* 0x00080000d0307984 */ /* 0x0008a80000000c00 */
[----:B------:R4:W3:Y:S04]  /*ee80*/  LDS.128 R44, [R208+0x1000] ;  /* 0x00100000d02c7984 */ /* 0x0008e80000000c00 */
[----:B------:R4:W1:Y:S04]  /*ee90*/  LDS.128 R40, [R208+0x1800] ;  /* 0x00180000d0287984 */ /* 0x0008680000000c00 */
[----:B------:R4:W1:Y:S04]  /*eea0*/  LDS.128 R36, [R208+0x2000] ;  /* 0x00200000d0247984 */ /* 0x0008680000000c00 */
[----:B------:R4:W1:Y:S04]  /*eeb0*/  LDS.128 R32, [R208+0x2800] ;  /* 0x00280000d0207984 */ /* 0x0008680000000c00 */
[----:B------:R4:W1:Y:S04]  /*eec0*/  LDS.128 R28, [R208+0x3000] ;  /* 0x00300000d01c7984 */ /* 0x0008680000000c00 */
[----:B------:R4:W1:Y:S04]  /*eed0*/  LDS.128 R24, [R208+0x3800] ;  /* 0x00380000d0187984 */ /* 0x0008680000000c00 */
[----:B------:R4:W1:Y:S04]  /*eee0*/  LDS.128 R20, [R208+0x4000] ;  /* 0x00400000d0147984 */ /* 0x0008680000000c00 */
[----:B------:R4:W1:Y:S04]  /*eef0*/  LDS.128 R16, [R208+0x4800] ;  /* 0x00480000d0107984 */ /* 0x0008680000000c00 */
[----:B------:R4:W1:Y:S04]  /*ef00*/  LDS.128 R12, [R208+0x5000] ;  /* 0x00500000d00c7984 */ /* 0x0008680000000c00 */
[----:B------:R4:W1:Y:S01]  /*ef10*/  LDS.128 R56, [R208+0x5800] ;  /* 0x00580000d0387984 */ /* 0x0008620000000c00 */
[----:B------:R-:W-:Y:S05]  /*ef20*/  @P0 BRA `(.L_x_731) ;  /* 0x000000c000000947 */ /* 0x000fea0003800000 */
[----:B--2---:R-:W2:Y:S01]  /*ef30*/  S2R R5, SR_CTAID.X ;  /* 0x0000000000057919 */ /* 0x004ea20000002500 */
[----:B------:R-:W-:-:S02]  /*ef40*/  IADD3 R64, R2, 0x8, RZ ;  /* 0x0000000802407810 */ /* 0x000fc40007ffe0ff */
[-C--:B------:R-:W-:Y:S02]  /*ef50*/  ISETP.GE.AND P2, PT, R2, R199.reuse, PT ;  /* 0x000000c70200720c */ /* 0x080fe40003f46270 */
[----:B------:R-:W-:Y:S01]  /*ef60*/  ISETP.GE.AND P1, PT, R64, R199, PT ;  /* 0x000000c74000720c */ /* 0x000fe20003f26270 */
[----:B--2---:R-:W-:-:S05]  /*ef70*/  IMAD R5, R5, 0x40, R206 ;  /* 0x0000004005057824 */ /* 0x004fca00078e02ce */
[----:B------:R-:W-:Y:S02]  /*ef80*/  SHF.R.S32.HI R3, RZ, 0x1f, R5 ;  /* 0x0000001fff037819 */ /* 0x000fe40000011405 */
[----:B------:R-:W-:-:S04]  /*ef90*/  IADD3 R0, P0, R2, R5, RZ ;  /* 0x0000000502007210 */ /* 0x000fc80007f1e0ff */
[----:B------:R-:W-:Y:S02]  /*efa0*/  LEA.HI.X.SX32 R3, R2, R3, 0x1, P0 ;  /* 0x0000000302037211 */ /* 0x000fe400000f0eff */
[----:B------:R-:W-:-:S04]  /*efb0*/  LEA R2, P0, R0, c[0x0][0x200], 0x2 ;  /* 0x0000800000027a11 */ /* 0x000fc800078010ff */
[----:B------:R-:W-:-:S05]  /*efc0*/  LEA.HI.X R3, R0, c[0x0][0x204], R3, 0x2, P0 ;  /* 0x0000810000037a11 */ /* 0x000fca00000f1403 */
[----:B------:R2:W-:Y:S04]  /*efd0*/  @!P2 STG.E [R2.64], R10 ;  /* 0x0000000a0200a986 */ /* 0x0005e8000c101904 */
[----:B------:R2:W-:Y:S02]  /*efe0*/  @!P1 STG.E [R2.64+0x20], R62 ;  /* 0x0000203e02009986 */ /* 0x0005e4000c101904 */
.L_x_731:
[----:B--2---:R-:W-:Y:S05]  /*eff0*/  BSYNC B0 ;  /* 0x0000000000007941 */ /* 0x004fea0003800000 */
.L_x_730:
[----:B------:R-:W2:Y:S01]  /*f000*/  S2R R3, SR_CTAID.X ;  /* 0x0000000000037919 */ /* 0x000ea20000002500 */
[----:B------:R-:W-:Y:S01]  /*f010*/  SHF.R.S32.HI R211, RZ, 0x1f, R210 ;  /* 0x0000001fffd37819 */ /* 0x000fe200000114d2 */
[----:B------:R-:W-:Y:S01]  /*f020*/  BSSY B0, `(.L_x_732) ;  /* 0x0000022000007945 */ /* 0x000fe20003800000 */
[----:B------:R-:W-:Y:S02]  /*f030*/  LEA.HI R8, R9, R8, RZ, 0x3 ;  /* 0x0000000809087211 */ /* 0x000fe400078f18ff */
[----:B------:R-:W-:Y:S02]  /*f040*/  LEA.HI R11, R60, R11, RZ, 0x3 ;  /* 0x0000000b3c0b7211 */ /* 0x000fe400078f18ff */
[----:B------:R-:W-:-:S02]  /*f050*/  SHF.R.S32.HI R8, RZ, 0x3, R8 ;  /* 0x00000003ff087819 */ /* 0x000fc40000011408 */
[----:B------:R-:W-:-:S04]  /*f060*/  SHF.R.S32.HI R2, RZ, 0x3, R11 ;  /* 0x00000003ff027819 */ /* 0x000fc8000001140b */
[----:B------:R-:W-:Y:S01]  /*f070*/  SHF.R.S32.HI R2, RZ, 0x1f, R2 ;  /* 0x0000001fff027819 */ /* 0x000fe20000011402 */
[----:B--2---:R-:W-:-:S04]  /*f080*/  IMAD.SHL.U32 R3, R3, 0x40, RZ ;  /* 0x0000004003037824 */ /* 0x004fc800078e00ff */
[----:B------:R-:W-:Y:S01]  /*f090*/  IMAD.WIDE.U32 R62, R3, c[0x0][0x1e8], R210 ;  /* 0x00007a00033e7a25 */ /* 0x000fe200078e00d2 */
[----:B------:R-:W-:-:S04]  /*f0a0*/  SHF.R.S32.HI R0, RZ, 0x1f, R3 ;  /* 0x0000001fff007819 */ /* 0x000fc80000011403 */
[----:B------:R-:W-:Y:S01]  /*f0b0*/  IADD3 R6, P0, R6, R62, RZ ;  /* 0x0000003e06067210 */ /* 0x000fe20007f1e0ff */
[----:B------:R-:W-:-:S04]  /*f0c0*/  IMAD R0, R0, c[0x0][0x1e8], RZ ;  /* 0x00007a0000007a24 */ /* 0x000fc800078e02ff */
[----:B------:R-:W-:Y:S01]  /*f0d0*/  IMAD R5, R3, c[0x0][0x1ec], R0 ;  /* 0x00007b0003057a24 */ /* 0x000fe200078e0200 */
[----:B------:R-:W-:Y:S01]  /*f0e0*/  SHF.R.S32.HI R0, RZ, 0x1f, R61 ;  /* 0x0000001fff007819 */ /* 0x000fe2000001143d */
[----:B------:R-:W-:-:S03]  /*f0f0*/  IMAD.IADD R3, R209, 0x1, -R3 ;  /* 0x00000001d1037824 */ /* 0x000fc600078e0a03 */
[----:B------:R-:W-:Y:S01]  /*f100*/  IADD3.X R7, R4, R63, R5, P0, !PT ;  /* 0x0000003f04077210 */ /* 0x000fe200007fe405 */
[----:B------:R-:W-:Y:S01]  /*f110*/  IMAD R0, R0, c[0x0][0x1f0], RZ ;  /* 0x00007c0000007a24 */ /* 0x000fe200078e02ff */
[----:B------:R-:W-:-:S03]  /*f120*/  ISETP.GE.AND P0, PT, R8, R3, PT ;  /* 0x000000030800720c */ /* 0x000fc60003f06270 */
[C---:B------:R-:W-:Y:S02]  /*f130*/  IMAD R0, R61.reuse, c[0x0][0x1f4], R0 ;  /* 0x00007d003d007a24 */ /* 0x040fe400078e0200 */
[----:B------:R-:W-:-:S04]  /*f140*/  IMAD.WIDE.U32 R4, R61, c[0x0][0x1f0], R6 ;  /* 0x00007c003d047a25 */ /* 0x000fc800078e0006 */
[----:B------:R-:W-:-:S04]  /*f150*/  IMAD.IADD R7, R0, 0x1, R5 ;  /* 0x0000000100077824 */ /* 0x000fc800078e0205 */
[----:B------:R-:W-:Y:S05]  /*f160*/  @P0 BRA `(.L_x_733) ;  /* 0x000000d000000947 */ /* 0x000fea0003800000 */
[----:B------:R-:W-:Y:S01]  /*f170*/  IMAD R3, R2, c[0x0][0x1e8], RZ ;  /* 0x00007a0002037a24 */ /* 0x000fe200078e02ff */
[----:B------:R-:W-:Y:S01]  /*f180*/  ISETP.GE.AND P2, PT, R210, c[0x0][0x220], PT ;  /* 0x00008800d2007a0c */ /* 0x000fe20003f46270 */
[----:B------:R-:W-:Y:S01]  /*f190*/  IMAD.MOV.U32 R6, RZ, RZ, R4 ;  /* 0x000000ffff067224 */ /* 0x000fe200078e0004 */
[----:B------:R-:W-:Y:S01]  /*f1a0*/  ISETP.GE.AND P1, PT, R201, c[0x0][0x220], PT ;  /* 0x00008800c9007a0c */ /* 0x000fe20003f26270 */
[----:B------:R-:W-:Y:S01]  /*f1b0*/  IMAD R0, R8, c[0x0][0x1ec], R3 ;  /* 0x00007b0008007a24 */ /* 0x000fe200078e0203 */
[----:B------:R-:W-:Y:S01]  /*f1c0*/  ISETP.GE.AND P0, PT, R200, c[0x0][0x220], PT ;  /* 0x00008800c8007a0c */ /* 0x000fe20003f06270 */
[----:B------:R-:W-:-:S04]  /*f1d0*/  IMAD.WIDE.U32 R10, R8, c[0x0][0x1e8], R6 ;  /* 0x00007a00080a7a25 */ /* 0x000fc800078e0006 */
[----:B------:R-:W-:Y:S01]  /*f1e0*/  IMAD.IADD R0, R0, 0x1, R11 ;  /* 0x0000000100007824 */ /* 0x000fe200078e020b */
[----:B------:R-:W-:-:S04]  /*f1f0*/  LEA R60, P3, R10, c[0x0][0x1d0], 0x1 ;  /* 0x000074000a3c7a11 */ /* 0x000fc800078608ff */
[----:B------:R-:W-:-:S05]  /*f200*/  LEA.HI.X R61, R10, c[0x0][0x1d4], R0, 0x1, P3 ;  /* 0x000075000a3d7a11 */ /* 0x000fca00018f0c00 */
[----:B-1----:R1:W-:Y:S04]  /*f210*/  @!P2 STG.E.128 [R60.64], R52 ;  /* 0x000000343c00a986 */ /* 0x0023e8000c101d04 */
[----:B------:R1:W-:Y:S04]  /*f220*/  @!P1 STG.E.128 [R60.64+0x80], R36 ;  /* 0x000080243c009986 */ /* 0x0003e8000c101d04 */
[----:B------:R1:W-:Y:S02]  /*f230*/  @!P0 STG.E.128 [R60.64+0x100], R20 ;  /* 0x000100143c008986 */ /* 0x0003e4000c101d04 */
.L_x_733:
[----:B------:R-:W-:Y:S05]  /*f240*/  BSYNC B0 ;  /* 0x0000000000007941 */ /* 0x000fea0003800000 */
.L_x_732:
        /* <DEDUP_REMOVED lines=16> */
[----:B----4-:R-:W-:-:S05]  /*f350*/  LEA.HI.X R21, R10, c[0x0][0x1d4], R0, 0x1, P3 ;  /* 0x000075000a157a11 */ /* 0x010fca00018f0c00 */
[----:B------:R1:W-:Y:S04]  /*f360*/  @!P2 STG.E.128 [R20.64], R48 ;  /* 0x000000301400a986 */ /* 0x0003e8000c101d04 */
[----:B------:R1:W-:Y:S04]  /*f370*/  @!P1 STG.E.128 [R20.64+0x80], R32 ;  /* 0x0000802014009986 */ /* 0x0003e8000c101d04 */
[----:B------:R1:W-:Y:S02]  /*f380*/  @!P0 STG.E.128 [R20.64+0x100], R16 ;  /* 0x0001001014008986 */ /* 0x0003e4000c101d04 */
.L_x_735:
[----:B------:R-:W-:Y:S05]  /*f390*/  BSYNC B0 ;  /* 0x0000000000007941 */ /* 0x000fea0003800000 */
.L_x_734:
        /* <DEDUP_REMOVED lines=17> */
[----:B---3--:R1:W-:Y:S04]  /*f4b0*/  @!P2 STG.E.128 [R16.64], R44 ;  /* 0x0000002c1000a986 */ /* 0x0083e8000c101d04 */
[----:B------:R1:W-:Y:S04]  /*f4c0*/  @!P1 STG.E.128 [R16.64+0x80], R28 ;  /* 0x0000801c10009986 */ /* 0x0003e8000c101d04 */
[----:B------:R1:W-:Y:S02]  /*f4d0*/  @!P0 STG.E.128 [R16.64+0x100], R12 ;  /* 0x0001000c10008986 */ /* 0x0003e4000c101d04 */
.L_x_737:
[----:B------:R-:W-:Y:S05]  /*f4e0*/  BSYNC B0 ;  /* 0x0000000000007941 */ /* 0x000fea0003800000 */
.L_x_736:
[----:B------:R-:W-:-:S04]  /*f4f0*/  IADD3 R0, R8, 0x30, RZ ;  /* 0x0000003008007810 */ /* 0x000fc80007ffe0ff */
[----:B------:R-:W-:-:S13]  /*f500*/  ISETP.GE.AND P0, PT, R0, R199, PT ;  /* 0x000000c70000720c */ /* 0x000fda0003f06270 */
[----:B------:R-:W-:Y:S05]  /*f510*/  @P0 EXIT ;  /* 0x000000000000094d */ /* 0x000fea0003800000 */
[----:B------:R-:W-:Y:S01]  /*f520*/  IADD3 R8, P0, R8, 0x30, RZ ;  /* 0x0000003008087810 */ /* 0x000fe20007f1e0ff */
[----:B------:R-:W-:Y:S01]  /*f530*/  IMAD.MOV.U32 R5, RZ, RZ, R7 ;  /* 0x000000ffff057224 */ /* 0x000fe200078e0007 */
[----:B------:R-:W-:-:S03]  /*f540*/  ISETP.GE.AND P1, PT, R210, c[0x0][0x220], PT ;  /* 0x00008800d2007a0c */ /* 0x000fc60003f26270 */
        /* <DEDUP_REMOVED lines=8> */
[----:B-1----:R1:W-:Y:S01]  /*f5d0*/  @!P0 STG.E.128 [R2.64+0x80], R24 ;  /* 0x0000801802008986 */ /* 0x0023e2000c101d04 */
[----:B------:R-:W-:-:S03]  /*f5e0*/  ISETP.GE.AND P0, PT, R200, c[0x0][0x220], PT ;  /* 0x00008800c8007a0c */ /* 0x000fc60003f06270 */
[----:B------:R1:W-:Y:S10]  /*f5f0*/  @!P1 STG.E.128 [R2.64], R40 ;  /* 0x0000002802009986 */ /* 0x0003f4000c101d04 */
[----:B------:R-:W-:Y:S05]  /*f600*/  @P0 EXIT ;  /* 0x000000000000094d */ /* 0x000fea0003800000 */
[----:B------:R-:W-:Y:S01]  /*f610*/  STG.E.128 [R2.64+0x100], R56 ;  /* 0x0001003802007986 */ /* 0x000fe2000c101d04 */
[----:B------:R-:W-:Y:S05]  /*f620*/  EXIT ;  /* 0x000000000000794d */ /* 0x000fea0003800000 */
.L_x_738:
        /* <DEDUP_REMOVED lines=13> */
.L_x_4420:


//--------------------- .text._ZN5flash24flash_fwd_splitkv_kernelI23Flash_fwd_kernel_traitsILi192ELi64ELi64ELi4ELb0ELb0EN7cutlass10bfloat16_tE19Flash_kernel_traitsILi192ELi64ELi64ELi4ES3_EELb1ELb0ELb0ELb0ELb0ELb1ELb0ELb0EEEvNS_16Flash_fwd_paramsE --------------------------
	.section	.text._ZN5flash24flash_fwd_splitkv_kernelI23Flash_fwd_kernel_traitsILi192ELi64ELi64ELi4ELb0ELb0EN7cutlass10bfloat16_tE19Flash_kernel_traitsILi192ELi64ELi64ELi4ES3_EELb1ELb0ELb0ELb0ELb0ELb1ELb0ELb0EEEvNS_16Flash_fwd_paramsE,"ax",@progbits
	.sectioninfo	@"SHI_REGISTERS=255"
	.align	128
        .global         _ZN5flash24flash_fwd_splitkv_kernelI23Flash_fwd_kernel_traitsILi192ELi64ELi64ELi4ELb0ELb0EN7cutlass10bfloat16_tE19Flash_kernel_traitsILi192ELi64ELi64ELi4ES3_EELb1ELb0ELb0ELb0ELb0ELb1ELb0ELb0EEEvNS_16Flash_fwd_paramsE
        .type           _ZN5flash24flash_fwd_splitkv_kernelI23Flash_fwd_kernel_traitsILi192ELi64ELi64ELi4ELb0ELb0EN7cutlass10bfloat16_tE19Flash_kernel_traitsILi192ELi64ELi64ELi4ES3_EELb1ELb0ELb0ELb0ELb0ELb1ELb0ELb0EEEvNS_16Flash_fwd_paramsE,@function
        .size           _ZN5flash24flash_fwd_splitkv_kernelI23Flash_fwd_kernel_traitsILi192ELi64ELi64ELi4ELb0ELb0EN7cutlass10bfloat16_tE19Flash_kernel_traitsILi192ELi64ELi64ELi4ES3_EELb1ELb0ELb0ELb0ELb0ELb1ELb0ELb0EEEvNS_16Flash_fwd_paramsE,(.L_x_4421 - _ZN5flash24flash_fwd_splitkv_kernelI23Flash_fwd_kernel_traitsILi192ELi64ELi64ELi4ELb0ELb0EN7cutlass10bfloat16_tE19Flash_kernel_traitsILi192ELi64ELi64ELi4ES3_EELb1ELb0ELb0ELb0ELb0ELb1ELb0ELb0EEEvNS_16Flash_fwd_paramsE)
        .other          _ZN5flash24flash_fwd_splitkv_kernelI23Flash_fwd_kernel_traitsILi192ELi64ELi64ELi4ELb0ELb0EN7cutlass10bfloat16_tE19Flash_kernel_traitsILi192ELi64ELi64ELi4ES3_EELb1ELb0ELb0ELb0ELb0ELb1ELb0ELb0EEEvNS_16Flash_fwd_paramsE,@"STO_CUDA_ENTRY STV_DEFAULT"
_ZN5flash24flash_fwd_splitkv_kernelI23Flash_fwd_kernel_traitsILi192ELi64ELi64ELi4ELb0ELb0EN7cutlass10bfloat16_tE19Flash_kernel_traitsILi192ELi64ELi64ELi4ES3_EELb1ELb0ELb0ELb0ELb0ELb1ELb0ELb0EEEvNS_16Flash_fwd_paramsE:
.text._ZN5flash24flash_fwd_splitkv_kernelI23Flash_fwd_kernel_traitsILi192ELi64ELi64ELi4ELb0ELb0EN7cutlass10bfloat16_tE19Flash_kernel_traitsILi192ELi64ELi64ELi4ES3_EELb1ELb0ELb0ELb0ELb0ELb1ELb0ELb0EEEvNS_16Flash_fwd_paramsE:
        /* <DEDUP_REMOVED lines=33> */
.L_x_739:
[----:B-1-34-:R-:W-:Y:S02]  /*0210*/  MOV R0, c[0x0][0x218] ;  /* 0x0000860000007a02 */ /* 0x01afe40000000f00 */
.L_x_740:
        /* <DEDUP_REMOVED lines=81> */
.L_x_743:
[----:B------:R-:W-:Y:S05]  /*0730*/  BSYNC B0 ;  /* 0x0000000000007941 */ /* 0x000fea0003800000 */
.L_x_742:
        /* <DEDUP_REMOVED lines=20> */
.L_x_745:
[----:B------:R-:W-:Y:S05]  /*0880*/  BSYNC B0 ;  /* 0x0000000000007941 */ /* 0x000fea0003800000 */
.L_x_744:
        /* <DEDUP_REMOVED lines=20> */
.L_x_747:
[----:B------:R-:W-:Y:S05]  /*09d0*/  BSYNC B0 ;  /* 0x0000000000007941 */ /* 0x000fea0003800000 */
.L_x_746:
        /* <DEDUP_REMOVED lines=19> */
.L_x_749:
[----:B------:R-:W-:Y:S05]  /*0b10*/  BSYNC B0 ;  /* 0x0000000000007941 */ /* 0x000fea0003800000 */
.L_x_748:
        /* <DEDUP_REMOVED lines=19> */
.L_x_741:
        /* <DEDUP_REMOVED lines=92> */
.L_x_750:
        /* <DEDUP_REMOVED lines=15> */
.L_x_752:
        /* <DEDUP_REMOVED lines=51> */
.L_x_751:
        /* <DEDUP_REMOVED lines=116> */
.L_x_754:
[----:B------:R-:W-:Y:S05]  /*1d70*/  BSYNC B0 ;  /* 0x0000000000007941 */ /* 0x000fea0003800000 */
.L_x_753:
        /* <DEDUP_REMOVED lines=37> */
.L_x_756:
[----:B------:R-:W-:Y:S05]  /*1fd0*/  BSYNC B0 ;  /* 0x0000000000007941 */ /* 0x000fea0003800000 */
.L_x_755:
        /* <DEDUP_REMOVED lines=37> */
.L_x_758:
[----:B------:R-:W-:Y:S05]  /*2230*/  BSYNC B0 ;  /* 0x0000000000007941 */ /* 0x000fea0003800000 */
.L_x_757:
        /* <DEDUP_REMOVED lines=36> */
.L_x_760:
[----:B------:R-:W-:Y:S05]  /*2480*/  BSYNC B0 ;  /* 0x0000000000007941 */ /* 0x000fea0003800000 */
.L_x_759:
        /* <DEDUP_REMOVED lines=31> */
.L_x_762:
[----:B------:R-:W-:Y:S05]  /*2680*/  BSYNC B0 ;  /* 0x0000000000007941 */ /* 0x000fea0003800000 */
.L_x_761:
        /* <DEDUP_REMOVED lines=33> */
.L_x_764:
[----:B------:R-:W-:Y:S05]  /*28a0*/  BSYNC B0 ;  /* 0x0000000000007941 */ /* 0x000fea0003800000 */
.L_x_763:
        /* <DEDUP_REMOVED lines=31> */
.L_x_766:
[----:B------:R-:W-:Y:S05]  /*2aa0*/  BSYNC B0 ;  /* 0x0000000000007941 */ /* 0x000fea0003800000 */
.L_x_765:
        /* <DEDUP_REMOVED lines=32> */
.L_x_768:
[----:B------:R-:W-:Y:S05]  /*2cb0*/  BSYNC B0 ;  /* 0x0000000000007941 */ /* 0x000fea0003800000 */
.L_x_767:
        /* <DEDUP_REMOVED lines=34> */
.L_x_770:
[----:B------:R-:W-:Y:S05]  /*2ee0*/  BSYNC B0 ;  /* 0x0000000000007941 */ /* 0x000fea0003800000 */
.L_x_769:
        /* <DEDUP_REMOVED lines=34> */
.L_x_772:
[----:B------:R-:W-:Y:S05]  /*3110*/  BSYNC B0 ;  /* 0x0000000000007941 */ /* 0x000fea0003800000 */
.L_x_771:
        /* <DEDUP_REMOVED lines=34> */
.L_x_774:
[----:B------:R-:W-:Y:S05]  /*3340*/  BSYNC B0 ;  /* 0x0000000000007941 */ /* 0x000fea0003800000 */
.L_x_773:
        /* <DEDUP_REMOVED lines=42> */
.L_x_776:
[----:B------:R-:W-:Y:S05]  /*35f0*/  BSYNC B0 ;  /* 0x0000000000007941 */ /* 0x000fea0003800000 */
.L_x_775:
[----:B----4-:R-:W-:Y:S01]  /*3600*/  SHF.L.U32 R8, R2, 0x6, RZ ;  /* 0x0000000602087819 */ /* 0x010fe200000006ff */
[----:B------:R-:W-:Y:S01]  /*3610*/  IMAD R206, R95, 0x400, R0 ;  /* 0x000004005fce7824 */ /* 0x000fe200078e0200 */
[----:B------:R-:W-:Y:S01]  /*3620*/  SHF.L.U32 R14, R14, 0x3, RZ ;  /* 0x000000030e0e7819 */ /* 0x000fe200000006ff */
[----:B------:R-:W0:Y:S01]  /*3630*/  LDGDEPBAR ;  /* 0x00000000000079af */ /* 0x000e220000000000 */
[----:B------:R-:W-:Y:S01]  /*3640*/  LOP3.LUT R9, R8, 0x1c0, RZ, 0xc0, !PT ;  /* 0x000001c008097812 */ /* 0x000fe200078ec0ff */
[----:B------:R-:W-:Y:S01]  /*3650*/  IMAD.SHL.U32 R206, R206, 0x2, RZ ;  /* 0x00000002cece7824 */ /* 0x000fe200078e00ff */
[----:B------:R-:W-:Y:S02]  /*3660*/  R2P PR, R2, 0x6 ;  /* 0x0000000602007804 */ /* 0x000fe40000000000 */
[----:B------:R-:W-:Y:S02]  /*3670*/  LOP3.LUT R8, R9, 0x8, R14, 0xf8, !PT ;  /* 0x0000000809087812 */ /* 0x000fe400078ef80e */
[----:B------:R-:W-:Y:S01]  /*3680*/  SHF.R.U32.HI R9, RZ, 0x3, R9 ;  /* 0x00000003ff097819 */ /* 0x000fe20000011609 */
[----:B------:R-:W-:Y:S01]  /*3690*/  LDSM.16.M88.4 R56, [R206] ;  /* 0x00000000ce38783b */ /* 0x000fe20000000200 */
[----:B------:R-:W-:-:S02]  /*36a0*/  LEA R204, R7, R206, 0x1 ;  /* 0x000000ce07cc7211 */ /* 0x000fc400078e08ff */
[----:B------:R-:W-:Y:S02]  /*36b0*/  LOP3.LUT R8, R8, R9, RZ, 0x3c, !PT ;  /* 0x0000000908087212 */ /* 0x000fe400078e3cff */
[----:B------:R-:W-:Y:S01]  /*36c0*/  LEA R202, R5, R206, 0x1 ;  /* 0x000000ce05ca7211 */ /* 0x000fe200078e08ff */
[----:B------:R-:W-:Y:S01]  /*36d0*/  LDSM.16.M88.4 R36, [R204] ;  /* 0x00000000cc24783b */ /* 0x000fe20000000200 */
[----:B------:R-:W-:Y:S01]  /*36e0*/  LEA R205, R205, R8, 0x9 ;  /* 0x00000008cdcd7211 */ /* 0x000fe200078e48ff */
[----:B------:R-:W-:Y:S01]  /*36f0*/  IMAD R201, R5, 0x2, R204 ;  /* 0x0000000205c97824 */ /* 0x000fe200078e02cc */
[----:B------:R-:W-:Y:S01]  /*3700*/  LEA R96, R95, R96, 0x4 ;  /* 0x000000605f607211 */ /* 0x000fe200078e20ff */
[----:B------:R-:W-:Y:S01]  /*3710*/  LDSM.16.M88.4 R8, [R202] ;  /* 0x00000000ca08783b */ /* 0x000fe20000000200 */
[----:B------:R-:W-:Y:S02]  /*3720*/  SHF.L.U32 R205, R205, 0x1, RZ ;  /* 0x00000001cdcd7819 */ /* 0x000fe400000006ff */
[----:B------:R-:W-:Y:S01]  /*3730*/  ISETP.GE.AND P6, PT, R133, 0x2, PT ;  /* 0x000000028500780c */ /* 0x000fe20003fc6270 */
[----:B------:R-:W-:Y:S01]  /*3740*/  LDSM.16.M88.4 R80, [R201+0x2000] ;  /* 0x00200000c950783b */ /* 0x000fe20000000200 */
[----:B------:R-:W-:-:S02]  /*3750*/  IADD3 R2, R205, 0x6000, RZ ;  /* 0x00006000cd027810 */ /* 0x000fc40007ffe0ff */
[----:B------:R-:W-:Y:S01]  /*3760*/  IADD3 R203, R205, 0x6020, RZ ;  /* 0x00006020cdcb7810 */ /* 0x000fe20007ffe0ff */
[----:B--2---:R-:W2:Y:S01]  /*3770*/  LDSM.16.M88.4 R16, [R205+0x6000] ;  /* 0x00600000cd10783b */ /* 0x004ea20000000200 */
[----:B------:R-:W-:Y:S01]  /*3780*/  @P1 IADD3 R203, R2, -0x20, RZ ;  /* 0xffffffe002cb1810 */ /* 0x000fe20007ffe0ff */
[----:B------:R-:W-:Y:S02]  /*3790*/  IMAD.MOV.U32 R2, RZ, RZ, 0x40 ;  /* 0x00000040ff027424 */ /* 0x000fe400078e00ff */
[----:B------:R-:W4:Y:S01]  /*37a0*/  LDSM.16.M88.4 R44, [R205+0x6800] ;  /* 0x00680000cd2c783b */ /* 0x000f220000000200 */
[C---:B------:R-:W-:Y:S02]  /*37b0*/  IADD3 R195, R203.reuse, 0x800, RZ ;  /* 0x00000800cbc37810 */ /* 0x040fe40007ffe0ff */
[----:B------:R-:W-:Y:S01]  /*37c0*/  SEL R2, R2, 0xffffffc0, !P2 ;  /* 0xffffffc002027807 */ /* 0x000fe20005000000 */
[----:B------:R-:W5:Y:S01]  /*37d0*/  LDSM.16.M88.4 R64, [R205+0x7000] ;  /* 0x00700000cd40783b */ /* 0x000f620000000200 */
[----:B------:R-:W-:-:S02]  /*37e0*/  IADD3 R194, R203, 0x1000, RZ ;  /* 0x00001000cbc27810 */ /* 0x000fc40007ffe0ff */
[----:B------:R-:W-:Y:S01]  /*37f0*/  IADD3 R199, R205, R2, RZ ;  /* 0x00000002cdc77210 */ /* 0x000fe20007ffe0ff */
[----:B------:R-:W1:Y:S01]  /*3800*/  LDSM.16.M88.4 R52, [R203] ;  /* 0x00000000cb34783b */ /* 0x000e620000000200 */
[----:B------:R-:W-:Y:S02]  /*3810*/  IADD3 R192, R2, R203, RZ ;  /* 0x000000cb02c07210 */ /* 0x000fe40007ffe0ff */
[C---:B------:R-:W-:Y:S01]  /*3820*/  IADD3 R193, R203.reuse, 0x1800, RZ ;  /* 0x00001800cbc17810 */ /* 0x040fe20007ffe0ff */
[----:B------:R-:W3:Y:S01]  /*3830*/  LDSM.16.M88.4 R72, [R205+0x7800] ;  /* 0x00780000cd48783b */ /* 0x000ee20000000200 */
[C---:B------:R-:W-:Y:S02]  /*3840*/  IADD3 R191, R203.reuse, 0x2000, RZ ;  /* 0x00002000cbbf7810 */ /* 0x040fe40007ffe0ff */
[C---:B------:R-:W-:Y:S01]  /*3850*/  IADD3 R190, R203.reuse, 0x2800, RZ ;  /* 0x00002800cbbe7810 */ /* 0x040fe20007ffe0ff */
[----:B------:R-:W1:Y:S01]  /*3860*/  LDSM.16.M88.4 R12, [R203+0x800] ;  /* 0x00080000cb0c783b */ /* 0x000e620000000200 */
[----:B------:R-:W-:-:S02]  /*3870*/  IADD3 R189, R203, 0x3000, RZ ;  /* 0x00003000cbbd7810 */ /* 0x000fc40007ffe0ff */
[C---:B------:R-:W-:Y:S01]  /*3880*/  IADD3 R188, R203.reuse, 0x3800, RZ ;  /* 0x00003800cbbc7810 */ /* 0x040fe20007ffe0ff */
[----:B------:R-:W1:Y:S01]  /*3890*/  LDSM.16.M88.4 R48, [R203+0x1000] ;  /* 0x00100000cb30783b */ /* 0x000e620000000200 */
[C---:B------:R-:W-:Y:S02]  /*38a0*/  IADD3 R187, R203.reuse, 0x4000, RZ ;  /* 0x00004000cbbb7810 */ /* 0x040fe40007ffe0ff */
[C---:B------:R-:W-:Y:S01]  /*38b0*/  IADD3 R186, R203.reuse, 0x4800, RZ ;  /* 0x00004800cbba7810 */ /* 0x040fe20007ffe0ff */
[----:B-1----:R-:W1:Y:S01]  /*38c0*/  LDSM.16.M88.4 R24, [R199+0x6000] ;  /* 0x00600000c718783b */ /* 0x002e620000000200 */
[C---:B------:R-:W-:Y:S02]  /*38d0*/  IADD3 R185, R203.reuse, 0x5000, RZ ;  /* 0x00005000cbb97810 */ /* 0x040fe40007ffe0ff */
[----:B------:R-:W-:Y:S01]  /*38e0*/  IADD3 R184, R203, 0x5800, RZ ;  /* 0x00005800cbb87810 */ /* 0x000fe20007ffe0ff */
[----:B------:R-:W1:Y:S04]  /*38f0*/  LDSM.16.M88.4 R40, [R203+0x1800] ;  /* 0x00180000cb28783b */ /* 0x000e680000000200 */
[----:B------:R-:W1:Y:S01]  /*3900*/  LDSM.16.M88.4 R28, [R199+0x6800] ;  /* 0x00680000c71c783b */ /* 0x000e620000000200 */
[C---:B--2---:R-:W-:Y:S03]  /*3910*/  HMMA.16816.F32.BF16 R20, R56.reuse, R16, RZ ;  /* 0x000000103814723c */ /* 0x044fe600000418ff */
[----:B------:R-:W-:Y:S04]  /*3920*/  LDSM.16.M88.4 R76, [R203+0x2000] ;  /* 0x00200000cb4c783b */ /* 0x000fe80000000200 */
[----:B------:R-:W-:Y:S01]  /*3930*/  LDSM.16.M88.4 R88, [R192+0x2800] ;  /* 0x00280000c058783b */ /* 0x000fe20000000200 */
[C---:B------:R-:W-:Y:S03]  /*3940*/  HMMA.16816.F32.BF16 R16, R56.reuse, R18, RZ ;  /* 0x000000123810723c */ /* 0x040fe600000418ff */
[----:B------:R-:W-:Y:S05]  /*3950*/  LDSM.16.M88.4 R84, [R205+0xa800] ;  /* 0x00a80000cd54783b */ /* 0x000fea0000000200 */
[C---:B----4-:R-:W-:Y:S08]  /*3960*/  HMMA.16816.F32.BF16 R32, R56.reuse, R44, RZ ;  /* 0x0000002c3820723c */ /* 0x050ff000000418ff */
[C---:B------:R-:W-:Y:S08]  /*3970*/  HMMA.16816.F32.BF16 R44, R56.reuse, R46, RZ ;  /* 0x0000002e382c723c */ /* 0x040ff000000418ff */
[C---:B-----5:R-:W-:Y:S08]  /*3980*/  HMMA.16816.F32.BF16 R68, R56.reuse, R64, RZ ;  /* 0x000000403844723c */ /* 0x060ff000000418ff */
[----:B------:R-:W-:Y:S08]  /*3990*/  HMMA.16816.F32.BF16 R64, R56, R66, RZ ;  /* 0x000000423840723c */ /* 0x000ff000000418ff */
[C---:B------:R-:W-:Y:S08]  /*39a0*/  HMMA.16816.F32.BF16 R20, R36.reuse, R52, R20 ;  /* 0x000000342414723c */ /* 0x040ff00000041814 */
[----:B------:R-:W-:Y:S01]  /*39b0*/  HMMA.16816.F32.BF16 R16, R36, R54, R16 ;  /* 0x000000362410723c */ /* 0x000fe20000041810 */
[----:B------:R-:W-:Y:S07]  /*39c0*/  LDSM.16.M88.4 R52, [R192+0x800] ;  /* 0x00080000c034783b */ /* 0x000fee0000000200 */
[C---:B---3--:R-:W-:Y:S08]  /*39d0*/  HMMA.16816.F32.BF16 R60, R56.reuse, R72, RZ ;  /* 0x00000048383c723c */ /* 0x048ff000000418ff */
[----:B------:R-:W-:Y:S01]  /*39e0*/  HMMA.16816.F32.BF16 R56, R56, R74, RZ ;  /* 0x0000004a3838723c */ /* 0x000fe200000418ff */
[----:B------:R-:W-:Y:S07]  /*39f0*/  LDSM.16.M88.4 R72, [R192] ;  /* 0x00000000c048783b */ /* 0x000fee0000000200 */
[C---:B------:R-:W-:Y:S08]  /*3a00*/  HMMA.16816.F32.BF16 R32, R36.reuse, R12, R32 ;  /* 0x0000000c2420723c */ /* 0x040ff00000041820 */
[C---:B------:R-:W-:Y:S01]  /*3a10*/  HMMA.16816.F32.BF16 R44, R36.reuse, R14, R44 ;  /* 0x0000000e242c723c */ /* 0x040fe2000004182c */
[----:B------:R-:W2:Y:S07]  /*3a20*/  LDSM.16.M88.4 R12, [R199+0x7000] ;  /* 0x00700000c70c783b */ /* 0x000eae0000000200 */
[C---:B------:R-:W-:Y:S08]  /*3a30*/  HMMA.16816.F32.BF16 R68, R36.reuse, R48, R68 ;  /* 0x000000302444723c */ /* 0x040ff00000041844 */
[----:B------:R-:W-:Y:S01]  /*3a40*/  HMMA.16816.F32.BF16 R64, R36, R50, R64 ;  /* 0x000000322440723c */ /* 0x000fe20000041840 */
[----:B------:R-:W3:Y:S07]  /*3a50*/  LDSM.16.M88.4 R48, [R199+0x7800] ;  /* 0x00780000c730783b */ /* 0x000eee0000000200 */
[C---:B-1----:R-:W-:Y:S08]  /*3a60*/  HMMA.16816.F32.BF16 R20, R8.reuse, R24, R20 ;  /* 0x000000180814723c */ /* 0x042ff00000041814 */
[----:B------:R-:W-:Y:S01]  /*3a70*/  HMMA.16816.F32.BF16 R16, R8, R26, R16 ;  /* 0x0000001a0810723c */ /* 0x000fe20000041810 */
[----:B------:R-:W1:Y:S07]  /*3a80*/  LDSM.16.M88.4 R24, [R201] ;  /* 0x00000000c918783b */ /* 0x000e6e0000000200 */
[C---:B------:R-:W-:Y:S08]  /*3a90*/  HMMA.16816.F32.BF16 R60, R36.reuse, R40, R60 ;  /* 0x00000028243c723c */ /* 0x040ff0000004183c */
[----:B------:R-:W-:Y:S01]  /*3aa0*/  HMMA.16816.F32.BF16 R56, R36, R42, R56 ;  /* 0x0000002a2438723c */ /* 0x000fe20000041838 */
[----:B------:R-:W4:Y:S04]  /*3ab0*/  LDSM.16.M88.4 R40, [R192+0x1000] ;  /* 0x00100000c028783b */ /* 0x000f280000000200 */
[----:B------:R-:W-:Y:S03]  /*3ac0*/  LDSM.16.M88.4 R36, [R206+0x2000] ;  /* 0x00200000ce24783b */ /* 0x000fe60000000200 */
[C---:B------:R-:W-:Y:S08]  /*3ad0*/  HMMA.16816.F32.BF16 R32, R8.reuse, R28, R32 ;  /* 0x0000001c0820723c */ /* 0x040ff00000041820 */
[C---:B------:R-:W-:Y:S01]  /*3ae0*/  HMMA.16816.F32.BF16 R44, R8.reuse, R30, R44 ;  /* 0x0000001e082c723c */ /* 0x040fe2000004182c */
[----:B------:R-:W-:Y:S07]  /*3af0*/  LDSM.16.M88.4 R28, [R192+0x1800] ;  /* 0x00180000c01c783b */ /* 0x000fee0000000200 */
[C---:B--2---:R-:W-:Y:S08]  /*3b00*/  HMMA.16816.F32.BF16 R68, R8.reuse, R12, R68 ;  /* 0x0000000c0844723c */ /* 0x044ff00000041844 */
[C---:B------:R-:W-:Y:S01]  /*3b10*/  HMMA.16816.F32.BF16 R64, R8.reuse, R14, R64 ;  /* 0x0000000e0840723c */ /* 0x040fe20000041840 */
[----:B------:R-:W2:Y:S07]  /*3b20*/  LDSM.16.M88.4 R12, [R205+0x8000] ;  /* 0x00800000cd0c783b */ /* 0x000eae0000000200 */
[C---:B---3--:R-:W-:Y:S08]  /*3b30*/  HMMA.16816.F32.BF16 R60, R8.reuse, R48, R60 ;  /* 0x00000030083c723c */ /* 0x048ff0000004183c */
[----:B------:R-:W-:Y:S01]  /*3b40*/  HMMA.16816.F32.BF16 R56, R8, R50, R56 ;  /* 0x000000320838723c */ /* 0x000fe20000041838 */
[----:B------:R-:W3:Y:S04]  /*3b50*/  LDSM.16.M88.4 R8, [R205+0x8800] ;  /* 0x00880000cd08783b */ /* 0x000ee80000000200 */
[----:B------:R-:W-:Y:S03]  /*3b60*/  LDSM.16.M88.4 R48, [R205+0x9000] ;  /* 0x00900000cd30783b */ /* 0x000fe60000000200 */
[C---:B-1----:R-:W-:Y:S08]  /*3b70*/  HMMA.16816.F32.BF16 R20, R24.reuse, R72, R20 ;  /* 0x000000481814723c */ /* 0x042ff00000041814 */
[C---:B------:R-:W-:Y:S01]  /*3b80*/  HMMA.16816.F32.BF16 R16, R24.reuse, R74, R16 ;  /* 0x0000004a1810723c */ /* 0x040fe20000041810 */
[----:B------:R-:W-:Y:S07]  /*3b90*/  LDSM.16.M88.4 R72, [R192+0x2000] ;  /* 0x00200000c048783b */ /* 0x000fee0000000200 */
[C---:B------:R-:W-:Y:S08]  /*3ba0*/  HMMA.16816.F32.BF16 R32, R24.reuse, R52, R32 ;  /* 0x000000341820723c */ /* 0x040ff00000041820 */
[C---:B------:R-:W-:Y:S01]  /*3bb0*/  HMMA.16816.F32.BF16 R44, R24.reuse, R54, R44 ;  /* 0x00000036182c723c */ /* 0x040fe2000004182c */
[----:B------:R-:W-:Y:S07]  /*3bc0*/  LDSM.16.M88.4 R52, [R205+0x9800] ;  /* 0x00980000cd34783b */ /* 0x000fee0000000200 */
[C---:B----4-:R-:W-:Y:S08]  /*3bd0*/  HMMA.16816.F32.BF16 R68, R24.reuse, R40, R68 ;  /* 0x000000281844723c */ /* 0x050ff00000041844 */
[----:B------:R-:W-:Y:S01]  /*3be0*/  HMMA.16816.F32.BF16 R64, R24, R42, R64 ;  /* 0x0000002a1840723c */ /* 0x000fe20000041840 */
[----:B------:R-:W1:Y:S07]  /*3bf0*/  LDSM.16.M88.4 R40, [R204+0x2000] ;  /* 0x00200000cc28783b */ /* 0x000e6e0000000200 */
[C---:B--2---:R-:W-:Y:S08]  /*3c00*/  HMMA.16816.F32.BF16 R20, R36.reuse, R12, R20 ;  /* 0x0000000c2414723c */ /* 0x044ff00000041814 */
[C---:B------:R-:W-:Y:S01]  /*3c10*/  HMMA.16816.F32.BF16 R16, R36.reuse, R14, R16 ;  /* 0x0000000e2410723c */ /* 0x040fe20000041810 */
[----:B------:R-:W-:Y:S07]  /*3c20*/  LDSM.16.M88.4 R12, [R199+0x8000] ;  /* 0x00800000c70c783b */ /* 0x000fee0000000200 */
[C---:B---3--:R-:W-:Y:S08]  /*3c30*/  HMMA.16816.F32.BF16 R32, R36.reuse, R8, R32 ;  /* 0x000000082420723c */ /* 0x048ff00000041820 */
[----:B------:R-:W-:Y:S01]  /*3c40*/  HMMA.16816.F32.BF16 R44, R36, R10, R44 ;  /* 0x0000000a242c723c */ /* 0x000fe2000004182c */
[----:B------:R-:W2:Y:S07]  /*3c50*/  LDSM.16.M88.4 R8, [R202+0x2000] ;  /* 0x00200000ca08783b */ /* 0x000eae0000000200 */
[C---:B------:R-:W-:Y:S08]  /*3c60*/  HMMA.16816.F32.BF16 R60, R24.reuse, R28, R60 ;  /* 0x0000001c183c723c */ /* 0x040ff0000004183c */
[----:B------:R-:W-:Y:S01]  /*3c70*/  HMMA.16816.F32.BF16 R56, R24, R30, R56 ;  /* 0x0000001e1838723c */ /* 0x000fe20000041838 */
[----:B------:R-:W3:Y:S04]  /*3c80*/  LDSM.16.M88.4 R28, [R203+0x2800] ;  /* 0x00280000cb1c783b */ /* 0x000ee80000000200 */
[----:B------:R-:W4:Y:S03]  /*3c90*/  LDSM.16.M88.4 R24, [R203+0x3000] ;  /* 0x00300000cb18783b */ /* 0x000f260000000200 */
[C---:B-1----:R-:W-:Y:S08]  /*3ca0*/  HMMA.16816.F32.BF16 R20, R40.reuse, R76, R20 ;  /* 0x0000004c2814723c */ /* 0x042ff00000041814 */
[----:B------:R-:W-:Y:S01]  /*3cb0*/  HMMA.16816.F32.BF16 R16, R40, R78, R16 ;  /* 0x0000004e2810723c */ /* 0x000fe20000041810 */
[----:B------:R-:W-:Y:S07]  /*3cc0*/  LDSM.16.M88.4 R76, [R192+0x3000] ;  /* 0x00300000c04c783b */ /* 0x000fee0000000200 */
[C---:B------:R-:W-:Y:S08]  /*3cd0*/  HMMA.16816.F32.BF16 R68, R36.reuse, R48, R68 ;  /* 0x000000302444723c */ /* 0x040ff00000041844 */
[----:B------:R-:W-:Y:S01]  /*3ce0*/  HMMA.16816.F32.BF16 R64, R36, R50, R64 ;  /* 0x000000322440723c */ /* 0x000fe20000041840 */
[----:B------:R-:W1:Y:S07]  /*3cf0*/  LDSM.16.M88.4 R48, [R203+0x3800] ;  /* 0x00380000cb30783b */ /* 0x000e6e0000000200 */
[C---:B--2---:R-:W-:Y:S08]  /*3d00*/  HMMA.16816.F32.BF16 R20, R8.reuse, R12, R20 ;  /* 0x0000000c0814723c */ /* 0x044ff00000041814 */
[----:B------:R-:W-:Y:S01]  /*3d10*/  HMMA.16816.F32.BF16 R16, R8, R14, R16 ;  /* 0x0000000e0810723c */ /* 0x000fe20000041810 */
[----:B------:R-:W-:Y:S07]  /*3d20*/  LDSM.16.M88.4 R12, [R199+0x9800] ;  /* 0x00980000c70c783b */ /* 0x000fee0000000200 */
[C---:B------:R-:W-:Y:S08]  /*3d30*/  HMMA.16816.F32.BF16 R60, R36.reuse, R52, R60 ;  /* 0x00000034243c723c */ /* 0x040ff0000004183c */
[----:B------:R-:W-:Y:S01]  /*3d40*/  HMMA.16816.F32.BF16 R56, R36, R54, R56 ;  /* 0x000000362438723c */ /* 0x000fe20000041838 */
[----:B------:R-:W-:Y:S04]  /*3d50*/  LDSM.16.M88.4 R52, [R206+0x4000] ;  /* 0x00400000ce34783b */ /* 0x000fe80000000200 */
[----:B------:R-:W2:Y:S03]  /*3d60*/  LDSM.16.M88.4 R36, [R205+0xa000] ;  /* 0x00a00000cd24783b */ /* 0x000ea60000000200 */
[C---:B---3--:R-:W-:Y:S08]  /*3d70*/  HMMA.16816.F32.BF16 R32, R40.reuse, R28, R32 ;  /* 0x0000001c2820723c */ /* 0x048ff00000041820 */
[C---:B------:R-:W-:Y:S01]  /*3d80*/  HMMA.16816.F32.BF16 R44, R40.reuse, R30, R44 ;  /* 0x0000001e282c723c */ /* 0x040fe2000004182c */
[----:B------:R-:W3:Y:S07]  /*3d90*/  LDSM.16.M88.4 R28, [R199+0x8800] ;  /* 0x00880000c71c783b */ /* 0x000eee0000000200 */
[C---:B----4-:R-:W-:Y:S08]  /*3da0*/  HMMA.16816.F32.BF16 R68, R40.reuse, R24, R68 ;  /* 0x000000182844723c */ /* 0x050ff00000041844 */
[----:B------:R-:W-:Y:S01]  /*3db0*/  HMMA.16816.F32.BF16 R64, R40, R26, R64 ;  /* 0x0000001a2840723c */ /* 0x000fe20000041840 */
[----:B------:R-:W4:Y:S07]  /*3dc0*/  LDSM.16.M88.4 R24, [R199+0x9000] ;  /* 0x00900000c718783b */ /* 0x000f2e0000000200 */
[C---:B------:R-:W-:Y:S08]  /*3dd0*/  HMMA.16816.F32.BF16 R20, R80.reuse, R72, R20 ;  /* 0x000000485014723c */ /* 0x040ff00000041814 */
[----:B------:R-:W-:Y:S01]  /*3de0*/  HMMA.16816.F32.BF16 R16, R80, R74, R16 ;  /* 0x0000004a5010723c */ /* 0x000fe20000041810 */
[----:B------:R-:W-:Y:S07]  /*3df0*/  LDSM.16.M88.4 R72, [R192+0x3800] ;  /* 0x00380000c048783b */ /* 0x000fee0000000200 */
[C---:B-1----:R-:W-:Y:S08]  /*3e00*/  HMMA.16816.F32.BF16 R60, R40.reuse, R48, R60 ;  /* 0x00000030283c723c */ /* 0x042ff0000004183c */
[----:B------:R-:W-:Y:S01]  /*3e10*/  HMMA.16816.F32.BF16 R56, R40, R50, R56 ;  /* 0x000000322838723c */ /* 0x000fe20000041838 */
[----:B------:R-:W-:Y:S04]  /*3e20*/  LDSM.16.M88.4 R40, [R204+0x4000] ;  /* 0x00400000cc28783b */ /* 0x000fe80000000200 */
[----:B------:R-:W1:Y:S03]  /*3e30*/  LDSM.16.M88.4 R48, [R203+0x4000] ;  /* 0x00400000cb30783b */ /* 0x000e660000000200 */
[C---:B--2---:R-:W-:Y:S08]  /*3e40*/  HMMA.16816.F32.BF16 R20, R52.reuse, R36, R20 ;  /* 0x000000243414723c */ /* 0x044ff00000041814 */
[----:B------:R-:W-:Y:S01]  /*3e50*/  HMMA.16816.F32.BF16 R16, R52, R38, R16 ;  /* 0x000000263410723c */ /* 0x000fe20000041810 */
[----:B------:R-:W-:Y:S07]  /*3e60*/  LDSM.16.M88.4 R36, [R203+0x4800] ;  /* 0x00480000cb24783b */ /* 0x000fee0000000200 */
[C---:B---3--:R-:W-:Y:S08]  /*3e70*/  HMMA.16816.F32.BF16 R32, R8.reuse, R28, R32 ;  /* 0x0000001c0820723c */ /* 0x048ff00000041820 */
[C---:B------:R-:W-:Y:S01]  /*3e80*/  HMMA.16816.F32.BF16 R44, R8.reuse, R30, R44 ;  /* 0x0000001e082c723c */ /* 0x040fe2000004182c */
[----:B------:R-:W-:Y:S07]  /*3e90*/  LDSM.16.M88.4 R28, [R202+0x4000] ;  /* 0x00400000ca1c783b */ /* 0x000fee0000000200 */
[C---:B----4-:R-:W-:Y:S08]  /*3ea0*/  HMMA.16816.F32.BF16 R68, R8.reuse, R24, R68 ;  /* 0x000000180844723c */ /* 0x050ff00000041844 */
[----:B------:R-:W-:Y:S01]  /*3eb0*/  HMMA.16816.F32.BF16 R64, R8, R26, R64 ;  /* 0x0000001a0840723c */ /* 0x000fe20000041840 */
[----:B------:R-:W2:Y:S07]  /*3ec0*/  LDSM.16.M88.4 R24, [R199+0xa000] ;  /* 0x00a00000c718783b */ /* 0x000eae0000000200 */
[C---:B-1----:R-:W-:Y:S08]  /*3ed0*/  HMMA.16816.F32.BF16 R20, R40.reuse, R48, R20 ;  /* 0x000000302814723c */ /* 0x042ff00000041814 */
[----:B------:R-:W-:Y:S01]  /*3ee0*/  HMMA.16816.F32.BF16 R16, R40, R50, R16 ;  /* 0x000000322810723c */ /* 0x000fe20000041810 */
[----:B------:R-:W1:Y:S07]  /*3ef0*/  LDSM.16.M88.4 R48, [R205+0xb000] ;  /* 0x00b00000cd30783b */ /* 0x000e6e0000000200 */
[C---:B------:R-:W-:Y:S08]  /*3f00*/  HMMA.16816.F32.BF16 R60, R8.reuse, R12, R60 ;  /* 0x0000000c083c723c */ /* 0x040ff0000004183c */
[----:B------:R-:W-:Y:S01]  /*3f10*/  HMMA.16816.F32.BF16 R56, R8, R14, R56 ;  /* 0x0000000e0838723c */ /* 0x000fe20000041838 */
[----:B------:R-:W-:Y:S04]  /*3f20*/  LDSM.16.M88.4 R12, [R201+0x4000] ;  /* 0x00400000c90c783b */ /* 0x000fe80000000200 */
[----:B------:R-:W3:Y:S03]  /*3f30*/  LDSM.16.M88.4 R8, [R192+0x4000] ;  /* 0x00400000c008783b */ /* 0x000ee60000000200 */
[C---:B------:R-:W-:Y:S08]  /*3f40*/  HMMA.16816.F32.BF16 R32, R80.reuse, R88, R32 ;  /* 0x000000585020723c */ /* 0x040ff00000041820 */
[C---:B------:R-:W-:Y:S08]  /*3f50*/  HMMA.16816.F32.BF16 R44, R80.reuse, R90, R44 ;  /* 0x0000005a502c723c */ /* 0x040ff0000004182c */
[----:B------:R-:W-:Y:S01]  /*3f60*/  HMMA.16816.F32.BF16 R88, R80, R76, R68 ;  /* 0x0000004c5058723c */ /* 0x000fe20000041844 */
[----:B------:R-:W-:Y:S07]  /*3f70*/  LDSM.16.M88.4 R68, [R199+0xa800] ;  /* 0x00a80000c744783b */ /* 0x000fee0000000200 */
[C---:B--2---:R-:W-:Y:S08]  /*3f80*/  HMMA.16816.F32.BF16 R20, R28.reuse, R24, R20 ;  /* 0x000000181c14723c */ /* 0x044ff00000041814 */
[----:B------:R-:W-:Y:S01]  /*3f90*/  HMMA.16816.F32.BF16 R16, R28, R26, R16 ;  /* 0x0000001a1c10723c */ /* 0x000fe20000041810 */
[----:B------:R-:W2:Y:S07]  /*3fa0*/  LDSM.16.M88.4 R24, [R203+0x5000] ;  /* 0x00500000cb18783b */ /* 0x000eae0000000200 */
[----:B------:R-:W-:Y:S01]  /*3fb0*/  HMMA.16816.F32.BF16 R64, R80, R78, R64 ;  /* 0x0000004e5040723c */ /* 0x000fe20000041840 */
[----:B------:R-:W4:Y:S07]  /*3fc0*/  LDSM.16.M88.4 R76, [R205+0xb800] ;  /* 0x00b80000cd4c783b */ /* 0x000f2e0000000200 */
[----:B-1----:R-:W-:Y:S08]  /*3fd0*/  HMMA.16816.F32.BF16 R88, R52, R48, R88 ;  /* 0x000000303458723c */ /* 0x002ff00000041858 */
[----:B---3--:R-:W-:Y:S08]  /*3fe0*/  HMMA.16816.F32.BF16 R20, R12, R8, R20 ;  /* 0x000000080c14723c */ /* 0x008ff00000041814 */
[C---:B------:R-:W-:Y:S08]  /*3ff0*/  HMMA.16816.F32.BF16 R60, R80.reuse, R72, R60 ;  /* 0x00000048503c723c */ /* 0x040ff0000004183c */
[----:B------:R-:W-:Y:S01]  /*4000*/  HMMA.16816.F32.BF16 R72, R80, R74, R56 ;  /* 0x0000004a5048723c */ /* 0x000fe20000041838 */
[----:B------:R-:W-:Y:S07]  /*4010*/  LDSM.16.M88.4 R56, [R192+0x4800] ;  /* 0x00480000c038783b */ /* 0x000fee0000000200 */
[----:B------:R-:W-:Y:S01]  /*4020*/  HMMA.16816.F32.BF16 R16, R12, R10, R16 ;  /* 0x0000000a0c10723c */ /* 0x000fe20000041810 */
[----:B------:R-:W-:Y:S01]  /*4030*/  FMUL.FTZ R48, R20, c[0x0][0x2ec] ;  /* 0x0000bb0014307a20 */ /* 0x000fe20000410000 */
[----:B------:R-:W-:Y:S01]  /*4040*/  LDSM.16.M88.4 R8, [R199+0xb000] ;  /* 0x00b00000c708783b */ /* 0x000fe20000000200 */
[----:B------:R-:W-:-:S04]  /*4050*/  FMUL.FTZ R49, R21, c[0x0][0x2ec] ;  /* 0x0000bb0015317a20 */ /* 0x000fc80000410000 */
[----:B------:R-:W1:Y:S01]  /*4060*/  MUFU.TANH R48, R48 ;  /* 0x0000003000307308 */ /* 0x000e620000002400 */
[----:B------:R-:W-:Y:S07]  /*4070*/  HMMA.16816.F32.BF16 R64, R52, R50, R64 ;  /* 0x000000323440723c */ /* 0x000fee0000041840 */
[----:B------:R-:W3:Y:S01]  /*4080*/  MUFU.TANH R49, R49 ;  /* 0x0000003100317308 */ /* 0x000ee20000002400 */
[----:B--2---:R-:W-:Y:S07]  /*4090*/  HMMA.16816.F32.BF16 R88, R40, R24, R88 ;  /* 0x000000182858723c */ /* 0x004fee0000041858 */
[----:B------:R-:W-:Y:S01]  /*40a0*/  FMUL.FTZ R24, R22, c[0x0][0x2ec] ;  /* 0x0000bb0016187a20 */ /* 0x000fe20000410000 */
[----:B------:R-:W-:Y:S01]  /*40b0*/  HMMA.16816.F32.BF16 R32, R52, R84, R32 ;  /* 0x000000543420723c */ /* 0x000fe20000041820 */
[----:B------:R-:W-:-:S02]  /*40c0*/  FMUL.FTZ R25, R23, c[0x0][0x2ec] ;  /* 0x0000bb0017197a20 */ /* 0x000fc40000410000 */
[----:B------:R-:W2:Y:S01]  /*40d0*/  LDSM.16.M88.4 R20, [R203+0x5800] ;  /* 0x00580000cb14783b */ /* 0x000ea20000000200 */
[----:B------:R-:W-:Y:S01]  /*40e0*/  FMUL.FTZ R16, R16, c[0x0][0x2ec] ;  /* 0x0000bb0010107a20 */ /* 0x000fe20000410000 */
[----:B------:R-:W1:Y:S01]  /*40f0*/  MUFU.TANH R24, R24 ;  /* 0x0000001800187308 */ /* 0x000e620000002400 */
[----:B------:R-:W-:Y:S02]  /*4100*/  FMUL.FTZ R51, R17, c[0x0][0x2ec] ;  /* 0x0000bb0011337a20 */ /* 0x000fe40000410000 */
[C---:B------:R-:W-:Y:S05]  /*4110*/  HMMA.16816.F32.BF16 R44, R52.reuse, R86, R44 ;  /* 0x00000056342c723c */ /* 0x040fea000004182c */
[----:B------:R5:W1:Y:S03]  /*4120*/  MUFU.TANH R50, R16 ;  /* 0x0000001000327308 */ /* 0x000a660000002400 */
[C---:B----4-:R-:W-:Y:S05]  /*4130*/  HMMA.16816.F32.BF16 R60, R52.reuse, R76, R60 ;  /* 0x0000004c343c723c */ /* 0x050fea000004183c */
[----:B------:R-:W4:Y:S03]  /*4140*/  MUFU.TANH R25, R25 ;  /* 0x0000001900197308 */ /* 0x000f260000002400 */
[----:B------:R-:W-:Y:S05]  /*4150*/  HMMA.16816.F32.BF16 R72, R52, R78, R72 ;  /* 0x0000004e3448723c */ /* 0x000fea0000041848 */
[----:B------:R-:W1:Y:S03]  /*4160*/  MUFU.TANH R51, R51 ;  /* 0x0000003300337308 */ /* 0x000e660000002400 */
[C---:B------:R-:W-:Y:S07]  /*4170*/  HMMA.16816.F32.BF16 R64, R40.reuse, R26, R64 ;  /* 0x0000001a2840723c */ /* 0x040fee0000041840 */
[----:B------:R-:W-:Y:S01]  /*4180*/  FMUL.FTZ R26, R18, c[0x0][0x2ec] ;  /* 0x0000bb00121a7a20 */ /* 0x000fe20000410000 */
[----:B------:R-:W-:Y:S01]  /*4190*/  HMMA.16816.F32.BF16 R32, R40, R36, R32 ;  /* 0x000000242820723c */ /* 0x000fe20000041820 */
[----:B------:R-:W-:-:S02]  /*41a0*/  FMUL.FTZ R27, R19, c[0x0][0x2ec] ;  /* 0x0000bb00131b7a20 */ /* 0x000fc40000410000 */
[----:B-----5:R-:W5:Y:S02]  /*41b0*/  LDSM.16.M88.4 R16, [R199+0xb800] ;  /* 0x00b80000c710783b */ /* 0x020f640000000200 */
[----:B------:R-:W1:Y:S03]  /*41c0*/  MUFU.TANH R26, R26 ;  /* 0x0000001a001a7308 */ /* 0x000e660000002400 */
[C---:B------:R-:W-:Y:S01]  /*41d0*/  HMMA.16816.F32.BF16 R44, R40.reuse, R38, R44 ;  /* 0x00000026282c723c */ /* 0x040fe2000004182c */
[----:B------:R-:W1:Y:S04]  /*41e0*/  LDSM.16.M88.4 R36, [R192+0x5000] ;  /* 0x00500000c024783b */ /* 0x000e680000000200 */
[----:B------:R-:W1:Y:S03]  /*41f0*/  MUFU.TANH R27, R27 ;  /* 0x0000001b001b7308 */ /* 0x000e660000002400 */
[C---:B--2---:R-:W-:Y:S08]  /*4200*/  HMMA.16816.F32.BF16 R60, R40.reuse, R20, R60 ;  /* 0x00000014283c723c */ /* 0x044ff0000004183c */
[----:B------:R-:W-:Y:S08]  /*4210*/  HMMA.16816.F32.BF16 R72, R40, R22, R72 ;  /* 0x000000162848723c */ /* 0x000ff00000041848 */
[C---:B------:R-:W-:Y:S08]  /*4220*/  HMMA.16816.F32.BF16 R88, R28.reuse, R8, R88 ;  /* 0x000000081c58723c */ /* 0x040ff00000041858 */
[----:B------:R-:W-:Y:S01]  /*4230*/  HMMA.16816.F32.BF16 R64, R28, R10, R64 ;  /* 0x0000000a1c40723c */ /* 0x000fe20000041840 */
[----:B------:R-:W2:Y:S01]  /*4240*/  LDSM.16.M88.4 R8, [R192+0x5800] ;  /* 0x00580000c008783b */ /* 0x000ea20000000200 */
[----:B------:R-:W-:-:S06]  /*4250*/  DEPBAR.LE SB0, 0x0 ;  /* 0x000080000000791a */ /* 0x000fcc0000000000 */
[C---:B------:R-:W-:Y:S08]  /*4260*/  HMMA.16816.F32.BF16 R32, R28.reuse, R68, R32 ;  /* 0x000000441c20723c */ /* 0x040ff00000041820 */
[C---:B------:R-:W-:Y:S08]  /*4270*/  HMMA.16816.F32.BF16 R44, R28.reuse, R70, R44 ;  /* 0x000000461c2c723c */ /* 0x040ff0000004182c */
[C---:B-----5:R-:W-:Y:S08]  /*4280*/  HMMA.16816.F32.BF16 R60, R28.reuse, R16, R60 ;  /* 0x000000101c3c723c */ /* 0x060ff0000004183c */
[----:B------:R-:W-:Y:S08]  /*4290*/  HMMA.16816.F32.BF16 R72, R28, R18, R72 ;  /* 0x000000121c48723c */ /* 0x000ff00000041848 */
[C---:B------:R-:W-:Y:S08]  /*42a0*/  HMMA.16816.F32.BF16 R32, R12.reuse, R56, R32 ;  /* 0x000000380c20723c */ /* 0x040ff00000041820 */
[C---:B------:R-:W-:Y:S08]  /*42b0*/  HMMA.16816.F32.BF16 R44, R12.reuse, R58, R44 ;  /* 0x0000003a0c2c723c */ /* 0x040ff0000004182c */
[C---:B-1----:R-:W-:Y:S08]  /*42c0*/  HMMA.16816.F32.BF16 R88, R12.reuse, R36, R88 ;  /* 0x000000240c58723c */ /* 0x042ff00000041858 */
[----:B------:R-:W-:Y:S01]  /*42d0*/  HMMA.16816.F32.BF16 R64, R12, R38, R64 ;  /* 0x000000260c40723c */ /* 0x000fe20000041840 */
[----:B------:R-:W-:-:S02]  /*42e0*/  FMUL.FTZ R20, R34, c[0x0][0x2ec] ;  /* 0x0000bb0022147a20 */ /* 0x000fc40000410000 */
[----:B------:R-:W-:Y:S02]  /*42f0*/  FMUL.FTZ R34, R35, c[0x0][0x2ec] ;  /* 0x0000bb0023227a20 */ /* 0x000fe40000410000 */
[----:B------:R-:W-:Y:S02]  /*4300*/  FMUL.FTZ R32, R32, c[0x0][0x2ec] ;  /* 0x0000bb0020207a20 */ /* 0x000fe40000410000 */
[----:B------:R-:W-:Y:S01]  /*4310*/  FMUL.FTZ R33, R33, c[0x0][0x2ec] ;  /* 0x0000bb0021217a20 */ /* 0x000fe20000410000 */
[----:B--2---:R-:W-:Y:S01]  /*4320*/  HMMA.16816.F32.BF16 R60, R12, R8, R60 ;  /* 0x000000080c3c723c */ /* 0x004fe2000004183c */
[----:B------:R-:W-:Y:S01]  /*4330*/  FMUL.FTZ R36, R44, c[0x0][0x2ec] ;  /* 0x0000bb002c247a20 */ /* 0x000fe20000410000 */
[----:B------:R-:W1:Y:S01]  /*4340*/  MUFU.TANH R20, R20 ;  /* 0x0000001400147308 */ /* 0x000e620000002400 */
[----:B------:R-:W-:Y:S02]  /*4350*/  FMUL.FTZ R35, R45, c[0x0][0x2ec] ;  /* 0x0000bb002d237a20 */ /* 0x000fe40000410000 */
[----:B------:R-:W-:-:S02]  /*4360*/  FMUL.FTZ R22, R46, c[0x0][0x2ec] ;  /* 0x0000bb002e167a20 */ /* 0x000fc40000410000 */
[----:B------:R-:W-:Y:S01]  /*4370*/  FMUL.FTZ R16, R47, c[0x0][0x2ec] ;  /* 0x0000bb002f107a20 */ /* 0x000fe20000410000 */
[----:B------:R-:W-:Y:S01]  /*4380*/  HMMA.16816.F32.BF16 R72, R12, R10, R72 ;  /* 0x0000000a0c48723c */ /* 0x000fe20000041848 */
[----:B------:R-:W-:Y:S01]  /*4390*/  FMUL.FTZ R88, R88, c[0x0][0x2ec] ;  /* 0x0000bb0058587a20 */ /* 0x000fe20000410000 */
[----:B------:R-:W2:Y:S01]  /*43a0*/  MUFU.TANH R32, R32 ;  /* 0x0000002000207308 */ /* 0x000ea20000002400 */
[----:B------:R-:W-:Y:S02]  /*43b0*/  FMUL.FTZ R89, R89, c[0x0][0x2ec] ;  /* 0x0000bb0059597a20 */ /* 0x000fe40000410000 */
[----:B------:R-:W-:Y:S02]  /*43c0*/  FMUL.FTZ R90, R90, c[0x0][0x2ec] ;  /* 0x0000bb005a5a7a20 */ /* 0x000fe40000410000 */
[----:B------:R-:W-:Y:S01]  /*43d0*/  FMUL.FTZ R91, R91, c[0x0][0x2ec] ;  /* 0x0000bb005b5b7a20 */ /* 0x000fe20000410000 */
[----:B------:R-:W-:Y:S01]  /*43e0*/  IADD3 R11, R96, 0x1, R93 ;  /* 0x00000001600b7810 */ /* 0x000fe20007ffe05d */
[----:B------:R-:W-:Y:S01]  /*43f0*/  FMUL.FTZ R64, R64, c[0x0][0x2ec] ;  /* 0x0000bb0040407a20 */ /* 0x000fe20000410000 */
[----:B------:R-:W1:Y:S01]  /*4400*/  MUFU.TANH R33, R33 ;  /* 0x0000002100217308 */ /* 0x000e620000002400 */
[----:B------:R-:W-:Y:S01]  /*4410*/  FMUL.FTZ R65, R65, c[0x0][0x2ec] ;  /* 0x0000bb0041417a20 */ /* 0x000fe20000410000 */
[----:B------:R-:W-:Y:S01]  /*4420*/  IADD3 R11, R94, R11, -R217 ;  /* 0x0000000b5e0b7210 */ /* 0x000fe20007ffe8d9 */
[----:B------:R-:W-:-:S02]  /*4430*/  FMUL.FTZ R66, R66, c[0x0][0x2ec] ;  /* 0x0000bb0042427a20 */ /* 0x000fc40000410000 */
[----:B------:R-:W-:Y:S01]  /*4440*/  FMUL.FTZ R67, R67, c[0x0][0x2ec] ;  /* 0x0000bb0043437a20 */ /* 0x000fe20000410000 */
[----:B------:R-:W-:Y:S01]  /*4450*/  IADD3 R11, R11, c[0x0][0x2e8], RZ ;  /* 0x0000ba000b0b7a10 */ /* 0x000fe20007ffe0ff */
[----:B------:R-:W-:Y:S01]  /*4460*/  FMUL.FTZ R60, R60, c[0x0][0x2ec] ;  /* 0x0000bb003c3c7a20 */ /* 0x000fe20000410000 */
[----:B------:R-:W1:Y:S01]  /*4470*/  MUFU.TANH R34, R34 ;  /* 0x0000002200227308 */ /* 0x000e620000002400 */
[----:B------:R-:W-:Y:S01]  /*4480*/  FMUL.FTZ R61, R61, c[0x0][0x2ec] ;  /* 0x0000bb003d3d7a20 */ /* 0x000fe20000410000 */
[C---:B------:R-:W-:Y:S01]  /*4490*/  IADD3 R9, R11.reuse, 0x8, RZ ;  /* 0x000000080b097810 */ /* 0x040fe20007ffe0ff */
[----:B------:R-:W-:Y:S01]  /*44a0*/  FMUL.FTZ R62, R62, c[0x0][0x2ec] ;  /* 0x0000bb003e3e7a20 */ /* 0x000fe20000410000 */
[-C--:B------:R-:W-:Y:S01]  /*44b0*/  IMNMX R222, R11, R94.reuse, PT ;  /* 0x0000005e0bde7217 */ /* 0x080fe20003800200 */
[----:B------:R-:W-:Y:S01]  /*44c0*/  FMUL.FTZ R63, R63, c[0x0][0x2ec] ;  /* 0x0000bb003f3f7a20 */ /* 0x000fe20000410000 */
[----:B------:R-:W-:Y:S01]  /*44d0*/  IMNMX R2, R9, R94, PT ;  /* 0x0000005e09027217 */ /* 0x000fe20003800200 */
[----:B------:R-:W-:Y:S01]  /*44e0*/  FMUL.FTZ R72, R72, c[0x0][0x2ec] ;  /* 0x0000bb0048487a20 */ /* 0x000fe20000410000 */
[----:B------:R-:W1:Y:S01]  /*44f0*/  MUFU.TANH R36, R36 ;  /* 0x0000002400247308 */ /* 0x000e620000002400 */
[----:B------:R-:W-:-:S02]  /*4500*/  FMUL.FTZ R73, R73, c[0x0][0x2ec] ;  /* 0x0000bb0049497a20 */ /* 0x000fc40000410000 */
[----:B------:R-:W-:Y:S02]  /*4510*/  FMUL.FTZ R74, R74, c[0x0][0x2ec] ;  /* 0x0000bb004a4a7a20 */ /* 0x000fe40000410000 */
[----:B------:R-:W-:-:S03]  /*4520*/  FMUL.FTZ R75, R75, c[0x0][0x2ec] ;  /* 0x0000bb004b4b7a20 */ /* 0x000fc60000410000 */
[----:B------:R-:W1:Y:S08]  /*4530*/  MUFU.TANH R35, R35 ;  /* 0x0000002300237308 */ /* 0x000e700000002400 */
[----:B------:R-:W1:Y:S08]  /*4540*/  MUFU.TANH R22, R22 ;  /* 0x0000001600167308 */ /* 0x000e700000002400 */
[----:B------:R-:W1:Y:S08]  /*4550*/  MUFU.TANH R16, R16 ;  /* 0x0000001000107308 */ /* 0x000e700000002400 */
[----:B------:R1:W1:Y:S08]  /*4560*/  MUFU.TANH R227, R88 ;  /* 0x0000005800e37308 */ /* 0x0002700000002400 */
        /* <DEDUP_REMOVED lines=14> */
[----:B------:R1:W1:Y:S01]  /*4650*/  MUFU.TANH R167, R75 ;  /* 0x0000004b00a77308 */ /* 0x0002620000002400 */
[----:B------:R-:W-:Y:S06]  /*4660*/  BAR.SYNC.DEFER_BLOCKING 0x0 ;  /* 0x0000000000007b1d */ /* 0x000fec0000010000 */
[----:B------:R-:W-:Y:S05]  /*4670*/  @!P6 BRA `(.L_x_777) ;  /* 0x00000b700000e947 */ /* 0x000fea0003800000 */
[----:B--234-:R-:W-:Y:S05]  /*4680*/  @!P0 BRA `(.L_x_778) ;  /* 0x0000039000008947 */ /* 0x01cfea0003800000 */
[----:B------:R-:W2:Y:S01]  /*4690*/  I2F.RP R13, R6 ;  /* 0x00000006000d7306 */ /* 0x000ea20000209400 */
[----:B------:R-:W-:-:S02]  /*46a0*/  IADD3 R12, R3, -0x40, RZ ;  /* 0xffffffc0030c7810 */ /* 0x000fc40007ffe0ff */
[----:B------:R-:W-:Y:S02]  /*46b0*/  IABS R8, R3 ;  /* 0x0000000300087213 */ /* 0x000fe40000000000 */
[----:B------:R-:W-:Y:S02]  /*46c0*/  IABS R4, R12 ;  /* 0x0000000c00047213 */ /* 0x000fe40000000000 */
[----:B------:R-:W-:Y:S01]  /*46d0*/  LOP3.LUT R12, R12, c[0x0][0x2d0], RZ, 0x3c, !PT ;  /* 0x0000b4000c0c7a12 */ /* 0x000fe200078e3cff */
[----:B--2---:R-:W2:Y:S02]  /*46e0*/  MUFU.RCP R10, R13 ;  /* 0x0000000d000a7308 */ /* 0x004ea40000001000 */
[----:B--2---:R-:W-:-:S06]  /*46f0*/  IADD3 R10, R10, 0xffffffe, RZ ;  /* 0x0ffffffe0a0a7810 */ /* 0x004fcc0007ffe0ff */
[----:B------:R-:W2:Y:S02]  /*4700*/  F2I.FTZ.U32.TRUNC.NTZ R11, R10 ;  /* 0x0000000a000b7305 */ /* 0x000ea4000021f000 */
[----:B--2---:R-:W-:Y:S02]  /*4710*/  IMAD.MOV R9, RZ, RZ, -R11 ;  /* 0x000000ffff097224 */ /* 0x004fe400078e0a0b */
        /* <DEDUP_REMOVED lines=48> */
.L_x_778:
[----:B------:R-:W-:-:S04]  /*4a20*/  LEA R13, -R4, RZ, 0x6 ;  /* 0x000000ff040d7211 */ /* 0x000fc800078e31ff */
[----:B------:R-:W-:Y:S02]  /*4a30*/  SHF.R.S32.HI R10, RZ, 0x1f, R13 ;  /* 0x0000001fff0a7819 */ /* 0x000fe4000001140d */
.L_x_779:
        /* <DEDUP_REMOVED lines=113> */
[----:B--2---:R-:W-:-:S04]  /*5150*/  LEA R14, P1, R11, c[0x0][0x168], 0x1 ;  /* 0x00005a000b0e7a11 */ /* 0x004fc800078208ff */
[----:B------:R-:W-:-:S05]  /*5160*/  LEA.HI.X R15, R11, c[0x0][0x16c], R8, 0x1, P1 ;  /* 0x00005b000b0f7a11 */ /* 0x000fca00008f0c08 */
[----:B------:R-:W-:Y:S01]  /*5170*/  @!PT LDS RZ, [RZ] ;  /* 0x00000000fffff984 */ /* 0x000fe20000000800 */
[----:B------:R-:W-:Y:S01]  /*5180*/  @!PT LDS RZ, [RZ] ;  /* 0x00000000fffff984 */ /* 0x000fe20000000800 */
[----:B------:R-:W-:Y:S01]  /*5190*/  @!PT LDS RZ, [RZ] ;  /* 0x00000000fffff984 */ /* 0x000fe20000000800 */
[----:B------:R2:W-:Y:S04]  /*51a0*/  LDGSTS.E.BYPASS.LTC128B.128 [R216+0xb800], [R14.64+0x100] ;  /* 0x0b8001000ed87fae */ /* 0x0005e8000b901d46 */
.L_x_781:
[----:B------:R-:W-:Y:S05]  /*51b0*/  BSYNC B0 ;  /* 0x0000000000007941 */ /* 0x000fea0003800000 */
.L_x_780:
[----:B------:R-:W0:Y:S01]  /*51c0*/  LDGDEPBAR ;  /* 0x00000000000079af */ /* 0x000e220000000000 */
[----:B------:R-:W-:-:S04]  /*51d0*/  IADD3 R134, P1, R13, R134, RZ ;  /* 0x000000860d867210 */ /* 0x000fc80007f3e0ff */
[----:B------:R-:W-:Y:S02]  /*51e0*/  IADD3.X R135, R10, R135, RZ, P1, !PT ;  /* 0x000000870a877210 */ /* 0x000fe40000ffe4ff */
.L_x_777:
[----:B--234-:R-:W-:Y:S02]  /*51f0*/  IMAD.IADD R3, R3, 0x1, R92 ;  /* 0x0000000103037824 */ /* 0x01cfe400078e025c */
        /* <DEDUP_REMOVED lines=9> */
[----:B------:R-:W-:Y:S01]  /*5290*/  IADD3 R9, R3, 0x9, RZ ;  /* 0x0000000903097810 */ /* 0x000fe20007ffe0ff */
[----:B------:R-:W-:Y:S01]  /*52a0*/  LDSM.16.MT88.4 R124, [R200+0xc000] ;  /* 0x00c00000c87c783b */ /* 0x000fe20000004200 */
[----:B------:R-:W-:-:S02]  /*52b0*/  FSEL R49, R49, -INF , !P4 ;  /* 0xff80000031317808 */ /* 0x000fc40006000000 */
[C---:B------:R-:W-:Y:S01]  /*52c0*/  ISETP.GE.AND P5, PT, R9.reuse, R222, PT ;  /* 0x000000de0900720c */ /* 0x040fe20003fa6270 */
[----:B------:R-:W-:Y:S01]  /*52d0*/  LDSM.16.MT88.4 R116, [R198+0xc000] ;  /* 0x00c00000c674783b */ /* 0x000fe20000004200 */
[-C--:B------:R-:W-:Y:S02]  /*52e0*/  ISETP.GE.AND P4, PT, R9, R2.reuse, PT ;  /* 0x000000020900720c */ /* 0x080fe40003f86270 */
[----:B------:R-:W-:Y:S01]  /*52f0*/  IADD3 R9, R3, 0x11, RZ ;  /* 0x0000001103097810 */ /* 0x000fe20007ffe0ff */
[----:B------:R-:W-:Y:S01]  /*5300*/  LDSM.16.MT88.4 R108, [R197+0xc000] ;  /* 0x00c00000c56c783b */ /* 0x000fe20000004200 */
[----:B------:R-:W-:Y:S02]  /*5310*/  FSEL R51, R51, -INF , !P5 ;  /* 0xff80000033337808 */ /* 0x000fe40006800000 */
[----:B------:R-:W-:Y:S01]  /*5320*/  ISETP.GE.AND P5, PT, R9, R2, PT ;  /* 0x000000020900720c */ /* 0x000fe20003fa6270 */
[----:B------:R-:W-:Y:S01]  /*5330*/  LDSM.16.MT88.4 R100, [R196+0xc000] ;  /* 0x00c00000c464783b */ /* 0x000fe20000004200 */
[----:B------:R-:W-:-:S02]  /*5340*/  ISETP.GE.AND P2, PT, R11, R222, PT ;  /* 0x000000de0b00720c */ /* 0x000fc40003f46270 */
[----:B------:R-:W-:Y:S01]  /*5350*/  ISETP.GE.AND P3, PT, R11, R2, PT ;  /* 0x000000020b00720c */ /* 0x000fe20003f66270 */
[----:B------:R-:W-:Y:S01]  /*5360*/  LDSM.16.MT88.4 R56, [R197+0xe000] ;  /* 0x00e00000c538783b */ /* 0x000fe20000004200 */
[C---:B------:R-:W-:Y:S02]  /*5370*/  IADD3 R11, R3.reuse, 0x10, RZ ;  /* 0x00000010030b7810 */ /* 0x040fe40007ffe0ff */
[----:B-1----:R-:W-:Y:S01]  /*5380*/  FSEL R13, R34, -INF , !P5 ;  /* 0xff800000220d7808 */ /* 0x002fe20006800000 */
[----:B------:R-:W-:Y:S01]  /*5390*/  LDSM.16.MT88.4 R64, [R196+0xe000] ;  /* 0x00e00000c440783b */ /* 0x000fe20000004200 */
[----:B------:R-:W-:Y:S02]  /*53a0*/  ISETP.GE.AND P5, PT, R3, R222, PT ;  /* 0x000000de0300720c */ /* 0x000fe40003fa6270 */
[----:B------:R-:W-:Y:S01]  /*53b0*/  FSEL R29, R25, -INF , !P1 ;  /* 0xff800000191d7808 */ /* 0x000fe20004800000 */
[----:B------:R-:W-:Y:S01]  /*53c0*/  LDSM.16.MT88.4 R72, [R200+0x10000] ;  /* 0x01000000c848783b */ /* 0x000fe20000004200 */
[----:B------:R-:W-:-:S02]  /*53d0*/  FSEL R31, R50, -INF , !P2 ;  /* 0xff800000321f7808 */ /* 0x000fc40005000000 */
[C---:B------:R-:W-:Y:S01]  /*53e0*/  ISETP.GE.AND P1, PT, R11.reuse, R222, PT ;  /* 0x000000de0b00720c */ /* 0x040fe20003f26270 */
[----:B------:R-:W-:Y:S01]  /*53f0*/  LDSM.16.MT88.4 R80, [R198+0x10000] ;  /* 0x01000000c650783b */ /* 0x000fe20000004200 */
[----:B------:R-:W-:Y:S02]  /*5400*/  ISETP.GE.AND P2, PT, R11, R2, PT ;  /* 0x000000020b00720c */ /* 0x000fe40003f46270 */
[----:B------:R-:W-:Y:S01]  /*5410*/  IADD3 R11, R3, 0x18, RZ ;  /* 0x00000018030b7810 */ /* 0x000fe20007ffe0ff */
[----:B------:R-:W-:Y:S01]  /*5420*/  LDSM.16.MT88.4 R88, [R197+0x10000] ;  /* 0x01000000c558783b */ /* 0x000fe20000004200 */
[----:B------:R-:W-:Y:S02]  /*5430*/  FSEL R25, R26, -INF , !P3 ;  /* 0xff8000001a197808 */ /* 0x000fe40005800000 */
[----:B------:R-:W-:Y:S01]  /*5440*/  FSEL R48, R48, -INF , !P5 ;  /* 0xff80000030307808 */ /* 0x000fe20006800000 */
[----:B------:R-:W-:Y:S01]  /*5450*/  LDSM.16.MT88.4 R136, [R198+0xc800] ;  /* 0x00c80000c688783b */ /* 0x000fe20000004200 */
        /* <DEDUP_REMOVED lines=34> */
[----:B------:R-:W-:Y:S02]  /*5680*/  FMNMX.FTZ R6, R17, R6, !PT ;  /* 0x0000000611067209 */ /* 0x000fe40007810000 */
[----:B------:R-:W-:Y:S02]  /*5690*/  FMNMX.FTZ R4, R13, R4, !PT ;  /* 0x000000040d047209 */ /* 0x000fe40007810000 */
[----:B------:R-:W-:-:S02]  /*56a0*/  FSEL R223, R223, -INF , !P1 ;  /* 0xff800000dfdf7808 */ /* 0x000fc40004800000 */
[----:B------:R-:W-:Y:S02]  /*56b0*/  FMNMX.FTZ R4, R11, R4, !PT ;  /* 0x000000040b047209 */ /* 0x000fe40007810000 */
[C---:B------:R-:W-:Y:S02]  /*56c0*/  ISETP.GE.AND P4, PT, R33.reuse, R222, PT ;  /* 0x000000de2100720c */ /* 0x040fe40003f86270 */
[----:B------:R-:W-:Y:S02]  /*56d0*/  ISETP.GE.AND P1, PT, R33, R2, PT ;  /* 0x000000022100720c */ /* 0x000fe40003f26270 */
[----:B------:R-:W-:Y:S02]  /*56e0*/  IADD3 R33, R3, 0x29, RZ ;  /* 0x0000002903217810 */ /* 0x000fe40007ffe0ff */
[----:B------:R-:W-:Y:S02]  /*56f0*/  FSEL R165, R165, -INF , !P5 ;  /* 0xff800000a5a57808 */ /* 0x000fe40006800000 */
[----:B------:R-:W-:-:S02]  /*5700*/  FMNMX.FTZ R6, R227, R6, !PT ;  /* 0x00000006e3067209 */ /* 0x000fc40007810000 */
[----:B------:R-:W-:Y:S02]  /*5710*/  FMNMX.FTZ R4, R9, R4, !PT ;  /* 0x0000000409047209 */ /* 0x000fe40007810000 */
[----:B------:R-:W-:Y:S02]  /*5720*/  IADD3 R37, R3, 0x30, RZ ;  /* 0x0000003003257810 */ /* 0x000fe40007ffe0ff */
[----:B------:R-:W-:Y:S02]  /*5730*/  ISETP.GE.AND P5, PT, R33, R222, PT ;  /* 0x000000de2100720c */ /* 0x000fe40003fa6270 */
[----:B------:R-:W-:Y:S02]  /*5740*/  FSEL R163, R163, -INF , !P4 ;  /* 0xff800000a3a37808 */ /* 0x000fe40006000000 */
[----:B------:R-:W-:Y:S02]  /*5750*/  FMNMX.FTZ R6, R165, R6, !PT ;  /* 0x00000006a5067209 */ /* 0x000fe40007810000 */
[----:B------:R-:W-:-:S02]  /*5760*/  FSEL R169, R169, -INF , !P2 ;  /* 0xff800000a9a97808 */ /* 0x000fc40005000000 */
[----:B------:R-:W-:Y:S02]  /*5770*/  FMNMX.FTZ R4, R223, R4, !PT ;  /* 0x00000004df047209 */ /* 0x000fe40007810000 */
[----:B------:R-:W-:Y:S02]  /*5780*/  ISETP.GE.AND P3, PT, R33, R2, PT ;  /* 0x000000022100720c */ /* 0x000fe40003f66270 */
        /* <DEDUP_REMOVED lines=24> */
[----:B------:R-:W-:Y:S02]  /*5910*/  FSEL R143, R143, -INF , !P2 ;  /* 0xff8000008f8f7808 */ /* 0x000fe40005000000 */
[----:B------:R-:W-:Y:S02]  /*5920*/  FMNMX.FTZ R8, R171, R8, !PT ;  /* 0x00000008ab087209 */ /* 0x000fe40007810000 */
[----:B------:R-:W-:Y:S02]  /*5930*/  FSEL R173, R173, -INF , !P4 ;  /* 0xff800000adad7808 */ /* 0x000fe40006000000 */
        /* <DEDUP_REMOVED lines=26> */
[--C-:B------:R-:W-:Y:S01]  /*5ae0*/  FFMA.FTZ R156, R31, c[0x0][0x23c], -R140.reuse ;  /* 0x00008f001f9c7a23 */ /* 0x100fe2000001088c */
[----:B------:R-:W-:Y:S01]  /*5af0*/  LEA R224, P1, R134, c[0x0][0x168], 0x1 ;  /* 0x00005a0086e07a11 */ /* 0x000fe200078208ff */
[----:B------:R-:W-:Y:S01]  /*5b00*/  FFMA.FTZ R155, R51, c[0x0][0x23c], -R140 ;  /* 0x00008f00339b7a23 */ /* 0x000fe2000001088c */
[----:B------:R-:W-:Y:S01]  /*5b10*/  MUFU.EX2 R161, R161 ;  /* 0x000000a100a17308 */ /* 0x000fe20000000800 */
[--C-:B------:R-:W-:Y:S01]  /*5b20*/  FFMA.FTZ R157, R24, c[0x0][0x23c], -R166.reuse ;  /* 0x00008f00189d7a23 */ /* 0x100fe200000108a6 */
[----:B------:R-:W1:Y:S01]  /*5b30*/  LDSM.16.MT88.4 R48, [R198+0xe000] ;  /* 0x00e00000c630783b */ /* 0x000e620000004200 */
[----:B------:R-:W-:-:S02]  /*5b40*/  FFMA.FTZ R158, R29, c[0x0][0x23c], -R166 ;  /* 0x00008f001d9e7a23 */ /* 0x000fc400000108a6 */
[--C-:B------:R-:W-:Y:S01]  /*5b50*/  FFMA.FTZ R159, R25, c[0x0][0x23c], -R166.reuse ;  /* 0x00008f00199f7a23 */ /* 0x100fe200000108a6 */
[----:B------:R-:W-:Y:S01]  /*5b60*/  LDSM.16.MT88.4 R28, [R196+0xc800] ;  /* 0x00c80000c41c783b */ /* 0x000fe20000004200 */
        /* <DEDUP_REMOVED lines=22> */
[----:B------:R-:W-:Y:S01]  /*5cd0*/  FFMA.FTZ R164, R225, c[0x0][0x23c], -R140 ;  /* 0x00008f00e1a47a23 */ /* 0x000fe2000001088c */
[----:B------:R-:W-:Y:S01]  /*5ce0*/  LEA.HI.X R225, R134, c[0x0][0x16c], R135, 0x1, P1 ;  /* 0x00005b0086e17a11 */ /* 0x000fe200008f0c87 */
[----:B------:R-:W-:-:S02]  /*5cf0*/  FFMA.FTZ R168, R223, c[0x0][0x23c], -R166 ;  /* 0x00008f00dfa87a23 */ /* 0x000fc400000108a6 */
[--C-:B------:R-:W-:Y:S02]  /*5d00*/  FFMA.FTZ R169, R169, c[0x0][0x23c], -R166.reuse ;  /* 0x00008f00a9a97a23 */ /* 0x100fe400000108a6 */
[--C-:B------:R-:W-:Y:S01]  /*5d10*/  FFMA.FTZ R170, R183, c[0x0][0x23c], -R166.reuse ;  /* 0x00008f00b7aa7a23 */ /* 0x100fe200000108a6 */
[----:B------:R-:W1:Y:S01]  /*5d20*/  MUFU.EX2 R158, R158 ;  /* 0x0000009e009e7308 */ /* 0x000e620000000800 */
[----:B-----5:R-:W-:Y:S01]  /*5d30*/  F2FP.BF16.PACK_AB R98, R155, R156 ;  /* 0x0000009c9b62723e */ /* 0x020fe200000010ff */
[----:B------:R-:W-:Y:S02]  /*5d40*/  FFMA.FTZ R175, R175, c[0x0][0x23c], -R166 ;  /* 0x00008f00afaf7a23 */ /* 0x000fe400000108a6 */
[----:B------:R-:W-:Y:S02]  /*5d50*/  FFMA.FTZ R229, R173, c[0x0][0x23c], -R140 ;  /* 0x00008f00ade57a23 */ /* 0x000fe4000001088c */
[--C-:B------:R-:W-:Y:S02]  /*5d60*/  FFMA.FTZ R171, R171, c[0x0][0x23c], -R166.reuse ;  /* 0x00008f00abab7a23 */ /* 0x100fe400000108a6 */
[----:B------:R-:W-:Y:S01]  /*5d70*/  MUFU.EX2 R159, R159 ;  /* 0x0000009f009f7308 */ /* 0x000fe20000000800 */
[----:B------:R-:W-:-:S02]  /*5d80*/  FFMA.FTZ R176, R143, c[0x0][0x23c], -R166 ;  /* 0x00008f008fb07a23 */ /* 0x000fc400000108a6 */
[----:B------:R-:W-:Y:S02]  /*5d90*/  FFMA.FTZ R173, R141, c[0x0][0x23c], -R166 ;  /* 0x00008f008dad7a23 */ /* 0x000fe400000108a6 */
[--C-:B------:R-:W-:Y:S02]  /*5da0*/  FFMA.FTZ R172, R181, c[0x0][0x23c], -R140.reuse ;  /* 0x00008f00b5ac7a23 */ /* 0x100fe4000001088c */
[--C-:B------:R-:W-:Y:S01]  /*5db0*/  FFMA.FTZ R179, R179, c[0x0][0x23c], -R140.reuse ;  /* 0x00008f00b3b37a23 */ /* 0x100fe2000001088c */
[----:B------:R-:W5:Y:S01]  /*5dc0*/  MUFU.EX2 R152, R152 ;  /* 0x0000009800987308 */ /* 0x000f620000000800 */
[----:B-1----:R-:W-:Y:S01]  /*5dd0*/  F2FP.BF16.PACK_AB R97, R158, R157 ;  /* 0x0000009d9e61723e */ /* 0x002fe200000010ff */
[----:B------:R-:W-:Y:S02]  /*5de0*/  FFMA.FTZ R174, R177, c[0x0][0x23c], -R140 ;  /* 0x00008f00b1ae7a23 */ /* 0x000fe4000001088c */
[----:B------:R-:W-:Y:S01]  /*5df0*/  FFMA.FTZ R166, R167, c[0x0][0x23c], -R166 ;  /* 0x00008f00a7a67a23 */ /* 0x000fe200000108a6 */
[----:B------:R-:W-:Y:S01]  /*5e00*/  LDSM.16.MT88.4 R140, [R198+0xd800] ;  /* 0x00d80000c68c783b */ /* 0x000fe20000004200 */
[----:B------:R-:W-:-:S02]  /*5e10*/  FADD.FTZ R161, R161, R160 ;  /* 0x000000a0a1a17221 */ /* 0x000fc40000010000 */
        /* <DEDUP_REMOVED lines=146> */
[----:B------:R-:W-:-:S03]  /*6740*/  F2FP.BF16.PACK_AB R7, R166, R173 ;  /* 0x000000ada607723e */ /* 0x000fc600000010ff */
[----:B------:R-:W-:-:S04]  /*6750*/  FADD.FTZ R176, R176, R171 ;  /* 0x000000abb0b07221 */ /* 0x000fc80000010000 */
[----:B--2---:R-:W-:Y:S01]  /*6760*/  HMMA.16816.F32.BF16 R128, R4, R12, R128 ;  /* 0x0000000c0480723c */ /* 0x004fe20000041880 */
[----:B------:R-:W-:-:S04]  /*6770*/  FADD.FTZ R173, R173, R176 ;  /* 0x000000b0adad7221 */ /* 0x000fc80000010000 */
[----:B------:R-:W-:-:S03]  /*6780*/  FADD.FTZ R227, R166, R173 ;  /* 0x000000ada6e37221 */ /* 0x000fc60000010000 */
        /* <DEDUP_REMOVED lines=102> */
.L_x_783:
[----:B------:R-:W-:-:S05]  /*6df0*/  IMAD.MOV.U32 R8, RZ, RZ, c[0x0][0x1a0] ;  /* 0x00006800ff087624 */ /* 0x000fca00078e00ff */
[----:B------:R-:W-:-:S04]  /*6e00*/  LEA R8, -R8, RZ, 0x6 ;  /* 0x000000ff08087211 */ /* 0x000fc800078e31ff */
[----:B------:R-:W-:Y:S02]  /*6e10*/  SHF.R.S32.HI R7, RZ, 0x1f, R8 ;  /* 0x0000001fff077819 */ /* 0x000fe40000011408 */
.L_x_784:
        /* <DEDUP_REMOVED lines=76> */
[----:B------:R-:W-:Y:S01]  /*72e0*/  @!P2 IMAD.X R7, R7, 0x1, R144, P1 ;  /* 0x000000010707a824 */ /* 0x000fe200008e0690 */
[C---:B------:R-:W-:Y:S01]  /*72f0*/  @!P2 LEA R26, P1, R146.reuse, c[0x0][0x170], 0x1 ;  /* 0x00005c00921aaa11 */ /* 0x040fe200078208ff */
[----:B------:R-:W-:Y:S01]  /*7300*/  @P4 STS.128 [R216+0xd000], RZ ;  /* 0x00d000ffd8004388 */ /* 0x000fe20000000c00 */
[----:B------:R-:W-:Y:S02]  /*7310*/  IMAD.MOV.U32 R231, RZ, RZ, R241 ;  /* 0x000000ffffe77224 */ /* 0x000fe400078e00f1 */
[----:B------:R-:W-:Y:S01]  /*7320*/  @!P2 LEA.HI.X R27, R146, c[0x0][0x174], R7, 0x1, P1 ;  /* 0x00005d00921baa11 */ /* 0x000fe200008f0c07 */
[----:B------:R-:W-:Y:S01]  /*7330*/  @!PT LDS RZ, [RZ] ;  /* 0x00000000fffff984 */ /* 0x000fe20000000800 */
[----:B------:R-:W-:Y:S01]  /*7340*/  @!PT LDS RZ, [RZ] ;  /* 0x00000000fffff984 */ /* 0x000fe20000000800 */
[----:B------:R-:W-:Y:S01]  /*7350*/  @!PT LDS RZ, [RZ] ;  /* 0x00000000fffff984 */ /* 0x000fe20000000800 */
[----:B------:R5:W-:Y:S01]  /*7360*/  @!P4 LDGSTS.E.BYPASS.LTC128B.128 [R216+0xd000], [R24.64] ;  /* 0x0d00000018d8cfae */ /* 0x000be2000b901d44 */
[----:B------:R-:W-:-:S03]  /*7370*/  @!P3 LEA.HI.X R7, R4, c[0x0][0x174], R5, 0x1, P5 ;  /* 0x00005d000407ba11 */ /* 0x000fc600028f0c05 */
        /* <DEDUP_REMOVED lines=26> */
[----:B--2---:R-:W2:Y:S04]  /*7520*/  LDSM.16.M88.4 R16, [R205+0x6000] ;  /* 0x00600000cd10783b */ /* 0x004ea80000000200 */
[----:B------:R-:W5:Y:S04]  /*7530*/  LDSM.16.M88.4 R136, [R205+0x6800] ;  /* 0x00680000cd88783b */ /* 0x000f680000000200 */
[----:B------:R-:W5:Y:S04]  /*7540*/  LDSM.16.M88.4 R152, [R205+0x7000] ;  /* 0x00700000cd98783b */ /* 0x000f680000000200 */
[----:B------:R-:W-:Y:S04]  /*7550*/  LDSM.16.M88.4 R144, [R204] ;  /* 0x00000000cc90783b */ /* 0x000fe80000000200 */
[----:B------:R-:W5:Y:S04]  /*7560*/  LDSM.16.M88.4 R28, [R203] ;  /* 0x00000000cb1c783b */ /* 0x000f680000000200 */
[----:B------:R-:W5:Y:S04]  /*7570*/  LDSM.16.M88.4 R164, [R205+0x7800] ;  /* 0x00780000cda4783b */ /* 0x000f680000000200 */
[----:B----4-:R-:W4:Y:S04]  /*7580*/  LDSM.16.M88.4 R8, [R195] ;  /* 0x00000000c308783b */ /* 0x010f280000000200 */
[----:B-1----:R-:W1:Y:S04]  /*7590*/  LDSM.16.M88.4 R20, [R194] ;  /* 0x00000000c214783b */ /* 0x002e680000000200 */
[----:B------:R-:W-:Y:S04]  /*75a0*/  LDSM.16.M88.4 R160, [R202] ;  /* 0x00000000caa0783b */ /* 0x000fe80000000200 */
[----:B------:R-:W1:Y:S01]  /*75b0*/  LDSM.16.M88.4 R32, [R199+0x6000] ;  /* 0x00600000c720783b */ /* 0x000e620000000200 */
[C---:B--2---:R-:W-:Y:S03]  /*75c0*/  HMMA.16816.F32.BF16 R4, R172.reuse, R16, RZ ;  /* 0x00000010ac04723c */ /* 0x044fe600000418ff */
[----:B------:R-:W2:Y:S04]  /*75d0*/  LDSM.16.M88.4 R168, [R193] ;  /* 0x00000000c1a8783b */ /* 0x000ea80000000200 */
[----:B---3--:R-:W3:Y:S01]  /*75e0*/  LDSM.16.M88.4 R12, [R199+0x6800] ;  /* 0x00680000c70c783b */ /* 0x008ee20000000200 */
[C---:B------:R-:W-:Y:S03]  /*75f0*/  HMMA.16816.F32.BF16 R16, R172.reuse, R18, RZ ;  /* 0x00000012ac10723c */ /* 0x040fe600000418ff */
[----:B------:R-:W1:Y:S04]  /*7600*/  LDSM.16.M88.4 R140, [R199+0x7000] ;  /* 0x00700000c78c783b */ /* 0x000e680000000200 */
[----:B------:R-:W-:Y:S01]  /*7610*/  LDSM.16.M88.4 R176, [R199+0x7800] ;  /* 0x00780000c7b0783b */ /* 0x000fe20000000200 */
[C---:B-----5:R-:W-:Y:S03]  /*7620*/  HMMA.16816.F32.BF16 R24, R172.reuse, R136, RZ ;  /* 0x00000088ac18723c */ /* 0x060fe600000418ff */
[----:B------:R-:W-:Y:S04]  /*7630*/  LDSM.16.M88.4 R232, [R205+0xa800] ;  /* 0x00a80000cde8783b */ /* 0x000fe80000000200 */
[----:B------:R-:W-:Y:S01]  /*7640*/  LDSM.16.M88.4 R236, [R199+0x9800] ;  /* 0x00980000c7ec783b */ /* 0x000fe20000000200 */
[C---:B------:R-:W-:Y:S03]  /*7650*/  HMMA.16816.F32.BF16 R136, R172.reuse, R138, RZ ;  /* 0x0000008aac88723c */ /* 0x040fe600000418ff */
[----:B------:R-:W-:Y:S04]  /*7660*/  LDSM.16.M88.4 R180, [R199+0xa000] ;  /* 0x00a00000c7b4783b */ /* 0x000fe80000000200 */
[----:B------:R-:W0:Y:S01]  /*7670*/  LDGDEPBAR ;  /* 0x00000000000079af */ /* 0x000e220000000000 */
[C---:B------:R-:W-:Y:S08]  /*7680*/  HMMA.16816.F32.BF16 R156, R172.reuse, R152, RZ ;  /* 0x00000098ac9c723c */ /* 0x040ff000000418ff */
[----:B------:R-:W-:Y:S08]  /*7690*/  HMMA.16816.F32.BF16 R152, R172, R154, RZ ;  /* 0x0000009aac98723c */ /* 0x000ff000000418ff */
[C---:B------:R-:W-:Y:S08]  /*76a0*/  HMMA.16816.F32.BF16 R4, R144.reuse, R28, R4 ;  /* 0x0000001c9004723c */ /* 0x040ff00000041804 */
[----:B------:R-:W-:Y:S01]  /*76b0*/  HMMA.16816.F32.BF16 R16, R144, R30, R16 ;  /* 0x0000001e9010723c */ /* 0x000fe20000041810 */
[----:B------:R-:W-:Y:S07]  /*76c0*/  LDSM.16.M88.4 R28, [R192] ;  /* 0x00000000c01c783b */ /* 0x000fee0000000200 */
[C---:B------:R-:W-:Y:S08]  /*76d0*/  HMMA.16816.F32.BF16 R148, R172.reuse, R164, RZ ;  /* 0x000000a4ac94723c */ /* 0x040ff000000418ff */
[----:B------:R-:W-:Y:S01]  /*76e0*/  HMMA.16816.F32.BF16 R172, R172, R166, RZ ;  /* 0x000000a6acac723c */ /* 0x000fe200000418ff */
[----:B------:R-:W5:Y:S07]  /*76f0*/  LDSM.16.M88.4 R164, [R201] ;  /* 0x00000000c9a4783b */ /* 0x000f6e0000000200 */
[C---:B----4-:R-:W-:Y:S08]  /*7700*/  HMMA.16816.F32.BF16 R24, R144.reuse, R8, R24 ;  /* 0x000000089018723c */ /* 0x050ff00000041818 */
[C---:B------:R-:W-:Y:S01]  /*7710*/  HMMA.16816.F32.BF16 R136, R144.reuse, R10, R136 ;  /* 0x0000000a9088723c */ /* 0x040fe20000041888 */
[----:B------:R-:W4:Y:S07]  /*7720*/  LDSM.16.M88.4 R8, [R192+0x800] ;  /* 0x00080000c008783b */ /* 0x000f2e0000000200 */
[C---:B-1----:R-:W-:Y:S08]  /*7730*/  HMMA.16816.F32.BF16 R156, R144.reuse, R20, R156 ;  /* 0x00000014909c723c */ /* 0x042ff0000004189c */
[----:B------:R-:W-:Y:S01]  /*7740*/  HMMA.16816.F32.BF16 R152, R144, R22, R152 ;  /* 0x000000169098723c */ /* 0x000fe20000041898 */
[----:B------:R-:W1:Y:S07]  /*7750*/  LDSM.16.M88.4 R20, [R192+0x1000] ;  /* 0x00100000c014783b */ /* 0x000e6e0000000200 */
[C---:B------:R-:W-:Y:S08]  /*7760*/  HMMA.16816.F32.BF16 R4, R160.reuse, R32, R4 ;  /* 0x00000020a004723c */ /* 0x040ff00000041804 */
[----:B------:R-:W-:Y:S01]  /*7770*/  HMMA.16816.F32.BF16 R16, R160, R34, R16 ;  /* 0x00000022a010723c */ /* 0x000fe20000041810 */
[----:B------:R-:W-:Y:S07]  /*7780*/  LDSM.16.M88.4 R32, [R205+0x8000] ;  /* 0x00800000cd20783b */ /* 0x000fee0000000200 */
[C---:B--2---:R-:W-:Y:S08]  /*7790*/  HMMA.16816.F32.BF16 R148, R144.reuse, R168, R148 ;  /* 0x000000a89094723c */ /* 0x044ff00000041894 */
[----:B------:R-:W-:Y:S01]  /*77a0*/  HMMA.16816.F32.BF16 R172, R144, R170, R172 ;  /* 0x000000aa90ac723c */ /* 0x000fe200000418ac */
[----:B------:R-:W2:Y:S04]  /*77b0*/  LDSM.16.M88.4 R144, [R206+0x2000] ;  /* 0x00200000ce90783b */ /* 0x000ea80000000200 */
[----:B------:R-:W1:Y:S03]  /*77c0*/  LDSM.16.M88.4 R168, [R192+0x1800] ;  /* 0x00180000c0a8783b */ /* 0x000e660000000200 */
[C---:B---3--:R-:W-:Y:S08]  /*77d0*/  HMMA.16816.F32.BF16 R24, R160.reuse, R12, R24 ;  /* 0x0000000ca018723c */ /* 0x048ff00000041818 */
[C---:B------:R-:W-:Y:S01]  /*77e0*/  HMMA.16816.F32.BF16 R136, R160.reuse, R14, R136 ;  /* 0x0000000ea088723c */ /* 0x040fe20000041888 */
[----:B------:R-:W3:Y:S07]  /*77f0*/  LDSM.16.M88.4 R12, [R205+0x8800] ;  /* 0x00880000cd0c783b */ /* 0x000eee0000000200 */
[C---:B------:R-:W-:Y:S08]  /*7800*/  HMMA.16816.F32.BF16 R156, R160.reuse, R140, R156 ;  /* 0x0000008ca09c723c */ /* 0x040ff0000004189c */
[----:B------:R-:W-:Y:S01]  /*7810*/  HMMA.16816.F32.BF16 R152, R160, R142, R152 ;  /* 0x0000008ea098723c */ /* 0x000fe20000041898 */
[----:B------:R-:W1:Y:S07]  /*7820*/  LDSM.16.M88.4 R140, [R205+0x9000] ;  /* 0x00900000cd8c783b */ /* 0x000e6e0000000200 */
[C---:B-----5:R-:W-:Y:S08]  /*7830*/  HMMA.16816.F32.BF16 R4, R164.reuse, R28, R4 ;  /* 0x0000001ca404723c */ /* 0x060ff00000041804 */
[C---:B------:R-:W-:Y:S01]  /*7840*/  HMMA.16816.F32.BF16 R16, R164.reuse, R30, R16 ;  /* 0x0000001ea410723c */ /* 0x040fe20000041810 */
[----:B------:R-:W-:Y:S07]  /*7850*/  LDSM.16.M88.4 R28, [R191] ;  /* 0x00000000bf1c783b */ /* 0x000fee0000000200 */
[C---:B----4-:R-:W-:Y:S08]  /*7860*/  HMMA.16816.F32.BF16 R24, R164.reuse, R8, R24 ;  /* 0x00000008a418723c */ /* 0x050ff00000041818 */
[----:B------:R-:W-:Y:S01]  /*7870*/  HMMA.16816.F32.BF16 R136, R164, R10, R136 ;  /* 0x0000000aa488723c */ /* 0x000fe20000041888 */
[----:B------:R-:W4:Y:S07]  /*7880*/  LDSM.16.M88.4 R8, [R204+0x2000] ;  /* 0x00200000cc08783b */ /* 0x000f2e0000000200 */
[C---:B------:R-:W-:Y:S08]  /*7890*/  HMMA.16816.F32.BF16 R148, R160.reuse, R176, R148 ;  /* 0x000000b0a094723c */ /* 0x040ff00000041894 */
[----:B------:R-:W-:Y:S01]  /*78a0*/  HMMA.16816.F32.BF16 R172, R160, R178, R172 ;  /* 0x000000b2a0ac723c */ /* 0x000fe200000418ac */
[----:B------:R-:W5:Y:S04]  /*78b0*/  LDSM.16.M88.4 R160, [R205+0x9800] ;  /* 0x00980000cda0783b */ /* 0x000f680000000200 */
[----:B------:R-:W-:Y:S03]  /*78c0*/  LDSM.16.M88.4 R176, [R202+0x2000] ;  /* 0x00200000cab0783b */ /* 0x000fe60000000200 */
[C---:B-1----:R-:W-:Y:S08]  /*78d0*/  HMMA.16816.F32.BF16 R156, R164.reuse, R20, R156 ;  /* 0x00000014a49c723c */ /* 0x042ff0000004189c */
[----:B------:R-:W-:Y:S01]  /*78e0*/  HMMA.16816.F32.BF16 R152, R164, R22, R152 ;  /* 0x00000016a498723c */ /* 0x000fe20000041898 */
[----:B------:R-:W-:Y:S07]  /*78f0*/  LDSM.16.M88.4 R20, [R190] ;  /* 0x00000000be14783b */ /* 0x000fee0000000200 */
[C---:B--2---:R-:W-:Y:S08]  /*7900*/  HMMA.16816.F32.BF16 R4, R144.reuse, R32, R4 ;  /* 0x000000209004723c */ /* 0x044ff00000041804 */
[----:B------:R-:W-:Y:S01]  /*7910*/  HMMA.16816.F32.BF16 R16, R144, R34, R16 ;  /* 0x000000229010723c */ /* 0x000fe20000041810 */
[----:B------:R-:W1:Y:S07]  /*7920*/  LDSM.16.M88.4 R32, [R199+0x8000] ;  /* 0x00800000c720783b */ /* 0x000e6e0000000200 */
[C---:B------:R-:W-:Y:S08]  /*7930*/  HMMA.16816.F32.BF16 R148, R164.reuse, R168, R148 ;  /* 0x000000a8a494723c */ /* 0x040ff00000041894 */
[----:B------:R-:W-:Y:S01]  /*7940*/  HMMA.16816.F32.BF16 R172, R164, R170, R172 ;  /* 0x000000aaa4ac723c */ /* 0x000fe200000418ac */
[----:B------:R-:W-:Y:S04]  /*7950*/  LDSM.16.M88.4 R168, [R201+0x2000] ;  /* 0x00200000c9a8783b */ /* 0x000fe80000000200 */
[----:B------:R-:W-:Y:S03]  /*7960*/  LDSM.16.M88.4 R164, [R192+0x3000] ;  /* 0x00300000c0a4783b */ /* 0x000fe60000000200 */
[C---:B---3--:R-:W-:Y:S08]  /*7970*/  HMMA.16816.F32.BF16 R24, R144.reuse, R12, R24 ;  /* 0x0000000c9018723c */ /* 0x048ff00000041818 */
[C---:B------:R-:W-:Y:S01]  /*7980*/  HMMA.16816.F32.BF16 R136, R144.reuse, R14, R136 ;  /* 0x0000000e9088723c */ /* 0x040fe20000041888 */
[----:B------:R-:W2:Y:S07]  /*7990*/  LDSM.16.M88.4 R12, [R189] ;  /* 0x00000000bd0c783b */ /* 0x000eae0000000200 */
[C---:B------:R-:W-:Y:S08]  /*79a0*/  HMMA.16816.F32.BF16 R156, R144.reuse, R140, R156 ;  /* 0x0000008c909c723c */ /* 0x040ff0000004189c */
[----:B------:R-:W-:Y:S01]  /*79b0*/  HMMA.16816.F32.BF16 R152, R144, R142, R152 ;  /* 0x0000008e9098723c */ /* 0x000fe20000041898 */
[----:B------:R-:W3:Y:S07]  /*79c0*/  LDSM.16.M88.4 R140, [R188] ;  /* 0x00000000bc8c783b */ /* 0x000eee0000000200 */
[C---:B----4-:R-:W-:Y:S08]  /*79d0*/  HMMA.16816.F32.BF16 R4, R8.reuse, R28, R4 ;  /* 0x0000001c0804723c */ /* 0x050ff00000041804 */
[----:B------:R-:W-:Y:S01]  /*79e0*/  HMMA.16816.F32.BF16 R16, R8, R30, R16 ;  /* 0x0000001e0810723c */ /* 0x000fe20000041810 */
[----:B------:R-:W4:Y:S07]  /*79f0*/  LDSM.16.M88.4 R28, [R192+0x2000] ;  /* 0x00200000c01c783b */ /* 0x000f2e0000000200 */
[C---:B-----5:R-:W-:Y:S08]  /*7a00*/  HMMA.16816.F32.BF16 R148, R144.reuse, R160, R148 ;  /* 0x000000a09094723c */ /* 0x060ff00000041894 */
[----:B------:R-:W-:Y:S01]  /*7a10*/  HMMA.16816.F32.BF16 R172, R144, R162, R172 ;  /* 0x000000a290ac723c */ /* 0x000fe200000418ac */
[----:B------:R-:W5:Y:S04]  /*7a20*/  LDSM.16.M88.4 R160, [R199+0x8800] ;  /* 0x00880000c7a0783b */ /* 0x000f680000000200 */
[----:B------:R-:W-:Y:S03]  /*7a30*/  LDSM.16.M88.4 R144, [R206+0x4000] ;  /* 0x00400000ce90783b */ /* 0x000fe60000000200 */
[C---:B-1----:R-:W-:Y:S08]  /*7a40*/  HMMA.16816.F32.BF16 R4, R176.reuse, R32, R4 ;  /* 0x00000020b004723c */ /* 0x042ff00000041804 */
[----:B------:R-:W-:Y:S01]  /*7a50*/  HMMA.16816.F32.BF16 R16, R176, R34, R16 ;  /* 0x00000022b010723c */ /* 0x000fe20000041810 */
[----:B------:R-:W-:Y:S07]  /*7a60*/  LDSM.16.M88.4 R32, [R204+0x4000] ;  /* 0x00400000cc20783b */ /* 0x000fee0000000200 */
[C---:B------:R-:W-:Y:S08]  /*7a70*/  HMMA.16816.F32.BF16 R24, R8.reuse, R20, R24 ;  /* 0x000000140818723c */ /* 0x040ff00000041818 */
[C---:B--2---:R-:W-:Y:S08]  /*7a80*/  HMMA.16816.F32.BF16 R156, R8.reuse, R12, R156 ;  /* 0x0000000c089c723c */ /* 0x044ff0000004189c */
[C---:B------:R-:W-:Y:S01]  /*7a90*/  HMMA.16816.F32.BF16 R152, R8.reuse, R14, R152 ;  /* 0x0000000e0898723c */ /* 0x040fe20000041898 */
[----:B------:R-:W1:Y:S07]  /*7aa0*/  LDSM.16.M88.4 R12, [R205+0xa000] ;  /* 0x00a00000cd0c783b */ /* 0x000e6e0000000200 */
[C---:B------:R-:W-:Y:S01]  /*7ab0*/  HMMA.16816.F32.BF16 R136, R8.reuse, R22, R136 ;  /* 0x000000160888723c */ /* 0x040fe20000041888 */
[----:B------:R-:W-:Y:S07]  /*7ac0*/  LDSM.16.M88.4 R20, [R199+0x9000] ;  /* 0x00900000c714783b */ /* 0x000fee0000000200 */
[C---:B---3--:R-:W-:Y:S08]  /*7ad0*/  HMMA.16816.F32.BF16 R148, R8.reuse, R140, R148 ;  /* 0x0000008c0894723c */ /* 0x048ff00000041894 */
[----:B------:R-:W-:Y:S01]  /*7ae0*/  HMMA.16816.F32.BF16 R172, R8, R142, R172 ;  /* 0x0000008e08ac723c */ /* 0x000fe200000418ac */
[----:B------:R-:W2:Y:S04]  /*7af0*/  LDSM.16.M88.4 R8, [R192+0x2800] ;  /* 0x00280000c008783b */ /* 0x000ea80000000200 */
[----:B------:R-:W3:Y:S03]  /*7b00*/  LDSM.16.M88.4 R140, [R187] ;  /* 0x00000000bb8c783b */ /* 0x000ee60000000200 */
[C---:B----4-:R-:W-:Y:S08]  /*7b10*/  HMMA.16816.F32.BF16 R4, R168.reuse, R28, R4 ;  /* 0x0000001ca804723c */ /* 0x050ff00000041804 */
[----:B------:R-:W-:Y:S01]  /*7b20*/  HMMA.16816.F32.BF16 R16, R168, R30, R16 ;  /* 0x0000001ea810723c */ /* 0x000fe20000041810 */
[----:B------:R-:W-:Y:S07]  /*7b30*/  LDSM.16.M88.4 R28, [R186] ;  /* 0x00000000ba1c783b */ /* 0x000fee0000000200 */
[C---:B-----5:R-:W-:Y:S08]  /*7b40*/  HMMA.16816.F32.BF16 R24, R176.reuse, R160, R24 ;  /* 0x000000a0b018723c */ /* 0x060ff00000041818 */
[----:B------:R-:W-:Y:S01]  /*7b50*/  HMMA.16816.F32.BF16 R136, R176, R162, R136 ;  /* 0x000000a2b088723c */ /* 0x000fe20000041888 */
[----:B------:R-:W-:Y:S07]  /*7b60*/  LDSM.16.M88.4 R160, [R192+0x3800] ;  /* 0x00380000c0a0783b */ /* 0x000fee0000000200 */
[C---:B-1----:R-:W-:Y:S08]  /*7b70*/  HMMA.16816.F32.BF16 R4, R144.reuse, R12, R4 ;  /* 0x0000000c9004723c */ /* 0x042ff00000041804 */
[----:B------:R-:W-:Y:S01]  /*7b80*/  HMMA.16816.F32.BF16 R16, R144, R14, R16 ;  /* 0x0000000e9010723c */ /* 0x000fe20000041810 */
[----:B------:R-:W-:Y:S07]  /*7b90*/  LDSM.16.M88.4 R12, [R201+0x4000] ;  /* 0x00400000c90c783b */ /* 0x000fee0000000200 */
[----:B--2---:R-:W-:Y:S08]  /*7ba0*/  HMMA.16816.F32.BF16 R24, R168, R8, R24 ;  /* 0x00000008a818723c */ /* 0x004ff00000041818 */
[C---:B------:R-:W-:Y:S08]  /*7bb0*/  HMMA.16816.F32.BF16 R156, R176.reuse, R20, R156 ;  /* 0x00000014b09c723c */ /* 0x040ff0000004189c */
[----:B------:R-:W-:Y:S01]  /*7bc0*/  HMMA.16816.F32.BF16 R152, R176, R22, R152 ;  /* 0x00000016b098723c */ /* 0x000fe20000041898 */
[----:B------:R-:W1:Y:S07]  /*7bd0*/  LDSM.16.M88.4 R20, [R202+0x4000] ;  /* 0x00400000ca14783b */ /* 0x000e6e0000000200 */
[----:B------:R-:W-:Y:S01]  /*7be0*/  HMMA.16816.F32.BF16 R136, R168, R10, R136 ;  /* 0x0000000aa888723c */ /* 0x000fe20000041888 */
[----:B------:R-:W-:Y:S07]  /*7bf0*/  LDSM.16.M88.4 R8, [R192+0x4000] ;  /* 0x00400000c008783b */ /* 0x000fee0000000200 */
[C---:B---3--:R-:W-:Y:S08]  /*7c00*/  HMMA.16816.F32.BF16 R4, R32.reuse, R140, R4 ;  /* 0x0000008c2004723c */ /* 0x048ff00000041804 */
[----:B------:R-:W-:Y:S01]  /*7c10*/  HMMA.16816.F32.BF16 R16, R32, R142, R16 ;  /* 0x0000008e2010723c */ /* 0x000fe20000041810 */
[----:B------:R-:W2:Y:S07]  /*7c20*/  LDSM.16.M88.4 R140, [R205+0xb000] ;  /* 0x00b00000cd8c783b */ /* 0x000eae0000000200 */
[----:B------:R-:W-:Y:S08]  /*7c30*/  HMMA.16816.F32.BF16 R24, R144, R232, R24 ;  /* 0x000000e89018723c */ /* 0x000ff00000041818 */
[C---:B------:R-:W-:Y:S08]  /*7c40*/  HMMA.16816.F32.BF16 R148, R176.reuse, R236, R148 ;  /* 0x000000ecb094723c */ /* 0x040ff00000041894 */
[----:B------:R-:W-:Y:S01]  /*7c50*/  HMMA.16816.F32.BF16 R176, R176, R238, R172 ;  /* 0x000000eeb0b0723c */ /* 0x000fe200000418ac */
[----:B------:R-:W3:Y:S07]  /*7c60*/  LDSM.16.M88.4 R172, [R199+0xa800] ;  /* 0x00a80000c7ac783b */ /* 0x000eee0000000200 */
[----:B------:R-:W-:Y:S08]  /*7c70*/  HMMA.16816.F32.BF16 R136, R144, R234, R136 ;  /* 0x000000ea9088723c */ /* 0x000ff00000041888 */
[----:B------:R-:W-:Y:S08]  /*7c80*/  HMMA.16816.F32.BF16 R156, R168, R164, R156 ;  /* 0x000000a4a89c723c */ /* 0x000ff0000004189c */
[C---:B-1----:R-:W-:Y:S08]  /*7c90*/  HMMA.16816.F32.BF16 R4, R20.reuse, R180, R4 ;  /* 0x000000b41404723c */ /* 0x042ff00000041804 */
[----:B------:R-:W-:Y:S08]  /*7ca0*/  HMMA.16816.F32.BF16 R16, R20, R182, R16 ;  /* 0x000000b61410723c */ /* 0x000ff00000041810 */
[----:B------:R-:W-:Y:S08]  /*7cb0*/  HMMA.16816.F32.BF16 R24, R32, R28, R24 ;  /* 0x0000001c2018723c */ /* 0x000ff00000041818 */
[C---:B------:R-:W-:Y:S01]  /*7cc0*/  HMMA.16816.F32.BF16 R152, R168.reuse, R166, R152 ;  /* 0x000000a6a898723c */ /* 0x040fe20000041898 */
[----:B------:R-:W1:Y:S07]  /*7cd0*/  LDSM.16.M88.4 R164, [R185] ;  /* 0x00000000b9a4783b */ /* 0x000e6e0000000200 */
[----:B------:R-:W-:Y:S01]  /*7ce0*/  HMMA.16816.F32.BF16 R180, R168, R160, R148 ;  /* 0x000000a0a8b4723c */ /* 0x000fe20000041894 */
[----:B------:R-:W4:Y:S07]  /*7cf0*/  LDSM.16.M88.4 R148, [R192+0x4800] ;  /* 0x00480000c094783b */ /* 0x000f2e0000000200 */
[----:B------:R-:W-:Y:S01]  /*7d00*/  HMMA.16816.F32.BF16 R136, R32, R30, R136 ;  /* 0x0000001e2088723c */ /* 0x000fe20000041888 */
[----:B------:R-:W5:Y:S07]  /*7d10*/  LDSM.16.M88.4 R28, [R205+0xb800] ;  /* 0x00b80000cd1c783b */ /* 0x000f6e0000000200 */
[----:B--2---:R-:W-:Y:S08]  /*7d20*/  HMMA.16816.F32.BF16 R156, R144, R140, R156 ;  /* 0x0000008c909c723c */ /* 0x004ff0000004189c */
[C---:B------:R-:W-:Y:S08]  /*7d30*/  HMMA.16816.F32.BF16 R4, R12.reuse, R8, R4 ;  /* 0x000000080c04723c */ /* 0x040ff00000041804 */
[----:B------:R-:W-:Y:S01]  /*7d40*/  HMMA.16816.F32.BF16 R16, R12, R10, R16 ;  /* 0x0000000a0c10723c */ /* 0x000fe20000041810 */
[----:B------:R-:W2:Y:S07]  /*7d50*/  LDSM.16.M88.4 R8, [R199+0xb000] ;  /* 0x00b00000c708783b */ /* 0x000eae0000000200 */
[----:B---3--:R-:W-:Y:S08]  /*7d60*/  HMMA.16816.F32.BF16 R24, R20, R172, R24 ;  /* 0x000000ac1418723c */ /* 0x008ff00000041818 */
[----:B-1----:R-:W-:Y:S01]  /*7d70*/  HMMA.16816.F32.BF16 R156, R32, R164, R156 ;  /* 0x000000a4209c723c */ /* 0x002fe2000004189c */
[----:B------:R-:W-:-:S02]  /*7d80*/  FMUL.FTZ R4, R4, c[0x0][0x2ec] ;  /* 0x0000bb0004047a20 */ /* 0x000fc40000410000 */
[----:B------:R-:W-:Y:S02]  /*7d90*/  FMUL.FTZ R5, R5, c[0x0][0x2ec] ;  /* 0x0000bb0005057a20 */ /* 0x000fe40000410000 */
[----:B------:R-:W-:Y:S01]  /*7da0*/  MUFU.TANH R140, R4 ;  /* 0x00000004008c7308 */ /* 0x000fe20000002400 */
[----:B------:R-:W-:Y:S02]  /*7db0*/  FMUL.FTZ R141, R6, c[0x0][0x2ec] ;  /* 0x0000bb00068d7a20 */ /* 0x000fe40000410000 */
[----:B------:R-:W-:Y:S01]  /*7dc0*/  HMMA.16816.F32.BF16 R136, R20, R174, R136 ;  /* 0x000000ae1488723c */ /* 0x000fe20000041888 */
[----:B------:R-:W-:Y:S02]  /*7dd0*/  FMUL.FTZ R16, R16, c[0x0][0x2ec] ;  /* 0x0000bb0010107a20 */ /* 0x000fe40000410000 */
[----:B------:R-:W-:Y:S02]  /*7de0*/  FMUL.FTZ R161, R7, c[0x0][0x2ec] ;  /* 0x0000bb0007a17a20 */ /* 0x000fe40000410000 */
[----:B------:R1:W3:Y:S03]  /*7df0*/  MUFU.TANH R160, R5 ;  /* 0x0000000500a07308 */ /* 0x0002e60000002400 */
[----:B------:R-:W-:Y:S05]  /*7e00*/  HMMA.16816.F32.BF16 R152, R144, R142, R152 ;  /* 0x0000008e9098723c */ /* 0x000fea0000041898 */
[----:B------:R-:W2:Y:S02]  /*7e10*/  MUFU.TANH R161, R161 ;  /* 0x000000a100a17308 */ /* 0x000ea40000002400 */
[----:B------:R-:W-:Y:S01]  /*7e20*/  FMUL.FTZ R142, R17, c[0x0][0x2ec] ;  /* 0x0000bb00118e7a20 */ /* 0x000fe20000410000 */
[----:B------:R-:W-:Y:S01]  /*7e30*/  HMMA.16816.F32.BF16 R176, R168, R162, R176 ;  /* 0x000000a2a8b0723c */ /* 0x000fe200000418b0 */
[----:B-1----:R-:W1:Y:S04]  /*7e40*/  LDSM.16.M88.4 R4, [R192+0x5000] ;  /* 0x00500000c004783b */ /* 0x002e680000000200 */
[----:B------:R-:W-:Y:S03]  /*7e50*/  MUFU.TANH R142, R142 ;  /* 0x0000008e008e7308 */ /* 0x000fe60000002400 */
[----:B----4-:R-:W-:Y:S05]  /*7e60*/  HMMA.16816.F32.BF16 R24, R12, R148, R24 ;  /* 0x000000940c18723c */ /* 0x010fea0000041818 */
[----:B------:R4:W1:Y:S03]  /*7e70*/  MUFU.TANH R148, R16 ;  /* 0x0000001000947308 */ /* 0x0008660000002400 */
[----:B-----5:R-:W-:Y:S05]  /*7e80*/  HMMA.16816.F32.BF16 R180, R144, R28, R180 ;  /* 0x0000001c90b4723c */ /* 0x020fea00000418b4 */
[----:B------:R-:W-:Y:S02]  /*7e90*/  MUFU.TANH R141, R141 ;  /* 0x0000008d008d7308 */ /* 0x000fe40000002400 */
[----:B------:R-:W-:Y:S01]  /*7ea0*/  FMUL.FTZ R28, R18, c[0x0][0x2ec] ;  /* 0x0000bb00121c7a20 */ /* 0x000fe20000410000 */
[----:B--2---:R-:W-:Y:S01]  /*7eb0*/  HMMA.16816.F32.BF16 R156, R20, R8, R156 ;  /* 0x00000008149c723c */ /* 0x004fe2000004189c */
[----:B------:R-:W-:-:S02]  /*7ec0*/  FMUL.FTZ R29, R19, c[0x0][0x2ec] ;  /* 0x0000bb00131d7a20 */ /* 0x000fc40000410000 */
[----:B----4-:R-:W2:Y:S02]  /*7ed0*/  LDSM.16.M88.4 R16, [R184] ;  /* 0x00000000b810783b */ /* 0x010ea40000000200 */
[----:B------:R-:W4:Y:S03]  /*7ee0*/  MUFU.TANH R28, R28 ;  /* 0x0000001c001c7308 */ /* 0x000f260000002400 */
[----:B------:R-:W-:Y:S01]  /*7ef0*/  HMMA.16816.F32.BF16 R136, R12, R150, R136 ;  /* 0x000000960c88723c */ /* 0x000fe20000041888 */
[----:B------:R-:W-:Y:S02]  /*7f00*/  FMUL.FTZ R143, R24, c[0x0][0x2ec] ;  /* 0x0000bb00188f7a20 */ /* 0x000fe40000410000 */
[----:B------:R-:W-:Y:S02]  /*7f10*/  FMUL.FTZ R149, R25, c[0x0][0x2ec] ;  /* 0x0000bb0019957a20 */ /* 0x000fe40000410000 */
[----:B------:R-:W-:Y:S01]  /*7f20*/  FMUL.FTZ R8, R27, c[0x0][0x2ec] ;  /* 0x0000bb001b087a20 */ /* 0x000fe20000410000 */
[----:B------:R-:W5:Y:S02]  /*7f30*/  MUFU.TANH R29, R29 ;  /* 0x0000001d001d7308 */ /* 0x000f640000002400 */
[----:B------:R-:W-:Y:S06]  /*7f40*/  HMMA.16816.F32.BF16 R152, R32, R166, R152 ;  /* 0x000000a62098723c */ /* 0x000fec0000041898 */
[----:B------:R-:W2:Y:S02]  /*7f50*/  MUFU.TANH R143, R143 ;  /* 0x0000008f008f7308 */ /* 0x000ea40000002400 */
[----:B------:R-:W-:Y:S07]  /*7f60*/  HMMA.16816.F32.BF16 R176, R144, R30, R176 ;  /* 0x0000001e90b0723c */ /* 0x000fee00000418b0 */
[----:B------:R-:W-:Y:S01]  /*7f70*/  FMUL.FTZ R30, R26, c[0x0][0x2ec] ;  /* 0x0000bb001a1e7a20 */ /* 0x000fe20000410000 */
[----:B-1----:R-:W-:Y:S01]  /*7f80*/  HMMA.16816.F32.BF16 R156, R12, R4, R156 ;  /* 0x000000040c9c723c */ /* 0x002fe2000004189c */
[----:B------:R-:W1:Y:S01]  /*7f90*/  LDSM.16.M88.4 R24, [R199+0xb800] ;  /* 0x00b80000c718783b */ /* 0x000e620000000200 */
[----:B------:R3:W-:Y:S01]  /*7fa0*/  MUFU.TANH R5, R8 ;  /* 0x0000000800057308 */ /* 0x0007e20000002400 */
[----:B------:R-:W-:-:S02]  /*7fb0*/  FMUL.FTZ R31, R137, c[0x0][0x2ec] ;  /* 0x0000bb00891f7a20 */ /* 0x000fc40000410000 */
[----:B------:R-:W-:Y:S02]  /*7fc0*/  FMUL.FTZ R138, R138, c[0x0][0x2ec] ;  /* 0x0000bb008a8a7a20 */ /* 0x000fe40000410000 */
[----:B------:R-:W-:Y:S01]  /*7fd0*/  FMUL.FTZ R4, R136, c[0x0][0x2ec] ;  /* 0x0000bb0088047a20 */ /* 0x000fe20000410000 */
[----:B------:R-:W-:Y:S01]  /*7fe0*/  HMMA.16816.F32.BF16 R152, R20, R10, R152 ;  /* 0x0000000a1498723c */ /* 0x000fe20000041898 */
[----:B------:R-:W4:Y:S01]  /*7ff0*/  S2R R136, SR_TID.X ;  /* 0x0000000000887919 */ /* 0x000f220000002100 */
[----:B------:R-:W-:Y:S06]  /*8000*/  MUFU.TANH R149, R149 ;  /* 0x0000009500957308 */ /* 0x000fec0000002400 */
[----:B--2---:R-:W-:Y:S01]  /*8010*/  HMMA.16816.F32.BF16 R180, R32, R16, R180 ;  /* 0x0000001020b4723c */ /* 0x004fe200000418b4 */
[----:B---3--:R-:W2:Y:S01]  /*8020*/  LDSM.16.M88.4 R8, [R192+0x5800] ;  /* 0x00580000c008783b */ /* 0x008ea20000000200 */
[----:B------:R-:W3:Y:S01]  /*8030*/  MUFU.TANH R30, R30 ;  /* 0x0000001e001e7308 */ /* 0x000ee20000002400 */
[----:B------:R-:W-:-:S05]  /*8040*/  DEPBAR.LE SB0, 0x0 ;  /* 0x000080000000791a */ /* 0x000fca0000000000 */
[----:B------:R-:W-:Y:S01]  /*8050*/  HMMA.16816.F32.BF16 R176, R32, R18, R176 ;  /* 0x0000001220b0723c */ /* 0x000fe200000418b0 */
[----:B------:R-:W-:Y:S01]  /*8060*/  FMUL.FTZ R16, R139, c[0x0][0x2ec] ;  /* 0x0000bb008b107a20 */ /* 0x000fe20000410000 */
[----:B------:R-:W2:Y:S01]  /*8070*/  MUFU.TANH R4, R4 ;  /* 0x0000000400047308 */ /* 0x000ea20000002400 */
[----:B------:R-:W-:Y:S02]  /*8080*/  FMUL.FTZ R156, R156, c[0x0][0x2ec] ;  /* 0x0000bb009c9c7a20 */ /* 0x000fe40000410000 */
[----:B------:R-:W-:-:S03]  /*8090*/  FMUL.FTZ R158, R158, c[0x0][0x2ec] ;  /* 0x0000bb009e9e7a20 */ /* 0x000fc60000410000 */
[----:B------:R-:W-:Y:S01]  /*80a0*/  HMMA.16816.F32.BF16 R152, R12, R6, R152 ;  /* 0x000000060c98723c */ /* 0x000fe20000041898 */
[----:B------:R-:W-:Y:S01]  /*80b0*/  FMUL.FTZ R157, R157, c[0x0][0x2ec] ;  /* 0x0000bb009d9d7a20 */ /* 0x000fe20000410000 */
[----:B------:R-:W-:Y:S01]  /*80c0*/  MUFU.TANH R31, R31 ;  /* 0x0000001f001f7308 */ /* 0x000fe20000002400 */
[----:B------:R-:W-:-:S04]  /*80d0*/  FMUL.FTZ R159, R159, c[0x0][0x2ec] ;  /* 0x0000bb009f9f7a20 */ /* 0x000fc80000410000 */
[----:B----4-:R-:W-:Y:S01]  /*80e0*/  IMAD.SHL.U32 R6, R136, 0x2, RZ ;  /* 0x0000000288067824 */ /* 0x010fe200078e00ff */
[----:B-1----:R-:W-:Y:S02]  /*80f0*/  HMMA.16816.F32.BF16 R180, R20, R24, R180 ;  /* 0x0000001814b4723c */ /* 0x002fe400000418b4 */
[----:B------:R1:W4:Y:S02]  /*8100*/  MUFU.TANH R17, R138 ;  /* 0x0000008a00117308 */ /* 0x0003240000002400 */
[----:B------:R-:W-:-:S04]  /*8110*/  LOP3.LUT R6, R6, 0x6, RZ, 0xc0, !PT ;  /* 0x0000000606067812 */ /* 0x000fc800078ec0ff */
[----:B------:R-:W-:Y:S01]  /*8120*/  HMMA.16816.F32.BF16 R176, R20, R26, R176 ;  /* 0x0000001a14b0723c */ /* 0x000fe200000418b0 */
[----:B------:R-:W-:Y:S01]  /*8130*/  IMAD R7, R215, 0x40, R6 ;  /* 0x00000040d7077824 */ /* 0x000fe200078e0206 */
[----:B------:R-:W1:Y:S04]  /*8140*/  MUFU.TANH R16, R16 ;  /* 0x0000001000107308 */ /* 0x000e680000002400 */
[C---:B------:R-:W-:Y:S02]  /*8150*/  IADD3 R19, R7.reuse, 0x1, RZ ;  /* 0x0000000107137810 */ /* 0x040fe40007ffe0ff */
[----:B------:R-:W-:Y:S01]  /*8160*/  FMUL.FTZ R152, R152, c[0x0][0x2ec] ;  /* 0x0000bb0098987a20 */ /* 0x000fe20000410000 */
[----:B------:R-:W-:Y:S01]  /*8170*/  IADD3 R21, R7, 0x9, RZ ;  /* 0x0000000907157810 */ /* 0x000fe20007ffe0ff */
[----:B------:R-:W-:Y:S01]  /*8180*/  FMUL.FTZ R153, R153, c[0x0][0x2ec] ;  /* 0x0000bb0099997a20 */ /* 0x000fe20000410000 */
[C---:B------:R-:W-:Y:S01]  /*8190*/  ISETP.GE.AND P1, PT, R19.reuse, R222, PT ;  /* 0x000000de1300720c */ /* 0x040fe20003f26270 */
[----:B------:R-:W1:Y:S01]  /*81a0*/  MUFU.TANH R168, R156 ;  /* 0x0000009c00a87308 */ /* 0x000e620000002400 */
[----:B------:R-:W-:Y:S01]  /*81b0*/  ISETP.GE.AND P6, PT, R19, R2, PT ;  /* 0x000000021300720c */ /* 0x000fe20003fc6270 */
[----:B------:R-:W-:Y:S01]  /*81c0*/  FMUL.FTZ R154, R154, c[0x0][0x2ec] ;  /* 0x0000bb009a9a7a20 */ /* 0x000fe20000410000 */
[----:B------:R-:W-:Y:S01]  /*81d0*/  IADD3 R19, R7, 0x8, RZ ;  /* 0x0000000807137810 */ /* 0x000fe20007ffe0ff */
[----:B------:R-:W-:Y:S01]  /*81e0*/  FMUL.FTZ R155, R155, c[0x0][0x2ec] ;  /* 0x0000bb009b9b7a20 */ /* 0x000fe20000410000 */
[----:B--2---:R-:W-:Y:S01]  /*81f0*/  HMMA.16816.F32.BF16 R180, R12, R8, R180 ;  /* 0x000000080cb4723c */ /* 0x004fe200000418b4 */
[----:B------:R-:W-:-:S02]  /*8200*/  FSEL R160, R160, -INF , !P1 ;  /* 0xff800000a0a07808 */ /* 0x000fc40004800000 */
[----:B------:R-:W-:Y:S01]  /*8210*/  ISETP.GE.AND P5, PT, R19, R222, PT ;  /* 0x000000de1300720c */ /* 0x000fe20003fa6270 */
[----:B------:R-:W2:Y:S01]  /*8220*/  MUFU.TANH R169, R158 ;  /* 0x0000009e00a97308 */ /* 0x000ea20000002400 */
[----:B------:R-:W-:Y:S02]  /*8230*/  FSEL R161, R161, -INF , !P6 ;  /* 0xff800000a1a17808 */ /* 0x000fe40007000000 */
[----:B------:R-:W-:Y:S01]  /*8240*/  FSEL R148, R148, -INF , !P5 ;  /* 0xff80000094947808 */ /* 0x000fe20006800000 */
[----:B------:R-:W-:Y:S01]  /*8250*/  HMMA.16816.F32.BF16 R176, R12, R10, R176 ;  /* 0x0000000a0cb0723c */ /* 0x000fe200000418b0 */
[----:B------:R-:W-:Y:S02]  /*8260*/  ISETP.GE.AND P1, PT, R19, R2, PT ;  /* 0x000000021300720c */ /* 0x000fe40003f26270 */
[C---:B------:R-:W-:Y:S01]  /*8270*/  ISETP.GE.AND P6, PT, R21.reuse, R222, PT ;  /* 0x000000de1500720c */ /* 0x040fe20003fc6270 */
[----:B------:R-:W1:Y:S01]  /*8280*/  MUFU.TANH R170, R157 ;  /* 0x0000009d00aa7308 */ /* 0x000e620000002400 */
[----:B------:R-:W-:-:S02]  /*8290*/  ISETP.GE.AND P5, PT, R21, R2, PT ;  /* 0x000000021500720c */ /* 0x000fc40003fa6270 */
[----:B------:R-:W-:Y:S02]  /*82a0*/  IADD3 R21, R7, 0x10, RZ ;  /* 0x0000001007157810 */ /* 0x000fe40007ffe0ff */
[----:B------:R-:W-:Y:S02]  /*82b0*/  FSEL R9, R28, -INF , !P1 ;  /* 0xff8000001c097808 */ /* 0x000fe40004800000 */
[----:B------:R-:W-:Y:S01]  /*82c0*/  ISETP.GE.AND P1, PT, R21, R222, PT ;  /* 0x000000de1500720c */ /* 0x000fe20003f26270 */
[----:B------:R-:W2:Y:S01]  /*82d0*/  MUFU.TANH R167, R159 ;  /* 0x0000009f00a77308 */ /* 0x000ea20000002400 */
[----:B------:R-:W-:Y:S02]  /*82e0*/  IADD3 R19, R7, 0x11, RZ ;  /* 0x0000001107137810 */ /* 0x000fe40007ffe0ff */
[----:B------:R-:W-:Y:S01]  /*82f0*/  FSEL R6, R142, -INF , !P6 ;  /* 0xff8000008e067808 */ /* 0x000fe20007000000 */
[----:B------:R-:W-:Y:S01]  /*8300*/  FMUL.FTZ R151, R182, c[0x0][0x2ec] ;  /* 0x0000bb00b6977a20 */ /* 0x000fe20000410000 */
[----:B-----5:R-:W-:Y:S01]  /*8310*/  FSEL R29, R29, -INF , !P5 ;  /* 0xff8000001d1d7808 */ /* 0x020fe20006800000 */
[----:B------:R-:W-:Y:S01]  /*8320*/  FMUL.FTZ R180, R180, c[0x0][0x2ec] ;  /* 0x0000bb00b4b47a20 */ /* 0x000fe20000410000 */
[----:B------:R-:W-:Y:S01]  /*8330*/  FSEL R26, R143, -INF , !P1 ;  /* 0xff8000008f1a7808 */ /* 0x000fe20004800000 */
[----:B------:R5:W2:Y:S01]  /*8340*/  MUFU.TANH R166, R152 ;  /* 0x0000009800a67308 */ /* 0x000aa20000002400 */
[----:B------:R-:W-:Y:S01]  /*8350*/  ISETP.GE.AND P6, PT, R21, R2, PT ;  /* 0x000000021500720c */ /* 0x000fe20003fc6270 */
[----:B------:R-:W-:Y:S01]  /*8360*/  FMUL.FTZ R137, R183, c[0x0][0x2ec] ;  /* 0x0000bb00b7897a20 */ /* 0x000fe20000410000 */
[C---:B------:R-:W-:Y:S01]  /*8370*/  ISETP.GE.AND P5, PT, R19.reuse, R222, PT ;  /* 0x000000de1300720c */ /* 0x040fe20003fa6270 */
[----:B------:R-:W-:Y:S01]  /*8380*/  FMUL.FTZ R139, R178, c[0x0][0x2ec] ;  /* 0x0000bb00b28b7a20 */ /* 0x000fe20000410000 */
[----:B------:R-:W-:Y:S01]  /*8390*/  ISETP.GE.AND P1, PT, R19, R2, PT ;  /* 0x000000021300720c */ /* 0x000fe20003f26270 */
[----:B-1----:R-:W-:Y:S01]  /*83a0*/  FMUL.FTZ R138, R176, c[0x0][0x2ec] ;  /* 0x0000bb00b08a7a20 */ /* 0x002fe20000410000 */
[C---:B------:R-:W-:Y:S01]  /*83b0*/  IADD3 R21, R7.reuse, 0x18, RZ ;  /* 0x0000001807157810 */ /* 0x040fe20007ffe0ff */
[----:B------:R-:W-:Y:S01]  /*83c0*/  MUFU.TANH R164, R153 ;  /* 0x0000009900a47308 */ /* 0x000fe20000002400 */
[----:B------:R-:W-:Y:S01]  /*83d0*/  IADD3 R19, R7, 0x19, RZ ;  /* 0x0000001907137810 */ /* 0x000fe20007ffe0ff */
[----:B------:R-:W-:Y:S01]  /*83e0*/  FMUL.FTZ R136, R177, c[0x0][0x2ec] ;  /* 0x0000bb00b1887a20 */ /* 0x000fe20000410000 */
[----:B---3--:R-:W-:-:S02]  /*83f0*/  FSEL R27, R30, -INF , !P6 ;  /* 0xff8000001e1b7808 */ /* 0x008fc40007000000 */
[----:B------:R-:W-:Y:S01]  /*8400*/  FSEL R24, R149, -INF , !P5 ;  /* 0xff80000095187808 */ /* 0x000fe20006800000 */
[----:B------:R-:W-:Y:S01]  /*8410*/  FMUL.FTZ R149, R179, c[0x0][0x2ec] ;  /* 0x0000bb00b3957a20 */ /* 0x000fe20000410000 */
[----:B------:R-:W-:Y:S01]  /*8420*/  FSEL R25, R5, -INF , !P1 ;  /* 0xff80000005197808 */ /* 0x000fe20004800000 */
[----:B-----5:R-:W-:Y:S01]  /*8430*/  FMUL.FTZ R152, R181, c[0x0][0x2ec] ;  /* 0x0000bb00b5987a20 */ /* 0x020fe20000410000 */
[C---:B------:R-:W-:Y:S01]  /*8440*/  ISETP.GE.AND P6, PT, R21.reuse, R222, PT ;  /* 0x000000de1500720c */ /* 0x040fe20003fc6270 */
[----:B------:R-:W1:Y:S01]  /*8450*/  MUFU.TANH R165, R154 ;  /* 0x0000009a00a57308 */ /* 0x000e620000002400 */
[----:B------:R-:W-:Y:S02]  /*8460*/  ISETP.GE.AND P5, PT, R21, R2, PT ;  /* 0x000000021500720c */ /* 0x000fe40003fa6270 */
[----:B------:R-:W-:Y:S02]  /*8470*/  ISETP.GE.AND P1, PT, R19, R222, PT ;  /* 0x000000de1300720c */ /* 0x000fe40003f26270 */
[----:B------:R-:W-:-:S02]  /*8480*/  IADD3 R11, R7, 0x20, RZ ;  /* 0x00000020070b7810 */ /* 0x000fc40007ffe0ff */
[----:B------:R-:W-:Y:S01]  /*8490*/  FSEL R22, R4, -INF , !P6 ;  /* 0xff80000004167808 */ /* 0x000fe20007000000 */
[----:B------:R-:W3:Y:S01]  /*84a0*/  MUFU.TANH R163, R155 ;  /* 0x0000009b00a37308 */ /* 0x000ee20000002400 */
[----:B----4-:R-:W-:Y:S02]  /*84b0*/  FSEL R23, R17, -INF , !P5 ;  /* 0xff80000011177808 */ /* 0x010fe40006800000 */
[----:B------:R-:W-:Y:S02]  /*84c0*/  FSEL R20, R31, -INF , !P1 ;  /* 0xff8000001f147808 */ /* 0x000fe40004800000 */
[----:B------:R-:W-:Y:S02]  /*84d0*/  ISETP.GE.AND P6, PT, R19, R2, PT ;  /* 0x000000021300720c */ /* 0x000fe40003fc6270 */
[C---:B------:R-:W-:Y:S01]  /*84e0*/  ISETP.GE.AND P5, PT, R11.reuse, R222, PT ;  /* 0x000000de0b00720c */ /* 0x040fe20003fa6270 */
[----:B------:R-:W4:Y:S01]  /*84f0*/  MUFU.TANH R152, R152 ;  /* 0x0000009800987308 */ /* 0x000f220000002400 */
[----:B------:R-:W-:-:S02]  /*8500*/  ISETP.GE.AND P1, PT, R11, R2, PT ;  /* 0x000000020b00720c */ /* 0x000fc40003f26270 */
[C---:B------:R-:W-:Y:S02]  /*8510*/  IADD3 R5, R7.reuse, 0x21, RZ ;  /* 0x0000002107057810 */ /* 0x040fe40007ffe0ff */
[----:B------:R-:W-:Y:S02]  /*8520*/  IADD3 R11, R7, 0x28, RZ ;  /* 0x00000028070b7810 */ /* 0x000fe40007ffe0ff */
[----:B------:R-:W-:Y:S01]  /*8530*/  FSEL R21, R16, -INF , !P6 ;  /* 0xff80000010157808 */ /* 0x000fe20007000000 */
[----:B------:R-:W-:Y:S01]  /*8540*/  MUFU.TANH R139, R139 ;  /* 0x0000008b008b7308 */ /* 0x000fe20000002400 */
[----:B------:R-:W-:Y:S02]  /*8550*/  FSEL R168, R168, -INF , !P5 ;  /* 0xff800000a8a87808 */ /* 0x000fe40006800000 */
[----:B--2---:R-:W-:Y:S02]  /*8560*/  FSEL R169, R169, -INF , !P1 ;  /* 0xff800000a9a97808 */ /* 0x004fe40004800000 */
[----:B------:R-:W-:-:S02]  /*8570*/  ISETP.GE.AND P6, PT, R5, R222, PT ;  /* 0x000000de0500720c */ /* 0x000fc40003fc6270 */
[----:B------:R-:W-:Y:S01]  /*8580*/  ISETP.GE.AND P5, PT, R5, R2, PT ;  /* 0x000000020500720c */ /* 0x000fe20003fa6270 */
[----:B------:R-:W2:Y:S01]  /*8590*/  MUFU.TANH R154, R180 ;  /* 0x000000b4009a7308 */ /* 0x000ea20000002400 */
[----:B------:R-:W-:Y:S02]  /*85a0*/  ISETP.GE.AND P1, PT, R11, R222, PT ;  /* 0x000000de0b00720c */ /* 0x000fe40003f26270 */
[----:B------:R-:W-:Y:S02]  /*85b0*/  IADD3 R5, R7, 0x29, RZ ;  /* 0x0000002907057810 */ /* 0x000fe40007ffe0ff */
[----:B------:R-:W-:Y:S02]  /*85c0*/  FSEL R170, R170, -INF , !P6 ;  /* 0xff800000aaaa7808 */ /* 0x000fe40007000000 */
[----:B------:R-:W-:Y:S01]  /*85d0*/  FSEL R167, R167, -INF , !P5 ;  /* 0xff800000a7a77808 */ /* 0x000fe20006800000 */
[----:B------:R-:W5:Y:S01]  /*85e0*/  MUFU.TANH R151, R151 ;  /* 0x0000009700977308 */ /* 0x000f620000002400 */
[----:B------:R-:W-:Y:S01]  /*85f0*/  FSEL R166, R166, -INF , !P1 ;  /* 0xff800000a6a67808 */ /* 0x000fe20004800000 */
[----:B------:R-:W-:Y:S01]  /*8600*/  BAR.SYNC.DEFER_BLOCKING 0x0 ;  /* 0x0000000000007b1d */ /* 0x000fe20000010000 */
[----:B------:R-:W-:-:S02]  /*8610*/  ISETP.GE.AND P6, PT, R11, R2, PT ;  /* 0x000000020b00720c */ /* 0x000fc40003fc6270 */
[C---:B------:R-:W-:Y:S02]  /*8620*/  ISETP.GE.AND P5, PT, R5.reuse, R222, PT ;  /* 0x000000de0500720c */ /* 0x040fe40003fa6270 */
[----:B------:R-:W-:Y:S01]  /*8630*/  ISETP.GE.AND P1, PT, R5, R2, PT ;  /* 0x000000020500720c */ /* 0x000fe20003f26270 */
[----:B------:R-:W2:Y:S01]  /*8640*/  MUFU.TANH R137, R137 ;  /* 0x0000008900897308 */ /* 0x000ea20000002400 */
[C---:B------:R-:W-:Y:S02]  /*8650*/  IADD3 R5, R7.reuse, 0x30, RZ ;  /* 0x0000003007057810 */ /* 0x040fe40007ffe0ff */
[----:B------:R-:W-:Y:S02]  /*8660*/  IADD3 R11, R7, 0x31, RZ ;  /* 0x00000031070b7810 */ /* 0x000fe40007ffe0ff */
[----:B-1----:R-:W-:Y:S02]  /*8670*/  FSEL R165, R165, -INF , !P6 ;  /* 0xff800000a5a57808 */ /* 0x002fe40007000000 */
[----:B------:R-:W-:Y:S01]  /*8680*/  FSEL R164, R164, -INF , !P5 ;  /* 0xff800000a4a47808 */ /* 0x000fe20006800000 */
[----:B------:R-:W1:Y:S01]  /*8690*/  MUFU.TANH R138, R138 ;  /* 0x0000008a008a7308 */ /* 0x000e620000002400 */
[----:B---3--:R-:W-:-:S02]  /*86a0*/  FSEL R163, R163, -INF , !P1 ;  /* 0xff800000a3a37808 */ /* 0x008fc40004800000 */
[C---:B------:R-:W-:Y:S02]  /*86b0*/  ISETP.GE.AND P6, PT, R5.reuse, R222, PT ;  /* 0x000000de0500720c */ /* 0x040fe40003fc6270 */
[----:B------:R-:W-:Y:S02]  /*86c0*/  ISETP.GE.AND P5, PT, R5, R2, PT ;  /* 0x000000020500720c */ /* 0x000fe40003fa6270 */
[----:B------:R-:W-:Y:S01]  /*86d0*/  ISETP.GE.AND P1, PT, R11, R222, PT ;  /* 0x000000de0b00720c */ /* 0x000fe20003f26270 */
[----:B------:R-:W3:Y:S01]  /*86e0*/  MUFU.TANH R136, R136 ;  /* 0x0000008800887308 */ /* 0x000ee20000002400 */
[----:B------:R-:W-:Y:S02]  /*86f0*/  IADD3 R5, R7, 0x38, RZ ;  /* 0x0000003807057810 */ /* 0x000fe40007ffe0ff */
[----:B----4-:R-:W-:Y:S02]  /*8700*/  FSEL R152, R152, -INF , !P1 ;  /* 0xff80000098987808 */ /* 0x010fe40004800000 */
[----:B------:R-:W-:-:S02]  /*8710*/  ISETP.GE.AND P1, PT, R5, R2, PT ;  /* 0x000000020500720c */ /* 0x000fc40003f26270 */
[----:B--2---:R-:W-:Y:S01]  /*8720*/  FSEL R154, R154, -INF , !P6 ;  /* 0xff8000009a9a7808 */ /* 0x004fe20007000000 */
[----:B------:R-:W2:Y:S01]  /*8730*/  MUFU.TANH R149, R149 ;  /* 0x0000009500957308 */ /* 0x000ea20000002400 */
[----:B------:R-:W-:Y:S02]  /*8740*/  FSEL R139, R139, -INF , !P1 ;  /* 0xff8000008b8b7808 */ /* 0x000fe40004800000 */
[----:B-----5:R-:W-:Y:S02]  /*8750*/  FSEL R151, R151, -INF , !P5 ;  /* 0xff80000097977808 */ /* 0x020fe40006800000 */
[----:B------:R-:W-:Y:S02]  /*8760*/  ISETP.GE.AND P1, PT, R133, 0x3, PT ;  /* 0x000000038500780c */ /* 0x000fe40003f26270 */
[----:B------:R-:W-:Y:S02]  /*8770*/  ISETP.GE.AND P6, PT, R11, R2, PT ;  /* 0x000000020b00720c */ /* 0x000fe40003fc6270 */
[----:B------:R-:W-:-:S02]  /*8780*/  ISETP.GE.AND P5, PT, R5, R222, PT ;  /* 0x000000de0500720c */ /* 0x000fc40003fa6270 */
[----:B------:R-:W-:Y:S02]  /*8790*/  IADD3 R5, R7, 0x39, RZ ;  /* 0x0000003907057810 */ /* 0x000fe40007ffe0ff */
[----:B------:R-:W-:Y:S02]  /*87a0*/  FSEL R137, R137, -INF , !P6 ;  /* 0xff80000089897808 */ /* 0x000fe40007000000 */
[----:B-1----:R-:W-:Y:S02]  /*87b0*/  FSEL R138, R138, -INF , !P5 ;  /* 0xff8000008a8a7808 */ /* 0x002fe40006800000 */
[-C--:B------:R-:W-:Y:S02]  /*87c0*/  ISETP.GE.AND P6, PT, R7, R222.reuse, PT ;  /* 0x000000de0700720c */ /* 0x080fe40003fc6270 */
[----:B------:R-:W-:Y:S02]  /*87d0*/  ISETP.GE.AND P5, PT, R5, R222, PT ;  /* 0x000000de0500720c */ /* 0x000fe40003fa6270 */
[----:B------:R-:W-:-:S02]  /*87e0*/  FSEL R140, R140, -INF , !P6 ;  /* 0xff8000008c8c7808 */ /* 0x000fc40007000000 */
[----:B---3--:R-:W-:Y:S02]  /*87f0*/  FSEL R136, R136, -INF , !P5 ;  /* 0xff80000088887808 */ /* 0x008fe40006800000 */
[-C--:B------:R-:W-:Y:S02]  /*8800*/  ISETP.GE.AND P6, PT, R7, R2.reuse, PT ;  /* 0x000000020700720c */ /* 0x080fe40003fc6270 */
[----:B------:R-:W-:Y:S02]  /*8810*/  ISETP.GE.AND P5, PT, R5, R2, PT ;  /* 0x000000020500720c */ /* 0x000fe40003fa6270 */
[----:B------:R-:W-:Y:S02]  /*8820*/  FSEL R2, R141, -INF , !P6 ;  /* 0xff8000008d027808 */ /* 0x000fe40007000000 */
[----:B--2---:R-:W-:Y:S01]  /*8830*/  FSEL R149, R149, -INF , !P5 ;  /* 0xff80000095957808 */ /* 0x004fe20006800000 */
        /* <DEDUP_REMOVED lines=46> */
[----:B------:R-:W-:-:S04]  /*8b20*/  IMAD R5, R0, c[0x0][0x2d0], -R5 ;  /* 0x0000b40000057a24 */ /* 0x000fc800078e0a05 */
[----:B------:R-:W-:Y:S01]  /*8b30*/  IMAD.WIDE.U32 R10, R5, c[0x0][0x198], RZ ;  /* 0x00006600050a7a25 */ /* 0x000fe200078e00ff */
[----:B------:R-:W-:-:S05]  /*8b40*/  SHF.R.S32.HI R0, RZ, 0x1f, R5 ;  /* 0x0000001fff007819 */ /* 0x000fca0000011405 */
[----:B------:R-:W-:-:S04]  /*8b50*/  IMAD R0, R0, c[0x0][0x198], RZ ;  /* 0x0000660000007a24 */ /* 0x000fc800078e02ff */
[----:B------:R-:W-:-:S05]  /*8b60*/  IMAD R0, R5, c[0x0][0x19c], R0 ;  /* 0x0000670005007a24 */ /* 0x000fca00078e0200 */
[----:B------:R-:W-:Y:S01]  /*8b70*/  IADD3 R11, R11, R0, RZ ;  /* 0x000000000b0b7210 */ /* 0x000fe20007ffe0ff */
[----:B--2---:R-:W-:-:S04]  /*8b80*/  IMAD.IADD R7, R7, 0x1, -R4 ;  /* 0x0000000107077824 */ /* 0x004fc800078e0a04 */
[----:B------:R-:W-:Y:S01]  /*8b90*/  IMAD.WIDE.U32 R10, R7, c[0x0][0x180], R10 ;  /* 0x00006000070a7a25 */ /* 0x000fe200078e000a */
[----:B------:R-:W-:-:S05]  /*8ba0*/  SHF.R.S32.HI R4, RZ, 0x1f, R7 ;  /* 0x0000001fff047819 */ /* 0x000fca0000011407 */
[----:B------:R-:W-:-:S04]  /*8bb0*/  IMAD R4, R4, c[0x0][0x180], RZ ;  /* 0x0000600004047a24 */ /* 0x000fc800078e02ff */
[----:B------:R-:W-:-:S04]  /*8bc0*/  IMAD R4, R7, c[0x0][0x184], R4 ;  /* 0x0000610007047a24 */ /* 0x000fc800078e0204 */
[----:B------:R-:W-:Y:S01]  /*8bd0*/  IMAD.IADD R8, R11, 0x1, R4 ;  /* 0x000000010b087824 */ /* 0x000fe200078e0204 */
[----:B------:R-:W-:Y:S01]  /*8be0*/  MOV R11, R10 ;  /* 0x0000000a000b7202 */ /* 0x000fe20000000f00 */
[----:B------:R-:W-:Y:S05]  /*8bf0*/  BRA `(.L_x_787) ;  /* 0x0000003000007947 */ /* 0x000fea0003800000 */
.L_x_786:
[----:B------:R-:W-:-:S05]  /*8c00*/  IMAD.MOV.U32 R11, RZ, RZ, c[0x0][0x198] ;  /* 0x00006600ff0b7624 */ /* 0x000fca00078e00ff */
[----:B------:R-:W-:-:S04]  /*8c10*/  LEA R11, -R11, RZ, 0x6 ;  /* 0x000000ff0b0b7211 */ /* 0x000fc800078e31ff */
[----:B------:R-:W-:Y:S02]  /*8c20*/  SHF.R.S32.HI R8, RZ, 0x1f, R11 ;  /* 0x0000001fff087819 */ /* 0x000fe4000001140b */
.L_x_787:
        /* <DEDUP_REMOVED lines=23> */
[C---:B------:R-:W-:Y:S02]  /*8da0*/  @!P2 LEA R14, P1, R10.reuse, c[0x0][0x168], 0x1 ;  /* 0x00005a000a0eaa11 */ /* 0x040fe400078208ff */
        /* <DEDUP_REMOVED lines=84> */
.L_x_789:
[----:B------:R-:W-:Y:S05]  /*92f0*/  BSYNC B0 ;  /* 0x0000000000007941 */ /* 0x000fea0003800000 */
.L_x_788:
[----:B------:R-:W0:Y:S01]  /*9300*/  LDGDEPBAR ;  /* 0x00000000000079af */ /* 0x000e220000000000 */
[----:B------:R-:W-:-:S04]  /*9310*/  LEA R224, P1, R11, R224, 0x1 ;  /* 0x000000e00be07211 */ /* 0x000fc800078208ff */
[----:B------:R-:W-:Y:S02]  /*9320*/  LEA.HI.X R225, R11, R225, R8, 0x1, P1 ;  /* 0x000000e10be17211 */ /* 0x000fe400008f0c08 */
.L_x_785:
[----:B------:R-:W-:Y:S01]  /*9330*/  FMNMX.FTZ R5, R132, R140, !PT ;  /* 0x0000008c84057209 */ /* 0x000fe20007810000 */
[----:B-1----:R-:W-:Y:S01]  /*9340*/  LDSM.16.MT88.4 R12, [R198+0xc000] ;  /* 0x00c00000c60c783b */ /* 0x002fe20000004200 */
[----:B------:R-:W-:Y:S02]  /*9350*/  FMNMX.FTZ R0, R3, R2, !PT ;  /* 0x0000000203007209 */ /* 0x000fe40007810000 */
[----:B------:R-:W-:Y:S01]  /*9360*/  FMNMX.FTZ R5, R160, R5, !PT ;  /* 0x00000005a0057209 */ /* 0x000fe20007810000 */
[----:B------:R-:W-:Y:S01]  /*9370*/  LDSM.16.MT88.4 R16, [R200+0xc000] ;  /* 0x00c00000c810783b */ /* 0x000fe20000004200 */
[----:B------:R-:W-:Y:S02]  /*9380*/  FMNMX.FTZ R0, R161, R0, !PT ;  /* 0x00000000a1007209 */ /* 0x000fe40007810000 */
[----:B------:R-:W-:Y:S01]  /*9390*/  FMNMX.FTZ R5, R148, R5, !PT ;  /* 0x0000000594057209 */ /* 0x000fe20007810000 */
[----:B------:R-:W-:Y:S01]  /*93a0*/  LDSM.16.MT88.4 R32, [R197+0xc800] ;  /* 0x00c80000c520783b */ /* 0x000fe20000004200 */
        /* <DEDUP_REMOVED lines=26> */
[----:B------:R-:W-:-:S03]  /*9550*/  FMNMX.FTZ R7, R149, R0, !PT ;  /* 0x0000000095077209 */ /* 0x000fc60007810000 */
[----:B------:R-:W1:Y:S04]  /*9560*/  SHFL.BFLY PT, R5, R4, 0x2, 0x1f ;  /* 0x0c401f0004057f89 */ /* 0x000e6800000e0000 */
[----:B------:R-:W2:Y:S01]  /*9570*/  SHFL.BFLY PT, R0, R7, 0x2, 0x1f ;  /* 0x0c401f0007007f89 */ /* 0x000ea200000e0000 */
[----:B-1----:R-:W-:Y:S02]  /*9580*/  FMNMX.FTZ R5, R4, R5, !PT ;  /* 0x0000000504057209 */ /* 0x002fe40007810000 */
[----:B--2---:R-:W-:-:S03]  /*9590*/  FMNMX.FTZ R0, R7, R0, !PT ;  /* 0x0000000007007209 */ /* 0x004fc60007810000 */
[----:B------:R-:W1:Y:S04]  /*95a0*/  SHFL.BFLY PT, R146, R5, 0x1, 0x1f ;  /* 0x0c201f0005927f89 */ /* 0x000e6800000e0000 */
[----:B------:R-:W2:Y:S01]  /*95b0*/  SHFL.BFLY PT, R145, R0, 0x1, 0x1f ;  /* 0x0c201f0000917f89 */ /* 0x000ea200000e0000 */
[----:B-1----:R-:W-:-:S04]  /*95c0*/  FMNMX.FTZ R146, R5, R146, !PT ;  /* 0x0000009205927209 */ /* 0x002fc80007810000 */
[C---:B------:R-:W-:Y:S01]  /*95d0*/  FSETP.NEU.FTZ.AND P2, PT, R146.reuse, -INF , PT ;  /* 0xff8000009200780b */ /* 0x040fe20003f5d000 */
[----:B------:R-:W-:Y:S01]  /*95e0*/  FMUL.FTZ R153, R146, c[0x0][0x23c] ;  /* 0x00008f0092997a20 */ /* 0x000fe20000410000 */
[----:B--2---:R-:W-:Y:S02]  /*95f0*/  FMNMX.FTZ R145, R0, R145, !PT ;  /* 0x0000009100917209 */ /* 0x004fe40007810000 */
[----:B------:R-:W-:Y:S02]  /*9600*/  FSEL R5, R146, RZ, P2 ;  /* 0x000000ff92057208 */ /* 0x000fe40001000000 */
[----:B------:R-:W-:Y:S01]  /*9610*/  FSEL R153, R153, RZ, P2 ;  /* 0x000000ff99997208 */ /* 0x000fe20001000000 */
[C---:B------:R-:W-:Y:S01]  /*9620*/  FMUL.FTZ R150, R145.reuse, c[0x0][0x23c] ;  /* 0x00008f0091967a20 */ /* 0x040fe20000410000 */
[C---:B------:R-:W-:Y:S01]  /*9630*/  FSETP.NEU.FTZ.AND P1, PT, R145.reuse, -INF , PT ;  /* 0xff8000009100780b */ /* 0x040fe20003f3d000 */
[----:B------:R-:W-:Y:S02]  /*9640*/  FADD.FTZ R4, R132, -R5 ;  /* 0x8000000584047221 */ /* 0x000fe40000010000 */
[--C-:B------:R-:W-:Y:S01]  /*9650*/  FFMA.FTZ R141, R6, c[0x0][0x23c], -R153.reuse ;  /* 0x00008f00068d7a23 */ /* 0x100fe20000010899 */
[----:B------:R-:W-:Y:S01]  /*9660*/  FSEL R6, R145, RZ, P1 ;  /* 0x000000ff91067208 */ /* 0x000fe20000800000 */
[--C-:B------:R-:W-:Y:S01]  /*9670*/  FFMA.FTZ R144, R140, c[0x0][0x23c], -R153.reuse ;  /* 0x00008f008c907a23 */ /* 0x100fe20000010899 */
[----:B------:R-:W-:Y:S01]  /*9680*/  FSEL R150, R150, RZ, P1 ;  /* 0x000000ff96967208 */ /* 0x000fe20000800000 */
[----:B------:R-:W-:Y:S01]  /*9690*/  FFMA.FTZ R142, R148, c[0x0][0x23c], -R153 ;  /* 0x00008f00948e7a23 */ /* 0x000fe20000010899 */
[----:B------:R-:W-:Y:S01]  /*96a0*/  LDSM.16.MT88.4 R132, [R198+0xc800] ;  /* 0x00c80000c684783b */ /* 0x000fe20000004200 */
[----:B------:R-:W-:Y:S01]  /*96b0*/  FADD.FTZ R6, R3, -R6 ;  /* 0x8000000603067221 */ /* 0x000fe20000010000 */
[----:B------:R-:W-:Y:S01]  /*96c0*/  MUFU.EX2 R141, R141 ;  /* 0x0000008d008d7308 */ /* 0x000fe20000000800 */
[----:B------:R-:W-:-:S02]  /*96d0*/  FFMA.FTZ R140, R2, c[0x0][0x23c], -R150 ;  /* 0x00008f00028c7a23 */ /* 0x000fc40000010896 */
[--C-:B------:R-:W-:Y:S02]  /*96e0*/  FFMA.FTZ R143, R160, c[0x0][0x23c], -R153.reuse ;  /* 0x00008f00a08f7a23 */ /* 0x100fe40000010899 */
[--C-:B------:R-:W-:Y:S02]  /*96f0*/  FFMA.FTZ R2, R161, c[0x0][0x23c], -R150.reuse ;  /* 0x00008f00a1027a23 */ /* 0x100fe40000010896 */
[--C-:B------:R-:W-:Y:S01]  /*9700*/  FFMA.FTZ R0, R9, c[0x0][0x23c], -R150.reuse ;  /* 0x00008f0009007a23 */ /* 0x100fe20000010896 */
[----:B------:R-:W-:Y:S01]  /*9710*/  MUFU.EX2 R144, R144 ;  /* 0x0000009000907308 */ /* 0x000fe20000000800 */
[----:B------:R-:W-:Y:S01]  /*9720*/  FFMA.FTZ R147, R29, c[0x0][0x23c], -R150 ;  /* 0x00008f001d937a23 */ /* 0x000fe20000010896 */
[----:B------:R-:W1:Y:S01]  /*9730*/  LDSM.16.MT88.4 R8, [R197+0xc000] ;  /* 0x00c00000c508783b */ /* 0x000e620000004200 */
[----:B------:R-:W-:Y:S02]  /*9740*/  FMUL.FTZ R148, R4, c[0x0][0x23c] ;  /* 0x00008f0004947a20 */ /* 0x000fe40000410000 */
[----:B------:R-:W-:Y:S01]  /*9750*/  FMUL.FTZ R3, R6, c[0x0][0x23c] ;  /* 0x00008f0006037a20 */ /* 0x000fe20000410000 */
[----:B------:R-:W-:Y:S01]  /*9760*/  LDSM.16.MT88.4 R28, [R196+0xc800] ;  /* 0x00c80000c41c783b */ /* 0x000fe20000004200 */
[--C-:B------:R-:W-:Y:S01]  /*9770*/  FFMA.FTZ R155, R26, c[0x0][0x23c], -R153.reuse ;  /* 0x00008f001a9b7a23 */ /* 0x100fe20000010899 */
[----:B------:R-:W2:Y:S01]  /*9780*/  MUFU.EX2 R143, R143 ;  /* 0x0000008f008f7308 */ /* 0x000ea20000000800 */
[----:B------:R-:W-:-:S02]  /*9790*/  FFMA.FTZ R156, R24, c[0x0][0x23c], -R153 ;  /* 0x00008f00189c7a23 */ /* 0x000fc40000010899 */
[--C-:B------:R-:W-:Y:S02]  /*97a0*/  FFMA.FTZ R157, R22, c[0x0][0x23c], -R153.reuse ;  /* 0x00008f00169d7a23 */ /* 0x100fe40000010899 */
[----:B------:R-:W-:Y:S02]  /*97b0*/  FFMA.FTZ R158, R20, c[0x0][0x23c], -R153 ;  /* 0x00008f00149e7a23 */ /* 0x000fe40000010899 */
[--C-:B------:R-:W-:Y:S01]  /*97c0*/  FFMA.FTZ R159, R27, c[0x0][0x23c], -R150.reuse ;  /* 0x00008f001b9f7a23 */ /* 0x100fe20000010896 */
[----:B------:R-:W3:Y:S01]  /*97d0*/  MUFU.EX2 R142, R142 ;  /* 0x0000008e008e7308 */ /* 0x000ee20000000800 */
[--C-:B------:R-:W-:Y:S02]  /*97e0*/  FFMA.FTZ R162, R25, c[0x0][0x23c], -R150.reuse ;  /* 0x00008f0019a27a23 */ /* 0x100fe40000010896 */
[--C-:B------:R-:W-:Y:S01]  /*97f0*/  FFMA.FTZ R160, R23, c[0x0][0x23c], -R150.reuse ;  /* 0x00008f0017a07a23 */ /* 0x100fe20000010896 */
[----:B------:R-:W-:Y:S01]  /*9800*/  LDSM.16.MT88.4 R24, [R200+0xe800] ;  /* 0x00e80000c818783b */ /* 0x000fe20000004200 */
[----:B------:R-:W-:-:S02]  /*9810*/  FFMA.FTZ R161, R21, c[0x0][0x23c], -R150 ;  /* 0x00008f0015a17a23 */ /* 0x000fc40000010896 */
[--C-:B------:R-:W-:Y:S01]  /*9820*/  FFMA.FTZ R171, R170, c[0x0][0x23c], -R153.reuse ;  /* 0x00008f00aaab7a23 */ /* 0x100fe20000010899 */
[----:B------:R-:W-:Y:S01]  /*9830*/  MUFU.EX2 R140, R140 ;  /* 0x0000008c008c7308 */ /* 0x000fe20000000800 */
[----:B--2---:R-:W-:Y:S01]  /*9840*/  F2FP.BF16.PACK_AB R4, R143, R144 ;  /* 0x000000908f04723e */ /* 0x004fe200000010ff */
[----:B------:R-:W-:Y:S01]  /*9850*/  LDSM.16.MT88.4 R20, [R198+0xe800] ;  /* 0x00e80000c614783b */ /* 0x000fe20000004200 */
[--C-:B------:R-:W-:Y:S02]  /*9860*/  FFMA.FTZ R173, R164, c[0x0][0x23c], -R153.reuse ;  /* 0x00008f00a4ad7a23 */ /* 0x100fe40000010899 */
[--C-:B------:R-:W-:Y:S02]  /*9870*/  FFMA.FTZ R168, R168, c[0x0][0x23c], -R153.reuse ;  /* 0x00008f00a8a87a23 */ /* 0x100fe40000010899 */
[----:B------:R-:W-:Y:S01]  /*9880*/  FFMA.FTZ R166, R166, c[0x0][0x23c], -R153 ;  /* 0x00008f00a6a67a23 */ /* 0x000fe20000010899 */
[----:B------:R-:W2:Y:S01]  /*9890*/  MUFU.EX2 R2, R2 ;  /* 0x0000000200027308 */ /* 0x000ea20000000800 */
[----:B---3--:R-:W-:Y:S01]  /*98a0*/  F2FP.BF16.PACK_AB R6, R141, R142 ;  /* 0x0000008e8d06723e */ /* 0x008fe200000010ff */
[----:B------:R-:W-:-:S02]  /*98b0*/  FFMA.FTZ R164, R169, c[0x0][0x23c], -R150 ;  /* 0x00008f00a9a47a23 */ /* 0x000fc40000010896 */
[--C-:B------:R-:W-:Y:S02]  /*98c0*/  FFMA.FTZ R167, R167, c[0x0][0x23c], -R150.reuse ;  /* 0x00008f00a7a77a23 */ /* 0x100fe40000010896 */
[--C-:B------:R-:W-:Y:S02]  /*98d0*/  FFMA.FTZ R165, R165, c[0x0][0x23c], -R150.reuse ;  /* 0x00008f00a5a57a23 */ /* 0x100fe40000010896 */
[----:B------:R-:W-:Y:S01]  /*98e0*/  MUFU.EX2 R0, R0 ;  /* 0x0000000000007308 */ /* 0x000fe20000000800 */
[--C-:B------:R-:W-:Y:S02]  /*98f0*/  FFMA.FTZ R170, R163, c[0x0][0x23c], -R150.reuse ;  /* 0x00008f00a3aa7a23 */ /* 0x100fe40000010896 */
[--C-:B------:R-:W-:Y:S02]  /*9900*/  FFMA.FTZ R163, R152, c[0x0][0x23c], -R153.reuse ;  /* 0x00008f0098a37a23 */ /* 0x100fe40000010899 */
[--C-:B------:R-:W-:Y:S02]  /*9910*/  FFMA.FTZ R154, R154, c[0x0][0x23c], -R153.reuse ;  /* 0x00008f009a9a7a23 */ /* 0x100fe40000010899 */
[----:B------:R-:W-:Y:S01]  /*9920*/  FFMA.FTZ R152, R138, c[0x0][0x23c], -R153 ;  /* 0x00008f008a987a23 */ /* 0x000fe20000010899 */
[----:B------:R-:W3:Y:S01]  /*9930*/  MUFU.EX2 R147, R147 ;  /* 0x0000009300937308 */ /* 0x000ee20000000800 */
[----:B--2---:R-:W-:Y:S01]  /*9940*/  F2FP.BF16.PACK_AB R5, R2, R140 ;  /* 0x0000008c0205723e */ /* 0x004fe200000010ff */
[----:B------:R-:W-:-:S02]  /*9950*/  FFMA.FTZ R151, R151, c[0x0][0x23c], -R150 ;  /* 0x00008f0097977a23 */ /* 0x000fc40000010896 */
[--C-:B------:R-:W-:Y:S02]  /*9960*/  FFMA.FTZ R172, R137, c[0x0][0x23c], -R150.reuse ;  /* 0x00008f0089ac7a23 */ /* 0x100fe40000010896 */
[--C-:B------:R-:W-:Y:S02]  /*9970*/  FFMA.FTZ R169, R139, c[0x0][0x23c], -R150.reuse ;  /* 0x00008f008ba97a23 */ /* 0x100fe40000010896 */
[----:B------:R-:W2:Y:S01]  /*9980*/  MUFU.EX2 R148, R148 ;  /* 0x0000009400947308 */ /* 0x000ea20000000800 */
[----:B------:R-:W-:Y:S02]  /*9990*/  FFMA.FTZ R153, R136, c[0x0][0x23c], -R153 ;  /* 0x00008f0088997a23 */ /* 0x000fe40000010899 */
[----:B------:R-:W-:Y:S01]  /*99a0*/  FFMA.FTZ R150, R149, c[0x0][0x23c], -R150 ;  /* 0x00008f0095967a23 */ /* 0x000fe20000010896 */
[----:B------:R-:W-:Y:S04]  /*99b0*/  LDSM.16.MT88.4 R136, [R198+0xd800] ;  /* 0x00d80000c688783b */ /* 0x000fe80000004200 */
[----:B------:R-:W4:Y:S01]  /*99c0*/  MUFU.EX2 R3, R3 ;  /* 0x0000000300037308 */ /* 0x000f220000000800 */
[----:B---3--:R-:W-:Y:S01]  /*99d0*/  F2FP.BF16.PACK_AB R7, R147, R0 ;  /* 0x000000009307723e */ /* 0x008fe200000010ff */
[----:B--2---:R-:W-:-:S06]  /*99e0*/  FMUL.FTZ R120, R120, R148 ;  /* 0x0000009478787220 */ /* 0x004fcc0000410000 */
[----:B------:R-:W-:Y:S01]  /*99f0*/  MUFU.EX2 R155, R155 ;  /* 0x0000009b009b7308 */ /* 0x000fe20000000800 */
[-C--:B------:R-:W-:Y:S02]  /*9a00*/  FMUL.FTZ R121, R121, R148.reuse ;  /* 0x0000009479797220 */ /* 0x080fe40000410000 */
[-C--:B------:R-:W-:Y:S02]  /*9a10*/  FMUL.FTZ R116, R116, R148.reuse ;  /* 0x0000009474747220 */ /* 0x080fe40000410000 */
[----:B------:R-:W-:Y:S02]  /*9a20*/  FMUL.FTZ R117, R117, R148 ;  /* 0x0000009475757220 */ /* 0x000fe40000410000 */
[-C--:B----4-:R-:W-:Y:S01]  /*9a30*/  FMUL.FTZ R122, R122, R3.reuse ;  /* 0x000000037a7a7220 */ /* 0x090fe20000410000 */
[----:B------:R-:W2:Y:S01]  /*9a40*/  MUFU.EX2 R156, R156 ;  /* 0x0000009c009c7308 */ /* 0x000ea20000000800 */
[-C--:B------:R-:W-:Y:S02]  /*9a50*/  FMUL.FTZ R123, R123, R3.reuse ;  /* 0x000000037b7b7220 */ /* 0x080fe40000410000 */
[----:B------:R-:W-:-:S02]  /*9a60*/  FMUL.FTZ R118, R118, R3 ;  /* 0x0000000376767220 */ /* 0x000fc40000410000 */
[-C--:B------:R-:W-:Y:S02]  /*9a70*/  FMUL.FTZ R119, R119, R3.reuse ;  /* 0x0000000377777220 */ /* 0x080fe40000410000 */
[-C--:B------:R-:W-:Y:S01]  /*9a80*/  FMUL.FTZ R128, R128, R148.reuse ;  /* 0x0000009480807220 */ /* 0x080fe20000410000 */
[C---:B------:R-:W-:Y:S01]  /*9a90*/  HMMA.16816.F32.BF16 R120, R4.reuse, R12, R120 ;  /* 0x0000000c0478723c */ /* 0x040fe20000041878 */
[-C--:B------:R-:W-:Y:S01]  /*9aa0*/  FMUL.FTZ R129, R129, R148.reuse ;  /* 0x0000009481817220 */ /* 0x080fe20000410000 */
[----:B------:R-:W-:Y:S01]  /*9ab0*/  MUFU.EX2 R157, R157 ;  /* 0x0000009d009d7308 */ /* 0x000fe20000000800 */
[-C--:B------:R-:W-:Y:S02]  /*9ac0*/  FMUL.FTZ R130, R130, R3.reuse ;  /* 0x0000000382827220 */ /* 0x080fe40000410000 */
[-C--:B------:R-:W-:Y:S02]  /*9ad0*/  FMUL.FTZ R131, R131, R3.reuse ;  /* 0x0000000383837220 */ /* 0x080fe40000410000 */
[-C--:B------:R-:W-:Y:S01]  /*9ae0*/  FMUL.FTZ R124, R124, R148.reuse ;  /* 0x000000947c7c7220 */ /* 0x080fe20000410000 */
[----:B------:R-:W-:Y:S01]  /*9af0*/  HMMA.16816.F32.BF16 R116, R4, R14, R116 ;  /* 0x0000000e0474723c */ /* 0x000fe20000041874 */
[----:B------:R-:W3:Y:S01]  /*9b00*/  LDSM.16.MT88.4 R12, [R200+0xe000] ;  /* 0x00e00000c80c783b */ /* 0x000ee20000004200 */
[----:B------:R-:W-:Y:S01]  /*9b10*/  FMUL.FTZ R125, R125, R148 ;  /* 0x000000947d7d7220 */ /* 0x000fe20000410000 */
[----:B------:R-:W-:Y:S01]  /*9b20*/  MUFU.EX2 R158, R158 ;  /* 0x0000009e009e7308 */ /* 0x000fe20000000800 */
        /* <DEDUP_REMOVED lines=10> */
[----:B------:R-:W-:Y:S01]  /*9bd0*/  FMUL.FTZ R109, R109, R148 ;  /* 0x000000946d6d7220 */ /* 0x000fe20000410000 */
[----:B------:R-:W4:Y:S01]  /*9be0*/  LDSM.16.MT88.4 R16, [R196+0xc000] ;  /* 0x00c00000c410783b */ /* 0x000f220000004200 */
[-C--:B------:R-:W-:Y:S01]  /*9bf0*/  FMUL.FTZ R110, R110, R3.reuse ;  /* 0x000000036e6e7220 */ /* 0x080fe20000410000 */
[----:B------:R-:W5:Y:S01]  /*9c00*/  MUFU.EX2 R162, R162 ;  /* 0x000000a200a27308 */ /* 0x000f620000000800 */
[----:B------:R-:W-:-:S02]  /*9c10*/  FMUL.FTZ R111, R111, R3 ;  /* 0x000000036f6f7220 */ /* 0x000fc40000410000 */
[-C--:B------:R-:W-:Y:S01]  /*9c20*/  FMUL.FTZ R36, R36, R148.reuse ;  /* 0x0000009424247220 */ /* 0x080fe20000410000 */
[C---:B-1----:R-:W-:Y:S01]  /*9c30*/  HMMA.16816.F32.BF16 R112, R4.reuse, R8, R112 ;  /* 0x000000080470723c */ /* 0x042fe20000041870 */
[-C--:B------:R-:W-:Y:S02]  /*9c40*/  FMUL.FTZ R37, R37, R148.reuse ;  /* 0x0000009425257220 */ /* 0x080fe40000410000 */
[-C--:B------:R-:W-:Y:S01]  /*9c50*/  FMUL.FTZ R38, R38, R3.reuse ;  /* 0x0000000326267220 */ /* 0x080fe20000410000 */
[----:B------:R-:W-:Y:S01]  /*9c60*/  MUFU.EX2 R160, R160 ;  /* 0x000000a000a07308 */ /* 0x000fe20000000800 */
[----:B------:R-:W-:Y:S02]  /*9c70*/  FMUL.FTZ R39, R39, R3 ;  /* 0x0000000327277220 */ /* 0x000fe40000410000 */
[-C--:B------:R-:W-:Y:S01]  /*9c80*/  FMUL.FTZ R40, R40, R148.reuse ;  /* 0x0000009428287220 */ /* 0x080fe20000410000 */
[----:B------:R-:W-:Y:S01]  /*9c90*/  HMMA.16816.F32.BF16 R108, R4, R10, R108 ;  /* 0x0000000a046c723c */ /* 0x000fe2000004186c */
[----:B------:R-:W1:Y:S01]  /*9ca0*/  LDSM.16.MT88.4 R8, [R198+0xe000] ;  /* 0x00e00000c608783b */ /* 0x000e620000004200 */
[----:B------:R-:W-:-:S02]  /*9cb0*/  FMUL.FTZ R41, R41, R148 ;  /* 0x0000009429297220 */ /* 0x000fc40000410000 */
[-C--:B------:R-:W-:Y:S01]  /*9cc0*/  FMUL.FTZ R42, R42, R3.reuse ;  /* 0x000000032a2a7220 */ /* 0x080fe20000410000 */
[----:B------:R-:W1:Y:S01]  /*9cd0*/  MUFU.EX2 R161, R161 ;  /* 0x000000a100a17308 */ /* 0x000e620000000800 */
[-C--:B------:R-:W-:Y:S02]  /*9ce0*/  FMUL.FTZ R43, R43, R3.reuse ;  /* 0x000000032b2b7220 */ /* 0x080fe40000410000 */
[C---:B---3--:R-:W-:Y:S01]  /*9cf0*/  HMMA.16816.F32.BF16 R36, R4.reuse, R12, R36 ;  /* 0x0000000c0424723c */ /* 0x048fe20000041824 */
[-C--:B------:R-:W-:Y:S02]  /*9d00*/  FMUL.FTZ R104, R104, R148.reuse ;  /* 0x0000009468687220 */ /* 0x080fe40000410000 */
[-C--:B------:R-:W-:Y:S02]  /*9d10*/  FMUL.FTZ R105, R105, R148.reuse ;  /* 0x0000009469697220 */ /* 0x080fe40000410000 */
[-C--:B------:R-:W-:Y:S01]  /*9d20*/  FMUL.FTZ R106, R106, R3.reuse ;  /* 0x000000036a6a7220 */ /* 0x080fe20000410000 */
[----:B------:R-:W-:Y:S01]  /*9d30*/  MUFU.EX2 R168, R168 ;  /* 0x000000a800a87308 */ /* 0x000fe20000000800 */
[----:B------:R-:W-:Y:S01]  /*9d40*/  FMUL.FTZ R107, R107, R3 ;  /* 0x000000036b6b7220 */ /* 0x000fe20000410000 */
[----:B------:R-:W-:Y:S01]  /*9d50*/  HMMA.16816.F32.BF16 R40, R4, R14, R40 ;  /* 0x0000000e0428723c */ /* 0x000fe20000041828 */
[----:B------:R-:W3:Y:S01]  /*9d60*/  LDSM.16.MT88.4 R12, [R196+0xe000] ;  /* 0x00e00000c40c783b */ /* 0x000ee20000004200 */
[----:B------:R-:W-:-:S02]  /*9d70*/  FMUL.FTZ R100, R100, R148 ;  /* 0x0000009464647220 */ /* 0x000fc40000410000 */
[-C--:B------:R-:W-:Y:S02]  /*9d80*/  FMUL.FTZ R101, R101, R148.reuse ;  /* 0x0000009465657220 */ /* 0x080fe40000410000 */
[-C--:B------:R-:W-:Y:S01]  /*9d90*/  FMUL.FTZ R102, R102, R3.reuse ;  /* 0x0000000366667220 */ /* 0x080fe20000410000 */
[----:B------:R-:W-:Y:S01]  /*9da0*/  MUFU.EX2 R171, R171 ;  /* 0x000000ab00ab7308 */ /* 0x000fe20000000800 */
[-C--:B------:R-:W-:Y:S02]  /*9db0*/  FMUL.FTZ R103, R103, R3.reuse ;  /* 0x0000000367677220 */ /* 0x080fe40000410000 */
[-C--:B------:R-:W-:Y:S01]  /*9dc0*/  FMUL.FTZ R44, R44, R148.reuse ;  /* 0x000000942c2c7220 */ /* 0x080fe20000410000 */
[----:B----4-:R-:W-:Y:S01]  /*9dd0*/  HMMA.16816.F32.BF16 R104, R4, R16, R104 ;  /* 0x000000100468723c */ /* 0x010fe20000041868 */
[----:B------:R-:W-:Y:S02]  /*9de0*/  FMUL.FTZ R45, R45, R148 ;  /* 0x000000942d2d7220 */ /* 0x000fe40000410000 */
[-C--:B------:R-:W-:Y:S01]  /*9df0*/  FMUL.FTZ R46, R46, R3.reuse ;  /* 0x000000032e2e7220 */ /* 0x080fe20000410000 */
[----:B------:R-:W-:Y:S01]  /*9e00*/  MUFU.EX2 R166, R166 ;  /* 0x000000a600a67308 */ /* 0x000fe20000000800 */
[----:B------:R-:W-:-:S02]  /*9e10*/  FMUL.FTZ R47, R47, R3 ;  /* 0x000000032f2f7220 */ /* 0x000fc40000410000 */
[-C--:B------:R-:W-:Y:S01]  /*9e20*/  FMUL.FTZ R48, R48, R148.reuse ;  /* 0x0000009430307220 */ /* 0x080fe20000410000 */
[C---:B------:R-:W-:Y:S01]  /*9e30*/  HMMA.16816.F32.BF16 R100, R4.reuse, R18, R100 ;  /* 0x000000120464723c */ /* 0x040fe20000041864 */
[-C--:B------:R-:W-:Y:S01]  /*9e40*/  FMUL.FTZ R49, R49, R148.reuse ;  /* 0x0000009431317220 */ /* 0x080fe20000410000 */
[----:B------:R-:W4:Y:S01]  /*9e50*/  LDSM.16.MT88.4 R16, [R197+0xe000] ;  /* 0x00e00000c510783b */ /* 0x000f220000004200 */
[-C--:B------:R-:W-:Y:S01]  /*9e60*/  FMUL.FTZ R50, R50, R3.reuse ;  /* 0x0000000332327220 */ /* 0x080fe20000410000 */
[----:B------:R-:W-:Y:S01]  /*9e70*/  MUFU.EX2 R173, R173 ;  /* 0x000000ad00ad7308 */ /* 0x000fe20000000800 */
[----:B------:R-:W-:Y:S02]  /*9e80*/  FMUL.FTZ R51, R51, R3 ;  /* 0x0000000333337220 */ /* 0x000fe40000410000 */
[-C--:B------:R-:W-:Y:S01]  /*9e90*/  FMUL.FTZ R60, R60, R148.reuse ;  /* 0x000000943c3c7220 */ /* 0x080fe20000410000 */
[----:B-1----:R-:W-:Y:S01]  /*9ea0*/  HMMA.16816.F32.BF16 R44, R4, R8, R44 ;  /* 0x00000008042c723c */ /* 0x002fe2000004182c */
[----:B------:R-:W-:-:S02]  /*9eb0*/  FMUL.FTZ R61, R61, R148 ;  /* 0x000000943d3d7220 */ /* 0x000fc40000410000 */
[-C--:B------:R-:W-:Y:S01]  /*9ec0*/  FMUL.FTZ R62, R62, R3.reuse ;  /* 0x000000033e3e7220 */ /* 0x080fe20000410000 */
[----:B------:R-:W1:Y:S01]  /*9ed0*/  MUFU.EX2 R164, R164 ;  /* 0x000000a400a47308 */ /* 0x000e620000000800 */
[-C--:B------:R-:W-:Y:S02]  /*9ee0*/  FMUL.FTZ R63, R63, R3.reuse ;  /* 0x000000033f3f7220 */ /* 0x080fe40000410000 */
[-C--:B------:R-:W-:Y:S01]  /*9ef0*/  FMUL.FTZ R64, R64, R148.reuse ;  /* 0x0000009440407220 */ /* 0x080fe20000410000 */
[----:B------:R-:W-:Y:S01]  /*9f00*/  HMMA.16816.F32.BF16 R48, R4, R10, R48 ;  /* 0x0000000a0430723c */ /* 0x000fe20000041830 */
[----:B------:R-:W1:Y:S01]  /*9f10*/  LDSM.16.MT88.4 R8, [R200+0x10000] ;  /* 0x01000000c808783b */ /* 0x000e620000004200 */
[----:B------:R-:W-:Y:S02]  /*9f20*/  FMUL.FTZ R65, R65, R148 ;  /* 0x0000009441417220 */ /* 0x000fe40000410000 */
[-C--:B------:R-:W-:Y:S01]  /*9f30*/  FMUL.FTZ R66, R66, R3.reuse ;  /* 0x0000000342427220 */ /* 0x080fe20000410000 */
[----:B------:R-:W1:Y:S01]  /*9f40*/  MUFU.EX2 R167, R167 ;  /* 0x000000a700a77308 */ /* 0x000e620000000800 */
[----:B------:R-:W-:-:S02]  /*9f50*/  FMUL.FTZ R67, R67, R3 ;  /* 0x0000000343437220 */ /* 0x000fc40000410000 */
        /* <DEDUP_REMOVED lines=11> */
[----:B------:R-:W1:Y:S01]  /*a010*/  MUFU.EX2 R170, R170 ;  /* 0x000000aa00aa7308 */ /* 0x000e620000000800 */
        /* <DEDUP_REMOVED lines=12> */
[----:B------:R-:W2:Y:S01]  /*a0e0*/  MUFU.EX2 R163, R163 ;  /* 0x000000a300a37308 */ /* 0x000ea20000000800 */
[----:B------:R-:W-:Y:S02]  /*a0f0*/  FMUL.FTZ R75, R75, R3 ;  /* 0x000000034b4b7220 */ /* 0x000fe40000410000 */
[-C--:B------:R-:W-:Y:S01]  /*a100*/  FMUL.FTZ R84, R84, R148.reuse ;  /* 0x0000009454547220 */ /* 0x080fe20000410000 */
[----:B-1----:R-:W-:Y:S01]  /*a110*/  HMMA.16816.F32.BF16 R68, R4, R8, R68 ;  /* 0x000000080444723c */ /* 0x002fe20000041844 */
[----:B------:R-:W-:-:S02]  /*a120*/  FMUL.FTZ R85, R85, R148 ;  /* 0x0000009455557220 */ /* 0x000fc40000410000 */
[-C--:B------:R-:W-:Y:S01]  /*a130*/  FMUL.FTZ R86, R86, R3.reuse ;  /* 0x0000000356567220 */ /* 0x080fe20000410000 */
[----:B------:R-:W-:Y:S01]  /*a140*/  MUFU.EX2 R152, R152 ;  /* 0x0000009800987308 */ /* 0x000fe20000000800 */
[-C--:B------:R-:W-:Y:S02]  /*a150*/  FMUL.FTZ R87, R87, R3.reuse ;  /* 0x0000000357577220 */ /* 0x080fe40000410000 */
[-C--:B------:R-:W-:Y:S01]  /*a160*/  FMUL.FTZ R88, R88, R148.reuse ;  /* 0x0000009458587220 */ /* 0x080fe20000410000 */
[----:B------:R-:W-:Y:S01]  /*a170*/  HMMA.16816.F32.BF16 R72, R4, R10, R72 ;  /* 0x0000000a0448723c */ /* 0x000fe20000041848 */
[----:B------:R-:W1:Y:S01]  /*a180*/  LDSM.16.MT88.4 R8, [R196+0x10000] ;  /* 0x01000000c408783b */ /* 0x000e620000004200 */
[----:B------:R-:W-:Y:S02]  /*a190*/  FMUL.FTZ R89, R89, R148 ;  /* 0x0000009459597220 */ /* 0x000fe40000410000 */
[-C--:B------:R-:W-:Y:S01]  /*a1a0*/  FMUL.FTZ R90, R90, R3.reuse ;  /* 0x000000035a5a7220 */ /* 0x080fe20000410000 */
[----:B------:R-:W-:Y:S01]  /*a1b0*/  MUFU.EX2 R153, R153 ;  /* 0x0000009900997308 */ /* 0x000fe20000000800 */
        /* <DEDUP_REMOVED lines=26> */
[-C--:B------:R-:W-:Y:S02]  /*a360*/  FMUL.FTZ R99, R99, R3.reuse ;  /* 0x0000000363637220 */ /* 0x080fe40000410000 */
[----:B------:R-:W-:Y:S01]  /*a370*/  FFMA.FTZ R144, R229, R148, R144 ;  /* 0x00000094e5907223 */ /* 0x000fe20000010090 */
[----:B-1----:R-:W-:Y:S01]  /*a380*/  HMMA.16816.F32.BF16 R92, R4, R8, R92 ;  /* 0x00000008045c723c */ /* 0x002fe2000004185c */
        /* <DEDUP_REMOVED lines=9> */
[----:B--2---:R-:W-:Y:S01]  /*a420*/  F2FP.BF16.PACK_AB R4, R156, R155 ;  /* 0x0000009b9c04723e */ /* 0x004fe200000010ff */
[----:B------:R-:W-:Y:S01]  /*a430*/  FADD.FTZ R155, R155, R0 ;  /* 0x000000009b9b7221 */ /* 0x000fe20000010000 */
[----:B-----5:R-:W-:Y:S01]  /*a440*/  F2FP.BF16.PACK_AB R5, R162, R159 ;  /* 0x0000009fa205723e */ /* 0x020fe200000010ff */
[----:B------:R-:W-:Y:S01]  /*a450*/  FADD.FTZ R3, R159, R2 ;  /* 0x000000029f037221 */ /* 0x000fe20000010000 */
[----:B------:R-:W-:Y:S01]  /*a460*/  F2FP.BF16.PACK_AB R6, R158, R157 ;  /* 0x0000009d9e06723e */ /* 0x000fe200000010ff */
[----:B------:R-:W-:Y:S01]  /*a470*/  FADD.FTZ R156, R156, R155 ;  /* 0x0000009b9c9c7221 */ /* 0x000fe20000010000 */
[----:B------:R-:W-:Y:S01]  /*a480*/  F2FP.BF16.PACK_AB R7, R161, R160 ;  /* 0x000000a0a107723e */ /* 0x000fe200000010ff */
[----:B------:R-:W-:-:S02]  /*a490*/  FADD.FTZ R3, R162, R3 ;  /* 0x00000003a2037221 */ /* 0x000fc40000010000 */
[----:B------:R-:W-:Y:S02]  /*a4a0*/  FADD.FTZ R157, R157, R156 ;  /* 0x0000009c9d9d7221 */ /* 0x000fe40000010000 */
[----:B------:R-:W-:Y:S02]  /*a4b0*/  FADD.FTZ R160, R160, R3 ;  /* 0x00000003a0a07221 */ /* 0x000fe40000010000 */
[----:B---3--:R-:W-:Y:S01]  /*a4c0*/  HMMA.16816.F32.BF16 R128, R4, R12, R128 ;  /* 0x0000000c0480723c */ /* 0x008fe20000041880 */
[----:B------:R-:W-:Y:S02]  /*a4d0*/  FADD.FTZ R3, R158, R157 ;  /* 0x0000009d9e037221 */ /* 0x000fe40000010000 */
[----:B------:R-:W-:-:S04]  /*a4e0*/  FADD.FTZ R161, R161, R160 ;  /* 0x000000a0a1a17221 */ /* 0x000fc80000010000 */
[----:B------:R-:W-:Y:S01]  /*a4f0*/  FADD.FTZ R0, R164, R161 ;  /* 0x000000a1a4007221 */ /* 0x000fe20000010000 */
[----:B------:R-:W-:Y:S01]  /*a500*/  HMMA.16816.F32.BF16 R124, R4, R14, R124 ;  /* 0x0000000e047c723c */ /* 0x000fe2000004187c */
[----:B------:R-:W1:Y:S02]  /*a510*/  LDSM.16.MT88.4 R12, [R200+0x10800] ;  /* 0x01080000c80c783b */ /* 0x000e640000004200 */
[----:B------:R-:W-:-:S05]  /*a520*/  FADD.FTZ R0, R167, R0 ;  /* 0x00000000a7007221 */ /* 0x000fca0000010000 */
[C---:B------:R-:W-:Y:S08]  /*a530*/  HMMA.16816.F32.BF16 R36, R4.reuse, R24, R36 ;  /* 0x000000180424723c */ /* 0x040ff00000041824 */
[C---:B------:R-:W-:Y:S01]  /*a540*/  HMMA.16816.F32.BF16 R40, R4.reuse, R26, R40 ;  /* 0x0000001a0428723c */ /* 0x040fe20000041828 */
[----:B------:R-:W2:Y:S07]  /*a550*/  LDSM.16.MT88.4 R24, [R198+0x10800] ;  /* 0x01080000c618783b */ /* 0x000eae0000004200 */
[C---:B------:R-:W-:Y:S08]  /*a560*/  HMMA.16816.F32.BF16 R44, R4.reuse, R20, R44 ;  /* 0x00000014042c723c */ /* 0x040ff0000004182c */
[C---:B------:R-:W-:Y:S01]  /*a570*/  HMMA.16816.F32.BF16 R48, R4.reuse, R22, R48 ;  /* 0x000000160430723c */ /* 0x040fe20000041830 */
[----:B------:R-:W3:Y:S07]  /*a580*/  LDSM.16.MT88.4 R20, [R197+0x10800] ;  /* 0x01080000c514783b */ /* 0x000eee0000004200 */
[C---:B----4-:R-:W-:Y:S08]  /*a590*/  HMMA.16816.F32.BF16 R52, R4.reuse, R16, R52 ;  /* 0x000000100434723c */ /* 0x050ff00000041834 */
[C---:B------:R-:W-:Y:S01]  /*a5a0*/  HMMA.16816.F32.BF16 R56, R4.reuse, R18, R56 ;  /* 0x000000120438723c */ /* 0x040fe20000041838 */
[----:B------:R-:W4:Y:S07]  /*a5b0*/  LDSM.16.MT88.4 R16, [R196+0x10800] ;  /* 0x01080000c410783b */ /* 0x000f2e0000004200 */
        /* <DEDUP_REMOVED lines=15> */
[C---:B--2---:R-:W-:Y:S08]  /*a6b0*/  HMMA.16816.F32.BF16 R76, R4.reuse, R24, R76 ;  /* 0x00000018044c723c */ /* 0x044ff0000004184c */
[C---:B------:R-:W-:Y:S01]  /*a6c0*/  HMMA.16816.F32.BF16 R80, R4.reuse, R26, R80 ;  /* 0x0000001a0450723c */ /* 0x040fe20000041850 */
[----:B------:R-:W2:Y:S07]  /*a6d0*/  LDSM.16.MT88.4 R24, [R200+0xf000] ;  /* 0x00f00000c818783b */ /* 0x000eae0000004200 */
[C---:B---3--:R-:W-:Y:S08]  /*a6e0*/  HMMA.16816.F32.BF16 R84, R4.reuse, R20, R84 ;  /* 0x000000140454723c */ /* 0x048ff00000041854 */
[C---:B------:R-:W-:Y:S01]  /*a6f0*/  HMMA.16816.F32.BF16 R88, R4.reuse, R22, R88 ;  /* 0x000000160458723c */ /* 0x040fe20000041858 */
[----:B------:R-:W-:Y:S07]  /*a700*/  LDSM.16.MT88.4 R20, [R198+0xf000] ;  /* 0x00f00000c614783b */ /* 0x000fee0000004200 */
[C---:B----4-:R-:W-:Y:S08]  /*a710*/  HMMA.16816.F32.BF16 R92, R4.reuse, R16, R92 ;  /* 0x00000010045c723c */ /* 0x050ff0000004185c */
[----:B------:R-:W-:Y:S01]  /*a720*/  HMMA.16816.F32.BF16 R96, R4, R18, R96 ;  /* 0x000000120460723c */ /* 0x000fe20000041860 */
[----:B------:R-:W3:Y:S06]  /*a730*/  LDSM.16.MT88.4 R16, [R197+0xf000] ;  /* 0x00f00000c510783b */ /* 0x000eec0000004200 */
[----:B------:R-:W-:Y:S01]  /*a740*/  F2FP.BF16.PACK_AB R4, R171, R168 ;  /* 0x000000a8ab04723e */ /* 0x000fe200000010ff */
[----:B------:R-:W-:Y:S01]  /*a750*/  FADD.FTZ R168, R168, R3 ;  /* 0x00000003a8a87221 */ /* 0x000fe20000010000 */
[----:B------:R-:W-:-:S02]  /*a760*/  F2FP.BF16.PACK_AB R5, R167, R164 ;  /* 0x000000a4a705723e */ /* 0x000fc400000010ff */
[----:B------:R-:W-:Y:S01]  /*a770*/  F2FP.BF16.PACK_AB R6, R173, R166 ;  /* 0x000000a6ad06723e */ /* 0x000fe200000010ff */
[----:B------:R-:W-:Y:S01]  /*a780*/  FADD.FTZ R171, R171, R168 ;  /* 0x000000a8abab7221 */ /* 0x000fe20000010000 */
[----:B------:R-:W-:Y:S01]  /*a790*/  F2FP.BF16.PACK_AB R7, R170, R165 ;  /* 0x000000a5aa07723e */ /* 0x000fe200000010ff */
[----:B------:R-:W-:Y:S01]  /*a7a0*/  FADD.FTZ R165, R165, R0 ;  /* 0x00000000a5a57221 */ /* 0x000fe20000010000 */
[----:B------:R-:W-:Y:S01]  /*a7b0*/  MOV R3, R145 ;  /* 0x0000009100037202 */ /* 0x000fe20000000f00 */
[----:B------:R-:W-:Y:S02]  /*a7c0*/  FADD.FTZ R166, R166, R171 ;  /* 0x000000aba6a67221 */ /* 0x000fe40000010000 */
[----:B------:R-:W-:Y:S02]  /*a7d0*/  FADD.FTZ R170, R170, R165 ;  /* 0x000000a5aaaa7221 */ /* 0x000fe40000010000 */
[----:B-1----:R-:W-:Y:S01]  /*a7e0*/  HMMA.16816.F32.BF16 R128, R4, R12, R128 ;  /* 0x0000000c0480723c */ /* 0x002fe20000041880 */
[----:B------:R-:W-:-:S07]  /*a7f0*/  FADD.FTZ R173, R173, R166 ;  /* 0x000000a6adad7221 */ /* 0x000fce0000010000 */
[C---:B------:R-:W-:Y:S01]  /*a800*/  HMMA.16816.F32.BF16 R124, R4.reuse, R14, R124 ;  /* 0x0000000e047c723c */ /* 0x040fe2000004187c */
[----:B------:R-:W1:Y:S07]  /*a810*/  LDSM.16.MT88.4 R12, [R196+0xf000] ;  /* 0x00f00000c40c783b */ /* 0x000e6e0000004200 */
[C---:B-----5:R-:W-:Y:S08]  /*a820*/  HMMA.16816.F32.BF16 R120, R4.reuse, R8, R120 ;  /* 0x000000080478723c */ /* 0x060ff00000041878 */
[C---:B------:R-:W-:Y:S01]  /*a830*/  HMMA.16816.F32.BF16 R116, R4.reuse, R10, R116 ;  /* 0x0000000a0474723c */ /* 0x040fe20000041874 */
[----:B------:R-:W4:Y:S07]  /*a840*/  LDSM.16.MT88.4 R8, [R200+0x11000] ;  /* 0x01100000c808783b */ /* 0x000f2e0000004200 */
[C---:B--2---:R-:W-:Y:S08]  /*a850*/  HMMA.16816.F32.BF16 R36, R4.reuse, R24, R36 ;  /* 0x000000180424723c */ /* 0x044ff00000041824 */
[C---:B------:R-:W-:Y:S01]  /*a860*/  HMMA.16816.F32.BF16 R40, R4.reuse, R26, R40 ;  /* 0x0000001a0428723c */ /* 0x040fe20000041828 */
[----:B------:R-:W2:Y:S07]  /*a870*/  LDSM.16.MT88.4 R24, [R198+0x11000] ;  /* 0x01100000c618783b */ /* 0x000eae0000004200 */
[C---:B---3--:R-:W-:Y:S08]  /*a880*/  HMMA.16816.F32.BF16 R52, R4.reuse, R16, R52 ;  /* 0x000000100434723c */ /* 0x048ff00000041834 */
[C---:B-1----:R-:W-:Y:S08]  /*a890*/  HMMA.16816.F32.BF16 R60, R4.reuse, R12, R60 ;  /* 0x0000000c043c723c */ /* 0x042ff0000004183c */
[C---:B------:R-:W-:Y:S01]  /*a8a0*/  HMMA.16816.F32.BF16 R64, R4.reuse, R14, R64 ;  /* 0x0000000e0440723c */ /* 0x040fe20000041840 */
[----:B------:R-:W1:Y:S07]  /*a8b0*/  LDSM.16.MT88.4 R12, [R196+0x11000] ;  /* 0x01100000c40c783b */ /* 0x000e6e0000004200 */
[C---:B------:R-:W-:Y:S01]  /*a8c0*/  HMMA.16816.F32.BF16 R56, R4.reuse, R18, R56 ;  /* 0x000000120438723c */ /* 0x040fe20000041838 */
[----:B------:R-:W3:Y:S07]  /*a8d0*/  LDSM.16.MT88.4 R16, [R197+0x11000] ;  /* 0x01100000c510783b */ /* 0x000eee0000004200 */
[C---:B----4-:R-:W-:Y:S08]  /*a8e0*/  HMMA.16816.F32.BF16 R68, R4.reuse, R8, R68 ;  /* 0x000000080444723c */ /* 0x050ff00000041844 */
        /* <DEDUP_REMOVED lines=17> */
[C---:B---3--:R-:W-:Y:S08]  /*aa00*/  HMMA.16816.F32.BF16 R84, R4.reuse, R16, R84 ;  /* 0x000000100454723c */ /* 0x048ff00000041854 */
[----:B------:R-:W-:Y:S01]  /*aa10*/  HMMA.16816.F32.BF16 R88, R4, R18, R88 ;  /* 0x000000120458723c */ /* 0x000fe20000041858 */
[----:B------:R-:W3:Y:S06]  /*aa20*/  LDSM.16.MT88.4 R16, [R196+0xf800] ;  /* 0x00f80000c410783b */ /* 0x000eec0000004200 */
        /* <DEDUP_REMOVED lines=30> */
[C---:B---3--:R-:W-:Y:S08]  /*ac10*/  HMMA.16816.F32.BF16 R60, R4.reuse, R16, R60 ;  /* 0x00000010043c723c */ /* 0x048ff0000004183c */
[C---:B------:R-:W-:Y:S08]  /*ac20*/  HMMA.16816.F32.BF16 R64, R4.reuse, R18, R64 ;  /* 0x000000120440723c */ /* 0x040ff00000041840 */
[C---:B----4-:R-:W-:Y:S08]  /*ac30*/  HMMA.16816.F32.BF16 R76, R4.reuse, R8, R76 ;  /* 0x00000008044c723c */ /* 0x050ff0000004184c */
[C---:B------:R-:W-:Y:S08]  /*ac40*/  HMMA.16816.F32.BF16 R80, R4.reuse, R10, R80 ;  /* 0x0000000a0450723c */ /* 0x040ff00000041850 */
[C---:B--2---:R-:W-:Y:S08]  /*ac50*/  HMMA.16816.F32.BF16 R84, R4.reuse, R24, R84 ;  /* 0x000000180454723c */ /* 0x044ff00000041854 */
[C---:B------:R-:W-:Y:S08]  /*ac60*/  HMMA.16816.F32.BF16 R88, R4.reuse, R26, R88 ;  /* 0x0000001a0458723c */ /* 0x040ff00000041858 */
[C---:B-1----:R-:W-:Y:S08]  /*ac70*/  HMMA.16816.F32.BF16 R92, R4.reuse, R12, R92 ;  /* 0x0000000c045c723c */ /* 0x042ff0000004185c */
[C---:B------:R-:W-:Y:S08]  /*ac80*/  HMMA.16816.F32.BF16 R96, R4.reuse, R14, R96 ;  /* 0x0000000e0460723c */ /* 0x040ff00000041860 */
[----:B------:R-:W-:Y:S07]  /*ac90*/  HMMA.16816.F32.BF16 R112, R4, R132, R112 ;  /* 0x000000840470723c */ /* 0x000fee0000041870 */
[----:B------:R-:W-:-:S02]  /*aca0*/  MOV R132, R146 ;  /* 0x0000009200847202 */ /* 0x000fc40000000f00 */
.L_x_782:
        /* <DEDUP_REMOVED lines=13> */
.L_x_794:
        /* <DEDUP_REMOVED lines=30> */
[--C-:B------:R-:W-:Y:S01]  /*af60*/  @!P2 IMAD.IADD R4, R4, 0x1, -R2.reuse ;  /* 0x000000010404a824 */ /* 0x100fe200078e0a02 */
[----:B------:R-:W-:Y:S01]  /*af70*/  @!P2 IADD3 R8, R8, 0x1, RZ ;  /* 0x000000010808a810 */ /* 0x000fe20007ffe0ff */
[----:B------:R-:W-:Y:S01]  /*af80*/  @!P4 IMAD.IADD R6, R6, 0x1, -R2 ;  /* 0x000000010606c824 */ /* 0x000fe200078e0a02 */
[----:B------:R-:W-:Y:S02]  /*af90*/  @!P4 IADD3 R9, R9, 0x1, RZ ;  /* 0x000000010909c810 */ /* 0x000fe40007ffe0ff */
[-C--:B------:R-:W-:Y:S02]  /*afa0*/  ISETP.GE.U32.AND P5, PT, R4, R2.reuse, PT ;  /* 0x000000020400720c */ /* 0x080fe40003fa6070 */
[----:B------:R-:W-:Y:S02]  /*afb0*/  ISETP.GE.U32.AND P6, PT, R6, R2, PT ;  /* 0x000000020600720c */ /* 0x000fe40003fc6070 */
[----:B------:R-:W-:Y:S02]  /*afc0*/  ISETP.NE.AND P2, PT, RZ, c[0x0][0x2d0], PT ;  /* 0x0000b400ff007a0c */ /* 0x000fe40003f45270 */
[----:B------:R-:W-:Y:S07]  /*afd0*/  LOP3.LUT R2, RZ, c[0x0][0x2d0], RZ, 0x33, !PT ;  /* 0x0000b400ff027a12 */ /* 0x000fee00078e33ff */
[----:B------:R-:W-:Y:S02]  /*afe0*/  @P5 IADD3 R8, R8, 0x1, RZ ;  /* 0x0000000108085810 */ /* 0x000fe40007ffe0ff */
[----:B------:R-:W-:Y:S03]  /*aff0*/  @P6 IADD3 R9, R9, 0x1, RZ ;  /* 0x0000000109096810 */ /* 0x000fe60007ffe0ff */
[----:B------:R-:W-:Y:S02]  /*b000*/  @!P1 IMAD.MOV R8, RZ, RZ, -R8 ;  /* 0x000000ffff089224 */ /* 0x000fe400078e0a08 */
[----:B------:R-:W-:Y:S03]  /*b010*/  @!P3 IMAD.MOV R9, RZ, RZ, -R9 ;  /* 0x000000ffff09b224 */ /* 0x000fe600078e0a09 */
        /* <DEDUP_REMOVED lines=22> */
.L_x_791:
[----:B------:R-:W-:Y:S02]  /*b180*/  ISETP.GE.AND P5, PT, R218, c[0x0][0x220], PT ;  /* 0x00008800da007a0c */ /* 0x000fe40003fa6270 */
[----:B------:R-:W-:Y:S02]  /*b190*/  LEA R2, P1, R132, R230, 0x1 ;  /* 0x000000e684027211 */ /* 0x000fe400078208ff */
[----:B------:R-:W-:Y:S02]  /*b1a0*/  IADD3 R233, P2, R213, R132, RZ ;  /* 0x00000084d5e97210 */ /* 0x000fe40007f5e0ff */
[----:B------:R-:W-:Y:S02]  /*b1b0*/  ISETP.GE.AND P4, PT, R209, c[0x0][0x220], PT ;  /* 0x00008800d1007a0c */ /* 0x000fe40003f86270 */
[----:B------:R-:W-:Y:S02]  /*b1c0*/  IADD3.X R134, R212, R3, RZ, P2, !PT ;  /* 0x00000003d4867210 */ /* 0x000fe400017fe4ff */
[-C--:B------:R-:W-:Y:S02]  /*b1d0*/  LEA.HI.X R3, R132, R231.reuse, R3, 0x1, P1 ;  /* 0x000000e784037211 */ /* 0x080fe400008f0c03 */
[----:B------:R-:W-:Y:S01]  /*b1e0*/  ISETP.GE.AND P3, PT, R208, c[0x0][0x220], PT ;  /* 0x00008800d0007a0c */ /* 0x000fe20003f66270 */
[----:B------:R-:W-:Y:S01]  /*b1f0*/  @P5 STS.128 [R216+0xc000], RZ ;  /* 0x00c000ffd8005388 */ /* 0x000fe20000000c00 */
[CC--:B------:R-:W-:Y:S04]  /*b200*/  @!P5 LEA R236, P6, R233.reuse, R230.reuse, 0x1 ;  /* 0x000000e6e9ecd211 */ /* 0x0c0fe800078c08ff */
[C-C-:B------:R-:W-:Y:S01]  /*b210*/  @!P5 LEA.HI.X R237, R233.reuse, R231, R134.reuse, 0x1, P6 ;  /* 0x000000e7e9edd211 */ /* 0x140fe200030f0c86 */
[----:B------:R-:W-:Y:S01]  /*b220*/  @!PT LDS RZ, [RZ] ;  /* 0x00000000fffff984 */ /* 0x000fe20000000800 */
[----:B------:R-:W-:Y:S01]  /*b230*/  @!PT LDS RZ, [RZ] ;  /* 0x00000000fffff984 */ /* 0x000fe20000000800 */
[----:B------:R-:W-:Y:S01]  /*b240*/  @!PT LDS RZ, [RZ] ;  /* 0x00000000fffff984 */ /* 0x000fe20000000800 */
[----:B------:R1:W-:Y:S01]  /*b250*/  @!P5 LDGSTS.E.BYPASS.LTC128B.128 [R216+0xc000], [R2.64] ;  /* 0x0c00000002d8dfae */ /* 0x0003e2000b901d48 */
[-C--:B------:R-:W-:Y:S02]  /*b260*/  @!P4 LEA R234, P2, R233, R230.reuse, 0x1 ;  /* 0x000000e6e9eac211 */ /* 0x080fe400078408ff */
[----:B------:R-:W-:Y:S02]  /*b270*/  IADD3 R133, P6, R213, R233, RZ ;  /* 0x000000e9d5857210 */ /* 0x000fe40007fde0ff */
[CCC-:B------:R-:W-:Y:S01]  /*b280*/  @!P4 LEA.HI.X R235, R233.reuse, R231.reuse, R134.reuse, 0x1, P2 ;  /* 0x000000e7e9ebc211 */ /* 0x1c0fe200010f0c86 */
[----:B------:R-:W-:Y:S01]  /*b290*/  @P4 STS.128 [R216+0xe000], RZ ;  /* 0x00e000ffd8004388 */ /* 0x000fe20000000c00 */
[-C--:B------:R-:W-:Y:S02]  /*b2a0*/  @!P3 LEA R232, P1, R233, R230.reuse, 0x1 ;  /* 0x000000e6e9e8b211 */ /* 0x080fe400078208ff */
[----:B------:R-:W-:Y:S02]  /*b2b0*/  @!P4 LEA R240, P2, R133, R230, 0x1 ;  /* 0x000000e685f0c211 */ /* 0x000fe400078408ff */
[-C--:B------:R-:W-:Y:S01]  /*b2c0*/  @!P3 LEA.HI.X R233, R233, R231.reuse, R134, 0x1, P1 ;  /* 0x000000e7e9e9b211 */ /* 0x080fe200008f0c86 */
[----:B------:R-:W-:Y:S01]  /*b2d0*/  @!PT LDS RZ, [RZ] ;  /* 0x00000000fffff984 */ /* 0x000fe20000000800 */
[----:B------:R-:W-:Y:S01]  /*b2e0*/  @!PT LDS RZ, [RZ] ;  /* 0x00000000fffff984 */ /* 0x000fe20000000800 */
[----:B------:R-:W-:Y:S01]  /*b2f0*/  @!PT LDS RZ, [RZ] ;  /* 0x00000000fffff984 */ /* 0x000fe20000000800 */
[----:B------:R1:W-:Y:S01]  /*b300*/  @!P4 LDGSTS.E.BYPASS.LTC128B.128 [R216+0xe000], [R2.64+0x80] ;  /* 0x0e00008002d8cfae */ /* 0x0003e2000b901d48 */
[C---:B------:R-:W-:Y:S02]  /*b310*/  IADD3.X R134, R212.reuse, R134, RZ, P6, !PT ;  /* 0x00000086d4867210 */ /* 0x040fe400037fe4ff */
[CC--:B------:R-:W-:Y:S02]  /*b320*/  @!P5 LEA R242, P6, R133.reuse, R230.reuse, 0x1 ;  /* 0x000000e685f2d211 */ /* 0x0c0fe400078c08ff */
[CCC-:B------:R-:W-:Y:S01]  /*b330*/  @!P4 LEA.HI.X R241, R133.reuse, R231.reuse, R134.reuse, 0x1, P2 ;  /* 0x000000e785f1c211 */ /* 0x1c0fe200010f0c86 */
[----:B------:R-:W-:Y:S01]  /*b340*/  @P3 STS.128 [R216+0x10000], RZ ;  /* 0x010000ffd8003388 */ /* 0x000fe20000000c00 */
[C-C-:B------:R-:W-:Y:S02]  /*b350*/  @!P5 LEA.HI.X R243, R133.reuse, R231, R134.reuse, 0x1, P6 ;  /* 0x000000e785f3d211 */ /* 0x140fe400030f0c86 */
[----:B------:R-:W-:Y:S02]  /*b360*/  @!P3 LEA R238, P1, R133, R230, 0x1 ;  /* 0x000000e685eeb211 */ /* 0x000fe400078208ff */
[----:B------:R-:W-:Y:S01]  /*b370*/  IADD3 R132, P6, R213, R133, RZ ;  /* 0x00000085d5847210 */ /* 0x000fe20007fde0ff */
[----:B------:R-:W-:Y:S01]  /*b380*/  @!PT LDS RZ, [RZ] ;  /* 0x00000000fffff984 */ /* 0x000fe20000000800 */
[----:B------:R-:W-:Y:S01]  /*b390*/  @!PT LDS RZ, [RZ] ;  /* 0x00000000fffff984 */ /* 0x000fe20000000800 */
[----:B------:R-:W-:Y:S01]  /*b3a0*/  @!PT LDS RZ, [RZ] ;  /* 0x00000000fffff984 */ /* 0x000fe20000000800 */
[----:B------:R1:W-:Y:S01]  /*b3b0*/  @!P3 LDGSTS.E.BYPASS.LTC128B.128 [R216+0x10000], [R2.64+0x100] ;  /* 0x1000010002d8bfae */ /* 0x0003e2000b901d48 */
[-C--:B------:R-:W-:Y:S02]  /*b3c0*/  @!P3 LEA.HI.X R239, R133, R231.reuse, R134, 0x1, P1 ;  /* 0x000000e785efb211 */ /* 0x080fe400008f0c86 */
[----:B------:R-:W-:Y:S02]  /*b3d0*/  IADD3.X R134, R212, R134, RZ, P6, !PT ;  /* 0x00000086d4867210 */ /* 0x000fe400037fe4ff */
[CC--:B------:R-:W-:Y:S01]  /*b3e0*/  @!P5 LEA R246, P6, R132.reuse, R230.reuse, 0x1 ;  /* 0x000000e684f6d211 */ /* 0x0c0fe200078c08ff */
[----:B------:R-:W-:Y:S01]  /*b3f0*/  @P5 STS.128 [R216+0xc800], RZ ;  /* 0x00c800ffd8005388 */ /* 0x000fe20000000c00 */
[CC--:B------:R-:W-:Y:S02]  /*b400*/  @!P4 LEA R244, P2, R132.reuse, R230.reuse, 0x1 ;  /* 0x000000e684f4c211 */ /* 0x0c0fe400078408ff */
[CCC-:B------:R-:W-:Y:S02]  /*b410*/  @!P5 LEA.HI.X R247, R132.reuse, R231.reuse, R134.reuse, 0x1, P6 ;  /* 0x000000e784f7d211 */ /* 0x1c0fe400030f0c86 */
[CCC-:B------:R-:W-:Y:S01]  /*b420*/  @!P4 LEA.HI.X R245, R132.reuse, R231.reuse, R134.reuse, 0x1, P2 ;  /* 0x000000e784f5c211 */ /* 0x1c0fe200010f0c86 */
[----:B------:R-:W-:Y:S01]  /*b430*/  @!PT LDS RZ, [RZ] ;  /* 0x00000000fffff984 */ /* 0x000fe20000000800 */
[----:B------:R-:W-:Y:S01]  /*b440*/  @!PT LDS RZ, [RZ] ;  /* 0x00000000fffff984 */ /* 0x000fe20000000800 */
[----:B------:R-:W-:Y:S01]  /*b450*/  @!PT LDS RZ, [RZ] ;  /* 0x00000000fffff984 */ /* 0x000fe20000000800 */
[----:B------:R2:W-:Y:S01]  /*b460*/  @!P5 LDGSTS.E.BYPASS.LTC128B.128 [R216+0xc800], [R236.64] ;  /* 0x0c800000ecd8dfae */ /* 0x0005e2000b901d48 */
[C---:B------:R-:W-:Y:S04]  /*b470*/  @!P3 LEA R230, P1, R132.reuse, R230, 0x1 ;  /* 0x000000e684e6b211 */ /* 0x040fe800078208ff */
[----:B------:R-:W-:Y:S01]  /*b480*/  @!P3 LEA.HI.X R231, R132, R231, R134, 0x1, P1 ;  /* 0x000000e784e7b211 */ /* 0x000fe200008f0c86 */
[----:B------:R-:W-:Y:S01]  /*b490*/  @P4 STS.128 [R216+0xe800], RZ ;  /* 0x00e800ffd8004388 */ /* 0x000fe20000000c00 */
[----:B------:R-:W-:Y:S05]  /*b4a0*/  ISETP.GE.AND P1, PT, R215, 0x2, PT ;  /* 0x00000002d700780c */ /* 0x000fea0003f26270 */
[----:B------:R-:W-:Y:S01]  /*b4b0*/  @!PT LDS RZ, [RZ] ;  /* 0x00000000fffff984 */ /* 0x000fe20000000800 */
[----:B------:R-:W-:Y:S01]  /*b4c0*/  @!PT LDS RZ, [RZ] ;  /* 0x00000000fffff984 */ /* 0x000fe20000000800 */
[----:B------:R-:W-:Y:S01]  /*b4d0*/  @!PT LDS RZ, [RZ] ;  /* 0x00000000fffff984 */ /* 0x000fe20000000800 */
[----:B------:R3:W-:Y:S06]  /*b4e0*/  @!P4 LDGSTS.E.BYPASS.LTC128B.128 [R216+0xe800], [R234.64+0x80] ;  /* 0x0e800080ead8cfae */ /* 0x0007ec000b901d48 */
[----:B------:R-:W-:Y:S06]  /*b4f0*/  @P3 STS.128 [R216+0x10800], RZ ;  /* 0x010800ffd8003388 */ /* 0x000fec0000000c00 */
        /* <DEDUP_REMOVED lines=8> */
[----:B------:R5:W-:Y:S06]  /*b580*/  @!P5 LDGSTS.E.BYPASS.LTC128B.128 [R216+0xd000], [R242.64] ;  /* 0x0d000000f2d8dfae */ /* 0x000bec000b901d48 */
        /* <DEDUP_REMOVED lines=25> */
[----:B------:R-:W-:Y:S06]  /*b720*/  LDSM.16.M88.4 R136, [R206] ;  /* 0x00000000ce88783b */ /* 0x000fec0000000200 */
[----:B------:R-:W2:Y:S06]  /*b730*/  LDSM.16.M88.4 R140, [R205+0x6000] ;  /* 0x00600000cd8c783b */ /* 0x000eac0000000200 */
[----:B------:R-:W3:Y:S06]  /*b740*/  LDSM.16.M88.4 R144, [R205+0x6800] ;  /* 0x00680000cd90783b */ /* 0x000eec0000000200 */
[----:B------:R-:W3:Y:S01]  /*b750*/  LDSM.16.M88.4 R148, [R205+0x7000] ;  /* 0x00700000cd94783b */ /* 0x000ee20000000200 */
[----:B-1----:R-:W-:Y:S02]  /*b760*/  MOV R230, R2 ;  /* 0x0000000200e67202 */ /* 0x002fe40000000f00 */
[----:B------:R-:W-:Y:S03]  /*b770*/  MOV R231, R3 ;  /* 0x0000000300e77202 */ /* 0x000fe60000000f00 */
[----:B------:R-:W0:Y:S06]  /*b780*/  LDGDEPBAR ;  /* 0x00000000000079af */ /* 0x000e2c0000000000 */
[----:B------:R-:W1:Y:S06]  /*b790*/  LDSM.16.M88.4 R152, [R205+0x7800] ;  /* 0x00780000cd98783b */ /* 0x000e6c0000000200 */
[----:B------:R-:W-:Y:S06]  /*b7a0*/  LDSM.16.M88.4 R156, [R204] ;  /* 0x00000000cc9c783b */ /* 0x000fec0000000200 */
[----:B------:R-:W1:Y:S01]  /*b7b0*/  LDSM.16.M88.4 R160, [R203] ;  /* 0x00000000cba0783b */ /* 0x000e620000000200 */
[C---:B--2---:R-:W-:Y:S05]  /*b7c0*/  HMMA.16816.F32.BF16 R4, R136.reuse, R140, RZ ;  /* 0x0000008c8804723c */ /* 0x044fea00000418ff */
[----:B------:R-:W2:Y:S03]  /*b7d0*/  LDSM.16.M88.4 R164, [R195] ;  /* 0x00000000c3a4783b */ /* 0x000ea60000000200 */
[C---:B------:R-:W-:Y:S03]  /*b7e0*/  HMMA.16816.F32.BF16 R8, R136.reuse, R142, RZ ;  /* 0x0000008e8808723c */ /* 0x040fe600000418ff */
[----:B------:R-:W2:Y:S06]  /*b7f0*/  LDSM.16.M88.4 R168, [R194] ;  /* 0x00000000c2a8783b */ /* 0x000eac0000000200 */
[----:B------:R-:W2:Y:S01]  /*b800*/  LDSM.16.M88.4 R172, [R193] ;  /* 0x00000000c1ac783b */ /* 0x000ea20000000200 */
[C---:B---3--:R-:W-:Y:S05]  /*b810*/  HMMA.16816.F32.BF16 R12, R136.reuse, R144, RZ ;  /* 0x00000090880c723c */ /* 0x048fea00000418ff */
[----:B------:R-:W-:Y:S03]  /*b820*/  LDSM.16.M88.4 R176, [R202] ;  /* 0x00000000cab0783b */ /* 0x000fe60000000200 */
[C---:B------:R-:W-:Y:S03]  /*b830*/  HMMA.16816.F32.BF16 R16, R136.reuse, R146, RZ ;  /* 0x000000928810723c */ /* 0x040fe600000418ff */
[----:B------:R-:W3:Y:S05]  /*b840*/  LDSM.16.M88.4 R180, [R199+0x6000] ;  /* 0x00600000c7b4783b */ /* 0x000eea0000000200 */
[C---:B------:R-:W-:Y:S01]  /*b850*/  HMMA.16816.F32.BF16 R20, R136.reuse, R148, RZ ;  /* 0x000000948814723c */ /* 0x040fe200000418ff */
[----:B------:R-:W-:Y:S06]  /*b860*/  LDSM.16.M88.4 R140, [R199+0x7000] ;  /* 0x00700000c78c783b */ /* 0x000fec0000000200 */
[----:B------:R-:W-:Y:S01]  /*b870*/  LDSM.16.M88.4 R144, [R199+0x7800] ;  /* 0x00780000c790783b */ /* 0x000fe20000000200 */
[C---:B------:R-:W-:Y:S05]  /*b880*/  HMMA.16816.F32.BF16 R24, R136.reuse, R150, RZ ;  /* 0x000000968818723c */ /* 0x040fea00000418ff */
[----:B------:R-:W-:Y:S03]  /*b890*/  LDSM.16.M88.4 R148, [R201] ;  /* 0x00000000c994783b */ /* 0x000fe60000000200 */
[C---:B-1----:R-:W-:Y:S08]  /*b8a0*/  HMMA.16816.F32.BF16 R28, R136.reuse, R152, RZ ;  /* 0x00000098881c723c */ /* 0x042ff000000418ff */
[----:B------:R-:W-:Y:S01]  /*b8b0*/  HMMA.16816.F32.BF16 R32, R136, R154, RZ ;  /* 0x0000009a8820723c */ /* 0x000fe200000418ff */
[----:B------:R-:W1:Y:S06]  /*b8c0*/  LDSM.16.M88.4 R136, [R199+0x6800] ;  /* 0x00680000c788783b */ /* 0x000e6c0000000200 */
[----:B------:R-:W1:Y:S01]  /*b8d0*/  LDSM.16.M88.4 R152, [R192] ;  /* 0x00000000c098783b */ /* 0x000e620000000200 */
[C---:B------:R-:W-:Y:S08]  /*b8e0*/  HMMA.16816.F32.BF16 R4, R156.reuse, R160, R4 ;  /* 0x000000a09c04723c */ /* 0x040ff00000041804 */
[C---:B------:R-:W-:Y:S01]  /*b8f0*/  HMMA.16816.F32.BF16 R8, R156.reuse, R162, R8 ;  /* 0x000000a29c08723c */ /* 0x040fe20000041808 */
[----:B------:R-:W-:Y:S07]  /*b900*/  LDSM.16.M88.4 R160, [R192+0x1000] ;  /* 0x00100000c0a0783b */ /* 0x000fee0000000200 */
[C---:B--2---:R-:W-:Y:S08]  /*b910*/  HMMA.16816.F32.BF16 R12, R156.reuse, R164, R12 ;  /* 0x000000a49c0c723c */ /* 0x044ff0000004180c */
[C---:B------:R-:W-:Y:S01]  /*b920*/  HMMA.16816.F32.BF16 R16, R156.reuse, R166, R16 ;  /* 0x000000a69c10723c */ /* 0x040fe20000041810 */
[----:B------:R-:W-:Y:S07]  /*b930*/  LDSM.16.M88.4 R164, [R192+0x1800] ;  /* 0x00180000c0a4783b */ /* 0x000fee0000000200 */
[C---:B------:R-:W-:Y:S08]  /*b940*/  HMMA.16816.F32.BF16 R20, R156.reuse, R168, R20 ;  /* 0x000000a89c14723c */ /* 0x040ff00000041814 */
[C---:B------:R-:W-:Y:S01]  /*b950*/  HMMA.16816.F32.BF16 R24, R156.reuse, R170, R24 ;  /* 0x000000aa9c18723c */ /* 0x040fe20000041818 */
[----:B------:R-:W-:Y:S07]  /*b960*/  LDSM.16.M88.4 R168, [R206+0x2000] ;  /* 0x00200000cea8783b */ /* 0x000fee0000000200 */
[C---:B------:R-:W-:Y:S08]  /*b970*/  HMMA.16816.F32.BF16 R28, R156.reuse, R172, R28 ;  /* 0x000000ac9c1c723c */ /* 0x040ff0000004181c */
[----:B------:R-:W-:Y:S01]  /*b980*/  HMMA.16816.F32.BF16 R32, R156, R174, R32 ;  /* 0x000000ae9c20723c */ /* 0x000fe20000041820 */
[----:B------:R-:W2:Y:S06]  /*b990*/  LDSM.16.M88.4 R156, [R192+0x800] ;  /* 0x00080000c09c783b */ /* 0x000eac0000000200 */
[----:B------:R-:W2:Y:S01]  /*b9a0*/  LDSM.16.M88.4 R172, [R205+0x8000] ;  /* 0x00800000cdac783b */ /* 0x000ea20000000200 */
[C---:B---3--:R-:W-:Y:S08]  /*b9b0*/  HMMA.16816.F32.BF16 R4, R176.reuse, R180, R4 ;  /* 0x000000b4b004723c */ /* 0x048ff00000041804 */
[C---:B------:R-:W-:Y:S01]  /*b9c0*/  HMMA.16816.F32.BF16 R8, R176.reuse, R182, R8 ;  /* 0x000000b6b008723c */ /* 0x040fe20000041808 */
[----:B------:R-:W-:Y:S07]  /*b9d0*/  LDSM.16.M88.4 R180, [R191] ;  /* 0x00000000bfb4783b */ /* 0x000fee0000000200 */
[C---:B-1----:R-:W-:Y:S08]  /*b9e0*/  HMMA.16816.F32.BF16 R12, R176.reuse, R136, R12 ;  /* 0x00000088b00c723c */ /* 0x042ff0000004180c */
[C---:B------:R-:W-:Y:S01]  /*b9f0*/  HMMA.16816.F32.BF16 R16, R176.reuse, R138, R16 ;  /* 0x0000008ab010723c */ /* 0x040fe20000041810 */
[----:B------:R-:W1:Y:S07]  /*ba00*/  LDSM.16.M88.4 R136, [R205+0x8800] ;  /* 0x00880000cd88783b */ /* 0x000e6e0000000200 */
[C---:B------:R-:W-:Y:S08]  /*ba10*/  HMMA.16816.F32.BF16 R20, R176.reuse, R140, R20 ;  /* 0x0000008cb014723c */ /* 0x040ff00000041814 */
[C---:B------:R-:W-:Y:S01]  /*ba20*/  HMMA.16816.F32.BF16 R24, R176.reuse, R142, R24 ;  /* 0x0000008eb018723c */ /* 0x040fe20000041818 */
[----:B------:R-:W3:Y:S07]  /*ba30*/  LDSM.16.M88.4 R140, [R205+0x9000] ;  /* 0x00900000cd8c783b */ /* 0x000eee0000000200 */
[C---:B------:R-:W-:Y:S08]  /*ba40*/  HMMA.16816.F32.BF16 R28, R176.reuse, R144, R28 ;  /* 0x00000090b01c723c */ /* 0x040ff0000004181c */
[----:B------:R-:W-:Y:S01]  /*ba50*/  HMMA.16816.F32.BF16 R32, R176, R146, R32 ;  /* 0x00000092b020723c */ /* 0x000fe20000041820 */
[----:B------:R-:W1:Y:S06]  /*ba60*/  LDSM.16.M88.4 R144, [R205+0x9800] ;  /* 0x00980000cd90783b */ /* 0x000e6c0000000200 */
[----:B------:R-:W1:Y:S01]  /*ba70*/  LDSM.16.M88.4 R176, [R204+0x2000] ;  /* 0x00200000ccb0783b */ /* 0x000e620000000200 */
[C---:B------:R-:W-:Y:S08]  /*ba80*/  HMMA.16816.F32.BF16 R4, R148.reuse, R152, R4 ;  /* 0x000000989404723c */ /* 0x040ff00000041804 */
[C---:B------:R-:W-:Y:S01]  /*ba90*/  HMMA.16816.F32.BF16 R8, R148.reuse, R154, R8 ;  /* 0x0000009a9408723c */ /* 0x040fe20000041808 */
[----:B------:R-:W-:Y:S07]  /*baa0*/  LDSM.16.M88.4 R152, [R189] ;  /* 0x00000000bd98783b */ /* 0x000fee0000000200 */
[C---:B--2---:R-:W-:Y:S08]  /*bab0*/  HMMA.16816.F32.BF16 R12, R148.reuse, R156, R12 ;  /* 0x0000009c940c723c */ /* 0x044ff0000004180c */
[C---:B------:R-:W-:Y:S01]  /*bac0*/  HMMA.16816.F32.BF16 R16, R148.reuse, R158, R16 ;  /* 0x0000009e9410723c */ /* 0x040fe20000041810 */
[----:B------:R-:W-:Y:S07]  /*bad0*/  LDSM.16.M88.4 R156, [R188] ;  /* 0x00000000bc9c783b */ /* 0x000fee0000000200 */
[C---:B------:R-:W-:Y:S08]  /*bae0*/  HMMA.16816.F32.BF16 R20, R148.reuse, R160, R20 ;  /* 0x000000a09414723c */ /* 0x040ff00000041814 */
[C---:B------:R-:W-:Y:S01]  /*baf0*/  HMMA.16816.F32.BF16 R24, R148.reuse, R162, R24 ;  /* 0x000000a29418723c */ /* 0x040fe20000041818 */
[----:B------:R-:W-:Y:S07]  /*bb00*/  LDSM.16.M88.4 R160, [R202+0x2000] ;  /* 0x00200000caa0783b */ /* 0x000fee0000000200 */
[C---:B------:R-:W-:Y:S08]  /*bb10*/  HMMA.16816.F32.BF16 R28, R148.reuse, R164, R28 ;  /* 0x000000a4941c723c */ /* 0x040ff0000004181c */
[----:B------:R-:W-:Y:S01]  /*bb20*/  HMMA.16816.F32.BF16 R32, R148, R166, R32 ;  /* 0x000000a69420723c */ /* 0x000fe20000041820 */
[----:B------:R-:W2:Y:S06]  /*bb30*/  LDSM.16.M88.4 R148, [R190] ;  /* 0x00000000be94783b */ /* 0x000eac0000000200 */
[----:B------:R-:W2:Y:S01]  /*bb40*/  LDSM.16.M88.4 R164, [R199+0x8000] ;  /* 0x00800000c7a4783b */ /* 0x000ea20000000200 */
[C---:B------:R-:W-:Y:S08]  /*bb50*/  HMMA.16816.F32.BF16 R4, R168.reuse, R172, R4 ;  /* 0x000000aca804723c */ /* 0x040ff00000041804 */
[C---:B------:R-:W-:Y:S01]  /*bb60*/  HMMA.16816.F32.BF16 R8, R168.reuse, R174, R8 ;  /* 0x000000aea808723c */ /* 0x040fe20000041808 */
[----:B------:R-:W-:Y:S07]  /*bb70*/  LDSM.16.M88.4 R172, [R192+0x2000] ;  /* 0x00200000c0ac783b */ /* 0x000fee0000000200 */
[C---:B-1----:R-:W-:Y:S08]  /*bb80*/  HMMA.16816.F32.BF16 R12, R168.reuse, R136, R12 ;  /* 0x00000088a80c723c */ /* 0x042ff0000004180c */
[C---:B------:R-:W-:Y:S01]  /*bb90*/  HMMA.16816.F32.BF16 R16, R168.reuse, R138, R16 ;  /* 0x0000008aa810723c */ /* 0x040fe20000041810 */
[----:B------:R-:W1:Y:S07]  /*bba0*/  LDSM.16.M88.4 R136, [R199+0x8800] ;  /* 0x00880000c788783b */ /* 0x000e6e0000000200 */
[C---:B---3--:R-:W-:Y:S08]  /*bbb0*/  HMMA.16816.F32.BF16 R20, R168.reuse, R140, R20 ;  /* 0x0000008ca814723c */ /* 0x048ff00000041814 */
        /* <DEDUP_REMOVED lines=8> */
[----:B------:R-:W-:Y:S07]  /*bc40*/  LDSM.16.M88.4 R180, [R205+0xa000] ;  /* 0x00a00000cdb4783b */ /* 0x000fee0000000200 */
[C---:B--2---:R-:W-:Y:S08]  /*bc50*/  HMMA.16816.F32.BF16 R12, R176.reuse, R148, R12 ;  /* 0x00000094b00c723c */ /* 0x044ff0000004180c */
[C---:B------:R-:W-:Y:S01]  /*bc60*/  HMMA.16816.F32.BF16 R16, R176.reuse, R150, R16 ;  /* 0x00000096b010723c */ /* 0x040fe20000041810 */
[----:B------:R-:W2:Y:S07]  /*bc70*/  LDSM.16.M88.4 R148, [R192+0x2800] ;  /* 0x00280000c094783b */ /* 0x000eae0000000200 */
[C---:B------:R-:W-:Y:S08]  /*bc80*/  HMMA.16816.F32.BF16 R20, R176.reuse, R152, R20 ;  /* 0x00000098b014723c */ /* 0x040ff00000041814 */
[C---:B------:R-:W-:Y:S01]  /*bc90*/  HMMA.16816.F32.BF16 R24, R176.reuse, R154, R24 ;  /* 0x0000009ab018723c */ /* 0x040fe20000041818 */
[----:B------:R-:W2:Y:S07]  /*bca0*/  LDSM.16.M88.4 R152, [R192+0x3000] ;  /* 0x00300000c098783b */ /* 0x000eae0000000200 */
[C---:B------:R-:W-:Y:S08]  /*bcb0*/  HMMA.16816.F32.BF16 R28, R176.reuse, R156, R28 ;  /* 0x0000009cb01c723c */ /* 0x040ff0000004181c */
[----:B------:R-:W-:Y:S01]  /*bcc0*/  HMMA.16816.F32.BF16 R32, R176, R158, R32 ;  /* 0x0000009eb020723c */ /* 0x000fe20000041820 */
[----:B------:R-:W2:Y:S06]  /*bcd0*/  LDSM.16.M88.4 R156, [R192+0x3800] ;  /* 0x00380000c09c783b */ /* 0x000eac0000000200 */
[----:B------:R-:W2:Y:S01]  /*bce0*/  LDSM.16.M88.4 R176, [R206+0x4000] ;  /* 0x00400000ceb0783b */ /* 0x000ea20000000200 */
[C---:B------:R-:W-:Y:S08]  /*bcf0*/  HMMA.16816.F32.BF16 R4, R160.reuse, R164, R4 ;  /* 0x000000a4a004723c */ /* 0x040ff00000041804 */
[C---:B------:R-:W-:Y:S01]  /*bd00*/  HMMA.16816.F32.BF16 R8, R160.reuse, R166, R8 ;  /* 0x000000a6a008723c */ /* 0x040fe20000041808 */
[----:B------:R-:W-:Y:S07]  /*bd10*/  LDSM.16.M88.4 R164, [R187] ;  /* 0x00000000bba4783b */ /* 0x000fee0000000200 */
        /* <DEDUP_REMOVED lines=15> */
[----:B------:R-:W2:Y:S07]  /*be10*/  LDSM.16.M88.4 R148, [R186] ;  /* 0x00000000ba94783b */ /* 0x000eae0000000200 */
[C---:B------:R-:W-:Y:S08]  /*be20*/  HMMA.16816.F32.BF16 R20, R168.reuse, R152, R20 ;  /* 0x00000098a814723c */ /* 0x040ff00000041814 */
[C---:B------:R-:W-:Y:S01]  /*be30*/  HMMA.16816.F32.BF16 R24, R168.reuse, R154, R24 ;  /* 0x0000009aa818723c */ /* 0x040fe20000041818 */
[----:B------:R-:W2:Y:S07]  /*be40*/  LDSM.16.M88.4 R152, [R185] ;  /* 0x00000000b998783b */ /* 0x000eae0000000200 */
        /* <DEDUP_REMOVED lines=18> */
[C---:B------:R-:W-:Y:S08]  /*bf70*/  HMMA.16816.F32.BF16 R8, R160.reuse, R166, R8 ;  /* 0x000000a6a008723c */ /* 0x040ff00000041808 */
[C---:B--2---:R-:W-:Y:S08]  /*bf80*/  HMMA.16816.F32.BF16 R12, R160.reuse, R148, R12 ;  /* 0x00000094a00c723c */ /* 0x044ff0000004180c */
[C---:B------:R-:W-:Y:S08]  /*bf90*/  HMMA.16816.F32.BF16 R16, R160.reuse, R150, R16 ;  /* 0x00000096a010723c */ /* 0x040ff00000041810 */
[C---:B------:R-:W-:Y:S08]  /*bfa0*/  HMMA.16816.F32.BF16 R20, R160.reuse, R152, R20 ;  /* 0x00000098a014723c */ /* 0x040ff00000041814 */
[C---:B------:R-:W-:Y:S08]  /*bfb0*/  HMMA.16816.F32.BF16 R24, R160.reuse, R154, R24 ;  /* 0x0000009aa018723c */ /* 0x040ff00000041818 */
[C---:B------:R-:W-:Y:S08]  /*bfc0*/  HMMA.16816.F32.BF16 R28, R160.reuse, R156, R28 ;  /* 0x0000009ca01c723c */ /* 0x040ff0000004181c */
[----:B------:R-:W-:Y:S08]  /*bfd0*/  HMMA.16816.F32.BF16 R32, R160, R158, R32 ;  /* 0x0000009ea020723c */ /* 0x000ff00000041820 */
[C---:B------:R-:W-:Y:S08]  /*bfe0*/  HMMA.16816.F32.BF16 R4, R168.reuse, R172, R4 ;  /* 0x000000aca804723c */ /* 0x040ff00000041804 */
[C---:B------:R-:W-:Y:S08]  /*bff0*/  HMMA.16816.F32.BF16 R8, R168.reuse, R174, R8 ;  /* 0x000000aea808723c */ /* 0x040ff00000041808 */
[C---:B-1----:R-:W-:Y:S08]  /*c000*/  HMMA.16816.F32.BF16 R12, R168.reuse, R136, R12 ;  /* 0x00000088a80c723c */ /* 0x042ff0000004180c */
[C---:B------:R-:W-:Y:S01]  /*c010*/  HMMA.16816.F32.BF16 R16, R168.reuse, R138, R16 ;  /* 0x0000008aa810723c */ /* 0x040fe20000041810 */
[----:B------:R-:W1:Y:S07]  /*c020*/  LDSM.16.M88.4 R136, [R192+0x4800] ;  /* 0x00480000c088783b */ /* 0x000e6e0000000200 */
[C---:B---3--:R-:W-:Y:S08]  /*c030*/  HMMA.16816.F32.BF16 R20, R168.reuse, R140, R20 ;  /* 0x0000008ca814723c */ /* 0x048ff00000041814 */
[C---:B------:R-:W-:Y:S01]  /*c040*/  HMMA.16816.F32.BF16 R24, R168.reuse, R142, R24 ;  /* 0x0000008ea818723c */ /* 0x040fe20000041818 */
[----:B------:R-:W2:Y:S07]  /*c050*/  LDSM.16.M88.4 R140, [R192+0x5000] ;  /* 0x00500000c08c783b */ /* 0x000eae0000000200 */
[C---:B------:R-:W-:Y:S08]  /*c060*/  HMMA.16816.F32.BF16 R28, R168.reuse, R144, R28 ;  /* 0x00000090a81c723c */ /* 0x040ff0000004181c */
[----:B------:R-:W-:Y:S08]  /*c070*/  HMMA.16816.F32.BF16 R32, R168, R146, R32 ;  /* 0x00000092a820723c */ /* 0x000ff00000041820 */
[C---:B------:R-:W-:Y:S08]  /*c080*/  HMMA.16816.F32.BF16 R4, R176.reuse, R180, R4 ;  /* 0x000000b4b004723c */ /* 0x040ff00000041804 */
[C---:B------:R-:W-:Y:S08]  /*c090*/  HMMA.16816.F32.BF16 R8, R176.reuse, R182, R8 ;  /* 0x000000b6b008723c */ /* 0x040ff00000041808 */
[C---:B-1----:R-:W-:Y:S08]  /*c0a0*/  HMMA.16816.F32.BF16 R12, R176.reuse, R136, R12 ;  /* 0x00000088b00c723c */ /* 0x042ff0000004180c */
[C---:B------:R-:W-:Y:S01]  /*c0b0*/  HMMA.16816.F32.BF16 R16, R176.reuse, R138, R16 ;  /* 0x0000008ab010723c */ /* 0x040fe20000041810 */
[----:B------:R-:W1:Y:S01]  /*c0c0*/  LDSM.16.M88.4 R136, [R192+0x5800] ;  /* 0x00580000c088783b */ /* 0x000e620000000200 */
[----:B------:R-:W-:Y:S04]  /*c0d0*/  DEPBAR.LE SB0, 0x0 ;  /* 0x000080000000791a */ /* 0x000fe80000000000 */
[----:B------:R-:W-:Y:S02]  /*c0e0*/  FMUL.FTZ R226, R4, c[0x0][0x2ec] ;  /* 0x0000bb0004e27a20 */ /* 0x000fe40000410000 */
[C---:B--2---:R-:W-:Y:S02]  /*c0f0*/  HMMA.16816.F32.BF16 R20, R176.reuse, R140, R20 ;  /* 0x0000008cb014723c */ /* 0x044fe40000041814 */
[----:B------:R-:W2:Y:S01]  /*c100*/  MUFU.TANH R170, R226 ;  /* 0x000000e200aa7308 */ /* 0x000ea20000002400 */
[----:B------:R-:W-:Y:S02]  /*c110*/  BAR.SYNC.DEFER_BLOCKING 0x0 ;  /* 0x0000000000007b1d */ /* 0x000fe40000010000 */
[----:B------:R-:W-:Y:S02]  /*c120*/  FMUL.FTZ R133, R5, c[0x0][0x2ec] ;  /* 0x0000bb0005857a20 */ /* 0x000fe40000410000 */
[----:B------:R-:W-:Y:S01]  /*c130*/  FMUL.FTZ R134, R7, c[0x0][0x2ec] ;  /* 0x0000bb0007867a20 */ /* 0x000fe20000410000 */
[C---:B------:R-:W-:Y:S04]  /*c140*/  HMMA.16816.F32.BF16 R24, R176.reuse, R142, R24 ;  /* 0x0000008eb018723c */ /* 0x040fe80000041818 */
[----:B------:R3:W2:Y:S01]  /*c150*/  MUFU.TANH R166, R133 ;  /* 0x0000008500a67308 */ /* 0x0006a20000002400 */
[----:B------:R-:W-:Y:S02]  /*c160*/  FMUL.FTZ R228, R9, c[0x0][0x2ec] ;  /* 0x0000bb0009e47a20 */ /* 0x000fe40000410000 */
[----:B------:R-:W-:Y:S02]  /*c170*/  FMUL.FTZ R132, R6, c[0x0][0x2ec] ;  /* 0x0000bb0006847a20 */ /* 0x000fe40000410000 */
[----:B------:R-:W-:Y:S03]  /*c180*/  FMUL.FTZ R252, R8, c[0x0][0x2ec] ;  /* 0x0000bb0008fc7a20 */ /* 0x000fe60000410000 */
[----:B------:R-:W-:Y:S02]  /*c190*/  FMUL.FTZ R250, R12, c[0x0][0x2ec] ;  /* 0x0000bb000cfa7a20 */ /* 0x000fe40000410000 */
[----:B------:R-:W2:Y:S01]  /*c1a0*/  MUFU.TANH R167, R134 ;  /* 0x0000008600a77308 */ /* 0x000ea20000002400 */
[----:B------:R-:W-:Y:S02]  /*c1b0*/  FMUL.FTZ R248, R13, c[0x0][0x2ec] ;  /* 0x0000bb000df87a20 */ /* 0x000fe40000410000 */
[----:B------:R-:W-:Y:S02]  /*c1c0*/  FMUL.FTZ R251, R14, c[0x0][0x2ec] ;  /* 0x0000bb000efb7a20 */ /* 0x000fe40000410000 */
[----:B------:R-:W-:Y:S02]  /*c1d0*/  FMUL.FTZ R249, R15, c[0x0][0x2ec] ;  /* 0x0000bb000ff97a20 */ /* 0x000fe40000410000 */
[----:B------:R-:W-:Y:S02]  /*c1e0*/  FMUL.FTZ R246, R16, c[0x0][0x2ec] ;  /* 0x0000bb0010f67a20 */ /* 0x000fe40000410000 */
[----:B------:R-:W-:Y:S01]  /*c1f0*/  FMUL.FTZ R244, R17, c[0x0][0x2ec] ;  /* 0x0000bb0011f47a20 */ /* 0x000fe20000410000 */
[----:B------:R2:W2:Y:S01]  /*c200*/  MUFU.TANH R182, R228 ;  /* 0x000000e400b67308 */ /* 0x0004a20000002400 */
[C---:B-1----:R-:W-:Y:S03]  /*c210*/  HMMA.16816.F32.BF16 R28, R176.reuse, R136, R28 ;  /* 0x00000088b01c723c */ /* 0x042fe6000004181c */
[----:B---3--:R-:W-:Y:S02]  /*c220*/  FMUL.FTZ R133, R10, c[0x0][0x2ec] ;  /* 0x0000bb000a857a20 */ /* 0x008fe40000410000 */
[----:B------:R-:W-:Y:S02]  /*c230*/  FMUL.FTZ R247, R18, c[0x0][0x2ec] ;  /* 0x0000bb0012f77a20 */ /* 0x000fe40000410000 */
[----:B------:R-:W-:Y:S01]  /*c240*/  FMUL.FTZ R245, R19, c[0x0][0x2ec] ;  /* 0x0000bb0013f57a20 */ /* 0x000fe20000410000 */
[----:B------:R-:W-:Y:S01]  /*c250*/  HMMA.16816.F32.BF16 R32, R176, R138, R32 ;  /* 0x0000008ab020723c */ /* 0x000fe20000041820 */
[----:B------:R1:W3:Y:S03]  /*c260*/  MUFU.TANH R169, R132 ;  /* 0x0000008400a97308 */ /* 0x0002e60000002400 */
[----:B-----5:R-:W-:Y:S02]  /*c270*/  FMUL.FTZ R242, R20, c[0x0][0x2ec] ;  /* 0x0000bb0014f27a20 */ /* 0x020fe40000410000 */
[----:B------:R-:W-:Y:S02]  /*c280*/  FMUL.FTZ R240, R21, c[0x0][0x2ec] ;  /* 0x0000bb0015f07a20 */ /* 0x000fe40000410000 */
[----:B------:R-:W-:Y:S03]  /*c290*/  FMUL.FTZ R243, R22, c[0x0][0x2ec] ;  /* 0x0000bb0016f37a20 */ /* 0x000fe60000410000 */
[----:B------:R-:W1:Y:S01]  /*c2a0*/  MUFU.TANH R252, R252 ;  /* 0x000000fc00fc7308 */ /* 0x000e620000002400 */
[----:B------:R-:W-:Y:S02]  /*c2b0*/  FMUL.FTZ R241, R23, c[0x0][0x2ec] ;  /* 0x0000bb0017f17a20 */ /* 0x000fe40000410000 */
[----:B------:R-:W-:Y:S02]  /*c2c0*/  FMUL.FTZ R238, R24, c[0x0][0x2ec] ;  /* 0x0000bb0018ee7a20 */ /* 0x000fe40000410000 */
[----:B------:R-:W-:Y:S02]  /*c2d0*/  FMUL.FTZ R236, R25, c[0x0][0x2ec] ;  /* 0x0000bb0019ec7a20 */ /* 0x000fe40000410000 */
[----:B------:R-:W-:Y:S02]  /*c2e0*/  FMUL.FTZ R239, R26, c[0x0][0x2ec] ;  /* 0x0000bb001aef7a20 */ /* 0x000fe40000410000 */
[----:B------:R-:W-:Y:S01]  /*c2f0*/  FMUL.FTZ R237, R27, c[0x0][0x2ec] ;  /* 0x0000bb001bed7a20 */ /* 0x000fe20000410000 */
[----:B------:R3:W3:Y:S01]  /*c300*/  MUFU.TANH R183, R133 ;  /* 0x0000008500b77308 */ /* 0x0006e20000002400 */
[----:B----4-:R-:W-:Y:S02]  /*c310*/  FMUL.FTZ R232, R28, c[0x0][0x2ec] ;  /* 0x0000bb001ce87a20 */ /* 0x010fe40000410000 */
[----:B------:R-:W-:Y:S02]  /*c320*/  FMUL.FTZ R234, R29, c[0x0][0x2ec] ;  /* 0x0000bb001dea7a20 */ /* 0x000fe40000410000 */
[----:B------:R-:W-:Y:S02]  /*c330*/  FMUL.FTZ R235, R30, c[0x0][0x2ec] ;  /* 0x0000bb001eeb7a20 */ /* 0x000fe40000410000 */
[----:B------:R-:W-:Y:S02]  /*c340*/  FMUL.FTZ R233, R31, c[0x0][0x2ec] ;  /* 0x0000bb001fe97a20 */ /* 0x000fe40000410000 */
[----:B--2---:R-:W-:Y:S01]  /*c350*/  FMUL.FTZ R228, R32, c[0x0][0x2ec] ;  /* 0x0000bb0020e47a20 */ /* 0x004fe20000410000 */
[----:B------:R-:W2:Y:S01]  /*c360*/  MUFU.TANH R250, R250 ;  /* 0x000000fa00fa7308 */ /* 0x000ea20000002400 */
[----:B------:R-:W-:Y:S02]  /*c370*/  FMUL.FTZ R226, R33, c[0x0][0x2ec] ;  /* 0x0000bb0021e27a20 */ /* 0x000fe40000410000 */
[----:B------:R-:W-:Y:S02]  /*c380*/  FMUL.FTZ R134, R34, c[0x0][0x2ec] ;  /* 0x0000bb0022867a20 */ /* 0x000fe40000410000 */
[----:B-1----:R-:W-:Y:S02]  /*c390*/  FMUL.FTZ R132, R11, c[0x0][0x2ec] ;  /* 0x0000bb000b847a20 */ /* 0x002fe40000410000 */
[----:B------:R-:W-:Y:S03]  /*c3a0*/  FMUL.FTZ R35, R35, c[0x0][0x2ec] ;  /* 0x0000bb0023237a20 */ /* 0x000fe60000410000 */
[----:B------:R1:W4:Y:S10]  /*c3b0*/  MUFU.TANH R181, R132 ;  /* 0x0000008400b57308 */ /* 0x0003340000002400 */
[----:B------:R-:W1:Y:S10]  /*c3c0*/  MUFU.TANH R248, R248 ;  /* 0x000000f800f87308 */ /* 0x000e740000002400 */
        /* <DEDUP_REMOVED lines=21> */
[----:B------:R1:W1:Y:S01]  /*c520*/  MUFU.TANH R133, R35 ;  /* 0x0000002300857308 */ /* 0x0002620000002400 */
[----:B------:R-:W-:-:S05]  /*c530*/  @!P1 BRA `(.L_x_792) ;  /* 0x0000098000009947 */ /* 0x000fca0003800000 */
[----:B--234-:R-:W-:Y:S02]  /*c540*/  MOV R6, UR6 ;  /* 0x0000000600067c02 */ /* 0x01cfe40008000f00 */
[----:B------:R-:W-:Y:S01]  /*c550*/  MOV R2, UR4 ;  /* 0x0000000400027c02 */ /* 0x000fe20008000f00 */
[----:B------:R-:W-:-:S05]  /*c560*/  @!P0 BRA `(.L_x_793) ;  /* 0x000003c000008947 */ /* 0x000fca0003800000 */
[----:B------:R-:W-:Y:S01]  /*c570*/  IMAD.SHL.U32 R9, R215, 0x40, RZ ;  /* 0x00000040d7097824 */ /* 0x000fe200078e00ff */
[----:B------:R-:W-:Y:S04]  /*c580*/  IABS R3, c[0x0][0x2d0] ;  /* 0x0000b40000037a13 */ /* 0x000fe80000000000 */
[----:B------:R-:W2:Y:S01]  /*c590*/  I2F.RP R4, R3 ;  /* 0x0000000300047306 */ /* 0x000ea20000209400 */
[C---:B------:R-:W-:Y:S02]  /*c5a0*/  IADD3 R8, R9.reuse, -0x80, RZ ;  /* 0xffffff8009087810 */ /* 0x040fe40007ffe0ff */
[----:B------:R-:W-:Y:S02]  /*c5b0*/  IADD3 R9, R9, -0x40, RZ ;  /* 0xffffffc009097810 */ /* 0x000fe40007ffe0ff */
[----:B------:R-:W-:Y:S02]  /*c5c0*/  IABS R5, R8 ;  /* 0x0000000800057213 */ /* 0x000fe40000000000 */
[----:B------:R-:W-:Y:S03]  /*c5d0*/  LOP3.LUT R8, R8, c[0x0][0x2d0], RZ, 0x3c, !PT ;  /* 0x0000b40008087a12 */ /* 0x000fe600078e3cff */
[----:B--2---:R-:W2:Y:S02]  /*c5e0*/  MUFU.RCP R2, R4 ;  /* 0x0000000400027308 */ /* 0x004ea40000001000 */
[----:B--2---:R-:W-:Y:S08]  /*c5f0*/  IADD3 R6, R2, 0xffffffe, RZ ;  /* 0x0ffffffe02067810 */ /* 0x004ff00007ffe0ff */
[----:B------:R-:W2:Y:S02]  /*c600*/  F2I.FTZ.U32.TRUNC.NTZ R7, R6 ;  /* 0x0000000600077305 */ /* 0x000ea4000021f000 */
[--C-:B--2---:R-:W-:Y:S02]  /*c610*/  IMAD.MOV R2, RZ, RZ, -R7.reuse ;  /* 0x000000ffff027224 */ /* 0x104fe400078e0a07 */
[----:B------:R-:W-:Y:S02]  /*c620*/  IMAD.MOV.U32 R6, RZ, RZ, RZ ;  /* 0x000000ffff067224 */ /* 0x000fe400078e00ff */
[----:B------:R-:W-:Y:S04]  /*c630*/  IMAD R2, R2, R3, RZ ;  /* 0x0000000302027224 */ /* 0x000fe800078e02ff */
[----:B------:R-:W-:Y:S01]  /*c640*/  IMAD.HI.U32 R2, R7, R2, R6 ;  /* 0x0000000207027227 */ /* 0x000fe200078e0006 */
[----:B------:R-:W-:Y:S02]  /*c650*/  IABS R6, R9 ;  /* 0x0000000900067213 */ /* 0x000fe40000000000 */
[----:B------:R-:W-:Y:S03]  /*c660*/  LOP3.LUT R9, R9, c[0x0][0x2d0], RZ, 0x3c, !PT ;  /* 0x0000b40009097a12 */ /* 0x000fe600078e3cff */
        /* <DEDUP_REMOVED lines=44> */
.L_x_793:
        /* <DEDUP_REMOVED lines=14> */
[CCC-:B------:R-:W-:Y:S02]  /*ca10*/  @!P4 LEA.HI.X R9, R5.reuse, R225.reuse, R4.reuse, 0x1, P2 ;  /* 0x000000e10509c211 */ /* 0x1c0fe400010f0c04 */
[--C-:B------:R-:W-:Y:S01]  /*ca20*/  @!P3 LEA.HI.X R7, R5, R225, R4.reuse, 0x1, P1 ;  /* 0x000000e10507b211 */ /* 0x100fe200008f0c04 */
[----:B------:R-:W-:Y:S01]  /*ca30*/  @!PT LDS RZ, [RZ] ;  /* 0x00000000fffff984 */ /* 0x000fe20000000800 */
[----:B------:R-:W-:Y:S01]  /*ca40*/  @!PT LDS RZ, [RZ] ;  /* 0x00000000fffff984 */ /* 0x000fe20000000800 */
[----:B------:R-:W-:Y:S01]  /*ca50*/  @!PT LDS RZ, [RZ] ;  /* 0x00000000fffff984 */ /* 0x000fe20000000800 */
[----:B------:R2:W-:Y:S01]  /*ca60*/  @!P4 LDGSTS.E.BYPASS.LTC128B.128 [R216+0x8000], [R12.64+0x80] ;  /* 0x080000800cd8cfae */ /* 0x0005e2000b901d48 */
[----:B------:R-:W-:Y:S03]  /*ca70*/  IADD3 R3, P6, R211, R5, RZ ;  /* 0x00000005d3037210 */ /* 0x000fe60007fde0ff */
[----:B------:R2:W-:Y:S01]  /*ca80*/  @P3 STS.128 [R216+0xa000], RZ ;  /* 0x00a000ffd8003388 */ /* 0x0005e20000000c00 */
        /* <DEDUP_REMOVED lines=67> */
.L_x_792:
[----:B--234-:R-:W-:Y:S01]  /*cec0*/  FMNMX.FTZ R11, R170, R135, !PT ;  /* 0x00000087aa0b7209 */ /* 0x01cfe20007810000 */
        /* <DEDUP_REMOVED lines=11> */
[----:B-1----:R-:W-:Y:S02]  /*cf80*/  FMNMX.FTZ R2, R251, R2, !PT ;  /* 0x00000002fb027209 */ /* 0x002fe40007810000 */
        /* <DEDUP_REMOVED lines=26> */
[----:B------:R-:W-:Y:S03]  /*d130*/  FMNMX.FTZ R7, R133, R2, !PT ;  /* 0x0000000285077209 */ /* 0x000fe60007810000 */
[----:B------:R-:W1:Y:S08]  /*d140*/  SHFL.BFLY PT, R6, R5, 0x2, 0x1f ;  /* 0x0c401f0005067f89 */ /* 0x000e7000000e0000 */
[----:B------:R-:W2:Y:S08]  /*d150*/  SHFL.BFLY PT, R2, R7, 0x2, 0x1f ;  /* 0x0c401f0007027f89 */ /* 0x000eb000000e0000 */
[----:B------:R-:W-:Y:S01]  /*d160*/  LDSM.16.MT88.4 R160, [R196+0xf800] ;  /* 0x00f80000c4a0783b */ /* 0x000fe20000004200 */
[----:B-1----:R-:W-:Y:S07]  /*d170*/  FMNMX.FTZ R9, R5, R6, !PT ;  /* 0x0000000605097209 */ /* 0x002fee0007810000 */
[----:B------:R-:W1:Y:S01]  /*d180*/  SHFL.BFLY PT, R132, R9, 0x1, 0x1f ;  /* 0x0c201f0009847f89 */ /* 0x000e6200000e0000 */
[----:B--2---:R-:W-:Y:S07]  /*d190*/  FMNMX.FTZ R4, R7, R2, !PT ;  /* 0x0000000207047209 */ /* 0x004fee0007810000 */
[----:B------:R-:W2:Y:S01]  /*d1a0*/  SHFL.BFLY PT, R3, R4, 0x1, 0x1f ;  /* 0x0c201f0004037f89 */ /* 0x000ea200000e0000 */
[----:B-1----:R-:W-:Y:S04]  /*d1b0*/  FMNMX.FTZ R132, R9, R132, !PT ;  /* 0x0000008409847209 */ /* 0x002fe80007810000 */
[C---:B------:R-:W-:Y:S01]  /*d1c0*/  FSETP.NEU.FTZ.AND P1, PT, R132.reuse, -INF , PT ;  /* 0xff8000008400780b */ /* 0x040fe20003f3d000 */
[C---:B------:R-:W-:Y:S02]  /*d1d0*/  FMUL.FTZ R145, R132.reuse, c[0x0][0x23c] ;  /* 0x00008f0084917a20 */ /* 0x040fe40000410000 */
[----:B------:R-:W-:Y:S01]  /*d1e0*/  FADD.FTZ R2, -R132, R135 ;  /* 0x0000008784027221 */ /* 0x000fe20000010100 */
[----:B--2---:R-:W-:Y:S02]  /*d1f0*/  FMNMX.FTZ R3, R4, R3, !PT ;  /* 0x0000000304037209 */ /* 0x004fe40007810000 */
[----:B------:R-:W-:Y:S01]  /*d200*/  FSEL R145, R145, RZ, P1 ;  /* 0x000000ff91917208 */ /* 0x000fe20000800000 */
[----:B------:R-:W-:Y:S01]  /*d210*/  FMUL.FTZ R6, R2, c[0x0][0x23c] ;  /* 0x00008f0002067a20 */ /* 0x000fe20000410000 */
[C---:B------:R-:W-:Y:S01]  /*d220*/  FSETP.NEU.FTZ.AND P1, PT, R3.reuse, -INF , PT ;  /* 0xff8000000300780b */ /* 0x040fe20003f3d000 */
[C---:B------:R-:W-:Y:S01]  /*d230*/  FMUL.FTZ R144, R3.reuse, c[0x0][0x23c] ;  /* 0x00008f0003907a20 */ /* 0x040fe20000410000 */
[----:B------:R-:W-:Y:S01]  /*d240*/  MOV R135, R132 ;  /* 0x0000008400877202 */ /* 0x000fe20000000f00 */
[----:B------:R-:W-:Y:S01]  /*d250*/  FADD.FTZ R5, -R3, R0 ;  /* 0x0000000003057221 */ /* 0x000fe20000010100 */
[----:B------:R-:W1:Y:S01]  /*d260*/  MUFU.EX2 R2, R6 ;  /* 0x0000000600027308 */ /* 0x000e620000000800 */
[--C-:B------:R-:W-:Y:S01]  /*d270*/  FFMA.FTZ R174, R166, c[0x0][0x23c], -R145.reuse ;  /* 0x00008f00a6ae7a23 */ /* 0x100fe20000010891 */
[----:B------:R-:W-:Y:S01]  /*d280*/  FSEL R144, R144, RZ, P1 ;  /* 0x000000ff90907208 */ /* 0x000fe20000800000 */
[--C-:B------:R-:W-:Y:S01]  /*d290*/  FFMA.FTZ R175, R170, c[0x0][0x23c], -R145.reuse ;  /* 0x00008f00aaaf7a23 */ /* 0x100fe20000010891 */
[----:B------:R-:W-:Y:S01]  /*d2a0*/  ISETP.GT.AND P1, PT, R215, 0x1, PT ;  /* 0x00000001d700780c */ /* 0x000fe20003f24270 */
[--C-:B------:R-:W-:Y:S02]  /*d2b0*/  FFMA.FTZ R173, R252, c[0x0][0x23c], -R145.reuse ;  /* 0x00008f00fcad7a23 */ /* 0x100fe40000010891 */
[--C-:B------:R-:W-:Y:S02]  /*d2c0*/  FFMA.FTZ R170, R167, c[0x0][0x23c], -R144.reuse ;  /* 0x00008f00a7aa7a23 */ /* 0x100fe40000010890 */
[--C-:B------:R-:W-:Y:S01]  /*d2d0*/  FFMA.FTZ R171, R169, c[0x0][0x23c], -R144.reuse ;  /* 0x00008f00a9ab7a23 */ /* 0x100fe20000010890 */
[----:B------:R-:W-:Y:S01]  /*d2e0*/  MUFU.EX2 R175, R175 ;  /* 0x000000af00af7308 */ /* 0x000fe20000000800 */
[--C-:B------:R-:W-:Y:S01]  /*d2f0*/  FFMA.FTZ R172, R182, c[0x0][0x23c], -R145.reuse ;  /* 0x00008f00b6ac7a23 */ /* 0x100fe20000010891 */
[----:B------:R-:W-:Y:S01]  /*d300*/  LDSM.16.MT88.4 R164, [R200+0x11800] ;  /* 0x01180000c8a4783b */ /* 0x000fe20000004200 */
[--C-:B------:R-:W-:Y:S02]  /*d310*/  FFMA.FTZ R169, R183, c[0x0][0x23c], -R144.reuse ;  /* 0x00008f00b7a97a23 */ /* 0x100fe40000010890 */
[--C-:B------:R-:W-:Y:S02]  /*d320*/  FFMA.FTZ R168, R181, c[0x0][0x23c], -R144.reuse ;  /* 0x00008f00b5a87a23 */ /* 0x100fe40000010890 */
[----:B------:R-:W-:Y:S02]  /*d330*/  FMUL.FTZ R0, R5, c[0x0][0x23c] ;  /* 0x00008f0005007a20 */ /* 0x000fe40000410000 */
[--C-:B------:R-:W-:Y:S01]  /*d340*/  FFMA.FTZ R176, R250, c[0x0][0x23c], -R145.reuse ;  /* 0x00008f00fab07a23 */ /* 0x100fe20000010891 */
[----:B------:R-:W2:Y:S01]  /*d350*/  MUFU.EX2 R174, R174 ;  /* 0x000000ae00ae7308 */ /* 0x000ea20000000800 */
[--C-:B------:R-:W-:Y:S02]  /*d360*/  FFMA.FTZ R177, R248, c[0x0][0x23c], -R145.reuse ;  /* 0x00008f00f8b17a23 */ /* 0x100fe40000010891 */
[--C-:B------:R-:W-:Y:S02]  /*d370*/  FFMA.FTZ R178, R251, c[0x0][0x23c], -R144.reuse ;  /* 0x00008f00fbb27a23 */ /* 0x100fe40000010890 */
[C---:B-1----:R-:W-:Y:S02]  /*d380*/  FMUL.FTZ R4, R2.reuse, R128 ;  /* 0x0000008002047220 */ /* 0x042fe40000410000 */
[C---:B------:R-:W-:Y:S02]  /*d390*/  FMUL.FTZ R5, R2.reuse, R129 ;  /* 0x0000008102057220 */ /* 0x040fe40000410000 */
[C---:B------:R-:W-:Y:S01]  /*d3a0*/  FMUL.FTZ R8, R2.reuse, R124 ;  /* 0x0000007c02087220 */ /* 0x040fe20000410000 */
[----:B------:R-:W1:Y:S01]  /*d3b0*/  MUFU.EX2 R0, R0 ;  /* 0x0000000000007308 */ /* 0x000e620000000800 */
[C---:B------:R-:W-:Y:S02]  /*d3c0*/  FMUL.FTZ R9, R2.reuse, R125 ;  /* 0x0000007d02097220 */ /* 0x040fe40000410000 */
[C---:B------:R-:W-:Y:S02]  /*d3d0*/  FMUL.FTZ R16, R2.reuse, R116 ;  /* 0x0000007402107220 */ /* 0x040fe40000410000 */
[C---:B------:R-:W-:Y:S02]  /*d3e0*/  FMUL.FTZ R17, R2.reuse, R117 ;  /* 0x0000007502117220 */ /* 0x040fe40000410000 */
[C---:B------:R-:W-:Y:S02]  /*d3f0*/  FMUL.FTZ R24, R2.reuse, R108 ;  /* 0x0000006c02187220 */ /* 0x040fe40000410000 */
[C---:B------:R-:W-:Y:S01]  /*d400*/  FMUL.FTZ R25, R2.reuse, R109 ;  /* 0x0000006d02197220 */ /* 0x040fe20000410000 */
[----:B------:R-:W-:Y:S01]  /*d410*/  MUFU.EX2 R171, R171 ;  /* 0x000000ab00ab7308 */ /* 0x000fe20000000800 */
[C---:B------:R-:W-:Y:S02]  /*d420*/  FMUL.FTZ R32, R2.reuse, R100 ;  /* 0x0000006402207220 */ /* 0x040fe40000410000 */
[----:B------:R-:W-:Y:S01]  /*d430*/  FMUL.FTZ R33, R2, R101 ;  /* 0x0000006502217220 */ /* 0x000fe20000410000 */
[----:B--2---:R-:W-:Y:S01]  /*d440*/  F2FP.BF16.PACK_AB R128, R174, R175 ;  /* 0x000000afae80723e */ /* 0x004fe200000010ff */
[C---:B------:R-:W-:Y:S02]  /*d450*/  FMUL.FTZ R36, R2.reuse, R36 ;  /* 0x0000002402247220 */ /* 0x040fe40000410000 */
[C---:B------:R-:W-:Y:S02]  /*d460*/  FMUL.FTZ R37, R2.reuse, R37 ;  /* 0x0000002502257220 */ /* 0x040fe40000410000 */
[C---:B------:R-:W-:Y:S01]  /*d470*/  FMUL.FTZ R40, R2.reuse, R40 ;  /* 0x0000002802287220 */ /* 0x040fe20000410000 */
[----:B------:R-:W2:Y:S01]  /*d480*/  MUFU.EX2 R170, R170 ;  /* 0x000000aa00aa7308 */ /* 0x000ea20000000800 */
[C---:B------:R-:W-:Y:S02]  /*d490*/  FMUL.FTZ R41, R2.reuse, R41 ;  /* 0x0000002902297220 */ /* 0x040fe40000410000 */
[----:B------:R-:W-:Y:S02]  /*d4a0*/  FMUL.FTZ R44, R2, R44 ;  /* 0x0000002c022c7220 */ /* 0x000fe40000410000 */
[C---:B-1----:R-:W-:Y:S02]  /*d4b0*/  FMUL.FTZ R6, R0.reuse, R130 ;  /* 0x0000008200067220 */ /* 0x042fe40000410000 */
[C---:B------:R-:W-:Y:S02]  /*d4c0*/  FMUL.FTZ R7, R0.reuse, R131 ;  /* 0x0000008300077220 */ /* 0x040fe40000410000 */
[C---:B------:R-:W-:Y:S01]  /*d4d0*/  FMUL.FTZ R10, R0.reuse, R126 ;  /* 0x0000007e000a7220 */ /* 0x040fe20000410000 */
[----:B------:R-:W-:Y:S01]  /*d4e0*/  MUFU.EX2 R173, R173 ;  /* 0x000000ad00ad7308 */ /* 0x000fe20000000800 */
[C---:B------:R-:W-:Y:S02]  /*d4f0*/  FMUL.FTZ R11, R0.reuse, R127 ;  /* 0x0000007f000b7220 */ /* 0x040fe40000410000 */
[C---:B------:R-:W-:Y:S01]  /*d500*/  FMUL.FTZ R18, R0.reuse, R118 ;  /* 0x0000007600127220 */ /* 0x040fe20000410000 */
[----:B------:R-:W-:Y:S01]  /*d510*/  LDSM.16.MT88.4 R124, [R200+0xe800] ;  /* 0x00e80000c87c783b */ /* 0x000fe20000004200 */
[C---:B------:R-:W-:Y:S02]  /*d520*/  FMUL.FTZ R19, R0.reuse, R119 ;  /* 0x0000007700137220 */ /* 0x040fe40000410000 */
[C---:B------:R-:W-:Y:S02]  /*d530*/  FMUL.FTZ R26, R0.reuse, R110 ;  /* 0x0000006e001a7220 */ /* 0x040fe40000410000 */
[C---:B------:R-:W-:Y:S01]  /*d540*/  FMUL.FTZ R27, R0.reuse, R111 ;  /* 0x0000006f001b7220 */ /* 0x040fe20000410000 */
[----:B------:R-:W1:Y:S01]  /*d550*/  MUFU.EX2 R172, R172 ;  /* 0x000000ac00ac7308 */ /* 0x000e620000000800 */
[C---:B------:R-:W-:Y:S01]  /*d560*/  FMUL.FTZ R34, R0.reuse, R102 ;  /* 0x0000006600227220 */ /* 0x040fe20000410000 */
[----:B------:R-:W-:Y:S01]  /*d570*/  LDSM.16.MT88.4 R108, [R196+0xe000] ;  /* 0x00e00000c46c783b */ /* 0x000fe20000004200 */
[----:B------:R-:W-:Y:S01]  /*d580*/  FMUL.FTZ R35, R0, R103 ;  /* 0x0000006700237220 */ /* 0x000fe20000410000 */
[----:B--2---:R-:W-:Y:S01]  /*d590*/  F2FP.BF16.PACK_AB R129, R170, R171 ;  /* 0x000000abaa81723e */ /* 0x004fe200000010ff */
[C---:B------:R-:W-:Y:S02]  /*d5a0*/  FMUL.FTZ R38, R0.reuse, R38 ;  /* 0x0000002600267220 */ /* 0x040fe40000410000 */
[C---:B------:R-:W-:Y:S02]  /*d5b0*/  FMUL.FTZ R39, R0.reuse, R39 ;  /* 0x0000002700277220 */ /* 0x040fe40000410000 */
[C---:B------:R-:W-:Y:S01]  /*d5c0*/  FMUL.FTZ R42, R0.reuse, R42 ;  /* 0x0000002a002a7220 */ /* 0x040fe20000410000 */
[----:B------:R-:W-:Y:S01]  /*d5d0*/  MUFU.EX2 R169, R169 ;  /* 0x000000a900a97308 */ /* 0x000fe20000000800 */
[----:B------:R-:W-:Y:S01]  /*d5e0*/  LDSM.16.MT88.4 R100, [R197+0xe000] ;  /* 0x00e00000c564783b */ /* 0x000fe20000004200 */
[----:B------:R-:W-:Y:S02]  /*d5f0*/  FMUL.FTZ R43, R0, R43 ;  /* 0x0000002b002b7220 */ /* 0x000fe40000410000 */
[----:B------:R-:W-:Y:S02]  /*d600*/  FMUL.FTZ R45, R2, R45 ;  /* 0x0000002d022d7220 */ /* 0x000fe40000410000 */
[C---:B------:R-:W-:Y:S02]  /*d610*/  FMUL.FTZ R46, R0.reuse, R46 ;  /* 0x0000002e002e7220 */ /* 0x040fe40000410000 */
[----:B------:R-:W-:Y:S01]  /*d620*/  FMUL.FTZ R47, R0, R47 ;  /* 0x0000002f002f7220 */ /* 0x000fe20000410000 */
[----:B------:R-:W-:Y:S01]  /*d630*/  LDSM.16.MT88.4 R116, [R198+0xc800] ;  /* 0x00c80000c674783b */ /* 0x000fe20000004200 */
[----:B------:R-:W2:Y:S01]  /*d640*/  MUFU.EX2 R168, R168 ;  /* 0x000000a800a87308 */ /* 0x000ea20000000800 */
[C---:B------:R-:W-:Y:S02]  /*d650*/  FMUL.FTZ R48, R2.reuse, R48 ;  /* 0x0000003002307220 */ /* 0x040fe40000410000 */
[----:B------:R-:W-:Y:S01]  /*d660*/  FMUL.FTZ R49, R2, R49 ;  /* 0x0000003102317220 */ /* 0x000fe20000410000 */
[----:B-1----:R-:W-:Y:S01]  /*d670*/  F2FP.BF16.PACK_AB R130, R172, R173 ;  /* 0x000000adac82723e */ /* 0x002fe200000010ff */
        /* <DEDUP_REMOVED lines=9> */
[----:B------:R-:W1:Y:S01]  /*d710*/  MUFU.EX2 R177, R177 ;  /* 0x000000b100b17308 */ /* 0x000e620000000800 */
[C---:B------:R-:W-:Y:S02]  /*d720*/  FMUL.FTZ R58, R0.reuse, R58 ;  /* 0x0000003a003a7220 */ /* 0x040fe40000410000 */
[----:B------:R-:W-:Y:S01]  /*d730*/  FMUL.FTZ R59, R0, R59 ;  /* 0x0000003b003b7220 */ /* 0x000fe20000410000 */
[----:B--2---:R-:W-:Y:S01]  /*d740*/  F2FP.BF16.PACK_AB R131, R168, R169 ;  /* 0x000000a9a883723e */ /* 0x004fe200000010ff */
[C---:B------:R-:W-:Y:S02]  /*d750*/  FMUL.FTZ R60, R2.reuse, R60 ;  /* 0x0000003c023c7220 */ /* 0x040fe40000410000 */
[----:B------:R-:W-:Y:S02]  /*d760*/  FMUL.FTZ R61, R2, R61 ;  /* 0x0000003d023d7220 */ /* 0x000fe40000410000 */
[C---:B------:R-:W-:Y:S01]  /*d770*/  FMUL.FTZ R62, R0.reuse, R62 ;  /* 0x0000003e003e7220 */ /* 0x040fe20000410000 */
[----:B------:R-:W-:Y:S01]  /*d780*/  MUFU.EX2 R178, R178 ;  /* 0x000000b200b27308 */ /* 0x000fe20000000800 */
[C---:B------:R-:W-:Y:S05]  /*d790*/  HMMA.16816.F32.BF16 R4, R128.reuse, R12, R4 ;  /* 0x0000000c8004723c */ /* 0x040fea0000041804 */
[----:B------:R-:W-:Y:S02]  /*d7a0*/  FMUL.FTZ R63, R0, R63 ;  /* 0x0000003f003f7220 */ /* 0x000fe40000410000 */
[C---:B------:R-:W-:Y:S01]  /*d7b0*/  FMUL.FTZ R12, R2.reuse, R120 ;  /* 0x00000078020c7220 */ /* 0x040fe20000410000 */
[C---:B------:R-:W-:Y:S04]  /*d7c0*/  HMMA.16816.F32.BF16 R8, R128.reuse, R14, R8 ;  /* 0x0000000e8008723c */ /* 0x040fe80000041808 */
[C---:B------:R-:W-:Y:S02]  /*d7d0*/  FMUL.FTZ R13, R2.reuse, R121 ;  /* 0x00000079020d7220 */ /* 0x040fe40000410000 */
[----:B------:R-:W-:Y:S02]  /*d7e0*/  FMUL.FTZ R64, R2, R64 ;  /* 0x0000004002407220 */ /* 0x000fe40000410000 */
[C---:B------:R-:W-:Y:S04]  /*d7f0*/  FMUL.FTZ R14, R0.reuse, R122 ;  /* 0x0000007a000e7220 */ /* 0x040fe80000410000 */
[----:B------:R-:W-:Y:S02]  /*d800*/  FMUL.FTZ R15, R0, R123 ;  /* 0x0000007b000f7220 */ /* 0x000fe40000410000 */
[----:B------:R-:W2:Y:S01]  /*d810*/  LDSM.16.MT88.4 R120, [R196+0xc000] ;  /* 0x00c00000c478783b */ /* 0x000ea20000004200 */
[----:B------:R-:W-:Y:S02]  /*d820*/  FMUL.FTZ R65, R2, R65 ;  /* 0x0000004102417220 */ /* 0x000fe40000410000 */
[C---:B------:R-:W-:Y:S02]  /*d830*/  FMUL.FTZ R66, R0.reuse, R66 ;  /* 0x0000004200427220 */ /* 0x040fe40000410000 */
[C---:B------:R-:W-:Y:S03]  /*d840*/  HMMA.16816.F32.BF16 R12, R128.reuse, R20, R12 ;  /* 0x00000014800c723c */ /* 0x040fe6000004180c */
[----:B------:R-:W-:Y:S02]  /*d850*/  FMUL.FTZ R67, R0, R67 ;  /* 0x0000004300437220 */ /* 0x000fe40000410000 */
[C---:B------:R-:W-:Y:S02]  /*d860*/  FMUL.FTZ R68, R2.reuse, R68 ;  /* 0x0000004402447220 */ /* 0x040fe40000410000 */
[C---:B------:R-:W-:Y:S01]  /*d870*/  FMUL.FTZ R20, R2.reuse, R112 ;  /* 0x0000007002147220 */ /* 0x040fe20000410000 */
[C---:B------:R-:W-:Y:S04]  /*d880*/  HMMA.16816.F32.BF16 R16, R128.reuse, R22, R16 ;  /* 0x000000168010723c */ /* 0x040fe80000041810 */
[C---:B------:R-:W-:Y:S02]  /*d890*/  FMUL.FTZ R21, R2.reuse, R113 ;  /* 0x0000007102157220 */ /* 0x040fe40000410000 */
[----:B------:R-:W-:Y:S02]  /*d8a0*/  FMUL.FTZ R69, R2, R69 ;  /* 0x0000004502457220 */ /* 0x000fe40000410000 */
[C---:B------:R-:W-:Y:S04]  /*d8b0*/  FMUL.FTZ R22, R0.reuse, R114 ;  /* 0x0000007200167220 */ /* 0x040fe80000410000 */
[C---:B------:R-:W-:Y:S02]  /*d8c0*/  FMUL.FTZ R23, R0.reuse, R115 ;  /* 0x0000007300177220 */ /* 0x040fe40000410000 */
[----:B------:R-:W3:Y:S01]  /*d8d0*/  LDSM.16.MT88.4 R112, [R200+0xe000] ;  /* 0x00e00000c870783b */ /* 0x000ee20000004200 */
[C---:B------:R-:W-:Y:S02]  /*d8e0*/  FMUL.FTZ R70, R0.reuse, R70 ;  /* 0x0000004600467220 */ /* 0x040fe40000410000 */
[----:B------:R-:W-:Y:S02]  /*d8f0*/  FMUL.FTZ R71, R0, R71 ;  /* 0x0000004700477220 */ /* 0x000fe40000410000 */
[C---:B------:R-:W-:Y:S03]  /*d900*/  HMMA.16816.F32.BF16 R20, R128.reuse, R28, R20 ;  /* 0x0000001c8014723c */ /* 0x040fe60000041814 */
[C---:B------:R-:W-:Y:S02]  /*d910*/  FMUL.FTZ R72, R2.reuse, R72 ;  /* 0x0000004802487220 */ /* 0x040fe40000410000 */
[C---:B------:R-:W-:Y:S02]  /*d920*/  FMUL.FTZ R73, R2.reuse, R73 ;  /* 0x0000004902497220 */ /* 0x040fe40000410000 */
[C---:B------:R-:W-:Y:S01]  /*d930*/  FMUL.FTZ R28, R2.reuse, R104 ;  /* 0x00000068021c7220 */ /* 0x040fe20000410000 */
[C---:B------:R-:W-:Y:S04]  /*d940*/  HMMA.16816.F32.BF16 R24, R128.reuse, R30, R24 ;  /* 0x0000001e8018723c */ /* 0x040fe80000041818 */
[----:B------:R-:W-:Y:S02]  /*d950*/  FMUL.FTZ R29, R2, R105 ;  /* 0x00000069021d7220 */ /* 0x000fe40000410000 */
[C---:B------:R-:W-:Y:S02]  /*d960*/  FMUL.FTZ R74, R0.reuse, R74 ;  /* 0x0000004a004a7220 */ /* 0x040fe40000410000 */
[C---:B------:R-:W-:Y:S04]  /*d970*/  FMUL.FTZ R30, R0.reuse, R106 ;  /* 0x0000006a001e7220 */ /* 0x040fe80000410000 */
[C---:B------:R-:W-:Y:S02]  /*d980*/  FMUL.FTZ R31, R0.reuse, R107 ;  /* 0x0000006b001f7220 */ /* 0x040fe40000410000 */
[----:B------:R-:W4:Y:S01]  /*d990*/  LDSM.16.MT88.4 R104, [R198+0xe000] ;  /* 0x00e00000c668783b */ /* 0x000f220000004200 */
[----:B------:R-:W-:Y:S02]  /*d9a0*/  FMUL.FTZ R75, R0, R75 ;  /* 0x0000004b004b7220 */ /* 0x000fe40000410000 */
[C---:B------:R-:W-:Y:S02]  /*d9b0*/  FMUL.FTZ R76, R2.reuse, R76 ;  /* 0x0000004c024c7220 */ /* 0x040fe40000410000 */
[C---:B--2---:R-:W-:Y:S03]  /*d9c0*/  HMMA.16816.F32.BF16 R28, R128.reuse, R120, R28 ;  /* 0x00000078801c723c */ /* 0x044fe6000004181c */
[----:B------:R-:W-:Y:S02]  /*d9d0*/  FMUL.FTZ R77, R2, R77 ;  /* 0x0000004d024d7220 */ /* 0x000fe40000410000 */
[C---:B------:R-:W-:Y:S02]  /*d9e0*/  FMUL.FTZ R78, R0.reuse, R78 ;  /* 0x0000004e004e7220 */ /* 0x040fe40000410000 */
[----:B------:R-:W-:Y:S01]  /*d9f0*/  FMUL.FTZ R79, R0, R79 ;  /* 0x0000004f004f7220 */ /* 0x000fe20000410000 */
[C---:B------:R-:W-:Y:S01]  /*da00*/  HMMA.16816.F32.BF16 R32, R128.reuse, R122, R32 ;  /* 0x0000007a8020723c */ /* 0x040fe20000041820 */
[----:B------:R-:W-:Y:S03]  /*da10*/  LDSM.16.MT88.4 R120, [R196+0xc800] ;  /* 0x00c80000c478783b */ /* 0x000fe60000004200 */
[C---:B------:R-:W-:Y:S02]  /*da20*/  FMUL.FTZ R80, R2.reuse, R80 ;  /* 0x0000005002507220 */ /* 0x040fe40000410000 */
[----:B------:R-:W-:Y:S02]  /*da30*/  FMUL.FTZ R81, R2, R81 ;  /* 0x0000005102517220 */ /* 0x000fe40000410000 */
[C---:B---3--:R-:W-:Y:S04]  /*da40*/  HMMA.16816.F32.BF16 R36, R128.reuse, R112, R36 ;  /* 0x000000708024723c */ /* 0x048fe80000041824 */
[C---:B------:R-:W-:Y:S02]  /*da50*/  FMUL.FTZ R82, R0.reuse, R82 ;  /* 0x0000005200527220 */ /* 0x040fe40000410000 */
[----:B------:R-:W-:Y:S02]  /*da60*/  FMUL.FTZ R83, R0, R83 ;  /* 0x0000005300537220 */ /* 0x000fe40000410000 */
[C---:B------:R-:W-:Y:S01]  /*da70*/  HMMA.16816.F32.BF16 R40, R128.reuse, R114, R40 ;  /* 0x000000728028723c */ /* 0x040fe20000041828 */
[----:B------:R-:W-:Y:S03]  /*da80*/  LDSM.16.MT88.4 R112, [R200+0xc800] ;  /* 0x00c80000c870783b */ /* 0x000fe60000004200 */
[C---:B------:R-:W-:Y:S02]  /*da90*/  FMUL.FTZ R84, R2.reuse, R84 ;  /* 0x0000005402547220 */ /* 0x040fe40000410000 */
[----:B------:R-:W-:Y:S02]  /*daa0*/  FMUL.FTZ R85, R2, R85 ;  /* 0x0000005502557220 */ /* 0x000fe40000410000 */
[C---:B------:R-:W-:Y:S01]  /*dab0*/  FMUL.FTZ R86, R0.reuse, R86 ;  /* 0x0000005600567220 */ /* 0x040fe20000410000 */
[C---:B----4-:R-:W-:Y:S03]  /*dac0*/  HMMA.16816.F32.BF16 R44, R128.reuse, R104, R44 ;  /* 0x00000068802c723c */ /* 0x050fe6000004182c */
[----:B------:R-:W-:Y:S02]  /*dad0*/  FMUL.FTZ R87, R0, R87 ;  /* 0x0000005700577220 */ /* 0x000fe40000410000 */
[--C-:B------:R-:W-:Y:S02]  /*dae0*/  FFMA.FTZ R179, R249, c[0x0][0x23c], -R144.reuse ;  /* 0x00008f00f9b37a23 */ /* 0x100fe40000010890 */
[--C-:B------:R-:W-:Y:S01]  /*daf0*/  FFMA.FTZ R181, R246, c[0x0][0x23c], -R145.reuse ;  /* 0x00008f00f6b57a23 */ /* 0x100fe20000010891 */
[C---:B------:R-:W-:Y:S01]  /*db00*/  HMMA.16816.F32.BF16 R48, R128.reuse, R106, R48 ;  /* 0x0000006a8030723c */ /* 0x040fe20000041830 */
[----:B------:R-:W2:Y:S02]  /*db10*/  LDSM.16.MT88.4 R104, [R200+0x10000] ;  /* 0x01000000c868783b */ /* 0x000ea40000004200 */
[----:B------:R-:W3:Y:S01]  /*db20*/  MUFU.EX2 R179, R179 ;  /* 0x000000b300b37308 */ /* 0x000ee20000000800 */
[--C-:B------:R-:W-:Y:S02]  /*db30*/  FFMA.FTZ R180, R244, c[0x0][0x23c], -R145.reuse ;  /* 0x00008f00f4b47a23 */ /* 0x100fe40000010891 */
[--C-:B------:R-:W-:Y:S02]  /*db40*/  FFMA.FTZ R182, R247, c[0x0][0x23c], -R144.reuse ;  /* 0x00008f00f7b67a23 */ /* 0x100fe40000010890 */
[C---:B------:R-:W-:Y:S04]  /*db50*/  HMMA.16816.F32.BF16 R52, R128.reuse, R100, R52 ;  /* 0x000000648034723c */ /* 0x040fe80000041834 */
[--C-:B------:R-:W-:Y:S01]  /*db60*/  FFMA.FTZ R183, R245, c[0x0][0x23c], -R144.reuse ;  /* 0x00008f00f5b77a23 */ /* 0x100fe20000010890 */
[----:B------:R-:W-:Y:S01]  /*db70*/  MUFU.EX2 R181, R181 ;  /* 0x000000b500b57308 */ /* 0x000fe20000000800 */
[C---:B------:R-:W-:Y:S02]  /*db80*/  FMUL.FTZ R88, R2.reuse, R88 ;  /* 0x0000005802587220 */ /* 0x040fe40000410000 */
[C---:B------:R-:W-:Y:S01]  /*db90*/  HMMA.16816.F32.BF16 R56, R128.reuse, R102, R56 ;  /* 0x000000668038723c */ /* 0x040fe20000041838 */
[----:B------:R-:W4:Y:S03]  /*dba0*/  LDSM.16.MT88.4 R100, [R198+0x10000] ;  /* 0x01000000c664783b */ /* 0x000f260000004200 */
[----:B------:R-:W-:Y:S02]  /*dbb0*/  FMUL.FTZ R89, R2, R89 ;  /* 0x0000005902597220 */ /* 0x000fe40000410000 */
[C---:B------:R-:W-:Y:S01]  /*dbc0*/  FMUL.FTZ R90, R0.reuse, R90 ;  /* 0x0000005a005a7220 */ /* 0x040fe20000410000 */
[----:B------:R-:W5:Y:S01]  /*dbd0*/  MUFU.EX2 R180, R180 ;  /* 0x000000b400b47308 */ /* 0x000f620000000800 */
[C---:B------:R-:W-:Y:S04]  /*dbe0*/  HMMA.16816.F32.BF16 R60, R128.reuse, R108, R60 ;  /* 0x0000006c803c723c */ /* 0x040fe8000004183c */
[----:B------:R-:W-:Y:S02]  /*dbf0*/  FMUL.FTZ R91, R0, R91 ;  /* 0x0000005b005b7220 */ /* 0x000fe40000410000 */
[C---:B------:R-:W-:Y:S02]  /*dc00*/  FMUL.FTZ R92, R2.reuse, R92 ;  /* 0x0000005c025c7220 */ /* 0x040fe40000410000 */
[C---:B------:R-:W-:Y:S01]  /*dc10*/  HMMA.16816.F32.BF16 R64, R128.reuse, R110, R64 ;  /* 0x0000006e8040723c */ /* 0x040fe20000041840 */
[----:B------:R-:W5:Y:S01]  /*dc20*/  LDSM.16.MT88.4 R108, [R197+0x10000] ;  /* 0x01000000c56c783b */ /* 0x000f620000004200 */
[----:B------:R-:W-:Y:S02]  /*dc30*/  MUFU.EX2 R182, R182 ;  /* 0x000000b600b67308 */ /* 0x000fe40000000800 */
[----:B------:R-:W-:Y:S02]  /*dc40*/  FMUL.FTZ R93, R2, R93 ;  /* 0x0000005d025d7220 */ /* 0x000fe40000410000 */
[C---:B------:R-:W-:Y:S02]  /*dc50*/  FMUL.FTZ R94, R0.reuse, R94 ;  /* 0x0000005e005e7220 */ /* 0x040fe40000410000 */
[----:B------:R-:W-:Y:S01]  /*dc60*/  FMUL.FTZ R95, R0, R95 ;  /* 0x0000005f005f7220 */ /* 0x000fe20000410000 */
[C---:B--2---:R-:W-:Y:S03]  /*dc70*/  HMMA.16816.F32.BF16 R68, R128.reuse, R104, R68 ;  /* 0x000000688044723c */ /* 0x044fe60000041844 */
[C---:B------:R-:W-:Y:S01]  /*dc80*/  FMUL.FTZ R96, R2.reuse, R96 ;  /* 0x0000006002607220 */ /* 0x040fe20000410000 */
[----:B------:R-:W2:Y:S01]  /*dc90*/  MUFU.EX2 R183, R183 ;  /* 0x000000b700b77308 */ /* 0x000ea20000000800 */
[----:B------:R-:W-:Y:S02]  /*dca0*/  FMUL.FTZ R97, R2, R97 ;  /* 0x0000006102617220 */ /* 0x000fe40000410000 */
[C---:B------:R-:W-:Y:S01]  /*dcb0*/  FMUL.FTZ R98, R0.reuse, R98 ;  /* 0x0000006200627220 */ /* 0x040fe20000410000 */
[C---:B------:R-:W-:Y:S01]  /*dcc0*/  HMMA.16816.F32.BF16 R72, R128.reuse, R106, R72 ;  /* 0x0000006a8048723c */ /* 0x040fe20000041848 */
[----:B------:R-:W2:Y:S03]  /*dcd0*/  LDSM.16.MT88.4 R104, [R196+0x10000] ;  /* 0x01000000c468783b */ /* 0x000ea60000004200 */
[----:B------:R-:W-:Y:S02]  /*dce0*/  FMUL.FTZ R99, R0, R99 ;  /* 0x0000006300637220 */ /* 0x000fe40000410000 */
[--C-:B------:R-:W-:Y:S02]  /*dcf0*/  FFMA.FTZ R242, R242, c[0x0][0x23c], -R145.reuse ;  /* 0x00008f00f2f27a23 */ /* 0x100fe40000010891 */
[C---:B----4-:R-:W-:Y:S04]  /*dd00*/  HMMA.16816.F32.BF16 R76, R128.reuse, R100, R76 ;  /* 0x00000064804c723c */ /* 0x050fe8000004184c */
[--C-:B------:R-:W-:Y:S01]  /*dd10*/  FFMA.FTZ R245, R240, c[0x0][0x23c], -R145.reuse ;  /* 0x00008f00f0f57a23 */ /* 0x100fe20000010891 */
[----:B------:R-:W-:Y:S01]  /*dd20*/  MUFU.EX2 R242, R242 ;  /* 0x000000f200f27308 */ /* 0x000fe20000000800 */
[--C-:B------:R-:W-:Y:S01]  /*dd30*/  FFMA.FTZ R240, R243, c[0x0][0x23c], -R144.reuse ;  /* 0x00008f00f3f07a23 */ /* 0x100fe20000010890 */
[----:B-1----:R-:W-:Y:S01]  /*dd40*/  F2FP.BF16.PACK_AB R100, R177, R176 ;  /* 0x000000b0b164723e */ /* 0x002fe200000010ff */
[C---:B------:R-:W-:Y:S04]  /*dd50*/  HMMA.16816.F32.BF16 R80, R128.reuse, R102, R80 ;  /* 0x000000668050723c */ /* 0x040fe80000041850 */
[----:B---3--:R-:W-:Y:S01]  /*dd60*/  F2FP.BF16.PACK_AB R101, R179, R178 ;  /* 0x000000b2b365723e */ /* 0x008fe200000010ff */
[--C-:B------:R-:W-:Y:S02]  /*dd70*/  FFMA.FTZ R241, R241, c[0x0][0x23c], -R144.reuse ;  /* 0x00008f00f1f17a23 */ /* 0x100fe40000010890 */
[----:B-----5:R-:W-:Y:S01]  /*dd80*/  F2FP.BF16.PACK_AB R102, R180, R181 ;  /* 0x000000b5b466723e */ /* 0x020fe200000010ff */
[C---:B------:R-:W-:Y:S01]  /*dd90*/  HMMA.16816.F32.BF16 R84, R128.reuse, R108, R84 ;  /* 0x0000006c8054723c */ /* 0x040fe20000041854 */
[----:B------:R-:W1:Y:S03]  /*dda0*/  MUFU.EX2 R245, R245 ;  /* 0x000000f500f57308 */ /* 0x000e660000000800 */
[----:B--2---:R-:W-:Y:S01]  /*ddb0*/  F2FP.BF16.PACK_AB R103, R183, R182 ;  /* 0x000000b6b767723e */ /* 0x004fe200000010ff */
[--C-:B------:R-:W-:Y:S02]  /*ddc0*/  FFMA.FTZ R238, R238, c[0x0][0x23c], -R145.reuse ;  /* 0x00008f00eeee7a23 */ /* 0x100fe40000010891 */
[--C-:B------:R-:W-:Y:S01]  /*ddd0*/  FFMA.FTZ R243, R236, c[0x0][0x23c], -R145.reuse ;  /* 0x00008f00ecf37a23 */ /* 0x100fe20000010891 */
[C---:B------:R-:W-:Y:S01]  /*dde0*/  HMMA.16816.F32.BF16 R88, R128.reuse, R110, R88 ;  /* 0x0000006e8058723c */ /* 0x040fe20000041858 */
[----:B------:R-:W2:Y:S02]  /*ddf0*/  LDSM.16.MT88.4 R108, [R197+0xc800] ;  /* 0x00c80000c56c783b */ /* 0x000ea40000004200 */
[----:B------:R-:W-:Y:S01]  /*de00*/  MUFU.EX2 R240, R240 ;  /* 0x000000f000f07308 */ /* 0x000fe20000000800 */
[--C-:B------:R-:W-:Y:S02]  /*de10*/  FFMA.FTZ R236, R239, c[0x0][0x23c], -R144.reuse ;  /* 0x00008f00efec7a23 */ /* 0x100fe40000010890 */
[--C-:B------:R-:W-:Y:S02]  /*de20*/  FFMA.FTZ R237, R237, c[0x0][0x23c], -R144.reuse ;  /* 0x00008f00eded7a23 */ /* 0x100fe40000010890 */
[--C-:B------:R-:W-:Y:S01]  /*de30*/  FFMA.FTZ R232, R232, c[0x0][0x23c], -R145.reuse ;  /* 0x00008f00e8e87a23 */ /* 0x100fe20000010891 */
[C---:B------:R-:W-:Y:S03]  /*de40*/  HMMA.16816.F32.BF16 R92, R128.reuse, R104, R92 ;  /* 0x00000068805c723c */ /* 0x040fe6000004185c */
[--C-:B------:R-:W-:Y:S01]  /*de50*/  FFMA.FTZ R239, R234, c[0x0][0x23c], -R145.reuse ;  /* 0x00008f00eaef7a23 */ /* 0x100fe20000010891 */
[----:B------:R-:W3:Y:S01]  /*de60*/  MUFU.EX2 R241, R241 ;  /* 0x000000f100f17308 */ /* 0x000ee20000000800 */
[--C-:B------:R-:W-:Y:S02]  /*de70*/  FFMA.FTZ R234, R235, c[0x0][0x23c], -R144.reuse ;  /* 0x00008f00ebea7a23 */ /* 0x100fe40000010890 */
[--C-:B------:R-:W-:Y:S01]  /*de80*/  FFMA.FTZ R233, R233, c[0x0][0x23c], -R144.reuse ;  /* 0x00008f00e9e97a23 */ /* 0x100fe20000010890 */
[----:B------:R-:W-:Y:S01]  /*de90*/  HMMA.16816.F32.BF16 R96, R128, R106, R96 ;  /* 0x0000006a8060723c */ /* 0x000fe20000041860 */
[----:B------:R-:W4:Y:S03]  /*dea0*/  LDSM.16.MT88.4 R104, [R196+0xe800] ;  /* 0x00e80000c468783b */ /* 0x000f260000004200 */
[--C-:B------:R-:W-:Y:S02]  /*deb0*/  FFMA.FTZ R228, R228, c[0x0][0x23c], -R145.reuse ;  /* 0x00008f00e4e47a23 */ /* 0x100fe40000010891 */
[----:B------:R-:W-:Y:S01]  /*dec0*/  FFMA.FTZ R145, R226, c[0x0][0x23c], -R145 ;  /* 0x00008f00e2917a23 */ /* 0x000fe20000010891 */
[----:B------:R-:W-:Y:S01]  /*ded0*/  MUFU.EX2 R238, R238 ;  /* 0x000000ee00ee7308 */ /* 0x000fe20000000800 */
[C---:B------:R-:W-:Y:S01]  /*dee0*/  HMMA.16816.F32.BF16 R4, R100.reuse, R112, R4 ;  /* 0x000000706404723c */ /* 0x040fe20000041804 */
[----:B------:R-:W-:Y:S04]  /*def0*/  LDSM.16.MT88.4 R128, [R198+0xf000] ;  /* 0x00f00000c680783b */ /* 0x000fe80000004200 */
[--C-:B------:R-:W-:Y:S02]  /*df00*/  FFMA.FTZ R134, R134, c[0x0][0x23c], -R144.reuse ;  /* 0x00008f0086867a23 */ /* 0x100fe40000010890 */
[----:B------:R-:W-:Y:S01]  /*df10*/  FFMA.FTZ R144, R133, c[0x0][0x23c], -R144 ;  /* 0x00008f0085907a23 */ /* 0x000fe20000010890 */
[C---:B------:R-:W-:Y:S01]  /*df20*/  HMMA.16816.F32.BF16 R8, R100.reuse, R114, R8 ;  /* 0x000000726408723c */ /* 0x040fe20000041808 */
[----:B------:R-:W-:Y:S01]  /*df30*/  LDSM.16.MT88.4 R112, [R198+0x10800] ;  /* 0x01080000c670783b */ /* 0x000fe20000004200 */
[----:B------:R-:W-:Y:S02]  /*df40*/  MUFU.EX2 R235, R145 ;  /* 0x0000009100eb7308 */ /* 0x000fe40000000800 */
[----:B------:R-:W-:Y:S02]  /*df50*/  FFMA.FTZ R175, R2, R229, R175 ;  /* 0x000000e502af7223 */ /* 0x000fe400000100af */
[----:B------:R-:W-:Y:S01]  /*df60*/  FFMA.FTZ R171, R0, R227, R171 ;  /* 0x000000e300ab7223 */ /* 0x000fe200000100ab */
[----:B------:R-:W-:Y:S01]  /*df70*/  IADD3 R0, R215, -0x1, RZ ;  /* 0xffffffffd7007810 */ /* 0x000fe20007ffe0ff */
[C---:B------:R-:W-:Y:S04]  /*df80*/  HMMA.16816.F32.BF16 R12, R100.reuse, R116, R12 ;  /* 0x00000074640c723c */ /* 0x040fe8000004180c */
[----:B------:R5:W-:Y:S01]  /*df90*/  MUFU.EX2 R133, R144 ;  /* 0x0000009000857308 */ /* 0x000be20000000800 */
[----:B------:R-:W-:Y:S01]  /*dfa0*/  FADD.FTZ R174, R174, R175 ;  /* 0x000000afaeae7221 */ /* 0x000fe20000010000 */
[----:B------:R-:W-:Y:S01]  /*dfb0*/  MOV R215, R0 ;  /* 0x0000000000d77202 */ /* 0x000fe20000000f00 */
[----:B------:R-:W-:Y:S01]  /*dfc0*/  FADD.FTZ R170, R170, R171 ;  /* 0x000000abaaaa7221 */ /* 0x000fe20000010000 */
[C---:B------:R-:W-:Y:S01]  /*dfd0*/  HMMA.16816.F32.BF16 R16, R100.reuse, R118, R16 ;  /* 0x000000766410723c */ /* 0x040fe20000041810 */
[----:B------:R-:W-:Y:S03]  /*dfe0*/  LDSM.16.MT88.4 R116, [R197+0x10800] ;  /* 0x01080000c574783b */ /* 0x000fe60000004200 */
[----:B------:R-:W-:Y:S01]  /*dff0*/  FADD.FTZ R173, R173, R174 ;  /* 0x000000aeadad7221 */ /* 0x000fe20000010000 */
[----:B------:R-:W-:Y:S01]  /*e000*/  MOV R0, R3 ;  /* 0x0000000300007202 */ /* 0x000fe20000000f00 */
[----:B------:R-:W1:Y:S02]  /*e010*/  MUFU.EX2 R243, R243 ;  /* 0x000000f300f37308 */ /* 0x000e640000000800 */
[C---:B--2---:R-:W-:Y:S04]  /*e020*/  HMMA.16816.F32.BF16 R20, R100.reuse, R108, R20 ;  /* 0x0000006c6414723c */ /* 0x044fe80000041814 */
[----:B------:R-:W-:Y:S04]  /*e030*/  FADD.FTZ R173, R172, R173 ;  /* 0x000000adacad7221 */ /* 0x000fe80000010000 */
[C---:B------:R-:W-:Y:S01]  /*e040*/  HMMA.16816.F32.BF16 R24, R100.reuse, R110, R24 ;  /* 0x0000006e6418723c */ /* 0x040fe20000041818 */
[----:B------:R-:W2:Y:S01]  /*e050*/  LDSM.16.MT88.4 R108, [R200+0x10800] ;  /* 0x01080000c86c783b */ /* 0x000ea20000004200 */
[----:B------:R-:W-:Y:S02]  /*e060*/  MUFU.EX2 R236, R236 ;  /* 0x000000ec00ec7308 */ /* 0x000fe40000000800 */
[----:B------:R-:W-:Y:S04]  /*e070*/  FADD.FTZ R176, R176, R173 ;  /* 0x000000adb0b07221 */ /* 0x000fe80000010000 */
[C---:B------:R-:W-:Y:S01]  /*e080*/  HMMA.16816.F32.BF16 R28, R100.reuse, R120, R28 ;  /* 0x00000078641c723c */ /* 0x040fe2000004181c */
[----:B-----5:R-:W-:Y:S03]  /*e090*/  LDSM.16.MT88.4 R144, [R196+0xd800] ;  /* 0x00d80000c490783b */ /* 0x020fe60000004200 */
[----:B------:R-:W5:Y:S01]  /*e0a0*/  MUFU.EX2 R237, R237 ;  /* 0x000000ed00ed7308 */ /* 0x000f620000000800 */
[----:B------:R-:W-:Y:S03]  /*e0b0*/  FADD.FTZ R176, R177, R176 ;  /* 0x000000b0b1b07221 */ /* 0x000fe60000010000 */
[C---:B------:R-:W-:Y:S01]  /*e0c0*/  HMMA.16816.F32.BF16 R32, R100.reuse, R122, R32 ;  /* 0x0000007a6420723c */ /* 0x040fe20000041820 */
[----:B------:R-:W-:Y:S03]  /*e0d0*/  LDSM.16.MT88.4 R120, [R198+0xd000] ;  /* 0x00d00000c678783b */ /* 0x000fe60000004200 */
[----:B------:R-:W-:Y:S02]  /*e0e0*/  FADD.FTZ R181, R181, R176 ;  /* 0x000000b0b5b57221 */ /* 0x000fe40000010000 */
[----:B------:R-:W-:Y:S02]  /*e0f0*/  MUFU.EX2 R232, R232 ;  /* 0x000000e800e87308 */ /* 0x000fe40000000800 */
[C---:B------:R-:W-:Y:S04]  /*e100*/  HMMA.16816.F32.BF16 R36, R100.reuse, R124, R36 ;  /* 0x0000007c6424723c */ /* 0x040fe80000041824 */
[----:B------:R-:W-:Y:S04]  /*e110*/  FADD.FTZ R181, R180, R181 ;  /* 0x000000b5b4b57221 */ /* 0x000fe80000010000 */
[C---:B------:R-:W-:Y:S01]  /*e120*/  HMMA.16816.F32.BF16 R40, R100.reuse, R126, R40 ;  /* 0x0000007e6428723c */ /* 0x040fe20000041828 */
[----:B------:R-:W-:Y:S01]  /*e130*/  LDSM.16.MT88.4 R124, [R196+0xd000] ;  /* 0x00d00000c47c783b */ /* 0x000fe20000004200 */
[----:B------:R-:W1:Y:S06]  /*e140*/  MUFU.EX2 R239, R239 ;  /* 0x000000ef00ef7308 */ /* 0x000e6c0000000800 */
[C---:B------:R-:W-:Y:S04]  /*e150*/  HMMA.16816.F32.BF16 R44, R100.reuse, R136, R44 ;  /* 0x00000088642c723c */ /* 0x040fe8000004182c */
[----:B------:R-:W-:Y:S04]  /*e160*/  MUFU.EX2 R234, R234 ;  /* 0x000000ea00ea7308 */ /* 0x000fe80000000800 */
[C---:B------:R-:W-:Y:S01]  /*e170*/  HMMA.16816.F32.BF16 R48, R100.reuse, R138, R48 ;  /* 0x0000008a6430723c */ /* 0x040fe20000041830 */
[----:B------:R-:W-:Y:S05]  /*e180*/  LDSM.16.MT88.4 R136, [R197+0xf000] ;  /* 0x00f00000c588783b */ /* 0x000fea0000004200 */
[----:B------:R-:W1:Y:S02]  /*e190*/  MUFU.EX2 R233, R233 ;  /* 0x000000e900e97308 */ /* 0x000e640000000800 */
[C---:B------:R-:W-:Y:S08]  /*e1a0*/  HMMA.16816.F32.BF16 R52, R100.reuse, R140, R52 ;  /* 0x0000008c6434723c */ /* 0x040ff00000041834 */
[C---:B------:R-:W-:Y:S01]  /*e1b0*/  HMMA.16816.F32.BF16 R56, R100.reuse, R142, R56 ;  /* 0x0000008e6438723c */ /* 0x040fe20000041838 */
[----:B------:R-:W-:Y:S01]  /*e1c0*/  LDSM.16.MT88.4 R140, [R197+0xd800] ;  /* 0x00d80000c58c783b */ /* 0x000fe20000004200 */
[----:B------:R-:W1:Y:S06]  /*e1d0*/  MUFU.EX2 R228, R228 ;  /* 0x000000e400e47308 */ /* 0x000e6c0000000800 */
[C---:B----4-:R-:W-:Y:S04]  /*e1e0*/  HMMA.16816.F32.BF16 R60, R100.reuse, R104, R60 ;  /* 0x00000068643c723c */ /* 0x050fe8000004183c */
[----:B------:R-:W4:Y:S04]  /*e1f0*/  MUFU.EX2 R134, R134 ;  /* 0x0000008600867308 */ /* 0x000f280000000800 */
[C---:B------:R-:W-:Y:S01]  /*e200*/  HMMA.16816.F32.BF16 R64, R100.reuse, R106, R64 ;  /* 0x0000006a6440723c */ /* 0x040fe20000041840 */
[----:B------:R-:W1:Y:S07]  /*e210*/  LDSM.16.MT88.4 R104, [R196+0x10800] ;  /* 0x01080000c468783b */ /* 0x000e6e0000004200 */
[C---:B--2---:R-:W-:Y:S08]  /*e220*/  HMMA.16816.F32.BF16 R68, R100.reuse, R108, R68 ;  /* 0x0000006c6444723c */ /* 0x044ff00000041844 */
[C---:B------:R-:W-:Y:S01]  /*e230*/  HMMA.16816.F32.BF16 R72, R100.reuse, R110, R72 ;  /* 0x0000006e6448723c */ /* 0x040fe20000041848 */
[----:B------:R-:W2:Y:S07]  /*e240*/  LDSM.16.MT88.4 R108, [R200+0xd000] ;  /* 0x00d00000c86c783b */ /* 0x000eae0000004200 */
[C---:B------:R-:W-:Y:S08]  /*e250*/  HMMA.16816.F32.BF16 R76, R100.reuse, R112, R76 ;  /* 0x00000070644c723c */ /* 0x040ff0000004184c */
[C---:B------:R-:W-:Y:S01]  /*e260*/  HMMA.16816.F32.BF16 R80, R100.reuse, R114, R80 ;  /* 0x000000726450723c */ /* 0x040fe20000041850 */
[----:B------:R-:W2:Y:S07]  /*e270*/  LDSM.16.MT88.4 R112, [R197+0xd000] ;  /* 0x00d00000c570783b */ /* 0x000eae0000004200 */
[C---:B------:R-:W-:Y:S08]  /*e280*/  HMMA.16816.F32.BF16 R84, R100.reuse, R116, R84 ;  /* 0x000000746454723c */ /* 0x040ff00000041854 */
[C---:B------:R-:W-:Y:S01]  /*e290*/  HMMA.16816.F32.BF16 R88, R100.reuse, R118, R88 ;  /* 0x000000766458723c */ /* 0x040fe20000041858 */
[----:B------:R-:W4:Y:S07]  /*e2a0*/  LDSM.16.MT88.4 R116, [R200+0xf000] ;  /* 0x00f00000c874783b */ /* 0x000f2e0000004200 */
[C---:B-1----:R-:W-:Y:S08]  /*e2b0*/  HMMA.16816.F32.BF16 R92, R100.reuse, R104, R92 ;  /* 0x00000068645c723c */ /* 0x042ff0000004185c */
[----:B------:R-:W-:Y:S01]  /*e2c0*/  HMMA.16816.F32.BF16 R96, R100, R106, R96 ;  /* 0x0000006a6460723c */ /* 0x000fe20000041860 */
[----:B------:R-:W1:Y:S06]  /*e2d0*/  LDSM.16.MT88.4 R104, [R196+0xf000] ;  /* 0x00f00000c468783b */ /* 0x000e6c0000004200 */
[----:B------:R-:W-:Y:S01]  /*e2e0*/  F2FP.BF16.PACK_AB R100, R245, R242 ;  /* 0x000000f2f564723e */ /* 0x000fe200000010ff */
[----:B------:R-:W-:Y:S01]  /*e2f0*/  FADD.FTZ R242, R242, R181 ;  /* 0x000000b5f2f27221 */ /* 0x000fe20000010000 */
[----:B---3--:R-:W-:Y:S03]  /*e300*/  F2FP.BF16.PACK_AB R101, R241, R240 ;  /* 0x000000f0f165723e */ /* 0x008fe600000010ff */
[----:B------:R-:W-:Y:S01]  /*e310*/  F2FP.BF16.PACK_AB R102, R243, R238 ;  /* 0x000000eef366723e */ /* 0x000fe200000010ff */
[----:B------:R-:W-:Y:S01]  /*e320*/  FADD.FTZ R245, R245, R242 ;  /* 0x000000f2f5f57221 */ /* 0x000fe20000010000 */
[----:B-----5:R-:W-:Y:S03]  /*e330*/  F2FP.BF16.PACK_AB R103, R237, R236 ;  /* 0x000000eced67723e */ /* 0x020fe600000010ff */
[----:B------:R-:W-:Y:S04]  /*e340*/  FADD.FTZ R238, R238, R245 ;  /* 0x000000f5eeee7221 */ /* 0x000fe80000010000 */
[C---:B--2---:R-:W-:Y:S03]  /*e350*/  HMMA.16816.F32.BF16 R4, R100.reuse, R108, R4 ;  /* 0x0000006c6404723c */ /* 0x044fe60000041804 */
[----:B------:R-:W-:Y:S05]  /*e360*/  FADD.FTZ R243, R243, R238 ;  /* 0x000000eef3f37221 */ /* 0x000fea0000010000 */
[C---:B------:R-:W-:Y:S01]  /*e370*/  HMMA.16816.F32.BF16 R8, R100.reuse, R110, R8 ;  /* 0x0000006e6408723c */ /* 0x040fe20000041808 */
[----:B------:R-:W2:Y:S07]  /*e380*/  LDSM.16.MT88.4 R108, [R200+0x11000] ;  /* 0x01100000c86c783b */ /* 0x000eae0000004200 */
[C---:B------:R-:W-:Y:S08]  /*e390*/  HMMA.16816.F32.BF16 R12, R100.reuse, R120, R12 ;  /* 0x00000078640c723c */ /* 0x040ff0000004180c */
[C---:B------:R-:W-:Y:S08]  /*e3a0*/  HMMA.16816.F32.BF16 R16, R100.reuse, R122, R16 ;  /* 0x0000007a6410723c */ /* 0x040ff00000041810 */
[C---:B------:R-:W-:Y:S08]  /*e3b0*/  HMMA.16816.F32.BF16 R20, R100.reuse, R112, R20 ;  /* 0x000000706414723c */ /* 0x040ff00000041814 */
[C---:B------:R-:W-:Y:S01]  /*e3c0*/  HMMA.16816.F32.BF16 R24, R100.reuse, R114, R24 ;  /* 0x000000726418723c */ /* 0x040fe20000041818 */
[----:B------:R-:W3:Y:S07]  /*e3d0*/  LDSM.16.MT88.4 R112, [R198+0x11000] ;  /* 0x01100000c670783b */ /* 0x000eee0000004200 */
[C---:B------:R-:W-:Y:S08]  /*e3e0*/  HMMA.16816.F32.BF16 R28, R100.reuse, R124, R28 ;  /* 0x0000007c641c723c */ /* 0x040ff0000004181c */
[C---:B------:R-:W-:Y:S01]  /*e3f0*/  HMMA.16816.F32.BF16 R32, R100.reuse, R126, R32 ;  /* 0x0000007e6420723c */ /* 0x040fe20000041820 */
[----:B------:R-:W-:Y:S07]  /*e400*/  LDSM.16.MT88.4 R124, [R200+0xd800] ;  /* 0x00d80000c87c783b */ /* 0x000fee0000004200 */
[C---:B----4-:R-:W-:Y:S08]  /*e410*/  HMMA.16816.F32.BF16 R36, R100.reuse, R116, R36 ;  /* 0x000000746424723c */ /* 0x050ff00000041824 */
[C---:B------:R-:W-:Y:S01]  /*e420*/  HMMA.16816.F32.BF16 R40, R100.reuse, R118, R40 ;  /* 0x000000766428723c */ /* 0x040fe20000041828 */
[----:B------:R-:W4:Y:S07]  /*e430*/  LDSM.16.MT88.4 R116, [R197+0x11000] ;  /* 0x01100000c574783b */ /* 0x000f2e0000004200 */
[C---:B------:R-:W-:Y:S08]  /*e440*/  HMMA.16816.F32.BF16 R44, R100.reuse, R128, R44 ;  /* 0x00000080642c723c */ /* 0x040ff0000004182c */
[C---:B------:R-:W-:Y:S08]  /*e450*/  HMMA.16816.F32.BF16 R48, R100.reuse, R130, R48 ;  /* 0x000000826430723c */ /* 0x040ff00000041830 */
[C---:B------:R-:W-:Y:S07]  /*e460*/  HMMA.16816.F32.BF16 R52, R100.reuse, R136, R52 ;  /* 0x000000886434723c */ /* 0x040fee0000041834 */
[----:B------:R-:W-:Y:S01]  /*e470*/  F2FP.BF16.PACK_AB R136, R239, R232 ;  /* 0x000000e8ef88723e */ /* 0x000fe200000010ff */
[C---:B------:R-:W-:Y:S04]  /*e480*/  HMMA.16816.F32.BF16 R56, R100.reuse, R138, R56 ;  /* 0x0000008a6438723c */ /* 0x040fe80000041838 */
[----:B------:R-:W-:Y:S01]  /*e490*/  F2FP.BF16.PACK_AB R137, R233, R234 ;  /* 0x000000eae989723e */ /* 0x000fe200000010ff */
[----:B------:R-:W-:Y:S02]  /*e4a0*/  FADD.FTZ R232, R232, R243 ;  /* 0x000000f3e8e87221 */ /* 0x000fe40000010000 */
[----:B------:R-:W-:Y:S01]  /*e4b0*/  F2FP.BF16.PACK_AB R138, R235, R228 ;  /* 0x000000e4eb8a723e */ /* 0x000fe200000010ff */
[C---:B-1----:R-:W-:Y:S04]  /*e4c0*/  HMMA.16816.F32.BF16 R60, R100.reuse, R104, R60 ;  /* 0x00000068643c723c */ /* 0x042fe8000004183c */
[----:B------:R-:W-:Y:S01]  /*e4d0*/  F2FP.BF16.PACK_AB R139, R133, R134 ;  /* 0x00000086858b723e */ /* 0x000fe200000010ff */
[----:B------:R-:W-:Y:S03]  /*e4e0*/  FADD.FTZ R239, R239, R232 ;  /* 0x000000e8efef7221 */ /* 0x000fe60000010000 */
[C---:B------:R-:W-:Y:S01]  /*e4f0*/  HMMA.16816.F32.BF16 R64, R100.reuse, R106, R64 ;  /* 0x0000006a6440723c */ /* 0x040fe20000041840 */
[----:B------:R-:W1:Y:S03]  /*e500*/  LDSM.16.MT88.4 R104, [R196+0x11000] ;  /* 0x01100000c468783b */ /* 0x000e660000004200 */
[----:B------:R-:W-:Y:S04]  /*e510*/  FADD.FTZ R228, R228, R239 ;  /* 0x000000efe4e47221 */ /* 0x000fe80000010000 */
[C---:B--2---:R-:W-:Y:S04]  /*e520*/  HMMA.16816.F32.BF16 R68, R100.reuse, R108, R68 ;  /* 0x0000006c6444723c */ /* 0x044fe80000041844 */
[----:B------:R-:W-:Y:S04]  /*e530*/  FADD.FTZ R229, R235, R228 ;  /* 0x000000e4ebe57221 */ /* 0x000fe80000010000 */
[C---:B------:R-:W-:Y:S01]  /*e540*/  HMMA.16816.F32.BF16 R72, R100.reuse, R110, R72 ;  /* 0x0000006e6448723c */ /* 0x040fe20000041848 */
[----:B------:R-:W2:Y:S07]  /*e550*/  LDSM.16.MT88.4 R108, [R198+0xd800] ;  /* 0x00d80000c66c783b */ /* 0x000eae0000004200 */
[C---:B---3--:R-:W-:Y:S08]  /*e560*/  HMMA.16816.F32.BF16 R76, R100.reuse, R112, R76 ;  /* 0x00000070644c723c */ /* 0x048ff0000004184c */
[C---:B------:R-:W-:Y:S08]  /*e570*/  HMMA.16816.F32.BF16 R80, R100.reuse, R114, R80 ;  /* 0x000000726450723c */ /* 0x040ff00000041850 */
[C---:B----4-:R-:W-:Y:S08]  /*e580*/  HMMA.16816.F32.BF16 R84, R100.reuse, R116, R84 ;  /* 0x000000746454723c */ /* 0x050ff00000041854 */
[C---:B------:R-:W-:Y:S08]  /*e590*/  HMMA.16816.F32.BF16 R88, R100.reuse, R118, R88 ;  /* 0x000000766458723c */ /* 0x040ff00000041858 */
[C---:B-1----:R-:W-:Y:S08]  /*e5a0*/  HMMA.16816.F32.BF16 R92, R100.reuse, R104, R92 ;  /* 0x00000068645c723c */ /* 0x042ff0000004185c */
[----:B------:R-:W-:Y:S08]  /*e5b0*/  HMMA.16816.F32.BF16 R96, R100, R106, R96 ;  /* 0x0000006a6460723c */ /* 0x000ff00000041860 */
[C---:B------:R-:W-:Y:S01]  /*e5c0*/  HMMA.16816.F32.BF16 R128, R136.reuse, R124, R4 ;  /* 0x0000007c8880723c */ /* 0x040fe20000041804 */
[----:B------:R-:W1:Y:S07]  /*e5d0*/  LDSM.16.MT88.4 R4, [R198+0x11800] ;  /* 0x01180000c604783b */ /* 0x000e6e0000004200 */
[C---:B------:R-:W-:Y:S01]  /*e5e0*/  HMMA.16816.F32.BF16 R124, R136.reuse, R126, R8 ;  /* 0x0000007e887c723c */ /* 0x040fe20000041808 */
[----:B------:R-:W3:Y:S07]  /*e5f0*/  LDSM.16.MT88.4 R8, [R197+0x11800] ;  /* 0x01180000c508783b */ /* 0x000eee0000004200 */
[C---:B--2---:R-:W-:Y:S01]  /*e600*/  HMMA.16816.F32.BF16 R120, R136.reuse, R108, R12 ;  /* 0x0000006c8878723c */ /* 0x044fe2000004180c */
[----:B------:R-:W2:Y:S07]  /*e610*/  LDSM.16.MT88.4 R12, [R196+0x11800] ;  /* 0x01180000c40c783b */ /* 0x000eae0000004200 */
[C---:B------:R-:W-:Y:S08]  /*e620*/  HMMA.16816.F32.BF16 R116, R136.reuse, R110, R16 ;  /* 0x0000006e8874723c */ /* 0x040ff00000041810 */
        /* <DEDUP_REMOVED lines=14> */
[C---:B-1----:R-:W-:Y:S07]  /*e710*/  HMMA.16816.F32.BF16 R76, R136.reuse, R4, R76 ;  /* 0x00000004884c723c */ /* 0x042fee000004184c */
[----:B------:R-:W-:Y:S01]  /*e720*/  FADD.FTZ R5, R169, R170 ;  /* 0x000000aaa9057221 */ /* 0x000fe20000010000 */
[C---:B------:R-:W-:Y:S04]  /*e730*/  HMMA.16816.F32.BF16 R80, R136.reuse, R6, R80 ;  /* 0x000000068850723c */ /* 0x040fe80000041850 */
[----:B------:R-:W-:Y:S04]  /*e740*/  FADD.FTZ R5, R168, R5 ;  /* 0x00000005a8057221 */ /* 0x000fe80000010000 */
[C---:B---3--:R-:W-:Y:S04]  /*e750*/  HMMA.16816.F32.BF16 R84, R136.reuse, R8, R84 ;  /* 0x000000088854723c */ /* 0x048fe80000041854 */
[----:B------:R-:W-:Y:S04]  /*e760*/  FADD.FTZ R178, R178, R5 ;  /* 0x00000005b2b27221 */ /* 0x000fe80000010000 */
[C---:B------:R-:W-:Y:S04]  /*e770*/  HMMA.16816.F32.BF16 R88, R136.reuse, R10, R88 ;  /* 0x0000000a8858723c */ /* 0x040fe80000041858 */
[----:B------:R-:W-:Y:S04]  /*e780*/  FADD.FTZ R179, R179, R178 ;  /* 0x000000b2b3b37221 */ /* 0x000fe80000010000 */
[----:B------:R-:W-:Y:S01]  /*e790*/  FADD.FTZ R182, R182, R179 ;  /* 0x000000b3b6b67221 */ /* 0x000fe20000010000 */
[C---:B--2---:R-:W-:Y:S03]  /*e7a0*/  HMMA.16816.F32.BF16 R92, R136.reuse, R12, R92 ;  /* 0x0000000c885c723c */ /* 0x044fe6000004185c */
[----:B------:R-:W-:Y:S04]  /*e7b0*/  FADD.FTZ R183, R183, R182 ;  /* 0x000000b6b7b77221 */ /* 0x000fe80000010000 */
[----:B------:R-:W-:Y:S01]  /*e7c0*/  FADD.FTZ R240, R240, R183 ;  /* 0x000000b7f0f07221 */ /* 0x000fe20000010000 */
[----:B------:R-:W-:Y:S04]  /*e7d0*/  HMMA.16816.F32.BF16 R96, R136, R14, R96 ;  /* 0x0000000e8860723c */ /* 0x000fe80000041860 */
[----:B------:R-:W-:Y:S04]  /*e7e0*/  FADD.FTZ R241, R241, R240 ;  /* 0x000000f0f1f17221 */ /* 0x000fe80000010000 */
[----:B------:R-:W-:Y:S04]  /*e7f0*/  FADD.FTZ R236, R236, R241 ;  /* 0x000000f1ecec7221 */ /* 0x000fe80000010000 */
[----:B------:R-:W-:Y:S04]  /*e800*/  FADD.FTZ R237, R237, R236 ;  /* 0x000000eceded7221 */ /* 0x000fe80000010000 */
[----:B------:R-:W-:Y:S04]  /*e810*/  FADD.FTZ R234, R234, R237 ;  /* 0x000000edeaea7221 */ /* 0x000fe80000010000 */
[----:B------:R-:W-:Y:S04]  /*e820*/  FADD.FTZ R233, R233, R234 ;  /* 0x000000eae9e97221 */ /* 0x000fe80000010000 */
[----:B------:R-:W-:Y:S04]  /*e830*/  FADD.FTZ R134, R134, R233 ;  /* 0x000000e986867221 */ /* 0x000fe80000010000 */
[----:B------:R-:W-:Y:S01]  /*e840*/  FADD.FTZ R227, R133, R134 ;  /* 0x0000008685e37221 */ /* 0x000fe20000010000 */
[----:B------:R-:W-:-:S05]  /*e850*/  @P1 BRA `(.L_x_794) ;  /* 0xffffc52000001947 */ /* 0x000fca000383ffff */
.L_x_790:
        /* <DEDUP_REMOVED lines=223> */
[----:B------:R-:W-:Y:S04]  /*f650*/  STS [R27], R100 ;  /* 0x000000641b007388 */ /* 0x000fe80000000800 */
[----:B------:R-:W-:Y:S04]  /*f660*/  STS [R27+0x400], R102 ;  /* 0x000400661b007388 */ /* 0x000fe80000000800 */
        /* <DEDUP_REMOVED lines=12> */
[----:B------:R3:W-:Y:S04]  /*f730*/  STS [R25+0x2000], R60 ;  /* 0x0020003c19007388 */ /* 0x0007e80000000800 */
        /* <DEDUP_REMOVED lines=72> */
.L_x_796:
[----:B--2---:R-:W-:Y:S05]  /*fbc0*/  BSYNC B0 ;  /* 0x0000000000007941 */ /* 0x004fea0003800000 */
.L_x_795:
        /* <DEDUP_REMOVED lines=36> */
.L_x_798:
[----:B------:R-:W-:Y:S05]  /*fe10*/  BSYNC B0 ;  /* 0x0000000000007941 */ /* 0x000fea0003800000 */
.L_x_797:
        /* <DEDUP_REMOVED lines=20> */
.L_x_800:
[----:B------:R-:W-:Y:S05]  /*ff60*/  BSYNC B0 ;  /* 0x0000000000007941 */ /* 0x000fea0003800000 */
.L_x_799:
        /* <DEDUP_REMOVED lines=20> */
.L_x_802:
[----:B------:R-:W-:Y:S05]  /*100b0*/  BSYNC B0 ;  /* 0x0000000000007941 */ /* 0x000fea0003800000 */
.L_x_801:
        /* <DEDUP_REMOVED lines=20> */
.L_x_803:
        /* <DEDUP_REMOVED lines=16> */
.L_x_4421:


//--------------------- .text._ZN5flash24flash_fwd_splitkv_kernelI23Flash_fwd_kernel_traitsILi192ELi64ELi64ELi4ELb0ELb0EN7cutlass10bfloat16_tE19Flash_kernel_traitsILi192ELi64ELi64ELi4ES3_EELb1ELb0ELb0ELb0ELb0ELb0ELb0ELb1EEEvNS_16Flash_fwd_paramsE --------------------------
	.section	.text._ZN5flash24flash_fwd_splitkv_kernelI23Flash_fwd_kernel_traitsILi192ELi64ELi64ELi4ELb0ELb0EN7cutlass10bfloat16_tE19Flash_kernel_traitsILi192ELi64ELi64ELi4ES3_EELb1ELb0ELb0ELb0ELb0ELb0ELb0ELb1EEEvNS_16Flash_fwd_paramsE,"ax",@progbits
	.sectioninfo	@"SHI_REGISTERS=236"
	.align	128
        .global         _ZN5flash24flash_fwd_splitkv_kernelI23Flash_fwd_kernel_traitsILi192ELi64ELi64ELi4ELb0ELb0EN7cutlass10bfloat16_tE19Flash_kernel_traitsILi192ELi64ELi64ELi4ES3_EELb1ELb0ELb0ELb0ELb0ELb0ELb0ELb1EEEvNS_16Flash_fwd_paramsE
        .type           _ZN5flash24flash_fwd_splitkv_kernelI23Flash_fwd_kernel_traitsILi192ELi64ELi64ELi4ELb0ELb0EN7cutlass10bfloat16_tE19Flash_kernel_traitsILi192ELi64ELi64ELi4ES3_EELb1ELb0ELb0ELb0ELb0ELb0ELb0ELb1EEEvNS_16Flash_fwd_paramsE,@function
        .size           _ZN5flash24flash_fwd_splitkv_kernelI23Flash_fwd_kernel_traitsILi192ELi64ELi64ELi4ELb0ELb0EN7cutlass10bfloat16_tE19Flash_kernel_traitsILi192ELi64ELi64ELi4ES3_EELb1ELb0ELb0ELb0ELb0ELb0ELb0ELb1EEEvNS_16Flash_fwd_paramsE,(.L_x_4383 - _ZN5flash24flash_fwd_splitkv_kernelI23Flash_fwd_kernel_traitsILi192ELi64ELi64ELi4ELb0ELb0EN7cutlass10bfloat16_tE19Flash_kernel_traitsILi192ELi64ELi64ELi4ES3_EELb1ELb0ELb0ELb0ELb0ELb0ELb0ELb1EEEvNS_16Flash_fwd_paramsE)
        .other          _ZN5flash24flash_fwd_splitkv_kernelI23Flash_fwd_kernel_traitsILi192ELi64ELi64ELi4ELb0ELb0EN7cutlass10bfloat16_tE19Flash_kernel_traitsILi192ELi64ELi64ELi4ES3_EELb1ELb0ELb0ELb0ELb0ELb0ELb0ELb1EEEvNS_16Flash_fwd_paramsE,@"STO_CUDA_ENTRY STV_DEFAULT"
_ZN5flash24flash_fwd_splitkv_kernelI23Flash_fwd_kernel_traitsILi192ELi64ELi64ELi4ELb0ELb0EN7cutlass10bfloat16_tE19Flash_kernel_traitsILi192ELi64ELi64ELi4ES3_EELb1ELb0ELb0ELb0ELb0ELb0ELb0ELb1EEEvNS_16Flash_fwd_paramsE:
.text._ZN5flash24flash_fwd_splitkv_kernelI23Flash_fwd_kernel_traitsILi192ELi64ELi64ELi4ELb0ELb0EN7cutlass10bfloat16_tE19Flash_kernel_traitsILi192ELi64ELi64ELi4ES3_EELb1ELb0ELb0ELb0ELb0ELb0ELb0ELb1EEEvNS_16Flash_fwd_paramsE:
[----:B------:R-:W-:Y:S02]  /*0000*/  MOV R1, c[0x0][0x28] ;  /* 0x00000a0000017a02 */ /* 0x000fe40000000f00 */
[----:B------:R-:W1:Y:S01]  /*0010*/  S2R R208, SR_CTAID.X ;  /* 0x0000000000d07919 */ /* 0x000e620000002500 */
[----:B------:R-:W-:Y:S01]  /*0020*/  ULDC.64 UR4, c[0x0][0x40] ;  /* 0x0000100000047ab9 */ /* 0x000fe20000000a00 */
[----:B------:R-:W-:Y:S01]  /*0030*/  BSSY B4, `(.L_x_804) ;  /* 0x0000007000047945 */ /* 0x000fe20003800000 */
[----:B------:R-:W-:Y:S01]  /*0040*/  UIADD3 UR4, UP0, UR4, 0x160, URZ ;  /* 0x0000016004047890 */ /* 0x000fe2000ff1e03f */
[----:B------:R-:W2:Y:S01]  /*0050*/  S2R R207, SR_CTAID.Y ;  /* 0x0000000000cf7919 */ /* 0x000ea20000002600 */
[----:B------:R-:W-:Y:S02]  /*0060*/  MOV R206, 0xa0 ;  /* 0x000000a000ce7802 */ /* 0x000fe40000000f00 */
[----:B------:R-:W-:Y:S01]  /*0070*/  UIADD3.X UR5, URZ, UR5, URZ, UP0, !UPT ;  /* 0x000000053f057290 */ /* 0x000fe200087fe43f */
[----:B------:R-:W3:Y:S06]  /*0080*/  S2R R205, SR_CTAID.Z ;  /* 0x0000000000cd7919 */ /* 0x000eec0000002700 */
[----:B-123--:R-:W-:Y:S05]  /*0090*/  CALL.REL.NOINC `($_ZN5flash24flash_fwd_splitkv_kernelI23Flash_fwd_kernel_traitsILi192ELi64ELi64ELi4ELb0ELb0EN7cutlass10bfloat16_tE19Flash_kernel_traitsILi192ELi64ELi64ELi4ES3_EELb1ELb0ELb0ELb0ELb0ELb0ELb0ELb1EEEvNS_16Flash_fwd_paramsE$_ZN5flash30compute_attn_1rowblock_splitkvI23Flash_fwd_kernel_traitsILi192ELi64ELi64ELi4ELb0ELb0EN7cutlass10bfloat16_tE19Flash_kernel_traitsILi192ELi64ELi64ELi4ES3_EELb1ELb0ELb0ELb0ELb0ELb0ELb0ELb1ENS_16Flash_fwd_paramsEEEvRKT8_iiiii) ;  /* 0x0000002000007944 */ /* 0x00efea0003c00000 */
[----:B------:R-:W-:Y:S05]  /*00a0*/  BSYNC B4 ;  /* 0x0000000000047941 */ /* 0x000fea0003800000 */
.L_x_804:
[----:B------:R-:W-:Y:S05]  /*00b0*/  EXIT ;  /* 0x000000000000794d */ /* 0x000fea0003800000 */
        .type           $_ZN5flash24flash_fwd_splitkv_kernelI23Flash_fwd_kernel_traitsILi192ELi64ELi64ELi4ELb0ELb0EN7cutlass10bfloat16_tE19Flash_kernel_traitsILi192ELi64ELi64ELi4ES3_EELb1ELb0ELb0ELb0ELb0ELb0ELb0ELb1EEEvNS_16Flash_fwd_paramsE$_ZN5flash30compute_attn_1rowblock_splitkvI23Flash_fwd_kernel_traitsILi192ELi64ELi64ELi4ELb0ELb0EN7cutlass10bfloat16_tE19Flash_kernel_traitsILi192ELi64ELi64ELi4ES3_EELb1ELb0ELb0ELb0ELb0ELb0ELb0ELb1ENS_16Flash_fwd_paramsEEEvRKT8_iiiii,@function
        .size           $_ZN5flash24flash_fwd_splitkv_kernelI23Flash_fwd_kernel_traitsILi192ELi64ELi64ELi4ELb0ELb0EN7cutlass10bfloat16_tE19Flash_kernel_traitsILi192ELi64ELi64ELi4ES3_EELb1ELb0ELb0ELb0ELb0ELb0ELb0ELb1EEEvNS_16Flash_fwd_paramsE$_ZN5flash30compute_attn_1rowblock_splitkvI23Flash_fwd_kernel_traitsILi192ELi64ELi64ELi4ELb0ELb0EN7cutlass10bfloat16_tE19Flash_kernel_traitsILi192ELi64ELi64ELi4ES3_EELb1ELb0ELb0ELb0ELb0ELb0ELb0ELb1ENS_16Flash_fwd_paramsEEEvRKT8_iiiii,($__internal_14_$__cuda_sm70_shflsync_bfly_p - $_ZN5flash24flash_fwd_splitkv_kernelI23Flash_fwd_kernel_traitsILi192ELi64ELi64ELi4ELb0ELb0EN7cutlass10bfloat16_tE19Flash_kernel_traitsILi192ELi64ELi64ELi4ES3_EELb1ELb0ELb0ELb0ELb0ELb0ELb0ELb1EEEvNS_16Flash_fwd_paramsE$_ZN5flash30compute_attn_1rowblock_splitkvI23Flash_fwd_kernel_traitsILi192ELi64ELi64ELi4ELb0ELb0EN7cutlass10bfloat16_tE19Flash_kernel_traitsILi192ELi64ELi64ELi4ES3_EELb1ELb0ELb0ELb0ELb0ELb0ELb0ELb1ENS_16Flash_fwd_paramsEEEvRKT8_iiiii)
$_ZN5flash24flash_fwd_splitkv_kernelI23Flash_fwd_kernel_traitsILi192ELi64ELi64ELi4ELb0ELb0EN7cutlass10bfloat16_tE19Flash_kernel_traitsILi192ELi64ELi64ELi4ES3_EELb1ELb0ELb0ELb0ELb0ELb0ELb0ELb1EEEvNS_16Flash_fwd_paramsE$_ZN5flash30compute_attn_1rowblock_splitkvI23Flash_fwd_kernel_traitsILi192ELi64ELi64ELi4ELb0ELb0EN7cutlass10bfloat16_tE19Flash_kernel_traitsILi192ELi64ELi64ELi4ES3_EELb1ELb0ELb0ELb0ELb0ELb0ELb0ELb1ENS_16Flash_fwd_paramsEEEvRKT8_iiiii:
[----:B------:R-:W-:Y:S01]  /*00c0*/  IMAD.U32 R18, RZ, RZ, UR4 ;  /* 0x00000004ff127e24 */ /* 0x000fe2000f8e00ff */
[----:B------:R-:W-:Y:S01]  /*00d0*/  ULDC.64 UR6, c[0x0][0x118] ;  /* 0x0000460000067ab9 */ /* 0x000fe20000000a00 */
[----:B------:R-:W-:-:S05]  /*00e0*/  IMAD.U32 R19, RZ, RZ, UR5 ;  /* 0x00000005ff137e24 */ /* 0x000fca000f8e00ff */
[----:B------:R-:W2:Y:S04]  /*00f0*/  LD.E.64 R2, [R18.64+0xe0] ;  /* 0x0000e00612027980 */ /* 0x000ea8000c101b00 */
[----:B------:R-:W3:Y:S01]  /*0100*/  LD.E.64 R4, [R18.64+0xe8] ;  /* 0x0000e80612047980 */ /* 0x000ee2000c101b00 */
[----:B------:R-:W-:Y:S02]  /*0110*/  MOV R210, 0xffffffff ;  /* 0xffffffff00d27802 */ /* 0x000fe40000000f00 */
[----:B--2---:R-:W-:-:S04]  /*0120*/  ISETP.NE.U32.AND P1, PT, R2, RZ, PT ;  /* 0x000000ff0200720c */ /* 0x004fc80003f25070 */
[----:B------:R-:W-:Y:S01]  /*0130*/  ISETP.NE.AND.EX P1, PT, R3, RZ, PT, P1 ;  /* 0x000000ff0300720c */ /* 0x000fe20003f25310 */
[----:B------:R-:W-:-:S12]  /*0140*/  IMAD.WIDE R2, R207, 0x4, R2 ;  /* 0x00000004cf027825 */ /* 0x000fd800078e0202 */
[----:B------:R1:W5:Y:S01]  /*0150*/  @P1 LD.E R210, [R2.64] ;  /* 0x0000000602d21980 */ /* 0x000362000c101900 */
[----:B---3--:R-:W-:Y:S01]  /*0160*/  ISETP.NE.U32.AND P0, PT, R4, RZ, PT ;  /* 0x000000ff0400720c */ /* 0x008fe20003f05070 */
[----:B------:R-:W-:Y:S01]  /*0170*/  BSSY B0, `(.L_x_805) ;  /* 0x0000009000007945 */ /* 0x000fe20003800000 */
[----:B------:R-:W-:Y:S02]  /*0180*/  IMAD.MOV.U32 R12, RZ, RZ, -0x1 ;  /* 0xffffffffff0c7424 */ /* 0x000fe400078e00ff */
[----:B------:R-:W-:Y:S01]  /*0190*/  ISETP.NE.AND.EX P0, PT, R5, RZ, PT, P0 ;  /* 0x000000ff0500720c */ /* 0x000fe20003f05300 */
[----:B------:R-:W-:-:S12]  /*01a0*/  IMAD.WIDE R4, R207, 0x4, R4 ;  /* 0x00000004cf047825 */ /* 0x000fd800078e0204 */
[----:B------:R-:W-:Y:S05]  /*01b0*/  @!P0 BRA `(.L_x_806) ;  /* 0x0000004000008947 */ /* 0x000fea0003800000 */
[----:B------:R-:W2:Y:S02]  /*01c0*/  LD.E.U8 R0, [R18.64+0x1b2] ;  /* 0x0001b20612007980 */ /* 0x000ea4000c101100 */
[----:B--2---:R-:W-:-:S13]  /*01d0*/  ISETP.NE.AND P2, PT, R0, RZ, PT ;  /* 0x000000ff0000720c */ /* 0x004fda0003f45270 */
[----:B------:R-:W-:Y:S05]  /*01e0*/  @!P2 BRA `(.L_x_806) ;  /* 0x000000100000a947 */ /* 0x000fea0003800000 */
[----:B------:R2:W5:Y:S02]  /*01f0*/  LD.E R12, [R4.64] ;  /* 0x00000006040c7980 */ /* 0x000564000c101900 */
.L_x_806:
[----:B------:R-:W-:Y:S05]  /*0200*/  BSYNC B0 ;  /* 0x0000000000007941 */ /* 0x000fea0003800000 */
.L_x_805:
[----:B------:R-:W3:Y:S04]  /*0210*/  LD.E.64 R20, [R18.64+0xf0] ;  /* 0x0000f00612147980 */ /* 0x000ee8000c101b00 */
[----:B------:R-:W4:Y:S01]  /*0220*/  @P1 LD.E R209, [R2.64+0x4] ;  /* 0x0000040602d11980 */ /* 0x000f22000c101900 */
[----:B------:R-:W-:Y:S01]  /*0230*/  IMAD.MOV.U32 R11, RZ, RZ, RZ ;  /* 0x000000ffff0b7224 */ /* 0x000fe200078e00ff */
[----:B---3--:R-:W-:-:S04]  /*0240*/  ISETP.NE.U32.AND P4, PT, R20, RZ, PT ;  /* 0x000000ff1400720c */ /* 0x008fc80003f85070 */
[----:B------:R-:W-:Y:S01]  /*0250*/  ISETP.NE.AND.EX P4, PT, R21, RZ, PT, P4 ;  /* 0x000000ff1500720c */ /* 0x000fe20003f85340 */
[----:B------:R-:W-:Y:S01]  /*0260*/  IMAD.WIDE R20, R207, 0x4, R20 ;  /* 0x00000004cf147825 */ /* 0x000fe200078e0214 */
[----:B----45:R-:W-:-:S06]  /*0270*/  @P1 IADD3 R209, -R210, R209, RZ ;  /* 0x000000d1d2d11210 */ /* 0x030fcc0007ffe1ff */
[----:B------:R3:W5:Y:S05]  /*0280*/  @!P1 LD.E R209, [R18.64+0xb4] ;  /* 0x0000b40612d19980 */ /* 0x00076a000c101900 */
[----:B------:R3:W5:Y:S01]  /*0290*/  @P4 LD.E R11, [R20.64] ;  /* 0x00000006140b4980 */ /* 0x000762000c101900 */
[----:B------:R-:W-:Y:S01]  /*02a0*/  BSSY B0, `(.L_x_807) ;  /* 0x0000009000007945 */ /* 0x000fe20003800000 */
[----:B------:R-:W-:Y:S05]  /*02b0*/  @!P0 BRA `(.L_x_808) ;  /* 0x0000006000008947 */ /* 0x000fea0003800000 */
[----:B------:R-:W4:Y:S02]  /*02c0*/  LD.E.U8 R0, [R18.64+0x1b2] ;  /* 0x0001b20612007980 */ /* 0x000f24000c101100 */
[----:B----4-:R-:W-:-:S13]  /*02d0*/  ISETP.NE.AND P0, PT, R0, RZ, PT ;  /* 0x000000ff0000720c */ /* 0x010fda0003f05270 */
[----:B-1----:R-:W4:Y:S02]  /*02e0*/  @P0 LD.E R3, [R4.64+0x4] ;  /* 0x0000040604030980 */ /* 0x002f24000c101900 */
[----:B----4-:R-:W-:-:S06]  /*02f0*/  @P0 IADD3 R0, R3, -R12, RZ ;  /* 0x8000000c03000210 */ /* 0x010fcc0007ffe0ff */
[----:B------:R1:W5:Y:S01]  /*0300*/  @!P0 LD.E R0, [R4.64] ;  /* 0x0000000604008980 */ /* 0x000362000c101900 */
[----:B------:R-:W-:Y:S05]  /*0310*/  BRA `(.L_x_809) ;  /* 0x0000001000007947 */ /* 0x000fea0003800000 */
.L_x_808:
[----:B------:R4:W5:Y:S02]  /*0320*/  LD.E R0, [R18.64+0xb8] ;  /* 0x0000b80612007980 */ /* 0x000964000c101900 */
.L_x_809:
[----:B------:R-:W-:Y:S05]  /*0330*/  BSYNC B0 ;  /* 0x0000000000007941 */ /* 0x000fea0003800000 */
.L_x_807:
[----:B-12---:R-:W2:Y:S01]  /*0340*/  LD.E.64 R2, [R18.64+0xf8] ;  /* 0x0000f80612027980 */ /* 0x006ea2000c101b00 */
[----:B------:R-:W-:Y:S01]  /*0350*/  BSSY B1, `(.L_x_810) ;  /* 0x0000012000017945 */ /* 0x000fe20003800000 */
[----:B-----5:R-:W-:Y:S01]  /*0360*/  IMAD.IADD R75, R0, 0x1, -R11 ;  /* 0x00000001004b7824 */ /* 0x020fe200078e0a0b */
[----:B--2---:R-:W-:-:S04]  /*0370*/  ISETP.NE.U32.AND P0, PT, R2, RZ, PT ;  /* 0x000000ff0200720c */ /* 0x004fc80003f05070 */
[----:B------:R-:W-:-:S13]  /*0380*/  ISETP.NE.AND.EX P0, PT, R3, RZ, PT, P0 ;  /* 0x000000ff0300720c */ /* 0x000fda0003f05300 */
[----:B------:R-:W-:Y:S05]  /*0390*/  @!P0 BRA `(.L_x_811) ;  /* 0x0000004000008947 */ /* 0x000fea0003800000 */
[----:B------:R-:W-:-:S05]  /*03a0*/  IMAD.WIDE R2, R207, 0x4, R2 ;  /* 0x00000004cf027825 */ /* 0x000fca00078e0202 */
[----:B------:R-:W2:Y:S02]  /*03b0*/  LD.E R68, [R2.64] ;  /* 0x0000000602447980 */ /* 0x000ea4000c101900 */
[----:B--2---:R-:W-:Y:S01]  /*03c0*/  IADD3 R68, R68, -R11, RZ ;  /* 0x8000000b44447210 */ /* 0x004fe20007ffe0ff */
[----:B------:R-:W-:Y:S05]  /*03d0*/  BRA `(.L_x_812) ;  /* 0x0000009000007947 */ /* 0x000fea0003800000 */
.L_x_811:
[----:B------:R-:W2:Y:S01]  /*03e0*/  LD.E.64 R2, [R18.64+0x108] ;  /* 0x0001080612027980 */ /* 0x000ea2000c101b00 */
[----:B------:R-:W-:Y:S01]  /*03f0*/  BSSY B0, `(.L_x_813) ;  /* 0x0000006000007945 */ /* 0x000fe20003800000 */
[----:B------:R-:W-:Y:S01]  /*0400*/  IMAD.MOV.U32 R68, RZ, RZ, RZ ;  /* 0x000000ffff447224 */ /* 0x000fe200078e00ff */
[----:B--2---:R-:W-:-:S04]  /*0410*/  ISETP.NE.U32.AND P0, PT, R2, RZ, PT ;  /* 0x000000ff0200720c */ /* 0x004fc80003f05070 */
[----:B------:R-:W-:-:S13]  /*0420*/  ISETP.NE.AND.EX P0, PT, R3, RZ, PT, P0 ;  /* 0x000000ff0300720c */ /* 0x000fda0003f05300 */
[----:B------:R-:W-:Y:S05]  /*0430*/  @!P0 BRA `(.L_x_814) ;  /* 0x0000001000008947 */ /* 0x000fea0003800000 */
[----:B------:R1:W5:Y:S02]  /*0440*/  LD.E R68, [R18.64+0xbc] ;  /* 0x0000bc0612447980 */ /* 0x000364000c101900 */
.L_x_814:
[----:B------:R-:W-:Y:S05]  /*0450*/  BSYNC B0 ;  /* 0x0000000000007941 */ /* 0x000fea0003800000 */
.L_x_813:
[----:B-----5:R-:W-:Y:S02]  /*0460*/  IADD3 R68, R75, R68, RZ ;  /* 0x000000444b447210 */ /* 0x020fe40007ffe0ff */
.L_x_812:
[----:B------:R-:W-:Y:S05]  /*0470*/  BSYNC B1 ;  /* 0x0000000000017941 */ /* 0x000fea0003800000 */
.L_x_810:
[----:B------:R-:W-:Y:S01]  /*0480*/  IMAD.SHL.U32 R56, R208, 0x40, RZ ;  /* 0x00000040d0387824 */ /* 0x000fe200078e00ff */
[----:B------:R-:W-:Y:S01]  /*0490*/  MOV R2, R206 ;  /* 0x000000ce00027202 */ /* 0x000fe20000000f00 */
[----:B------:R-:W-:-:S03]  /*04a0*/  IMAD.MOV.U32 R3, RZ, RZ, 0x0 ;  /* 0x00000000ff037424 */ /* 0x000fc600078e00ff */
[----:B------:R-:W-:-:S13]  /*04b0*/  ISETP.GT.AND P0, PT, R209, R56, PT ;  /* 0x00000038d100720c */ /* 0x000fda0003f04270 */
[----:B------:R-:W-:Y:S05]  /*04c0*/  @!P0 RET.REL.NODEC R2 `(_ZN5flash24flash_fwd_splitkv_kernelI23Flash_fwd_kernel_traitsILi192ELi64ELi64ELi4ELb0ELb0EN7cutlass10bfloat16_tE19Flash_kernel_traitsILi192ELi64ELi64ELi4ES3_EELb1ELb0ELb0ELb0ELb0ELb0ELb0ELb1EEEvNS_16Flash_fwd_paramsE) ;  /* 0xfffffb3002008950 */ /* 0x000fea0003c3ffff */
[----:B------:R-:W2:Y:S04]  /*04d0*/  LD.E R7, [R18.64+0xb8] ;  /* 0x0000b80612077980 */ /* 0x000ea8000c101900 */
[----:B------:R-:W5:Y:S01]  /*04e0*/  LD.E R3, [R18.64+0x188] ;  /* 0x0001880612037980 */ /* 0x000f62000c101900 */
[----:B------:R-:W-:Y:S02]  /*04f0*/  IADD3 R0, -R209, 0x7f, R56 ;  /* 0x0000007fd1007810 */ /* 0x000fe40007ffe138 */
[----:B------:R-:W-:Y:S01]  /*0500*/  IADD3 R5, R68, 0x3f, RZ ;  /* 0x0000003f44057810 */ /* 0x000fe20007ffe0ff */
[----:B------:R-:W1:Y:S03]  /*0510*/  S2R R72, SR_TID.X ;  /* 0x0000000000487919 */ /* 0x000e660000002100 */
[----:B------:R-:W-:-:S04]  /*0520*/  SHF.R.S32.HI R2, RZ, 0x1f, R5 ;  /* 0x0000001fff027819 */ /* 0x000fc80000011405 */
[----:B------:R-:W-:-:S04]  /*0530*/  LEA.HI R2, R2, R5, RZ, 0x6 ;  /* 0x0000000502027211 */ /* 0x000fc800078f30ff */
[----:B------:R-:W-:Y:S02]  /*0540*/  SHF.R.S32.HI R2, RZ, 0x6, R2 ;  /* 0x00000006ff027819 */ /* 0x000fe40000011402 */
[----:B--2---:R-:W-:Y:S02]  /*0550*/  IADD3 R7, R7, 0x3f, RZ ;  /* 0x0000003f07077810 */ /* 0x004fe40007ffe0ff */
[----:B-----5:R-:W-:Y:S02]  /*0560*/  IADD3 R3, R3, R0, R68 ;  /* 0x0000000003037210 */ /* 0x020fe40007ffe044 */
[----:B------:R-:W-:Y:S02]  /*0570*/  SHF.R.S32.HI R4, RZ, 0x1f, R7 ;  /* 0x0000001fff047819 */ /* 0x000fe40000011407 */
[----:B------:R-:W-:Y:S02]  /*0580*/  SHF.R.S32.HI R0, RZ, 0x1f, R3 ;  /* 0x0000001fff007819 */ /* 0x000fe40000011403 */
[----:B------:R-:W-:-:S02]  /*0590*/  LEA.HI R4, R4, R7, RZ, 0x6 ;  /* 0x0000000704047211 */ /* 0x000fc400078f30ff */
[----:B------:R-:W-:Y:S02]  /*05a0*/  LEA.HI R0, R0, R3, RZ, 0x6 ;  /* 0x0000000300007211 */ /* 0x000fe400078f30ff */
[----:B------:R-:W-:Y:S02]  /*05b0*/  SHF.R.S32.HI R3, RZ, 0x6, R4 ;  /* 0x00000006ff037819 */ /* 0x000fe40000011404 */
[----:B------:R-:W-:Y:S02]  /*05c0*/  SHF.R.S32.HI R0, RZ, 0x6, R0 ;  /* 0x00000006ff007819 */ /* 0x000fe40000011400 */
[----:B------:R-:W-:-:S04]  /*05d0*/  IMNMX R3, R3, R2, PT ;  /* 0x0000000203037217 */ /* 0x000fc80003800200 */
[----:B------:R-:W-:-:S04]  /*05e0*/  IMNMX R133, R3, R0, PT ;  /* 0x0000000003857217 */ /* 0x000fc80003800200 */
[----:B------:R-:W-:-:S13]  /*05f0*/  ISETP.GT.AND P0, PT, R133, RZ, PT ;  /* 0x000000ff8500720c */ /* 0x000fda0003f04270 */
[----:B------:R-:W-:Y:S05]  /*0600*/  @P0 BRA `(.L_x_815) ;  /* 0x000008f000000947 */ /* 0x000fea0003800000 */
[----:B-1----:R-:W-:Y:S01]  /*0610*/  ISETP.NE.AND P0, PT, R210, -0x1, PT ;  /* 0xffffffffd200780c */ /* 0x002fe20003f05270 */
[----:B------:R-:W2:Y:S04]  /*0620*/  LD.E.64 R14, [R18.64+0x88] ;  /* 0x00008806120e7980 */ /* 0x000ea8000c101b00 */
[----:B---3--:R1:W3:Y:S04]  /*0630*/  LD.E.64 R4, [R18.64+0x90] ;  /* 0x0000900612047980 */ /* 0x0082e8000c101b00 */
[----:B----4-:R1:W4:Y:S04]  /*0640*/  LD.E R2, [R18.64+0x60] ;  /* 0x0000600612027980 */ /* 0x010328000c101900 */
[----:B------:R1:W3:Y:S04]  /*0650*/  @!P0 LD.E.64 R12, [R18.64+0x80] ;  /* 0x00008006120c8980 */ /* 0x0002e8000c101b00 */
[----:B------:R1:W4:Y:S01]  /*0660*/  LD.E R3, [R18.64+0xb4] ;  /* 0x0000b40612037980 */ /* 0x000322000c101900 */
[----:B------:R-:W-:-:S03]  /*0670*/  SHF.R.S32.HI R7, RZ, 0x1f, R72 ;  /* 0x0000001fff077819 */ /* 0x000fc60000011448 */
[----:B------:R1:W5:Y:S01]  /*0680*/  LD.E R0, [R18.64+0xc0] ;  /* 0x0000c00612007980 */ /* 0x000362000c101900 */
[----:B------:R-:W-:-:S03]  /*0690*/  LEA.HI R6, R7, R72, RZ, 0x3 ;  /* 0x0000004807067211 */ /* 0x000fc600078f18ff */
[----:B------:R1:W5:Y:S01]  /*06a0*/  LD.E.64 R10, [R18.64+0x70] ;  /* 0x00007006120a7980 */ /* 0x000362000c101b00 */
[----:B------:R-:W-:-:S03]  /*06b0*/  LOP3.LUT R7, R6, 0xfffffff8, RZ, 0xc0, !PT ;  /* 0xfffffff806077812 */ /* 0x000fc600078ec0ff */
[----:B------:R1:W5:Y:S02]  /*06c0*/  LD.E.64 R20, [R18.64+0xa0] ;  /* 0x0000a00612147980 */ /* 0x000364000c101b00 */
[----:B------:R-:W-:Y:S01]  /*06d0*/  IMAD.IADD R72, R72, 0x1, -R7 ;  /* 0x0000000148487824 */ /* 0x000fe200078e0a07 */
[----:B------:R-:W-:-:S04]  /*06e0*/  @!P0 SHF.R.S32.HI R8, RZ, 0x1f, R207 ;  /* 0x0000001fff088819 */ /* 0x000fc800000114cf */
[----:B------:R-:W-:-:S04]  /*06f0*/  SHF.L.U32 R22, R72, 0x3, RZ ;  /* 0x0000000348167819 */ /* 0x000fc800000006ff */
[----:B------:R-:W-:Y:S02]  /*0700*/  SHF.R.S32.HI R23, RZ, 0x1f, R22 ;  /* 0x0000001fff177819 */ /* 0x000fe40000011416 */
[----:B------:R-:W-:Y:S02]  /*0710*/  IADD3 R209, -R56, R209, RZ ;  /* 0x000000d138d17210 */ /* 0x000fe40007ffe1ff */
[----:B------:R-:W-:Y:S01]  /*0720*/  SHF.R.S32.HI R6, RZ, 0x3, R6 ;  /* 0x00000003ff067819 */ /* 0x000fe20000011406 */
[----:B------:R-:W-:Y:S01]  /*0730*/  BSSY B0, `(.L_x_816) ;  /* 0x0000028000007945 */ /* 0x000fe20003800000 */
[-C--:B--2---:R-:W-:Y:S02]  /*0740*/  @P0 IMAD R7, R15, R210.reuse, RZ ;  /* 0x000000d20f070224 */ /* 0x084fe400078e02ff */
[----:B------:R-:W-:-:S04]  /*0750*/  @P0 IMAD.WIDE.U32 R16, R14, R210, RZ ;  /* 0x000000d20e100225 */ /* 0x000fc800078e00ff */
[----:B-1----:R-:W-:-:S04]  /*0760*/  IMAD.WIDE.U32 R18, R56, R14, R22 ;  /* 0x0000000e38127225 */ /* 0x002fc800078e0016 */
[-C--:B---3--:R-:W-:Y:S02]  /*0770*/  @!P0 IMAD R9, R13, R207.reuse, RZ ;  /* 0x000000cf0d098224 */ /* 0x088fe400078e02ff */
[----:B------:R-:W-:-:S04]  /*0780*/  @!P0 IMAD.WIDE.U32 R24, R12, R207, RZ ;  /* 0x000000cf0c188225 */ /* 0x000fc800078e00ff */
[----:B------:R-:W-:Y:S01]  /*0790*/  @!P0 IMAD R8, R12, R8, R9 ;  /* 0x000000080c088224 */ /* 0x000fe200078e0209 */
[----:B------:R-:W-:Y:S01]  /*07a0*/  SHF.R.S32.HI R12, RZ, 0x1f, R56 ;  /* 0x0000001fff0c7819 */ /* 0x000fe20000011438 */
[----:B------:R-:W-:Y:S01]  /*07b0*/  IMAD R9, R15, R56, RZ ;  /* 0x000000380f097224 */ /* 0x000fe200078e02ff */
[----:B------:R-:W-:Y:S01]  /*07c0*/  @!P0 MOV R16, R24 ;  /* 0x0000001800108202 */ /* 0x000fe20000000f00 */
[----:B------:R-:W-:Y:S02]  /*07d0*/  @P0 IMAD.IADD R7, R17, 0x1, R7 ;  /* 0x0000000111070824 */ /* 0x000fe400078e0207 */
[----:B------:R-:W-:Y:S02]  /*07e0*/  IMAD R12, R14, R12, R9 ;  /* 0x0000000c0e0c7224 */ /* 0x000fe400078e0209 */
[----:B------:R-:W-:Y:S01]  /*07f0*/  @!P0 IMAD.IADD R7, R25, 0x1, R8 ;  /* 0x0000000119078824 */ /* 0x000fe200078e0208 */
[----:B------:R-:W-:-:S04]  /*0800*/  IADD3 R16, P0, R16, R18, RZ ;  /* 0x0000001210107210 */ /* 0x000fc80007f1e0ff */
[----:B------:R-:W-:Y:S02]  /*0810*/  IADD3.X R17, R7, R19, R12, P0, !PT ;  /* 0x0000001307117210 */ /* 0x000fe400007fe40c */
[----:B------:R-:W-:Y:S01]  /*0820*/  ISETP.GE.AND P0, PT, R6, R209, PT ;  /* 0x000000d10600720c */ /* 0x000fe20003f06270 */
[----:B------:R-:W-:Y:S01]  /*0830*/  IMAD R5, R5, R205, RZ ;  /* 0x000000cd05057224 */ /* 0x000fe200078e02ff */
[--C-:B------:R-:W-:Y:S01]  /*0840*/  SHF.R.S32.HI R7, RZ, 0x1f, R205.reuse ;  /* 0x0000001fff077819 */ /* 0x100fe200000114cd */
[----:B----4-:R-:W-:Y:S02]  /*0850*/  IMAD R207, R207, R2, R205 ;  /* 0x00000002cfcf7224 */ /* 0x010fe400078e02cd */
[----:B------:R-:W-:-:S04]  /*0860*/  IMAD.WIDE.U32 R12, R205, R4, R16 ;  /* 0x00000004cd0c7225 */ /* 0x000fc800078e0010 */
[----:B------:R-:W-:Y:S01]  /*0870*/  IMAD R2, R4, R7, R5 ;  /* 0x0000000704027224 */ /* 0x000fe200078e0205 */
[C---:B------:R-:W-:Y:S01]  /*0880*/  IADD3 R7, R22.reuse, 0x40, RZ ;  /* 0x0000004016077810 */ /* 0x040fe20007ffe0ff */
[----:B------:R-:W-:Y:S01]  /*0890*/  IMAD R56, R3, R207, R56 ;  /* 0x000000cf03387224 */ /* 0x000fe200078e0238 */
[----:B------:R-:W-:Y:S01]  /*08a0*/  SHF.R.S32.HI R3, RZ, 0x1f, R6 ;  /* 0x0000001fff037819 */ /* 0x000fe20000011406 */
[----:B------:R-:W-:Y:S01]  /*08b0*/  IMAD.IADD R19, R13, 0x1, R2 ;  /* 0x000000010d137824 */ /* 0x000fe200078e0202 */
[----:B------:R-:W-:Y:S01]  /*08c0*/  IADD3 R5, R22, 0x80, RZ ;  /* 0x0000008016057810 */ /* 0x000fe20007ffe0ff */
[----:B------:R-:W-:Y:S05]  /*08d0*/  @P0 BRA `(.L_x_817) ;  /* 0x000000d000000947 */ /* 0x000fea0003800000 */
[----:B------:R-:W-:Y:S01]  /*08e0*/  IMAD R2, R15, R6, RZ ;  /* 0x000000060f027224 */ /* 0x000fe200078e02ff */
[-C--:B-----5:R-:W-:Y:S01]  /*08f0*/  ISETP.GE.AND P3, PT, R22, R0.reuse, PT ;  /* 0x000000001600720c */ /* 0x0a0fe20003f66270 */
[----:B------:R-:W-:Y:S01]  /*0900*/  IMAD.MOV.U32 R18, RZ, RZ, R12 ;  /* 0x000000ffff127224 */ /* 0x000fe200078e000c */
[-C--:B------:R-:W-:Y:S01]  /*0910*/  ISETP.GE.AND P2, PT, R7, R0.reuse, PT ;  /* 0x000000000700720c */ /* 0x080fe20003f46270 */
[C---:B------:R-:W-:Y:S01]  /*0920*/  IMAD R2, R14.reuse, R3, R2 ;  /* 0x000000030e027224 */ /* 0x040fe200078e0202 */
[----:B------:R-:W-:Y:S01]  /*0930*/  ISETP.GE.AND P1, PT, R5, R0, PT ;  /* 0x000000000500720c */ /* 0x000fe20003f26270 */
[----:B------:R-:W-:-:S04]  /*0940*/  IMAD.WIDE.U32 R8, R14, R6, R18 ;  /* 0x000000060e087225 */ /* 0x000fc800078e0012 */
[----:B------:R-:W-:Y:S01]  /*0950*/  IMAD.IADD R9, R9, 0x1, R2 ;  /* 0x0000000109097824 */ /* 0x000fe200078e0202 */
[----:B------:R-:W-:-:S04]  /*0960*/  LEA R16, P0, R8, R10, 0x1 ;  /* 0x0000000a08107211 */ /* 0x000fc800078008ff */
[----:B------:R-:W-:-:S05]  /*0970*/  LEA.HI.X R17, R8, R11, R9, 0x1, P0 ;  /* 0x0000000b08117211 */ /* 0x000fca00000f0c09 */
[----:B------:R1:W-:Y:S04]  /*0980*/  @!P3 ST.E.128 [R16.64], RZ ;  /* 0x000000ff1000b985 */ /* 0x0003e8000c101d06 */
[----:B------:R1:W-:Y:S04]  /*0990*/  @!P2 ST.E.128 [R16.64+0x80], RZ ;  /* 0x000080ff1000a985 */ /* 0x0003e8000c101d06 */
[----:B------:R1:W-:Y:S02]  /*09a0*/  @!P1 ST.E.128 [R16.64+0x100], RZ ;  /* 0x000100ff10009985 */ /* 0x0003e4000c101d06 */
.L_x_817:
[----:B------:R-:W-:Y:S05]  /*09b0*/  BSYNC B0 ;  /* 0x0000000000007941 */ /* 0x000fea0003800000 */
.L_x_816:
[----:B------:R-:W-:Y:S01]  /*09c0*/  IADD3 R8, R6, 0x10, RZ ;  /* 0x0000001006087810 */ /* 0x000fe20007ffe0ff */
[----:B------:R-:W-:Y:S03]  /*09d0*/  BSSY B0, `(.L_x_818) ;  /* 0x0000013000007945 */ /* 0x000fe60003800000 */
[----:B------:R-:W-:-:S13]  /*09e0*/  ISETP.GE.AND P0, PT, R8, R209, PT ;  /* 0x000000d10800720c */ /* 0x000fda0003f06270 */
[----:B------:R-:W-:Y:S05]  /*09f0*/  @P0 BRA `(.L_x_819) ;  /* 0x0000010000000947 */ /* 0x000fea0003800000 */
[----:B-1----:R-:W-:Y:S01]  /*0a00*/  IADD3 R17, P0, R6, 0x10, RZ ;  /* 0x0000001006117810 */ /* 0x002fe20007f1e0ff */
[----:B------:R-:W-:Y:S01]  /*0a10*/  IMAD.MOV.U32 R24, RZ, RZ, R12 ;  /* 0x000000ffff187224 */ /* 0x000fe200078e000c */
[----:B------:R-:W-:Y:S02]  /*0a20*/  MOV R25, R19 ;  /* 0x0000001300197202 */ /* 0x000fe40000000f00 */
[-C--:B-----5:R-:W-:Y:S01]  /*0a30*/  ISETP.GE.AND P2, PT, R22, R0.reuse, PT ;  /* 0x000000001600720c */ /* 0x0a0fe20003f46270 */
[----:B------:R-:W-:Y:S01]  /*0a40*/  IMAD.X R9, RZ, RZ, R3, P0 ;  /* 0x000000ffff097224 */ /* 0x000fe200000e0603 */
[-C--:B------:R-:W-:Y:S01]  /*0a50*/  ISETP.GE.AND P1, PT, R7, R0.reuse, PT ;  /* 0x000000000700720c */ /* 0x080fe20003f26270 */
[----:B------:R-:W-:Y:S01]  /*0a60*/  IMAD.WIDE.U32 R24, R14, R17, R24 ;  /* 0x000000110e187225 */ /* 0x000fe200078e0018 */
[----:B------:R-:W-:-:S03]  /*0a70*/  ISETP.GE.AND P0, PT, R5, R0, PT ;  /* 0x000000000500720c */ /* 0x000fc60003f06270 */
[----:B------:R-:W-:Y:S01]  /*0a80*/  IMAD R9, R9, R14, RZ ;  /* 0x0000000e09097224 */ /* 0x000fe200078e02ff */
[----:B------:R-:W-:-:S03]  /*0a90*/  LEA R16, P3, R24, R10, 0x1 ;  /* 0x0000000a18107211 */ /* 0x000fc600078608ff */
[----:B------:R-:W-:-:S04]  /*0aa0*/  IMAD R9, R15, R17, R9 ;  /* 0x000000110f097224 */ /* 0x000fc800078e0209 */
[----:B------:R-:W-:-:S05]  /*0ab0*/  IMAD.IADD R9, R25, 0x1, R9 ;  /* 0x0000000119097824 */ /* 0x000fca00078e0209 */
[----:B------:R-:W-:-:S05]  /*0ac0*/  LEA.HI.X R17, R24, R11, R9, 0x1, P3 ;  /* 0x0000000b18117211 */ /* 0x000fca00018f0c09 */
[----:B------:R1:W-:Y:S04]  /*0ad0*/  @!P2 ST.E.128 [R16.64], RZ ;  /* 0x000000ff1000a985 */ /* 0x0003e8000c101d06 */
[----:B------:R1:W-:Y:S04]  /*0ae0*/  @!P1 ST.E.128 [R16.64+0x80], RZ ;  /* 0x000080ff10009985 */ /* 0x0003e8000c101d06 */
[----:B------:R1:W-:Y:S02]  /*0af0*/  @!P0 ST.E.128 [R16.64+0x100], RZ ;  /* 0x000100ff10008985 */ /* 0x0003e4000c101d06 */
.L_x_819:
[----:B------:R-:W-:Y:S05]  /*0b00*/  BSYNC B0 ;  /* 0x0000000000007941 */ /* 0x000fea0003800000 */
.L_x_818:
        /* <DEDUP_REMOVED lines=20> */
.L_x_821:
[----:B------:R-:W-:Y:S05]  /*0c50*/  BSYNC B0 ;  /* 0x0000000000007941 */ /* 0x000fea0003800000 */
.L_x_820:
[----:B------:R-:W-:Y:S01]  /*0c60*/  IADD3 R2, R6, 0x30, RZ ;  /* 0x0000003006027810 */ /* 0x000fe20007ffe0ff */
[----:B------:R-:W-:Y:S03]  /*0c70*/  BSSY B0, `(.L_x_822) ;  /* 0x0000013000007945 */ /* 0x000fe60003800000 */
[----:B------:R-:W-:-:S13]  /*0c80*/  ISETP.GE.AND P0, PT, R2, R209, PT ;  /* 0x000000d10200720c */ /* 0x000fda0003f06270 */
[----:B------:R-:W-:Y:S05]  /*0c90*/  @P0 BRA `(.L_x_823) ;  /* 0x0000010000000947 */ /* 0x000fea0003800000 */
[----:B------:R-:W-:Y:S01]  /*0ca0*/  IADD3 R13, P0, R6, 0x30, RZ ;  /* 0x00000030060d7810 */ /* 0x000fe20007f1e0ff */
[----:B-1----:R-:W-:Y:S01]  /*0cb0*/  IMAD.MOV.U32 R16, RZ, RZ, R12 ;  /* 0x000000ffff107224 */ /* 0x002fe200078e000c */
        /* <DEDUP_REMOVED lines=14> */
.L_x_823:
[----:B------:R-:W-:Y:S05]  /*0da0*/  BSYNC B0 ;  /* 0x0000000000007941 */ /* 0x000fea0003800000 */
.L_x_822:
[----:B------:R-:W-:Y:S01]  /*0db0*/  ISETP.NE.AND P4, PT, R72, RZ, PT ;  /* 0x000000ff4800720c */ /* 0x000fe20003f85270 */
[----:B------:R-:W-:Y:S01]  /*0dc0*/  IMAD.MOV.U32 R207, RZ, RZ, 0x0 ;  /* 0x00000000ffcf7424 */ /* 0x000fe200078e00ff */
[----:B------:R-:W-:-:S02]  /*0dd0*/  IADD3 R5, P0, R56, R6, RZ ;  /* 0x0000000638057210 */ /* 0x000fc40007f1e0ff */
[-C--:B------:R-:W-:Y:S02]  /*0de0*/  ISETP.GE.OR P3, PT, R6, R209.reuse, P4 ;  /* 0x000000d10600720c */ /* 0x080fe40002766670 */
[-C--:B------:R-:W-:Y:S02]  /*0df0*/  ISETP.GE.OR P2, PT, R8, R209.reuse, P4 ;  /* 0x000000d10800720c */ /* 0x080fe40002746670 */
[-C--:B------:R-:W-:Y:S02]  /*0e00*/  ISETP.GE.OR P1, PT, R4, R209.reuse, P4 ;  /* 0x000000d10400720c */ /* 0x080fe40002726670 */
[----:B------:R-:W-:Y:S02]  /*0e10*/  ISETP.GE.OR P4, PT, R2, R209, P4 ;  /* 0x000000d10200720c */ /* 0x000fe40002786670 */
[----:B------:R-:W-:Y:S02]  /*0e20*/  LEA.HI.X.SX32 R3, R56, R3, 0x1, P0 ;  /* 0x0000000338037211 */ /* 0x000fe400000f0eff */
[----:B-----5:R-:W-:-:S03]  /*0e30*/  LEA R4, P0, R5, R20, 0x2 ;  /* 0x0000001405047211 */ /* 0x020fc600078010ff */
[----:B------:R-:W-:Y:S01]  /*0e40*/  @!P3 IMAD.MOV.U32 R9, RZ, RZ, 0x7f800000 ;  /* 0x7f800000ff09b424 */ /* 0x000fe200078e00ff */
[----:B------:R-:W-:Y:S01]  /*0e50*/  LEA.HI.X R5, R5, R21, R3, 0x2, P0 ;  /* 0x0000001505057211 */ /* 0x000fe200000f1403 */
[----:B------:R-:W-:Y:S02]  /*0e60*/  @!P2 IMAD.MOV.U32 R7, RZ, RZ, 0x7f800000 ;  /* 0x7f800000ff07a424 */ /* 0x000fe400078e00ff */
[----:B------:R-:W-:Y:S02]  /*0e70*/  @!P1 IMAD.MOV.U32 R3, RZ, RZ, 0x7f800000 ;  /* 0x7f800000ff039424 */ /* 0x000fe400078e00ff */
[----:B------:R2:W-:Y:S04]  /*0e80*/  @!P3 ST.E [R4.64], R9 ;  /* 0x000000090400b985 */ /* 0x0005e8000c101906 */
[----:B------:R2:W-:Y:S04]  /*0e90*/  @!P2 ST.E [R4.64+0x40], R7 ;  /* 0x000040070400a985 */ /* 0x0005e8000c101906 */
[----:B------:R2:W-:Y:S01]  /*0ea0*/  @!P1 ST.E [R4.64+0x80], R3 ;  /* 0x0000800304009985 */ /* 0x0005e2000c101906 */
[----:B------:R-:W-:Y:S05]  /*0eb0*/  @P4 RET.REL.NODEC R206 `(_ZN5flash24flash_fwd_splitkv_kernelI23Flash_fwd_kernel_traitsILi192ELi64ELi64ELi4ELb0ELb0EN7cutlass10bfloat16_tE19Flash_kernel_traitsILi192ELi64ELi64ELi4ES3_EELb1ELb0ELb0ELb0ELb0ELb0ELb0ELb1EEEvNS_16Flash_fwd_paramsE) ;  /* 0xfffff140ce004950 */ /* 0x000fea0003c3ffff */
[----:B--2---:R-:W-:Y:S02]  /*0ec0*/  MOV R3, 0x7f800000 ;  /* 0x7f80000000037802 */ /* 0x004fe40000000f00 */
[----:B------:R-:W-:-:S03]  /*0ed0*/  MOV R207, 0x0 ;  /* 0x0000000000cf7802 */ /* 0x000fc60000000f00 */
[----:B------:R2:W-:Y:S01]  /*0ee0*/  ST.E [R4.64+0xc0], R3 ;  /* 0x0000c00304007985 */ /* 0x0005e2000c101906 */
[----:B------:R-:W-:Y:S05]  /*0ef0*/  RET.REL.NODEC R206 `(_ZN5flash24flash_fwd_splitkv_kernelI23Flash_fwd_kernel_traitsILi192ELi64ELi64ELi4ELb0ELb0EN7cutlass10bfloat16_tE19Flash_kernel_traitsILi192ELi64ELi64ELi4ES3_EELb1ELb0ELb0ELb0ELb0ELb0ELb0ELb1EEEvNS_16Flash_fwd_paramsE) ;  /* 0xfffff100ce007950 */ /* 0x000fea0003c3ffff */
.L_x_815:
[----:B-1----:R-:W2:Y:S04]  /*0f00*/  LD.E.64 R6, [R18.64+0x160] ;  /* 0x0001600612067980 */ /* 0x002ea8000c101b00 */
[----:B---3--:R-:W3:Y:S01]  /*0f10*/  LD.E.64 R8, [R18.64+0x158] ;  /* 0x0001580612087980 */ /* 0x008ee2000c101b00 */
[----:B--2---:R-:W-:-:S04]  /*0f20*/  ISETP.NE.U32.AND P1, PT, R6, RZ, PT ;  /* 0x000000ff0600720c */ /* 0x004fc80003f25070 */
[----:B------:R-:W-:-:S13]  /*0f30*/  ISETP.NE.AND.EX P1, PT, R7, RZ, PT, P1 ;  /* 0x000000ff0700720c */ /* 0x000fda0003f25310 */
[----:B------:R-:W2:Y:S01]  /*0f40*/  @P1 LD.E.64 R4, [R18.64+0x168] ;  /* 0x0001680612041980 */ /* 0x000ea2000c101b00 */
[----:B---3--:R-:W-:Y:S01]  /*0f50*/  ISETP.NE.U32.AND P0, PT, R8, RZ, PT ;  /* 0x000000ff0800720c */ /* 0x008fe20003f05070 */
[----:B------:R-:W-:-:S03]  /*0f60*/  IMAD.MOV.U32 R10, RZ, RZ, R207 ;  /* 0x000000ffff0a7224 */ /* 0x000fc600078e00cf */
[----:B------:R-:W-:Y:S02]  /*0f70*/  ISETP.NE.AND.EX P0, PT, R9, RZ, PT, P0 ;  /* 0x000000ff0900720c */ /* 0x000fe40003f05300 */
[----:B------:R-:W-:Y:S01]  /*0f80*/  @P1 SHF.R.S32.HI R0, RZ, 0x1f, R207 ;  /* 0x0000001fff001819 */ /* 0x000fe200000114cf */
[----:B------:R-:W-:-:S10]  /*0f90*/  CS2R R212, SRZ ;  /* 0x0000000000d47805 */ /* 0x000fd4000001ff00 */
[----:B------:R-:W-:-:S05]  /*0fa0*/  @P0 IMAD.WIDE R8, R207, 0x4, R8 ;  /* 0x00000004cf080825 */ /* 0x000fca00078e0208 */
[----:B------:R1:W5:Y:S01]  /*0fb0*/  @P0 LD.E R10, [R8.64] ;  /* 0x00000006080a0980 */ /* 0x000362000c101900 */
[----:B------:R-:W-:Y:S01]  /*0fc0*/  BSSY B0, `(.L_x_824) ;  /* 0x00000ad000007945 */ /* 0x000fe20003800000 */
[-C--:B--2---:R-:W-:Y:S02]  /*0fd0*/  @P1 IMAD R5, R5, R207.reuse, RZ ;  /* 0x000000cf05051224 */ /* 0x084fe400078e02ff */
[----:B------:R-:W-:-:S04]  /*0fe0*/  @P1 IMAD.WIDE.U32 R2, R4, R207, RZ ;  /* 0x000000cf04021225 */ /* 0x000fc800078e00ff */
[----:B------:R-:W-:Y:S01]  /*0ff0*/  @P1 IMAD R0, R4, R0, R5 ;  /* 0x0000000004001224 */ /* 0x000fe200078e0205 */
[----:B------:R-:W-:-:S03]  /*1000*/  @P1 LEA R212, P0, R2, R6, 0x2 ;  /* 0x0000000602d41211 */ /* 0x000fc600078010ff */
[----:B------:R-:W-:-:S05]  /*1010*/  @P1 IMAD.IADD R0, R3, 0x1, R0 ;  /* 0x0000000103001824 */ /* 0x000fca00078e0200 */
[----:B------:R-:W-:Y:S02]  /*1020*/  @P1 LEA.HI.X R213, R2, R7, R0, 0x2, P0 ;  /* 0x0000000702d51211 */ /* 0x000fe400000f1400 */
[----:B------:R-:W-:-:S04]  /*1030*/  ISETP.NE.U32.AND P0, PT, R212, RZ, PT ;  /* 0x000000ffd400720c */ /* 0x000fc80003f05070 */
[----:B------:R-:W-:-:S13]  /*1040*/  ISETP.NE.AND.EX P0, PT, R213, RZ, PT, P0 ;  /* 0x000000ffd500720c */ /* 0x000fda0003f05300 */
[----:B------:R-:W-:Y:S05]  /*1050*/  @!P0 BRA `(.L_x_825) ;  /* 0x0000053000008947 */ /* 0x000fea0003800000 */
[----:B-1----:R-:W2:Y:S04]  /*1060*/  LD.E R6, [R18.64+0x170] ;  /* 0x0001700612067980 */ /* 0x002ea8000c101900 */
[----:B------:R-:W3:Y:S01]  /*1070*/  LD.E R4, [R18.64+0x68] ;  /* 0x0000680612047980 */ /* 0x000ee2000c101900 */
[----:B------:R-:W-:-:S03]  /*1080*/  LEA R5, R133, 0xffffffc0, 0x6 ;  /* 0xffffffc085057811 */ /* 0x000fc600078e30ff */
[----:B----4-:R-:W4:Y:S01]  /*1090*/  LD.E.64 R16, [R18.64+0x20] ;  /* 0x0000200612107980 */ /* 0x010f22000c101b00 */
[----:B------:R-:W-:-:S03]  /*10a0*/  IABS R2, R5 ;  /* 0x0000000500027213 */ /* 0x000fc60000000000 */
[----:B------:R-:W3:Y:S04]  /*10b0*/  LD.E.64 R64, [R18.64+0x38] ;  /* 0x0000380612407980 */ /* 0x000ee8000c101b00 */
[----:B------:R-:W3:Y:S04]  /*10c0*/  LD.E.64 R12, [R18.64+0x28] ;  /* 0x00002806120c7980 */ /* 0x000ee8000c101b00 */
[----:B------:R-:W3:Y:S04]  /*10d0*/  LD.E.64 R14, [R18.64+0x50] ;  /* 0x00005006120e7980 */ /* 0x000ee8000c101b00 */
[----:B------:R1:W5:Y:S04]  /*10e0*/  LD.E.64 R26, [R18.64+0x58] ;  /* 0x00005806121a7980 */ /* 0x000368000c101b00 */
[----:B------:R1:W5:Y:S01]  /*10f0*/  LD.E.64 R66, [R18.64+0x40] ;  /* 0x0000400612427980 */ /* 0x000362000c101b00 */
[----:B--2---:R-:W-:-:S04]  /*1100*/  IABS R3, R6 ;  /* 0x0000000600037213 */ /* 0x004fc80000000000 */
[----:B-----5:R-:W2:Y:S08]  /*1110*/  I2F.RP R10, R3 ;  /* 0x00000003000a7306 */ /* 0x020eb00000209400 */
[----:B--2---:R-:W2:Y:S02]  /*1120*/  MUFU.RCP R8, R10 ;  /* 0x0000000a00087308 */ /* 0x004ea40000001000 */
[----:B--2---:R-:W-:-:S06]  /*1130*/  IADD3 R8, R8, 0xffffffe, RZ ;  /* 0x0ffffffe08087810 */ /* 0x004fcc0007ffe0ff */
[----:B------:R-:W2:Y:S02]  /*1140*/  F2I.FTZ.U32.TRUNC.NTZ R9, R8 ;  /* 0x0000000800097305 */ /* 0x000ea4000021f000 */
[----:B--2---:R-:W-:Y:S02]  /*1150*/  IMAD.MOV R0, RZ, RZ, -R9 ;  /* 0x000000ffff007224 */ /* 0x004fe400078e0a09 */
[----:B------:R-:W-:Y:S02]  /*1160*/  IMAD.MOV.U32 R8, RZ, RZ, RZ ;  /* 0x000000ffff087224 */ /* 0x000fe400078e00ff */
[----:B------:R-:W-:Y:S01]  /*1170*/  IMAD R7, R0, R3, RZ ;  /* 0x0000000300077224 */ /* 0x000fe200078e02ff */
[----:B------:R-:W-:-:S03]  /*1180*/  IABS R0, R6 ;  /* 0x0000000600007213 */ /* 0x000fc60000000000 */
[----:B------:R-:W-:Y:S01]  /*1190*/  IMAD.HI.U32 R7, R9, R7, R8 ;  /* 0x0000000709077227 */ /* 0x000fe200078e0008 */
[----:B------:R-:W-:-:S05]  /*11a0*/  IADD3 R0, RZ, -R0, RZ ;  /* 0x80000000ff007210 */ /* 0x000fca0007ffe0ff */
[----:B------:R-:W-:-:S04]  /*11b0*/  IMAD.HI.U32 R9, R7, R2, RZ ;  /* 0x0000000207097227 */ /* 0x000fc800078e00ff */
[----:B------:R-:W-:-:S05]  /*11c0*/  IMAD R0, R9, R0, R2 ;  /* 0x0000000009007224 */ /* 0x000fca00078e0202 */
[----:B------:R-:W-:-:S13]  /*11d0*/  ISETP.GT.U32.AND P1, PT, R3, R0, PT ;  /* 0x000000000300720c */ /* 0x000fda0003f24070 */
[----:B------:R-:W-:-:S05]  /*11e0*/  @!P1 IMAD.IADD R0, R0, 0x1, -R3 ;  /* 0x0000000100009824 */ /* 0x000fca00078e0a03 */
[----:B------:R-:W-:Y:S02]  /*11f0*/  ISETP.GE.U32.AND P2, PT, R0, R3, PT ;  /* 0x000000030000720c */ /* 0x000fe40003f46070 */
[----:B------:R-:W-:Y:S02]  /*1200*/  LOP3.LUT R0, R5, R6, RZ, 0x3c, !PT ;  /* 0x0000000605007212 */ /* 0x000fe400078e3cff */
[----:B------:R-:W-:Y:S02]  /*1210*/  @!P1 IADD3 R9, R9, 0x1, RZ ;  /* 0x0000000109099810 */ /* 0x000fe40007ffe0ff */
[----:B------:R-:W-:Y:S02]  /*1220*/  ISETP.GE.AND P0, PT, R0, RZ, PT ;  /* 0x000000ff0000720c */ /* 0x000fe40003f06270 */
[----:B------:R-:W-:-:S05]  /*1230*/  ISETP.NE.AND P1, PT, R6, RZ, PT ;  /* 0x000000ff0600720c */ /* 0x000fca0003f25270 */
[----:B------:R-:W-:-:S06]  /*1240*/  @P2 IADD3 R9, R9, 0x1, RZ ;  /* 0x0000000109092810 */ /* 0x000fcc0007ffe0ff */
[----:B------:R-:W-:Y:S02]  /*1250*/  @!P0 IMAD.MOV R9, RZ, RZ, -R9 ;  /* 0x000000ffff098224 */ /* 0x000fe400078e0a09 */
[----:B------:R-:W-:-:S05]  /*1260*/  @!P1 LOP3.LUT R9, RZ, R6, RZ, 0x33, !PT ;  /* 0x00000006ff099212 */ /* 0x000fca00078e33ff */
[----:B------:R-:W-:-:S06]  /*1270*/  IMAD.WIDE R2, R9, 0x4, R212 ;  /* 0x0000000409027825 */ /* 0x000fcc00078e02d4 */
[----:B------:R2:W4:Y:S01]  /*1280*/  LD.E R2, [R2.64] ;  /* 0x0000000602027980 */ /* 0x000522000c101900 */
[----:B---3--:R-:W-:-:S04]  /*1290*/  IABS R7, R4 ;  /* 0x0000000400077213 */ /* 0x008fc80000000000 */
[----:B------:R-:W3:Y:S08]  /*12a0*/  I2F.RP R11, R7 ;  /* 0x00000007000b7306 */ /* 0x000ef00000209400 */
[----:B---3--:R-:W3:Y:S02]  /*12b0*/  MUFU.RCP R10, R11 ;  /* 0x0000000b000a7308 */ /* 0x008ee40000001000 */
[----:B---3--:R-:W-:-:S06]  /*12c0*/  IADD3 R10, R10, 0xffffffe, RZ ;  /* 0x0ffffffe0a0a7810 */ /* 0x008fcc0007ffe0ff */
[----:B------:R-:W3:Y:S01]  /*12d0*/  F2I.FTZ.U32.TRUNC.NTZ R23, R10 ;  /* 0x0000000a00177305 */ /* 0x000ee2000021f000 */
[----:B------:R-:W-:Y:S01]  /*12e0*/  IMAD.MOV.U32 R22, RZ, RZ, RZ ;  /* 0x000000ffff167224 */ /* 0x000fe200078e00ff */
[----:B--2---:R-:W-:Y:S02]  /*12f0*/  IABS R3, R205 ;  /* 0x000000cd00037213 */ /* 0x004fe40000000000 */
[----:B---3--:R-:W-:-:S05]  /*1300*/  IADD3 R0, RZ, -R23, RZ ;  /* 0x80000017ff007210 */ /* 0x008fca0007ffe0ff */
[----:B------:R-:W-:Y:S01]  /*1310*/  IMAD R8, R0, R7, RZ ;  /* 0x0000000700087224 */ /* 0x000fe200078e02ff */
[----:B------:R-:W-:-:S03]  /*1320*/  IABS R0, R4 ;  /* 0x0000000400007213 */ /* 0x000fc60000000000 */
[----:B------:R-:W-:-:S04]  /*1330*/  IMAD.HI.U32 R8, R23, R8, R22 ;  /* 0x0000000817087227 */ /* 0x000fc800078e0016 */
[----:B------:R-:W-:Y:S02]  /*1340*/  IMAD.MOV R0, RZ, RZ, -R0 ;  /* 0x000000ffff007224 */ /* 0x000fe400078e0a00 */
[----:B------:R-:W-:-:S04]  /*1350*/  IMAD.HI.U32 R11, R8, R3, RZ ;  /* 0x00000003080b7227 */ /* 0x000fc800078e00ff */
[----:B------:R-:W-:-:S05]  /*1360*/  IMAD R0, R11, R0, R3 ;  /* 0x000000000b007224 */ /* 0x000fca00078e0203 */
[----:B------:R-:W-:Y:S01]  /*1370*/  ISETP.GT.U32.AND P1, PT, R7, R0, PT ;  /* 0x000000000700720c */ /* 0x000fe20003f24070 */
[----:B------:R-:W-:-:S12]  /*1380*/  IMAD.MOV R9, RZ, RZ, -R9 ;  /* 0x000000ffff097224 */ /* 0x000fd800078e0a09 */
[----:B------:R-:W-:-:S04]  /*1390*/  @!P1 IADD3 R0, R0, -R7, RZ ;  /* 0x8000000700009210 */ /* 0x000fc80007ffe0ff */
[----:B------:R-:W-:Y:S02]  /*13a0*/  ISETP.GE.U32.AND P2, PT, R0, R7, PT ;  /* 0x000000070000720c */ /* 0x000fe40003f46070 */
[----:B------:R-:W-:Y:S02]  /*13b0*/  LOP3.LUT R7, R205, R4, RZ, 0x3c, !PT ;  /* 0x00000004cd077212 */ /* 0x000fe400078e3cff */
[----:B------:R-:W-:Y:S02]  /*13c0*/  @!P1 IADD3 R11, R11, 0x1, RZ ;  /* 0x000000010b0b9810 */ /* 0x000fe40007ffe0ff */
[----:B------:R-:W-:Y:S02]  /*13d0*/  ISETP.GE.AND P0, PT, R7, RZ, PT ;  /* 0x000000ff0700720c */ /* 0x000fe40003f06270 */
[----:B------:R-:W-:Y:S01]  /*13e0*/  ISETP.NE.AND P1, PT, R4, RZ, PT ;  /* 0x000000ff0400720c */ /* 0x000fe20003f25270 */
[----:B------:R-:W-:-:S04]  /*13f0*/  IMAD R6, R6, R9, R5 ;  /* 0x0000000906067224 */ /* 0x000fc800078e0205 */
[----:B------:R-:W-:Y:S01]  /*1400*/  @P2 IADD3 R11, R11, 0x1, RZ ;  /* 0x000000010b0b2810 */ /* 0x000fe20007ffe0ff */
[----:B------:R-:W-:-:S05]  /*1410*/  IMAD R7, R65, R6, RZ ;  /* 0x0000000641077224 */ /* 0x000fca00078e02ff */
[----:B------:R-:W-:Y:S02]  /*1420*/  @!P0 IMAD.MOV R11, RZ, RZ, -R11 ;  /* 0x000000ffff0b8224 */ /* 0x000fe400078e0a0b */
[----:B------:R-:W-:-:S04]  /*1430*/  @!P1 LOP3.LUT R11, RZ, R4, RZ, 0x33, !PT ;  /* 0x00000004ff0b9212 */ /* 0x000fc800078e33ff */
[----:B------:R-:W-:Y:S02]  /*1440*/  SHF.R.S32.HI R8, RZ, 0x1f, R11 ;  /* 0x0000001fff087819 */ /* 0x000fe4000001140b */
[----:B----4-:R-:W-:Y:S01]  /*1450*/  SHF.R.S32.HI R0, RZ, 0x1f, R2 ;  /* 0x0000001fff007819 */ /* 0x010fe20000011402 */
[-C--:B------:R-:W-:Y:S02]  /*1460*/  IMAD R3, R17, R2.reuse, RZ ;  /* 0x0000000211037224 */ /* 0x080fe400078e02ff */
[----:B------:R-:W-:-:S04]  /*1470*/  IMAD.WIDE.U32 R22, R16, R2, RZ ;  /* 0x0000000210167225 */ /* 0x000fc800078e00ff */
[----:B------:R-:W-:Y:S01]  /*1480*/  IMAD R3, R16, R0, R3 ;  /* 0x0000000010037224 */ /* 0x000fe200078e0203 */
[----:B------:R-:W-:-:S04]  /*1490*/  SHF.R.S32.HI R17, RZ, 0x1f, R6 ;  /* 0x0000001fff117819 */ /* 0x000fc80000011406 */
[----:B------:R-:W-:Y:S01]  /*14a0*/  IADD3 R23, R23, R3, RZ ;  /* 0x0000000317177210 */ /* 0x000fe20007ffe0ff */
[----:B------:R-:W-:-:S04]  /*14b0*/  IMAD R7, R64, R17, R7 ;  /* 0x0000001140077224 */ /* 0x000fc800078e0207 */
[----:B------:R-:W-:-:S04]  /*14c0*/  IMAD.WIDE.U32 R22, R6, R64, R22 ;  /* 0x0000004006167225 */ /* 0x000fc800078e0016 */
[-C--:B------:R-:W-:Y:S01]  /*14d0*/  IMAD R3, R13, R2.reuse, RZ ;  /* 0x000000020d037224 */ /* 0x080fe200078e02ff */
[----:B------:R-:W-:Y:S01]  /*14e0*/  IADD3 R23, R23, R7, RZ ;  /* 0x0000000717177210 */ /* 0x000fe20007ffe0ff */
[----:B------:R-:W-:Y:S02]  /*14f0*/  IMAD R7, R15, R11, RZ ;  /* 0x0000000b0f077224 */ /* 0x000fe400078e02ff */
[----:B------:R-:W-:-:S04]  /*1500*/  IMAD.WIDE.U32 R24, R12, R2, RZ ;  /* 0x000000020c187225 */ /* 0x000fc800078e00ff */
[----:B------:R-:W-:Y:S02]  /*1510*/  IMAD R3, R12, R0, R3 ;  /* 0x000000000c037224 */ /* 0x000fe400078e0203 */
[----:B------:R-:W-:Y:S02]  /*1520*/  IMAD R7, R14, R8, R7 ;  /* 0x000000080e077224 */ /* 0x000fe400078e0207 */
[----:B------:R-:W-:Y:S01]  /*1530*/  IMAD.WIDE.U32 R14, R11, R14, R22 ;  /* 0x0000000e0b0e7225 */ /* 0x000fe200078e0016 */
[----:B------:R-:W-:-:S03]  /*1540*/  IADD3 R9, R25, R3, RZ ;  /* 0x0000000319097210 */ /* 0x000fc60007ffe0ff */
[----:B------:R-:W-:Y:S01]  /*1550*/  IMAD.MOV.U32 R2, RZ, RZ, R24 ;  /* 0x000000ffff027224 */ /* 0x000fe200078e0018 */
[----:B------:R-:W-:Y:S01]  /*1560*/  MOV R0, R14 ;  /* 0x0000000e00007202 */ /* 0x000fe20000000f00 */
[----:B------:R-:W-:Y:S01]  /*1570*/  IMAD.IADD R3, R15, 0x1, R7 ;  /* 0x000000010f037824 */ /* 0x000fe200078e0207 */
[----:B------:R-:W-:Y:S05]  /*1580*/  BRA `(.L_x_826) ;  /* 0x0000050000007947 */ /* 0x000fea0003800000 */
.L_x_825:
[----:B-1----:R-:W2:Y:S01]  /*1590*/  LD.E R4, [R18.64+0x68] ;  /* 0x0000680612047980 */ /* 0x002ea2000c101900 */
[----:B------:R-:W-:-:S03]  /*15a0*/  ISETP.NE.AND P3, PT, R12, -0x1, PT ;  /* 0xffffffff0c00780c */ /* 0x000fc60003f65270 */
[----:B------:R-:W3:Y:S04]  /*15b0*/  LD.E.64 R64, [R18.64+0x38] ;  /* 0x0000380612407980 */ /* 0x000ee8000c101b00 */
[----:B----4-:R-:W4:Y:S04]  /*15c0*/  LD.E.64 R66, [R18.64+0x40] ;  /* 0x0000400612427980 */ /* 0x010f28000c101b00 */
[----:B------:R-:W3:Y:S04]  /*15d0*/  LD.E.64 R14, [R18.64+0x50] ;  /* 0x00005006120e7980 */ /* 0x000ee8000c101b00 */
[----:B------:R-:W3:Y:S04]  /*15e0*/  @!P3 LD.E.64 R16, [R18.64+0x20] ;  /* 0x000020061210b980 */ /* 0x000ee8000c101b00 */
[----:B------:R-:W3:Y:S04]  /*15f0*/  @!P3 LD.E.64 R22, [R18.64+0x28] ;  /* 0x000028061216b980 */ /* 0x000ee8000c101b00 */
[----:B------:R1:W5:Y:S01]  /*1600*/  LD.E.64 R26, [R18.64+0x58] ;  /* 0x00005806121a7980 */ /* 0x000362000c101b00 */
[----:B------:R-:W-:Y:S01]  /*1610*/  IMAD.MOV.U32 R8, RZ, RZ, RZ ;  /* 0x000000ffff087224 */ /* 0x000fe200078e00ff */
[----:B--2---:R-:W-:-:S04]  /*1620*/  IABS R3, R4 ;  /* 0x0000000400037213 */ /* 0x004fc80000000000 */
[----:B------:R-:W2:Y:S08]  /*1630*/  I2F.RP R6, R3 ;  /* 0x0000000300067306 */ /* 0x000eb00000209400 */
[----:B--2---:R-:W2:Y:S02]  /*1640*/  MUFU.RCP R2, R6 ;  /* 0x0000000600027308 */ /* 0x004ea40000001000 */
[----:B--2---:R-:W-:-:S06]  /*1650*/  IADD3 R2, R2, 0xffffffe, RZ ;  /* 0x0ffffffe02027810 */ /* 0x004fcc0007ffe0ff */
[----:B------:R-:W2:Y:S01]  /*1660*/  F2I.FTZ.U32.TRUNC.NTZ R9, R2 ;  /* 0x0000000200097305 */ /* 0x000ea2000021f000 */
[----:B------:R-:W-:Y:S02]  /*1670*/  IABS R7, R4 ;  /* 0x0000000400077213 */ /* 0x000fe40000000000 */
[----:B--2---:R-:W-:-:S05]  /*1680*/  IADD3 R0, RZ, -R9, RZ ;  /* 0x80000009ff007210 */ /* 0x004fca0007ffe0ff */
[----:B------:R-:W-:Y:S01]  /*1690*/  IMAD R5, R0, R3, RZ ;  /* 0x0000000300057224 */ /* 0x000fe200078e02ff */
[----:B------:R-:W-:-:S03]  /*16a0*/  IABS R0, R205 ;  /* 0x000000cd00007213 */ /* 0x000fc60000000000 */
[----:B------:R-:W-:Y:S01]  /*16b0*/  IMAD.HI.U32 R5, R9, R5, R8 ;  /* 0x0000000509057227 */ /* 0x000fe200078e0008 */
[----:B------:R-:W-:-:S05]  /*16c0*/  IADD3 R7, RZ, -R7, RZ ;  /* 0x80000007ff077210 */ /* 0x000fca0007ffe0ff */
[----:B------:R-:W-:-:S04]  /*16d0*/  IMAD.HI.U32 R2, R5, R0, RZ ;  /* 0x0000000005027227 */ /* 0x000fc800078e00ff */
[----:B------:R-:W-:Y:S01]  /*16e0*/  IMAD R0, R2, R7, R0 ;  /* 0x0000000702007224 */ /* 0x000fe200078e0200 */
[----:B------:R-:W-:Y:S01]  /*16f0*/  @!P3 SHF.R.S32.HI R6, RZ, 0x1f, R11 ;  /* 0x0000001fff06b819 */ /* 0x000fe2000001140b */
[----:B---3--:R-:W-:-:S03]  /*1700*/  @!P3 IMAD R5, R65, R11, RZ ;  /* 0x0000000b4105b224 */ /* 0x008fc600078e02ff */
[----:B------:R-:W-:Y:S01]  /*1710*/  ISETP.GT.U32.AND P0, PT, R3, R0, PT ;  /* 0x000000000300720c */ /* 0x000fe20003f04070 */
[----:B------:R-:W-:Y:S02]  /*1720*/  @!P3 IMAD R5, R6, R64, R5 ;  /* 0x000000400605b224 */ /* 0x000fe400078e0205 */
[----:B------:R-:W-:Y:S01]  /*1730*/  @!P3 IMAD.WIDE.U32 R24, R64, R11, RZ ;  /* 0x0000000b4018b225 */ /* 0x000fe200078e00ff */
[----:B-----5:R-:W-:-:S04]  /*1740*/  @!P3 SHF.R.S32.HI R6, RZ, 0x1f, R10 ;  /* 0x0000001fff06b819 */ /* 0x020fc8000001140a */
[----:B------:R-:W-:Y:S01]  /*1750*/  @!P3 IADD3 R25, R25, R5, RZ ;  /* 0x000000051919b210 */ /* 0x000fe20007ffe0ff */
[----:B------:R-:W-:Y:S02]  /*1760*/  @!P3 IMAD R5, R17, R10, RZ ;  /* 0x0000000a1105b224 */ /* 0x000fe400078e02ff */
[----:B------:R-:W-:Y:S02]  /*1770*/  @P3 IMAD.IADD R7, R11, 0x1, R12 ;  /* 0x000000010b073824 */ /* 0x000fe400078e020c */
[----:B------:R-:W-:Y:S02]  /*1780*/  @!P0 IMAD.IADD R0, R0, 0x1, -R3 ;  /* 0x0000000100008824 */ /* 0x000fe400078e0a03 */
[----:B------:R-:W-:Y:S02]  /*1790*/  @!P3 IMAD R5, R16, R6, R5 ;  /* 0x000000061005b224 */ /* 0x000fe400078e0205 */
[-C--:B------:R-:W-:Y:S02]  /*17a0*/  @P3 IMAD R9, R65, R7.reuse, RZ ;  /* 0x0000000741093224 */ /* 0x080fe400078e02ff */
[----:B------:R-:W-:Y:S01]  /*17b0*/  @P3 IMAD.WIDE.U32 R28, R64, R7, RZ ;  /* 0x00000007401c3225 */ /* 0x000fe200078e00ff */
[----:B------:R-:W-:-:S03]  /*17c0*/  ISETP.GE.U32.AND P2, PT, R0, R3, PT ;  /* 0x000000030000720c */ /* 0x000fc60003f46070 */
[----:B------:R-:W-:-:S04]  /*17d0*/  @!P3 IMAD.WIDE.U32 R16, R16, R10, R24 ;  /* 0x0000000a1010b225 */ /* 0x000fc800078e0018 */
[----:B------:R-:W-:Y:S01]  /*17e0*/  @P3 IMAD.IADD R9, R29, 0x1, R9 ;  /* 0x000000011d093824 */ /* 0x000fe200078e0209 */
[----:B------:R-:W-:Y:S02]  /*17f0*/  @!P3 IADD3 R9, R17, R5, RZ ;  /* 0x000000051109b210 */ /* 0x000fe40007ffe0ff */
[----:B------:R-:W-:Y:S02]  /*1800*/  LEA R5, R133, 0xffffffc0, 0x6 ;  /* 0xffffffc085057811 */ /* 0x000fe400078e30ff */
[----:B------:R-:W-:Y:S02]  /*1810*/  LOP3.LUT R0, R205, R4, RZ, 0x3c, !PT ;  /* 0x00000004cd007212 */ /* 0x000fe400078e3cff */
[----:B------:R-:W-:Y:S01]  /*1820*/  @P3 MOV R8, R28 ;  /* 0x0000001c00083202 */ /* 0x000fe20000000f00 */
[----:B------:R-:W-:Y:S01]  /*1830*/  @!P3 IMAD.MOV.U32 R8, RZ, RZ, R16 ;  /* 0x000000ffff08b224 */ /* 0x000fe200078e0010 */
[----:B------:R-:W-:Y:S01]  /*1840*/  SHF.R.S32.HI R17, RZ, 0x1f, R5 ;  /* 0x0000001fff117819 */ /* 0x000fe20000011405 */
[----:B------:R-:W-:Y:S01]  /*1850*/  IMAD R7, R65, R5, RZ ;  /* 0x0000000541077224 */ /* 0x000fe200078e02ff */
[----:B------:R-:W-:-:S02]  /*1860*/  ISETP.GE.AND P1, PT, R0, RZ, PT ;  /* 0x000000ff0000720c */ /* 0x000fc40003f26270 */
[----:B------:R-:W-:Y:S02]  /*1870*/  @!P0 IADD3 R2, R2, 0x1, RZ ;  /* 0x0000000102028810 */ /* 0x000fe40007ffe0ff */
[----:B------:R-:W-:Y:S01]  /*1880*/  ISETP.NE.AND P0, PT, R4, RZ, PT ;  /* 0x000000ff0400720c */ /* 0x000fe20003f05270 */
[----:B----4-:R-:W-:Y:S01]  /*1890*/  @!P3 IMAD R6, R67, R11, RZ ;  /* 0x0000000b4306b224 */ /* 0x010fe200078e02ff */
[----:B------:R-:W-:Y:S01]  /*18a0*/  @!P3 SHF.R.S32.HI R3, RZ, 0x1f, R11 ;  /* 0x0000001fff03b819 */ /* 0x000fe2000001140b */
[----:B------:R-:W-:Y:S01]  /*18b0*/  IMAD R7, R17, R64, R7 ;  /* 0x0000004011077224 */ /* 0x000fe200078e0207 */
[----:B------:R-:W-:Y:S01]  /*18c0*/  @P2 IADD3 R2, R2, 0x1, RZ ;  /* 0x0000000102022810 */ /* 0x000fe20007ffe0ff */
[----:B------:R-:W-:-:S04]  /*18d0*/  IMAD.WIDE.U32 R8, R64, R5, R8 ;  /* 0x0000000540087225 */ /* 0x000fc800078e0008 */
[----:B------:R-:W-:Y:S01]  /*18e0*/  @!P3 IMAD R3, R3, R66, R6 ;  /* 0x000000420303b224 */ /* 0x000fe200078e0206 */
[----:B------:R-:W-:Y:S01]  /*18f0*/  IADD3 R13, R9, R7, RZ ;  /* 0x00000007090d7210 */ /* 0x000fe20007ffe0ff */
[----:B------:R-:W-:-:S04]  /*1900*/  @!P3 IMAD.WIDE.U32 R24, R66, R11, RZ ;  /* 0x0000000b4218b225 */ /* 0x000fc800078e00ff */
[----:B------:R-:W-:Y:S01]  /*1910*/  IMAD.MOV.U32 R7, RZ, RZ, R2 ;  /* 0x000000ffff077224 */ /* 0x000fe200078e0002 */
[----:B------:R-:W-:Y:S01]  /*1920*/  @!P3 IADD3 R25, R25, R3, RZ ;  /* 0x000000031919b210 */ /* 0x000fe20007ffe0ff */
[----:B------:R-:W-:Y:S01]  /*1930*/  @!P3 IMAD R0, R23, R10, RZ ;  /* 0x0000000a1700b224 */ /* 0x000fe200078e02ff */
[----:B------:R-:W-:Y:S01]  /*1940*/  @!P3 SHF.R.S32.HI R3, RZ, 0x1f, R10 ;  /* 0x0000001fff03b819 */ /* 0x000fe2000001140a */
[----:B------:R-:W-:Y:S01]  /*1950*/  @!P1 IMAD.MOV R7, RZ, RZ, -R7 ;  /* 0x000000ffff079224 */ /* 0x000fe200078e0a07 */
[----:B------:R-:W-:Y:S02]  /*1960*/  @!P0 LOP3.LUT R7, RZ, R4, RZ, 0x33, !PT ;  /* 0x00000004ff078212 */ /* 0x000fe400078e33ff */
[----:B------:R-:W-:Y:S01]  /*1970*/  @P3 IADD3 R11, R11, R12, RZ ;  /* 0x0000000c0b0b3210 */ /* 0x000fe20007ffe0ff */
[----:B------:R-:W-:Y:S01]  /*1980*/  @!P3 IMAD R0, R22, R3, R0 ;  /* 0x000000031600b224 */ /* 0x000fe200078e0200 */
[----:B------:R-:W-:Y:S01]  /*1990*/  MOV R12, R8 ;  /* 0x00000008000c7202 */ /* 0x000fe20000000f00 */
[----:B------:R-:W-:Y:S01]  /*19a0*/  IMAD R3, R15, R7, RZ ;  /* 0x000000070f037224 */ /* 0x000fe200078e02ff */
[----:B------:R-:W-:Y:S01]  /*19b0*/  SHF.R.S32.HI R8, RZ, 0x1f, R7 ;  /* 0x0000001fff087819 */ /* 0x000fe20000011407 */
[----:B------:R-:W-:-:S02]  /*19c0*/  @P3 IMAD R9, R67, R11, RZ ;  /* 0x0000000b43093224 */ /* 0x000fc400078e02ff */
[----:B------:R-:W-:-:S04]  /*19d0*/  @P3 IMAD.WIDE.U32 R28, R66, R11, RZ ;  /* 0x0000000b421c3225 */ /* 0x000fc800078e00ff */
[----:B------:R-:W-:Y:S01]  /*19e0*/  @!P3 IMAD.WIDE.U32 R22, R22, R10, R24 ;  /* 0x0000000a1616b225 */ /* 0x000fe200078e0018 */
[----:B------:R-:W-:-:S03]  /*19f0*/  @P3 IADD3 R9, R29, R9, RZ ;  /* 0x000000091d093210 */ /* 0x000fc60007ffe0ff */
[----:B------:R-:W-:Y:S01]  /*1a00*/  IMAD.WIDE.U32 R12, R14, R7, R12 ;  /* 0x000000070e0c7225 */ /* 0x000fe200078e000c */
[----:B------:R-:W-:-:S03]  /*1a10*/  @P3 MOV R2, R28 ;  /* 0x0000001c00023202 */ /* 0x000fc60000000f00 */
[----:B------:R-:W-:Y:S01]  /*1a20*/  IMAD R3, R14, R8, R3 ;  /* 0x000000080e037224 */ /* 0x000fe200078e0203 */
[----:B------:R-:W-:Y:S01]  /*1a30*/  @!P3 MOV R2, R22 ;  /* 0x000000160002b202 */ /* 0x000fe20000000f00 */
[----:B------:R-:W-:Y:S01]  /*1a40*/  @!P3 IMAD.IADD R9, R23, 0x1, R0 ;  /* 0x000000011709b824 */ /* 0x000fe200078e0200 */
[----:B------:R-:W-:Y:S01]  /*1a50*/  MOV R0, R12 ;  /* 0x0000000c00007202 */ /* 0x000fe20000000f00 */
[----:B------:R-:W-:Y:S01]  /*1a60*/  IMAD.IADD R3, R13, 0x1, R3 ;  /* 0x000000010d037824 */ /* 0x000fe200078e0203 */
[----:B------:R-:W-:Y:S02]  /*1a70*/  MOV R6, R5 ;  /* 0x0000000500067202 */ /* 0x000fe40000000f00 */
[----:B------:R-:W-:Y:S02]  /*1a80*/  MOV R11, R7 ;  /* 0x00000007000b7202 */ /* 0x000fe40000000f00 */
.L_x_826:
[----:B-1----:R-:W-:Y:S05]  /*1a90*/  BSYNC B0 ;  /* 0x0000000000007941 */ /* 0x002fea0003800000 */
.L_x_824:
[----:B------:R-:W-:Y:S01]  /*1aa0*/  ISETP.NE.AND P0, PT, R210, -0x1, PT ;  /* 0xffffffffd200780c */ /* 0x000fe20003f05270 */
[----:B------:R-:W2:Y:S04]  /*1ab0*/  LD.E.64 R170, [R18.64+0x30] ;  /* 0x0000300612aa7980 */ /* 0x000ea8000c101b00 */
[----:B------:R-:W3:Y:S04]  /*1ac0*/  LD.E.64 R22, [R18.64+0x48] ;  /* 0x0000480612167980 */ /* 0x000ee8000c101b00 */
[----:B------:R-:W4:Y:S04]  /*1ad0*/  LD.E R79, [R18.64+0xc0] ;  /* 0x0000c006124f7980 */ /* 0x000f28000c101900 */
[----:B------:R-:W3:Y:S04]  /*1ae0*/  @!P0 LD.E.64 R24, [R18.64+0x18] ;  /* 0x0000180612188980 */ /* 0x000ee8000c101b00 */
[----:B------:R-:W4:Y:S04]  /*1af0*/  LD.E.64 R14, [R18.64+0x10] ;  /* 0x00001006120e7980 */ /* 0x000f28000c101b00 */
[----:B------:R-:W4:Y:S04]  /*1b00*/  LD.E.64 R164, [R18.64+0x8] ;  /* 0x0000080612a47980 */ /* 0x000f28000c101b00 */
[----:B------:R1:W5:Y:S04]  /*1b10*/  @P4 LD.E R20, [R20.64] ;  /* 0x0000000614144980 */ /* 0x000368000c101900 */
[----:B------:R1:W5:Y:S01]  /*1b20*/  LD.E.64 R172, [R18.64] ;  /* 0x0000000612ac7980 */ /* 0x000362000c101b00 */
[----:B------:R-:W-:-:S04]  /*1b30*/  SHF.R.S32.HI R69, RZ, 0x1f, R72 ;  /* 0x0000001fff457819 */ /* 0x000fc80000011448 */
[CC--:B------:R-:W-:Y:S02]  /*1b40*/  LEA.HI R162, R69.reuse, R72.reuse, RZ, 0x3 ;  /* 0x0000004845a27211 */ /* 0x0c0fe400078f18ff */
[----:B------:R-:W-:Y:S02]  /*1b50*/  LEA.HI R4, R69, R72, RZ, 0x4 ;  /* 0x0000004845047211 */ /* 0x000fe400078f20ff */
[----:B------:R-:W-:-:S05]  /*1b60*/  LOP3.LUT R7, R162, 0xfffffff8, RZ, 0xc0, !PT ;  /* 0xfffffff8a2077812 */ /* 0x000fca00078ec0ff */
[----:B------:R-:W-:Y:S01]  /*1b70*/  IMAD.IADD R70, R72, 0x1, -R7 ;  /* 0x0000000148467824 */ /* 0x000fe200078e0a07 */
[----:B------:R-:W-:-:S03]  /*1b80*/  LOP3.LUT R7, R4, 0xfffffff0, RZ, 0xc0, !PT ;  /* 0xfffffff004077812 */ /* 0x000fc600078ec0ff */
[----:B------:R-:W-:Y:S02]  /*1b90*/  IMAD.SHL.U32 R12, R70, 0x8, RZ ;  /* 0x00000008460c7824 */ /* 0x000fe400078e00ff */
[----:B------:R-:W-:Y:S01]  /*1ba0*/  IMAD.IADD R7, R72, 0x1, -R7 ;  /* 0x0000000148077824 */ /* 0x000fe200078e0a07 */
[----:B------:R-:W-:Y:S02]  /*1bb0*/  SHF.R.S32.HI R162, RZ, 0x3, R162 ;  /* 0x00000003ffa27819 */ /* 0x000fe400000114a2 */
[----:B------:R-:W-:Y:S02]  /*1bc0*/  IADD3 R28, P1, R12, R2, RZ ;  /* 0x000000020c1c7210 */ /* 0x000fe40007f3e0ff */
[----:B------:R-:W-:Y:S01]  /*1bd0*/  SHF.R.S32.HI R13, RZ, 0x1f, R12 ;  /* 0x0000001fff0d7819 */ /* 0x000fe2000001140c */
[-C--:B------:R-:W-:Y:S01]  /*1be0*/  IMAD R2, R17, R66.reuse, RZ ;  /* 0x0000004211027224 */ /* 0x080fe200078e02ff */
[----:B------:R-:W-:Y:S01]  /*1bf0*/  SHF.R.S32.HI R16, RZ, 0x1f, R7 ;  /* 0x0000001fff107819 */ /* 0x000fe20000011407 */
[----:B------:R-:W-:Y:S01]  /*1c00*/  IMAD.SHL.U32 R17, R162, 0x40, RZ ;  /* 0x00000040a2117824 */ /* 0x000fe200078e00ff */
[----:B------:R-:W-:Y:S01]  /*1c10*/  SHF.R.S32.HI R71, RZ, 0x4, R4 ;  /* 0x00000004ff477819 */ /* 0x000fe20000011404 */
[----:B------:R-:W-:Y:S01]  /*1c20*/  IMAD.X R29, R13, 0x1, R9, P1 ;  /* 0x000000010d1d7824 */ /* 0x000fe200008e0609 */
[----:B------:R-:W-:Y:S01]  /*1c30*/  LEA.HI R16, R16, R7, RZ, 0x3 ;  /* 0x0000000710107211 */ /* 0x000fe200078f18ff */
[C---:B------:R-:W-:Y:S01]  /*1c40*/  IMAD R2, R6.reuse, R67, R2 ;  /* 0x0000004306027224 */ /* 0x040fe200078e0202 */
[----:B------:R-:W-:Y:S01]  /*1c50*/  LOP3.LUT R17, R17, 0x1c0, RZ, 0xc0, !PT ;  /* 0x000001c011117812 */ /* 0x000fe200078ec0ff */
[----:B------:R-:W-:Y:S01]  /*1c60*/  IMAD.WIDE.U32 R28, R6, R66, R28 ;  /* 0x00000042061c7225 */ /* 0x000fe200078e001c */
[----:B------:R-:W-:-:S02]  /*1c70*/  LOP3.LUT R10, R16, 0xfffffff8, RZ, 0xc0, !PT ;  /* 0xfffffff8100a7812 */ /* 0x000fc400078ec0ff */
[----:B------:R-:W-:Y:S02]  /*1c80*/  LEA.HI R4, R4, R71, RZ, 0x1 ;  /* 0x0000004704047211 */ /* 0x000fe400078f08ff */
[----:B------:R-:W-:Y:S02]  /*1c90*/  LEA.HI R6, R69, R72, RZ, 0x6 ;  /* 0x0000004845067211 */ /* 0x000fe400078f30ff */
[----:B------:R-:W-:Y:S02]  /*1ca0*/  LOP3.LUT R9, R17, 0x38, R12, 0xf8, !PT ;  /* 0x0000003811097812 */ /* 0x000fe400078ef80c */
[----:B------:R-:W-:Y:S01]  /*1cb0*/  SHF.R.U32.HI R156, RZ, 0x3, R17 ;  /* 0x00000003ff9c7819 */ /* 0x000fe20000011611 */
[----:B------:R-:W-:Y:S01]  /*1cc0*/  IMAD.IADD R10, R7, 0x1, -R10 ;  /* 0x00000001070a7824 */ /* 0x000fe200078e0a0a */
[----:B------:R-:W-:Y:S01]  /*1cd0*/  LOP3.LUT R4, R4, 0xfffffffe, RZ, 0xc0, !PT ;  /* 0xfffffffe04047812 */ /* 0x000fe200078ec0ff */
[----:B------:R-:W-:Y:S01]  /*1ce0*/  IMAD.SHL.U32 R7, R6, 0x8, RZ ;  /* 0x0000000806077824 */ /* 0x000fe200078e00ff */
[----:B------:R-:W-:Y:S01]  /*1cf0*/  LOP3.LUT R156, R9, R156, RZ, 0x3c, !PT ;  /* 0x0000009c099c7212 */ /* 0x000fe200078e3cff */
[----:B------:R-:W-:-:S02]  /*1d00*/  IMAD.SHL.U32 R6, R10, 0x40, RZ ;  /* 0x000000400a067824 */ /* 0x000fc400078e00ff */
[----:B------:R-:W-:Y:S01]  /*1d10*/  IMAD.IADD R71, R71, 0x1, -R4 ;  /* 0x0000000147477824 */ /* 0x000fe200078e0a04 */
[----:B------:R-:W-:Y:S01]  /*1d20*/  LOP3.LUT R156, R156, 0xfffffe00, R7, 0xf8, !PT ;  /* 0xfffffe009c9c7812 */ /* 0x000fe200078ef807 */
[----:B------:R-:W-:Y:S01]  /*1d30*/  IMAD R7, R27, R11, RZ ;  /* 0x0000000b1b077224 */ /* 0x000fe200078e02ff */
[----:B------:R-:W-:Y:S01]  /*1d40*/  LOP3.LUT R6, R6, 0x1c0, RZ, 0xc0, !PT ;  /* 0x000001c006067812 */ /* 0x000fe200078ec0ff */
[----:B------:R-:W-:Y:S01]  /*1d50*/  IMAD.SHL.U32 R9, R71, 0x8, RZ ;  /* 0x0000000847097824 */ /* 0x000fe200078e00ff */
[----:B------:R-:W-:Y:S01]  /*1d60*/  SHF.R.S32.HI R76, RZ, 0x1f, R207 ;  /* 0x0000001fff4c7819 */ /* 0x000fe200000114cf */
[----:B------:R-:W-:Y:S02]  /*1d70*/  IMAD.IADD R29, R29, 0x1, R2 ;  /* 0x000000011d1d7824 */ /* 0x000fe400078e0202 */
[----:B------:R-:W-:Y:S01]  /*1d80*/  IMAD R2, R8, R26, R7 ;  /* 0x0000001a08027224 */ /* 0x000fe200078e0207 */
[----:B------:R-:W-:Y:S02]  /*1d90*/  LOP3.LUT R9, R6, 0x8, R9, 0xf8, !PT ;  /* 0x0000000806097812 */ /* 0x000fe400078ef809 */
[----:B------:R-:W-:-:S04]  /*1da0*/  SHF.R.U32.HI R6, RZ, 0x3, R6 ;  /* 0x00000003ff067819 */ /* 0x000fc80000011606 */
[----:B------:R-:W-:Y:S01]  /*1db0*/  LOP3.LUT R6, R9, R6, RZ, 0x3c, !PT ;  /* 0x0000000609067212 */ /* 0x000fe200078e3cff */
[----:B------:R-:W-:Y:S01]  /*1dc0*/  IMAD.WIDE.U32 R26, R11, R26, R28 ;  /* 0x0000001a0b1a7225 */ /* 0x000fe200078e001c */
[----:B------:R-:W-:-:S03]  /*1dd0*/  LOP3.LUT P3, RZ, R10, 0x4, RZ, 0xc0, !PT ;  /* 0x000000040aff7812 */ /* 0x000fc6000786c0ff */
[----:B------:R-:W-:Y:S01]  /*1de0*/  IMAD.SHL.U32 R17, R16, 0x40, RZ ;  /* 0x0000004010117824 */ /* 0x000fe200078e00ff */
[----:B------:R-:W-:Y:S01]  /*1df0*/  LOP3.LUT P2, RZ, R10, 0x2, RZ, 0xc0, !PT ;  /* 0x000000020aff7812 */ /* 0x000fe2000784c0ff */
[----:B------:R-:W-:Y:S01]  /*1e00*/  IMAD.IADD R27, R27, 0x1, R2 ;  /* 0x000000011b1b7824 */ /* 0x000fe200078e0202 */
[----:B------:R-:W-:Y:S01]  /*1e10*/  SHF.R.S32.HI R163, RZ, 0x1f, R162 ;  /* 0x0000001fffa37819 */ /* 0x000fe200000114a2 */
[----:B------:R-:W-:Y:S01]  /*1e20*/  IMAD R161, R67, R162, RZ ;  /* 0x000000a243a17224 */ /* 0x000fe200078e02ff */
[----:B------:R-:W-:Y:S02]  /*1e30*/  IADD3 R10, R12, 0x40, RZ ;  /* 0x000000400c0a7810 */ /* 0x000fe40007ffe0ff */
[----:B------:R-:W-:Y:S02]  /*1e40*/  LOP3.LUT R54, R6, 0xfffffe00, R17, 0xf8, !PT ;  /* 0xfffffe0006367812 */ /* 0x000fe400078ef811 */
[----:B------:R-:W-:Y:S01]  /*1e50*/  SHF.R.S32.HI R100, RZ, 0x1f, R75 ;  /* 0x0000001fff647819 */ /* 0x000fe2000001144b */
[----:B------:R-:W-:-:S02]  /*1e60*/  IMAD R161, R163, R66, R161 ;  /* 0x00000042a3a17224 */ /* 0x000fc400078e02a1 */
[----:B------:R-:W-:Y:S01]  /*1e70*/  IMAD.WIDE.U32 R26, R162, R66, R26 ;  /* 0x00000042a21a7225 */ /* 0x000fe200078e001a */
[----:B------:R-:W-:-:S03]  /*1e80*/  LEA.HI R100, R100, R75, RZ, 0x6 ;  /* 0x0000004b64647211 */ /* 0x000fc600078f30ff */
[----:B------:R-:W-:Y:S01]  /*1e90*/  IMAD.IADD R161, R27, 0x1, R161 ;  /* 0x000000011ba17824 */ /* 0x000fe200078e02a1 */
[----:B------:R-:W-:-:S04]  /*1ea0*/  SHF.R.S32.HI R100, RZ, 0x6, R100 ;  /* 0x00000006ff647819 */ /* 0x000fc80000011464 */
[----:B------:R-:W-:Y:S01]  /*1eb0*/  IMNMX R100, RZ, R100, !PT ;  /* 0x00000064ff647217 */ /* 0x000fe20007800200 */
[----:B------:R-:W-:-:S04]  /*1ec0*/  IMAD.WIDE R166, R208, 0x40, R162 ;  /* 0x00000040d0a67825 */ /* 0x000fc800078e02a2 */
[----:B------:R-:W-:Y:S01]  /*1ed0*/  IMAD R157, R65, R162, RZ ;  /* 0x000000a2419d7224 */ /* 0x000fe200078e02ff */
[----:B------:R-:W-:-:S03]  /*1ee0*/  LEA.HI R69, R69, R72, RZ, 0x5 ;  /* 0x0000004845457211 */ /* 0x000fc600078f28ff */
[----:B------:R-:W-:Y:S01]  /*1ef0*/  IMAD R157, R163, R64, R157 ;  /* 0x00000040a39d7224 */ /* 0x000fe200078e029d */
[----:B------:R-:W-:Y:S01]  /*1f00*/  LOP3.LUT R73, R69, 0xffffffe0, RZ, 0xc0, !PT ;  /* 0xffffffe045497812 */ /* 0x000fe200078ec0ff */
[----:B------:R-:W-:Y:S02]  /*1f10*/  IMAD.MOV.U32 R57, RZ, RZ, 0x10 ;  /* 0x00000010ff397424 */ /* 0x000fe400078e00ff */
[----:B------:R-:W-:Y:S01]  /*1f20*/  IMAD.MOV.U32 R55, RZ, RZ, 0x20 ;  /* 0x00000020ff377424 */ /* 0x000fe200078e00ff */
[C---:B------:R-:W-:Y:S01]  /*1f30*/  SHF.L.U64.HI R202, R64.reuse, 0x4, R65 ;  /* 0x0000000440ca7819 */ /* 0x040fe20000010241 */
[----:B------:R-:W-:Y:S01]  /*1f40*/  IMAD.SHL.U32 R201, R64, 0x10, RZ ;  /* 0x0000001040c97824 */ /* 0x000fe200078e00ff */
[C---:B------:R-:W-:Y:S01]  /*1f50*/  SHF.L.U64.HI R200, R66.reuse, 0x4, R67 ;  /* 0x0000000442c87819 */ /* 0x040fe20000010243 */
[----:B------:R-:W-:Y:S01]  /*1f60*/  IMAD.SHL.U32 R199, R66, 0x10, RZ ;  /* 0x0000001042c77824 */ /* 0x000fe200078e00ff */
[----:B------:R-:W-:Y:S01]  /*1f70*/  SHF.R.S32.HI R69, RZ, 0x5, R69 ;  /* 0x00000005ff457819 */ /* 0x000fe20000011445 */
[----:B------:R-:W-:Y:S01]  /*1f80*/  IMAD.IADD R73, R72, 0x1, -R73 ;  /* 0x0000000148497824 */ /* 0x000fe200078e0a49 */
[----:B------:R-:W-:Y:S01]  /*1f90*/  SEL R57, R57, 0xfffffff0, !P2 ;  /* 0xfffffff039397807 */ /* 0x000fe20005000000 */
[----:B------:R-:W-:Y:S01]  /*1fa0*/  IMAD.SHL.U32 R77, R70, 0x4, RZ ;  /* 0x00000004464d7824 */ /* 0x000fe200078e00ff */
[----:B------:R-:W-:Y:S01]  /*1fb0*/  SEL R55, R55, 0xffffffe0, !P3 ;  /* 0xffffffe037377807 */ /* 0x000fe20005800000 */
[----:B--2---:R-:W-:-:S02]  /*1fc0*/  @P0 IMAD R4, R171, R210, RZ ;  /* 0x000000d2ab040224 */ /* 0x004fc400078e02ff */
[----:B------:R-:W-:-:S04]  /*1fd0*/  @P0 IMAD.WIDE.U32 R30, R170, R210, RZ ;  /* 0x000000d2aa1e0225 */ /* 0x000fc800078e00ff */
[----:B---3--:R-:W-:-:S04]  /*1fe0*/  @!P0 IMAD R7, R25, R207, RZ ;  /* 0x000000cf19078224 */ /* 0x008fc800078e02ff */
[C---:B------:R-:W-:Y:S02]  /*1ff0*/  @!P0 IMAD R7, R24.reuse, R76, R7 ;  /* 0x0000004c18078224 */ /* 0x040fe400078e0207 */
[----:B------:R-:W-:-:S04]  /*2000*/  @!P0 IMAD.WIDE.U32 R24, R24, R207, RZ ;  /* 0x000000cf18188225 */ /* 0x000fc800078e00ff */
[----:B------:R-:W-:Y:S02]  /*2010*/  @P0 IMAD.IADD R9, R31, 0x1, R4 ;  /* 0x000000011f090824 */ /* 0x000fe400078e0204 */
[----:B------:R-:W-:Y:S02]  /*2020*/  @P0 IMAD.MOV.U32 R4, RZ, RZ, R30 ;  /* 0x000000ffff040224 */ /* 0x000fe400078e001e */
[----:B------:R-:W-:Y:S02]  /*2030*/  @!P0 IMAD.MOV.U32 R4, RZ, RZ, R24 ;  /* 0x000000ffff048224 */ /* 0x000fe400078e0018 */
[----:B------:R-:W-:-:S03]  /*2040*/  @!P0 IMAD.IADD R9, R25, 0x1, R7 ;  /* 0x0000000119098824 */ /* 0x000fc600078e0207 */
[----:B------:R-:W-:Y:S01]  /*2050*/  IADD3 R16, P1, R12, R4, RZ ;  /* 0x000000040c107210 */ /* 0x000fe20007f3e0ff */
[----:B------:R-:W-:Y:S01]  /*2060*/  IMAD R2, R23, R205, RZ ;  /* 0x000000cd17027224 */ /* 0x000fe200078e02ff */
[----:B------:R-:W-:-:S03]  /*2070*/  SHF.R.S32.HI R7, RZ, 0x1f, R205 ;  /* 0x0000001fff077819 */ /* 0x000fc600000114cd */
[----:B------:R-:W-:Y:S01]  /*2080*/  IMAD.X R17, R13, 0x1, R9, P1 ;  /* 0x000000010d117824 */ /* 0x000fe200008e0609 */
[----:B----4-:R-:W-:Y:S01]  /*2090*/  ISETP.GE.AND P0, PT, R10, R79, PT ;  /* 0x0000004f0a00720c */ /* 0x010fe20003f06270 */
[----:B------:R-:W-:Y:S01]  /*20a0*/  IMAD R2, R22, R7, R2 ;  /* 0x0000000716027224 */ /* 0x000fe200078e0202 */
[C---:B------:R-:W-:Y:S01]  /*20b0*/  ISETP.GE.AND P1, PT, R12.reuse, R79, PT ;  /* 0x0000004f0c00720c */ /* 0x040fe20003f26270 */
[----:B------:R-:W-:Y:S01]  /*20c0*/  IMAD.WIDE.U32 R16, R205, R22, R16 ;  /* 0x00000016cd107225 */ /* 0x000fe200078e0010 */
[----:B------:R-:W-:Y:S02]  /*20d0*/  SEL R7, RZ, 0xffffffff, P0 ;  /* 0xffffffffff077807 */ /* 0x000fe40000000000 */
[----:B------:R-:W-:Y:S01]  /*20e0*/  IADD3 R9, R12, 0x80, RZ ;  /* 0x000000800c097810 */ /* 0x000fe20007ffe0ff */
[----:B------:R-:W-:Y:S01]  /*20f0*/  IMAD.IADD R17, R17, 0x1, R2 ;  /* 0x0000000111117824 */ /* 0x000fe200078e0202 */
[----:B------:R-:W-:Y:S02]  /*2100*/  LEA R160, P0, R26, R14, 0x1 ;  /* 0x0000000e1aa07211 */ /* 0x000fe400078008ff */
[----:B------:R-:W-:-:S02]  /*2110*/  SEL R2, RZ, 0x1, P1 ;  /* 0x00000001ff027807 */ /* 0x000fc40000800000 */
[----:B------:R-:W-:Y:S02]  /*2120*/  ISETP.GE.AND P1, PT, R9, R79, PT ;  /* 0x0000004f0900720c */ /* 0x000fe40003f26270 */
[----:B------:R-:W-:Y:S02]  /*2130*/  LEA.HI.X R161, R26, R15, R161, 0x1, P0 ;  /* 0x0000000f1aa17211 */ /* 0x000fe400000f0ca1 */
[----:B------:R-:W-:Y:S02]  /*2140*/  IADD3 R158, P0, R12, R0, RZ ;  /* 0x000000000c9e7210 */ /* 0x000fe40007f1e0ff */
[----:B------:R-:W-:Y:S02]  /*2150*/  SEL R74, RZ, 0x4, P1 ;  /* 0x00000004ff4a7807 */ /* 0x000fe40000800000 */
[----:B------:R-:W-:Y:S01]  /*2160*/  ISETP.GT.AND P1, PT, R133, R100, PT ;  /* 0x000000648500720c */ /* 0x000fe20003f24270 */
[----:B------:R-:W-:Y:S02]  /*2170*/  IMAD.X R159, R13, 0x1, R3, P0 ;  /* 0x000000010d9f7824 */ /* 0x000fe400000e0603 */
[----:B------:R-:W-:-:S02]  /*2180*/  IMAD.SHL.U32 R7, R7, 0x2, RZ ;  /* 0x0000000207077824 */ /* 0x000fc400078e00ff */
[----:B------:R-:W-:Y:S02]  /*2190*/  IMAD R169, R167, R170, RZ ;  /* 0x000000aaa7a97224 */ /* 0x000fe400078e02ff */
[----:B------:R-:W-:Y:S01]  /*21a0*/  IMAD.WIDE.U32 R158, R162, R64, R158 ;  /* 0x00000040a29e7225 */ /* 0x000fe200078e009e */
[----:B------:R-:W-:-:S03]  /*21b0*/  LOP3.LUT R7, R7, 0x2, R2, 0xe2, !PT ;  /* 0x0000000207077812 */ /* 0x000fc600078ee202 */
[----:B------:R-:W-:Y:S01]  /*21c0*/  IMAD R169, R166, R171, R169 ;  /* 0x000000aba6a97224 */ /* 0x000fe200078e02a9 */
[----:B------:R-:W-:Y:S01]  /*21d0*/  LEA R204, P0, R158, R164, 0x1 ;  /* 0x000000a49ecc7211 */ /* 0x000fe200078008ff */
[----:B------:R-:W-:Y:S02]  /*21e0*/  IMAD.IADD R157, R159, 0x1, R157 ;  /* 0x000000019f9d7824 */ /* 0x000fe400078e029d */
[----:B------:R-:W-:Y:S01]  /*21f0*/  IMAD.WIDE.U32 R166, R166, R170, R16 ;  /* 0x000000aaa6a67225 */ /* 0x000fe200078e0010 */
[----:B------:R-:W-:Y:S02]  /*2200*/  LOP3.LUT R74, R7, R74, RZ, 0xfc, !PT ;  /* 0x0000004a074a7212 */ /* 0x000fe400078efcff */
[----:B------:R-:W-:Y:S01]  /*2210*/  LEA.HI.X R203, R158, R165, R157, 0x1, P0 ;  /* 0x000000a59ecb7211 */ /* 0x000fe200000f0c9d */
[----:B------:R-:W-:Y:S02]  /*2220*/  @!P4 IMAD.MOV.U32 R20, RZ, RZ, RZ ;  /* 0x000000ffff14c224 */ /* 0x000fe400078e00ff */
[----:B------:R-:W-:Y:S01]  /*2230*/  IMAD.IADD R169, R167, 0x1, R169 ;  /* 0x00000001a7a97824 */ /* 0x000fe200078e02a9 */
[----:B------:R-:W-:Y:S05]  /*2240*/  @!P1 BRA `(.L_x_827) ;  /* 0x00008e9000009947 */ /* 0x000fea0003800000 */
[----:B-1----:R-:W2:Y:S04]  /*2250*/  LD.E.64 R32, [R18.64+0x120] ;  /* 0x0001200612207980 */ /* 0x002ea8000c101b00 */
[----:B------:R-:W3:Y:S04]  /*2260*/  LD.E.64 R34, [R18.64+0x118] ;  /* 0x0001180612227980 */ /* 0x000ee8000c101b00 */
[----:B------:R-:W4:Y:S04]  /*2270*/  LD.E.64 R176, [R18.64+0x130] ;  /* 0x0001300612b07980 */ /* 0x000f28000c101b00 */
[----:B------:R-:W4:Y:S04]  /*2280*/  LD.E.64 R178, [R18.64+0x128] ;  /* 0x0001280612b27980 */ /* 0x000f28000c101b00 */
[----:B------:R-:W4:Y:S04]  /*2290*/  LD.E.64 R28, [R18.64+0x140] ;  /* 0x00014006121c7980 */ /* 0x000f28000c101b00 */
[----:B------:R-:W4:Y:S04]  /*22a0*/  LD.E.64 R26, [R18.64+0x138] ;  /* 0x00013806121a7980 */ /* 0x000f28000c101b00 */
[----:B------:R-:W4:Y:S04]  /*22b0*/  LD.E R16, [R18.64+0xd0] ;  /* 0x0000d00612107980 */ /* 0x000f28000c101900 */
[----:B------:R-:W4:Y:S04]  /*22c0*/  LD.E.64 R22, [R18.64+0x110] ;  /* 0x0001100612167980 */ /* 0x000f28000c101b00 */
[----:B------:R-:W4:Y:S04]  /*22d0*/  LD.E.64 R24, [R18.64+0x108] ;  /* 0x0001080612187980 */ /* 0x000f28000c101b00 */
[----:B------:R-:W4:Y:S04]  /*22e0*/  LD.E.64 R14, [R18.64+0x150] ;  /* 0x00015006120e7980 */ /* 0x000f28000c101b00 */
[----:B------:R-:W4:Y:S01]  /*22f0*/  LD.E.64 R6, [R18.64+0x148] ;  /* 0x0001480612067980 */ /* 0x000f22000c101b00 */
[----:B------:R-:W-:Y:S01]  /*2300*/  SHF.R.S32.HI R21, RZ, 0x1f, R75 ;  /* 0x0000001fff157819 */ /* 0x000fe2000001144b */
[----:B-----5:R-:W-:-:S02]  /*2310*/  IMAD.IADD R20, R20, 0x1, R5 ;  /* 0x0000000114147824 */ /* 0x020fc400078e0205 */
[----:B------:R-:W-:Y:S01]  /*2320*/  IMAD.WIDE.U32 R174, R66, 0x60, RZ ;  /* 0x0000006042ae7825 */ /* 0x000fe200078e00ff */
[----:B------:R-:W-:Y:S02]  /*2330*/  LOP3.LUT R152, R74, 0xffff, RZ, 0xc0, !PT ;  /* 0x0000ffff4a987812 */ /* 0x000fe400078ec0ff */
[C---:B------:R-:W-:Y:S01]  /*2340*/  SHF.L.U64.HI R84, R66.reuse, 0x5, R67 ;  /* 0x0000000542547819 */ /* 0x040fe20000010243 */
[----:B------:R-:W-:Y:S01]  /*2350*/  IMAD.SHL.U32 R83, R66, 0x20, RZ ;  /* 0x0000002042537824 */ /* 0x000fe200078e00ff */
[----:B------:R-:W-:Y:S01]  /*2360*/  LOP3.LUT R154, R152, 0x1, RZ, 0xc0, !PT ;  /* 0x00000001989a7812 */ /* 0x000fe200078ec0ff */
[----:B------:R-:W-:Y:S01]  /*2370*/  IMAD.SHL.U32 R97, R64, 0x20, RZ ;  /* 0x0000002040617824 */ /* 0x000fe200078e00ff */
[----:B------:R-:W-:Y:S01]  /*2380*/  LOP3.LUT R153, R152, 0x2, RZ, 0xc0, !PT ;  /* 0x0000000298997812 */ /* 0x000fe200078ec0ff */
[----:B------:R-:W-:Y:S01]  /*2390*/  IMAD.MOV.U32 R130, RZ, RZ, R204 ;  /* 0x000000ffff827224 */ /* 0x000fe200078e00cc */
[C---:B------:R-:W-:Y:S01]  /*23a0*/  SHF.L.U64.HI R84, R83.reuse, 0x1, R84 ;  /* 0x0000000153547819 */ /* 0x040fe20000010254 */
[----:B------:R-:W-:Y:S01]  /*23b0*/  IMAD.MOV.U32 R131, RZ, RZ, R203 ;  /* 0x000000ffff837224 */ /* 0x000fe200078e00cb */
[C---:B------:R-:W-:Y:S01]  /*23c0*/  IADD3 R81, R162.reuse, 0x10, RZ ;  /* 0x00000010a2517810 */ /* 0x040fe20007ffe0ff */
[----:B------:R-:W-:Y:S01]  /*23d0*/  IMAD.MOV.U32 R134, RZ, RZ, R160 ;  /* 0x000000ffff867224 */ /* 0x000fe200078e00a0 */
[C---:B------:R-:W-:Y:S01]  /*23e0*/  IADD3 R80, R162.reuse, 0x20, RZ ;  /* 0x00000020a2507810 */ /* 0x040fe20007ffe0ff */
[----:B------:R-:W-:Y:S01]  /*23f0*/  IMAD.SHL.U32 R83, R83, 0x2, RZ ;  /* 0x0000000253537824 */ /* 0x000fe200078e00ff */
[----:B------:R-:W-:-:S02]  /*2400*/  IADD3 R78, R162, 0x30, RZ ;  /* 0x00000030a24e7810 */ /* 0x000fc40007ffe0ff */
[----:B------:R-:W-:Y:S02]  /*2410*/  SHF.L.U64.HI R98, R64, 0x5, R65 ;  /* 0x0000000540627819 */ /* 0x000fe40000010241 */
[----:B------:R-:W-:Y:S02]  /*2420*/  MOV R135, R161 ;  /* 0x000000a100877202 */ /* 0x000fe40000000f00 */
[----:B------:R-:W-:Y:S01]  /*2430*/  LOP3.LUT R152, R152, 0x4, RZ, 0xc0, !PT ;  /* 0x0000000498987812 */ /* 0x000fe200078ec0ff */
[----:B--2---:R-:W-:-:S04]  /*2440*/  IMAD R3, R33, R207, RZ ;  /* 0x000000cf21037224 */ /* 0x004fc800078e02ff */
[----:B------:R-:W-:Y:S02]  /*2450*/  IMAD R0, R32, R76, R3 ;  /* 0x0000004c20007224 */ /* 0x000fe400078e0203 */
[----:B---3--:R-:W-:Y:S02]  /*2460*/  IMAD R3, R35, R207, RZ ;  /* 0x000000cf23037224 */ /* 0x008fe400078e02ff */
[----:B------:R-:W-:-:S04]  /*2470*/  IMAD.WIDE.U32 R32, R207, R32, R12 ;  /* 0x00000020cf207225 */ /* 0x000fc800078e000c */
[----:B------:R-:W-:-:S04]  /*2480*/  IMAD.WIDE.U32 R30, R207, R34, R12 ;  /* 0x00000022cf1e7225 */ /* 0x000fc800078e000c */
[----:B------:R-:W-:Y:S01]  /*2490*/  IMAD R2, R34, R76, R3 ;  /* 0x0000004c22027224 */ /* 0x000fe200078e0203 */
[----:B------:R-:W-:Y:S01]  /*24a0*/  SHF.R.S32.HI R3, RZ, 0x1f, R5 ;  /* 0x0000001fff037819 */ /* 0x000fe20000011405 */
[----:B------:R-:W-:Y:S02]  /*24b0*/  IMAD.IADD R33, R33, 0x1, R0 ;  /* 0x0000000121217824 */ /* 0x000fe400078e0200 */
[-C--:B----4-:R-:W-:Y:S02]  /*24c0*/  IMAD R4, R177, R5.reuse, RZ ;  /* 0x00000005b1047224 */ /* 0x090fe400078e02ff */
[----:B------:R-:W-:Y:S02]  /*24d0*/  IMAD R0, R179, R5, RZ ;  /* 0x00000005b3007224 */ /* 0x000fe400078e02ff */
[----:B------:R-:W-:Y:S02]  /*24e0*/  IMAD.IADD R31, R31, 0x1, R2 ;  /* 0x000000011f1f7824 */ /* 0x000fe400078e0202 */
[----:B------:R-:W-:-:S02]  /*24f0*/  IMAD R4, R176, R3, R4 ;  /* 0x00000003b0047224 */ /* 0x000fc400078e0204 */
[C---:B------:R-:W-:Y:S02]  /*2500*/  IMAD R3, R178.reuse, R3, R0 ;  /* 0x00000003b2037224 */ /* 0x040fe400078e0200 */
[----:B------:R-:W-:-:S04]  /*2510*/  IMAD.WIDE.U32 R30, R178, R5, R30 ;  /* 0x00000005b21e7225 */ /* 0x000fc800078e001e */
[----:B------:R-:W-:Y:S01]  /*2520*/  IMAD.WIDE.U32 R32, R176, R5, R32 ;  /* 0x00000005b0207225 */ /* 0x000fe200078e0020 */
[----:B------:R-:W-:-:S03]  /*2530*/  IADD3 R31, R31, R3, RZ ;  /* 0x000000031f1f7210 */ /* 0x000fc60007ffe0ff */
[-C--:B------:R-:W-:Y:S01]  /*2540*/  IMAD R17, R29, R11.reuse, RZ ;  /* 0x0000000b1d117224 */ /* 0x080fe200078e02ff */
[----:B------:R-:W-:Y:S01]  /*2550*/  IADD3 R3, P0, -R75, R162, RZ ;  /* 0x000000a24b037210 */ /* 0x000fe20007f1e1ff */
[----:B------:R-:W-:Y:S02]  /*2560*/  IMAD.IADD R33, R33, 0x1, R4 ;  /* 0x0000000121217824 */ /* 0x000fe400078e0204 */
[----:B------:R-:W-:Y:S02]  /*2570*/  IMAD R0, R28, R8, R17 ;  /* 0x000000081c007224 */ /* 0x000fe400078e0211 */
[-C--:B------:R-:W-:Y:S01]  /*2580*/  IMAD R17, R27, R11.reuse, RZ ;  /* 0x0000000b1b117224 */ /* 0x080fe200078e02ff */
[----:B------:R-:W-:Y:S01]  /*2590*/  LEA.HI R149, R16, R16, RZ, 0x1 ;  /* 0x0000001010957211 */ /* 0x000fe200078f08ff */
[----:B------:R-:W-:-:S04]  /*25a0*/  IMAD.WIDE.U32 R28, R28, R11, R32 ;  /* 0x0000000b1c1c7225 */ /* 0x000fc800078e0020 */
[----:B------:R-:W-:Y:S02]  /*25b0*/  IMAD.X R21, R163, 0x1, ~R21, P0 ;  /* 0x00000001a3157824 */ /* 0x000fe400000e0e15 */
[C---:B------:R-:W-:Y:S02]  /*25c0*/  IMAD R17, R26.reuse, R8, R17 ;  /* 0x000000081a117224 */ /* 0x040fe400078e0211 */
[----:B------:R-:W-:Y:S01]  /*25d0*/  IMAD.WIDE.U32 R26, R26, R11, R30 ;  /* 0x0000000b1a1a7225 */ /* 0x000fe200078e001e */
[----:B------:R-:W-:-:S03]  /*25e0*/  SHF.R.S32.HI R149, RZ, 0x1, R149 ;  /* 0x00000001ff957819 */ /* 0x000fc60000011495 */
[----:B------:R-:W-:Y:S02]  /*25f0*/  IMAD.IADD R29, R29, 0x1, R0 ;  /* 0x000000011d1d7824 */ /* 0x000fe400078e0200 */
[----:B------:R-:W-:Y:S01]  /*2600*/  IMAD R121, R21, R176, RZ ;  /* 0x000000b015797224 */ /* 0x000fe200078e02ff */
[----:B------:R-:W-:Y:S01]  /*2610*/  IADD3 R27, R27, R17, RZ ;  /* 0x000000111b1b7210 */ /* 0x000fe20007ffe0ff */
[----:B------:R-:W-:-:S04]  /*2620*/  IMAD.WIDE.U32 R16, R176, R3, R28 ;  /* 0x00000003b0107225 */ /* 0x000fc800078e001c */
[----:B------:R-:W-:Y:S02]  /*2630*/  IMAD R121, R177, R3, R121 ;  /* 0x00000003b1797224 */ /* 0x000fe400078e0279 */
[----:B------:R-:W-:Y:S02]  /*2640*/  IMAD R129, R149, R20, RZ ;  /* 0x0000001495817224 */ /* 0x000fe400078e02ff */
[----:B------:R-:W-:Y:S02]  /*2650*/  IMAD R4, R162, R149, R77 ;  /* 0x00000095a2047224 */ /* 0x000fe400078e024d */
[----:B------:R-:W-:Y:S01]  /*2660*/  IMAD R125, R21, R178, RZ ;  /* 0x000000b2157d7224 */ /* 0x000fe200078e02ff */
[----:B------:R-:W-:Y:S01]  /*2670*/  LEA R122, P1, R16, R22, 0x1 ;  /* 0x00000016107a7211 */ /* 0x000fe200078208ff */
[----:B------:R-:W-:Y:S01]  /*2680*/  IMAD.IADD R121, R17, 0x1, R121 ;  /* 0x0000000111797824 */ /* 0x000fe200078e0279 */
[----:B------:R-:W-:Y:S01]  /*2690*/  SHF.R.S32.HI R2, RZ, 0x1f, R129 ;  /* 0x0000001fff027819 */ /* 0x000fe20000011481 */
[-C--:B------:R-:W-:Y:S01]  /*26a0*/  IMAD R125, R179, R3.reuse, R125 ;  /* 0x00000003b37d7224 */ /* 0x080fe200078e027d */
[----:B------:R-:W-:Y:S01]  /*26b0*/  IADD3 R0, P3, R129, R4, RZ ;  /* 0x0000000481007210 */ /* 0x000fe20007f7e0ff */
[----:B------:R-:W-:Y:S01]  /*26c0*/  IMAD.WIDE.U32 R20, R178, R3, R26 ;  /* 0x00000003b2147225 */ /* 0x000fe200078e001a */
[----:B------:R-:W-:-:S02]  /*26d0*/  LEA.HI.X R121, R16, R23, R121, 0x1, P1 ;  /* 0x0000001710797211 */ /* 0x000fc400008f0c79 */
[----:B------:R-:W-:Y:S01]  /*26e0*/  LEA.HI.X.SX32 R5, R4, R2, 0x1, P3 ;  /* 0x0000000204057211 */ /* 0x000fe200018f0eff */
[----:B------:R-:W-:Y:S01]  /*26f0*/  IMAD.IADD R3, R77, 0x1, R4 ;  /* 0x000000014d037824 */ /* 0x000fe200078e0204 */
[----:B------:R-:W-:Y:S01]  /*2700*/  SHF.L.U32 R16, R0, 0x1, RZ ;  /* 0x0000000100107819 */ /* 0x000fe200000006ff */
[----:B------:R-:W-:Y:S01]  /*2710*/  IMAD.IADD R125, R21, 0x1, R125 ;  /* 0x00000001157d7824 */ /* 0x000fe200078e027d */
[----:B------:R-:W-:Y:S02]  /*2720*/  LEA R124, P0, R20, R24, 0x1 ;  /* 0x00000018147c7211 */ /* 0x000fe400078008ff */
[----:B------:R-:W-:Y:S02]  /*2730*/  SHF.L.U64.HI R0, R0, 0x1, R5 ;  /* 0x0000000100007819 */ /* 0x000fe40000010205 */
[----:B------:R-:W-:Y:S02]  /*2740*/  IADD3 R58, P1, R14, R16, RZ ;  /* 0x000000100e3a7210 */ /* 0x000fe40007f3e0ff */
[----:B------:R-:W-:-:S02]  /*2750*/  IADD3 R129, P2, R129, R3, RZ ;  /* 0x0000000381817210 */ /* 0x000fc40007f5e0ff */
[----:B------:R-:W-:Y:S02]  /*2760*/  LEA.HI.X R125, R20, R25, R125, 0x1, P0 ;  /* 0x00000019147d7211 */ /* 0x000fe400000f0c7d */
[----:B------:R-:W-:Y:S01]  /*2770*/  IADD3 R16, P0, R6, R16, RZ ;  /* 0x0000001006107210 */ /* 0x000fe20007f1e0ff */
[----:B------:R-:W-:Y:S01]  /*2780*/  IMAD.X R59, R15, 0x1, R0, P1 ;  /* 0x000000010f3b7824 */ /* 0x000fe200008e0600 */
[----:B------:R-:W-:Y:S01]  /*2790*/  IADD3 R96, P1, R201, 0x40, RZ ;  /* 0x00000040c9607810 */ /* 0x000fe20007f3e0ff */
[----:B------:R-:W-:Y:S01]  /*27a0*/  IMAD.SHL.U32 R128, R129, 0x2, RZ ;  /* 0x0000000281807824 */ /* 0x000fe200078e00ff */
[----:B------:R-:W-:Y:S02]  /*27b0*/  LEA.HI.X.SX32 R2, R3, R2, 0x1, P2 ;  /* 0x0000000203027211 */ /* 0x000fe400010f0eff */
[----:B------:R-:W-:Y:S02]  /*27c0*/  IADD3.X R17, R7, R0, RZ, P0, !PT ;  /* 0x0000000007117210 */ /* 0x000fe400007fe4ff */
[----:B------:R-:W-:Y:S01]  /*27d0*/  IADD3 R92, P0, R201, 0x80, RZ ;  /* 0x00000080c95c7810 */ /* 0x000fe20007f1e0ff */
[----:B------:R-:W-:Y:S01]  /*27e0*/  IMAD.SHL.U32 R155, R149, 0x10, RZ ;  /* 0x00000010959b7824 */ /* 0x000fe200078e00ff */
[----:B------:R-:W-:Y:S01]  /*27f0*/  SHF.L.U64.HI R129, R129, 0x1, R2 ;  /* 0x0000000181817819 */ /* 0x000fe20000010202 */
[----:B------:R-:W-:Y:S01]  /*2800*/  IMAD.X R95, RZ, RZ, R202, P1 ;  /* 0x000000ffff5f7224 */ /* 0x000fe200008e06ca */
[----:B------:R-:W-:-:S02]  /*2810*/  IADD3 R126, P3, R14, R128, RZ ;  /* 0x000000800e7e7210 */ /* 0x000fc40007f7e0ff */
[----:B------:R-:W-:Y:S02]  /*2820*/  IADD3 R128, P2, R6, R128, RZ ;  /* 0x0000008006807210 */ /* 0x000fe40007f5e0ff */
[-C--:B------:R-:W-:Y:S02]  /*2830*/  IADD3 R94, P1, R96, R201.reuse, RZ ;  /* 0x000000c9605e7210 */ /* 0x080fe40007f3e0ff */
[----:B------:R-:W-:Y:S01]  /*2840*/  IADD3.X R91, RZ, R202, RZ, P0, !PT ;  /* 0x000000caff5b7210 */ /* 0x000fe200007fe4ff */
[----:B------:R-:W-:Y:S01]  /*2850*/  IMAD.SHL.U32 R102, R178, 0x10, RZ ;  /* 0x00000010b2667824 */ /* 0x000fe200078e00ff */
[-C--:B------:R-:W-:Y:S01]  /*2860*/  IADD3 R90, P0, R92, R201.reuse, RZ ;  /* 0x000000c95c5a7210 */ /* 0x080fe20007f1e0ff */
[--C-:B------:R-:W-:Y:S01]  /*2870*/  IMAD.X R127, R15, 0x1, R129.reuse, P3 ;  /* 0x000000010f7f7824 */ /* 0x100fe200018e0681 */
[C---:B------:R-:W-:Y:S02]  /*2880*/  IADD3 R150, R155.reuse, 0x40, RZ ;  /* 0x000000409b967810 */ /* 0x040fe40007ffe0ff */
[----:B------:R-:W-:Y:S01]  /*2890*/  IADD3 R148, R155, 0x80, RZ ;  /* 0x000000809b947810 */ /* 0x000fe20007ffe0ff */
[----:B------:R-:W-:Y:S01]  /*28a0*/  IMAD.X R129, R7, 0x1, R129, P2 ;  /* 0x0000000107817824 */ /* 0x000fe200010e0681 */
[-C--:B------:R-:W-:Y:S01]  /*28b0*/  IADD3 R88, P2, R94, R201.reuse, RZ ;  /* 0x000000c95e587210 */ /* 0x080fe20007f5e0ff */
[--C-:B------:R-:W-:Y:S01]  /*28c0*/  IMAD.X R93, R95, 0x1, R202.reuse, P1 ;  /* 0x000000015f5d7824 */ /* 0x100fe200008e06ca */
[----:B------:R-:W-:Y:S01]  /*28d0*/  IADD3 R86, P1, R90, R201, RZ ;  /* 0x000000c95a567210 */ /* 0x000fe20007f3e0ff */
[----:B------:R-:W-:Y:S01]  /*28e0*/  IMAD.X R89, R91, 0x1, R202, P0 ;  /* 0x000000015b597824 */ /* 0x000fe200000e06ca */
[----:B------:R-:W-:Y:S01]  /*28f0*/  SHF.L.U64.HI R99, R178, 0x4, R179 ;  /* 0x00000004b2637819 */ /* 0x000fe200000102b3 */
[----:B------:R-:W-:Y:S01]  /*2900*/  IMAD R3, R67, 0x60, RZ ;  /* 0x0000006043037824 */ /* 0x000fe200078e02ff */
[----:B------:R-:W-:Y:S01]  /*2910*/  IADD3 R105, P0, R102, 0x80, RZ ;  /* 0x0000008066697810 */ /* 0x000fe20007f1e0ff */
[C---:B------:R-:W-:Y:S01]  /*2920*/  IMAD.IADD R147, R155.reuse, 0x1, R150 ;  /* 0x000000019b937824 */ /* 0x040fe200078e0296 */
[----:B------:R-:W-:Y:S01]  /*2930*/  SHF.L.U32 R112, R178, 0x5, RZ ;  /* 0x00000005b2707819 */ /* 0x000fe200000006ff */
[----:B------:R-:W-:Y:S01]  /*2940*/  IMAD.IADD R146, R155, 0x1, R148 ;  /* 0x000000019b927824 */ /* 0x000fe200078e0294 */
[----:B------:R-:W-:Y:S01]  /*2950*/  IADD3 R101, P3, R102, 0x40, RZ ;  /* 0x0000004066657810 */ /* 0x000fe20007f7e0ff */
[----:B------:R-:W-:Y:S01]  /*2960*/  IMAD.IADD R82, R175, 0x1, R3 ;  /* 0x00000001af527824 */ /* 0x000fe200078e0203 */
[C-C-:B------:R-:W-:Y:S01]  /*2970*/  SHF.L.U64.HI R0, R176.reuse, 0x4, R177.reuse ;  /* 0x00000004b0007819 */ /* 0x140fe200000102b1 */
[C---:B------:R-:W-:Y:S01]  /*2980*/  IMAD.SHL.U32 R117, R176.reuse, 0x10, RZ ;  /* 0x00000010b0757824 */ /* 0x040fe200078e00ff */
[C---:B------:R-:W-:Y:S01]  /*2990*/  SHF.L.U64.HI R118, R176.reuse, 0x5, R177 ;  /* 0x00000005b0767819 */ /* 0x040fe200000102b1 */
[----:B------:R-:W-:Y:S01]  /*29a0*/  IMAD.SHL.U32 R119, R176, 0x20, RZ ;  /* 0x00000020b0777824 */ /* 0x000fe200078e00ff */
[----:B------:R-:W-:Y:S01]  /*29b0*/  SHF.L.U64.HI R109, R178, 0x5, R179 ;  /* 0x00000005b26d7819 */ /* 0x000fe200000102b3 */
[--C-:B------:R-:W-:Y:S01]  /*29c0*/  IMAD.X R87, R93, 0x1, R202.reuse, P2 ;  /* 0x000000015d577824 */ /* 0x100fe200010e06ca */
[----:B------:R-:W-:Y:S01]  /*29d0*/  IADD3.X R104, RZ, R99, RZ, P3, !PT ;  /* 0x00000063ff687210 */ /* 0x000fe20001ffe4ff */
[----:B------:R-:W-:Y:S01]  /*29e0*/  IMAD.X R85, R89, 0x1, R202, P1 ;  /* 0x0000000159557824 */ /* 0x000fe200008e06ca */
[-C--:B------:R-:W-:Y:S01]  /*29f0*/  IADD3 R110, P2, R105, R102.reuse, RZ ;  /* 0x00000066696e7210 */ /* 0x080fe20007f5e0ff */
[----:B------:R-:W-:Y:S01]  /*2a00*/  IMAD.SHL.U32 R151, R149, 0x20, RZ ;  /* 0x0000002095977824 */ /* 0x000fe200078e00ff */
[C---:B------:R-:W-:Y:S01]  /*2a10*/  IADD3 R114, P1, R112.reuse, R101, RZ ;  /* 0x0000006570727210 */ /* 0x040fe20007f3e0ff */
[----:B------:R-:W-:Y:S01]  /*2a20*/  IMAD R3, R177, 0x60, RZ ;  /* 0x00000060b1037824 */ /* 0x000fe200078e02ff */
[----:B------:R-:W-:Y:S01]  /*2a30*/  IADD3 R106, P3, R101, R102, RZ ;  /* 0x00000066656a7210 */ /* 0x000fe20007f7e0ff */
[----:B------:R-:W-:Y:S01]  /*2a40*/  IMAD.X R108, RZ, RZ, R99, P0 ;  /* 0x000000ffff6c7224 */ /* 0x000fe200000e0663 */
[----:B------:R-:W-:Y:S01]  /*2a50*/  IADD3 R116, P0, R112, R105, RZ ;  /* 0x0000006970747210 */ /* 0x000fe20007f1e0ff */
[----:B------:R-:W-:Y:S01]  /*2a60*/  IMAD R149, R149, 0x30, RZ ;  /* 0x0000003095957824 */ /* 0x000fe200078e02ff */
[C---:B------:R-:W-:Y:S01]  /*2a70*/  IADD3 R145, R155.reuse, R147, RZ ;  /* 0x000000939b917210 */ /* 0x040fe20007ffe0ff */
[----:B------:R-:W-:-:S02]  /*2a80*/  IMAD.IADD R144, R155, 0x1, R146 ;  /* 0x000000019b907824 */ /* 0x000fc400078e0292 */
[----:B------:R-:W-:Y:S01]  /*2a90*/  IMAD.WIDE.U32 R176, R176, 0x60, RZ ;  /* 0x00000060b0b07825 */ /* 0x000fe200078e00ff */
[----:B------:R-:W-:Y:S02]  /*2aa0*/  SHF.L.U64.HI R115, R117, 0x1, R0 ;  /* 0x0000000175737819 */ /* 0x000fe40000010200 */
[----:B------:R-:W-:Y:S01]  /*2ab0*/  SHF.L.U64.HI R118, R119, 0x1, R118 ;  /* 0x0000000177767819 */ /* 0x000fe20000010276 */
[----:B------:R-:W-:Y:S01]  /*2ac0*/  IMAD.SHL.U32 R117, R117, 0x2, RZ ;  /* 0x0000000275757824 */ /* 0x000fe200078e00ff */
[----:B------:R-:W-:Y:S01]  /*2ad0*/  MOV R11, R133 ;  /* 0x00000085000b7202 */ /* 0x000fe20000000f00 */
[----:B------:R-:W-:Y:S01]  /*2ae0*/  IMAD.IADD R120, R177, 0x1, R3 ;  /* 0x00000001b1787824 */ /* 0x000fe200078e0203 */
[----:B------:R-:W-:Y:S01]  /*2af0*/  SHF.L.U32 R119, R119, 0x1, RZ ;  /* 0x0000000177777819 */ /* 0x000fe200000006ff */
[----:B------:R-:W-:Y:S01]  /*2b00*/  IMAD.X R107, R108, 0x1, R99, P2 ;  /* 0x000000016c6b7824 */ /* 0x000fe200010e0663 */
[----:B------:R-:W-:Y:S01]  /*2b10*/  IADD3.X R103, R104, R99, RZ, P3, !PT ;  /* 0x0000006368677210 */ /* 0x000fe20001ffe4ff */
[C---:B------:R-:W-:Y:S01]  /*2b20*/  IMAD.X R111, R109.reuse, 0x1, R104, P1 ;  /* 0x000000016d6f7824 */ /* 0x040fe200008e0668 */
[----:B------:R-:W-:-:S02]  /*2b30*/  IADD3.X R113, R109, R108, RZ, P0, !PT ;  /* 0x0000006c6d717210 */ /* 0x000fc400007fe4ff */
[----:B------:R-:W-:Y:S02]  /*2b40*/  SHF.R.S32.HI R143, RZ, 0x1f, R155 ;  /* 0x0000001fff8f7819 */ /* 0x000fe4000001149b */
[----:B------:R-:W-:Y:S02]  /*2b50*/  SHF.R.S32.HI R142, RZ, 0x1f, R151 ;  /* 0x0000001fff8e7819 */ /* 0x000fe40000011497 */
[----:B------:R-:W-:Y:S02]  /*2b60*/  SHF.R.S32.HI R140, RZ, 0x1f, R149 ;  /* 0x0000001fff8c7819 */ /* 0x000fe40000011495 */
[----:B------:R-:W-:Y:S02]  /*2b70*/  SHF.R.S32.HI R141, RZ, 0x1f, R150 ;  /* 0x0000001fff8d7819 */ /* 0x000fe40000011496 */
[----:B------:R-:W-:Y:S02]  /*2b80*/  SHF.R.S32.HI R139, RZ, 0x1f, R148 ;  /* 0x0000001fff8b7819 */ /* 0x000fe40000011494 */
[----:B------:R-:W-:-:S02]  /*2b90*/  SHF.R.S32.HI R138, RZ, 0x1f, R147 ;  /* 0x0000001fff8a7819 */ /* 0x000fc40000011493 */
[----:B------:R-:W-:Y:S02]  /*2ba0*/  SHF.R.S32.HI R137, RZ, 0x1f, R146 ;  /* 0x0000001fff897819 */ /* 0x000fe40000011492 */
[----:B------:R-:W-:Y:S02]  /*2bb0*/  SHF.R.S32.HI R136, RZ, 0x1f, R145 ;  /* 0x0000001fff887819 */ /* 0x000fe40000011491 */
[----:B------:R-:W-:Y:S02]  /*2bc0*/  SHF.R.S32.HI R132, RZ, 0x1f, R144 ;  /* 0x0000001fff847819 */ /* 0x000fe40000011490 */
.L_x_921:
[----:B------:R-:W-:Y:S01]  /*2bd0*/  IMAD.SHL.U32 R15, R11, 0x40, RZ ;  /* 0x000000400b0f7824 */ /* 0x000fe200078e00ff */
[----:B------:R-:W-:Y:S01]  /*2be0*/  BSSY B0, `(.L_x_828) ;  /* 0x0000012000007945 */ /* 0x000fe20003800000 */
[----:B-----5:R-:W-:Y:S03]  /*2bf0*/  IMAD.MOV.U32 R123, RZ, RZ, R121 ;  /* 0x000000ffff7b7224 */ /* 0x020fe600078e0079 */
[----:B------:R-:W-:Y:S04]  /*2c00*/  IADD3 R14, R15, -0x40, RZ ;  /* 0xffffffc00f0e7810 */ /* 0x000fe80007ffe0ff */
[----:B------:R-:W-:Y:S01]  /*2c10*/  IADD3 R181, R75, -R14, RZ ;  /* 0x8000000e4bb57210 */ /* 0x000fe20007ffe0ff */
[----:B------:R-:W-:Y:S05]  /*2c20*/  IMAD.IADD R183, R68, 0x1, -R14 ;  /* 0x0000000144b77824 */ /* 0x000fea00078e0a0e */
[C---:B------:R-:W-:Y:S04]  /*2c30*/  ISETP.GE.AND P2, PT, R162.reuse, R183, PT ;  /* 0x000000b7a200720c */ /* 0x040fe80003f46270 */
[----:B------:R-:W-:Y:S11]  /*2c40*/  ISETP.GE.AND P2, PT, R162, R181, !P2 ;  /* 0x000000b5a200720c */ /* 0x000ff60005746270 */
[----:B------:R-:W-:Y:S02]  /*2c50*/  @!UPT UIADD3 URZ, URZ, URZ, URZ ;  /* 0x0000003f3f3ff290 */ /* 0x000fe4000fffe03f */
[----:B------:R-:W-:-:S05]  /*2c60*/  @!P2 BRA `(.L_x_829) ;  /* 0x000000900000a947 */ /* 0x000fca0003800000 */
[----:B------:R-:W-:Y:S02]  /*2c70*/  ISETP.NE.AND P0, PT, R154, RZ, PT ;  /* 0x000000ff9a00720c */ /* 0x000fe40003f05270 */
[----:B------:R-:W-:Y:S11]  /*2c80*/  ISETP.NE.AND P1, PT, R153, RZ, PT ;  /* 0x000000ff9900720c */ /* 0x000ff60003f25270 */
[----:B------:R-:W2:Y:S04]  /*2c90*/  @P0 LD.E.128 R24, [R122.64] ;  /* 0x000000067a180980 */ /* 0x000ea8000c101d00 */
[----:B--2---:R1:W-:Y:S01]  /*2ca0*/  @P0 ST.E.128 [R134.64], R24 ;  /* 0x0000001886000985 */ /* 0x0043e2000c101d06 */
[----:B------:R-:W-:Y:S03]  /*2cb0*/  ISETP.NE.AND P0, PT, R152, RZ, PT ;  /* 0x000000ff9800720c */ /* 0x000fe60003f05270 */
[----:B------:R-:W2:Y:S04]  /*2cc0*/  @P1 LD.E.128 R20, [R122.64+0x80] ;  /* 0x000080067a141980 */ /* 0x000ea8000c101d00 */
[----:B--2---:R1:W-:Y:S06]  /*2cd0*/  @P1 ST.E.128 [R134.64+0x80], R20 ;  /* 0x0000801486001985 */ /* 0x0043ec000c101d06 */
[----:B------:R-:W2:Y:S04]  /*2ce0*/  @P0 LD.E.128 R4, [R122.64+0x100] ;  /* 0x000100067a040980 */ /* 0x000ea8000c101d00 */
[----:B--2---:R1:W-:Y:S02]  /*2cf0*/  @P0 ST.E.128 [R134.64+0x100], R4 ;  /* 0x0001000486000985 */ /* 0x0043e4000c101d06 */
.L_x_829:
[----:B------:R-:W-:Y:S05]  /*2d00*/  BSYNC B0 ;  /* 0x0000000000007941 */ /* 0x000fea0003800000 */
.L_x_828:
[C---:B------:R-:W-:Y:S01]  /*2d10*/  ISETP.GE.AND P0, PT, R81.reuse, R183, PT ;  /* 0x000000b75100720c */ /* 0x040fe20003f06270 */
[----:B------:R-:W-:Y:S03]  /*2d20*/  BSSY B0, `(.L_x_830) ;  /* 0x0000011000007945 */ /* 0x000fe60003800000 */
[----:B------:R-:W-:Y:S11]  /*2d30*/  ISETP.GE.AND P0, PT, R81, R181, !P0 ;  /* 0x000000b55100720c */ /* 0x000ff60004706270 */
[----:B------:R-:W-:Y:S02]  /*2d40*/  @!UPT UIADD3 URZ, URZ, URZ, URZ ;  /* 0x0000003f3f3ff290 */ /* 0x000fe4000fffe03f */
[----:B------:R-:W-:-:S05]  /*2d50*/  @!P0 BRA `(.L_x_831) ;  /* 0x000000d000008947 */ /* 0x000fca0003800000 */
[----:B------:R-:W-:Y:S02]  /*2d60*/  ISETP.NE.AND P1, PT, R154, RZ, PT ;  /* 0x000000ff9a00720c */ /* 0x000fe40003f25270 */
[----:B------:R-:W-:Y:S02]  /*2d70*/  IADD3 R28, P0, R122, R117, RZ ;  /* 0x000000757a1c7210 */ /* 0x000fe40007f1e0ff */
[----:B------:R-:W-:Y:S03]  /*2d80*/  LEA R2, P3, R199, R134, 0x1 ;  /* 0x00000086c7027211 */ /* 0x000fe600078608ff */
[----:B------:R-:W-:Y:S01]  /*2d90*/  IMAD.X R29, R123, 0x1, R115, P0 ;  /* 0x000000017b1d7824 */ /* 0x000fe200000e0673 */
[----:B------:R-:W-:Y:S02]  /*2da0*/  ISETP.NE.AND P0, PT, R153, RZ, PT ;  /* 0x000000ff9900720c */ /* 0x000fe40003f05270 */
[----:B------:R-:W-:Y:S03]  /*2db0*/  LEA.HI.X R3, R199, R135, R200, 0x1, P3 ;  /* 0x00000087c7037211 */ /* 0x000fe600018f0cc8 */
[----:B-1----:R-:W2:Y:S04]  /*2dc0*/  @P1 LD.E.128 R24, [R28.64] ;  /* 0x000000061c181980 */ /* 0x002ea8000c101d00 */
[----:B--2---:R1:W-:Y:S01]  /*2dd0*/  @P1 ST.E.128 [R2.64], R24 ;  /* 0x0000001802001985 */ /* 0x0043e2000c101d06 */
[----:B------:R-:W-:Y:S03]  /*2de0*/  ISETP.NE.AND P1, PT, R152, RZ, PT ;  /* 0x000000ff9800720c */ /* 0x000fe60003f25270 */
[----:B------:R-:W2:Y:S04]  /*2df0*/  @P0 LD.E.128 R20, [R28.64+0x80] ;  /* 0x000080061c140980 */ /* 0x000ea8000c101d00 */
[----:B--2---:R1:W-:Y:S06]  /*2e00*/  @P0 ST.E.128 [R2.64+0x80], R20 ;  /* 0x0000801402000985 */ /* 0x0043ec000c101d06 */
[----:B------:R-:W2:Y:S04]  /*2e10*/  @P1 LD.E.128 R4, [R28.64+0x100] ;  /* 0x000100061c041980 */ /* 0x000ea8000c101d00 */
[----:B--2---:R1:W-:Y:S02]  /*2e20*/  @P1 ST.E.128 [R2.64+0x100], R4 ;  /* 0x0001000402001985 */ /* 0x0043e4000c101d06 */
.L_x_831:
[----:B------:R-:W-:Y:S05]  /*2e30*/  BSYNC B0 ;  /* 0x0000000000007941 */ /* 0x000fea0003800000 */
.L_x_830:
[C---:B------:R-:W-:Y:S01]  /*2e40*/  ISETP.GE.AND P0, PT, R80.reuse, R183, PT ;  /* 0x000000b75000720c */ /* 0x040fe20003f06270 */
[----:B------:R-:W-:Y:S03]  /*2e50*/  BSSY B0, `(.L_x_832) ;  /* 0x0000011000007945 */ /* 0x000fe60003800000 */
[----:B------:R-:W-:Y:S11]  /*2e60*/  ISETP.GE.AND P0, PT, R80, R181, !P0 ;  /* 0x000000b55000720c */ /* 0x000ff60004706270 */
[----:B------:R-:W-:Y:S02]  /*2e70*/  @!UPT UIADD3 URZ, URZ, URZ, URZ ;  /* 0x0000003f3f3ff290 */ /* 0x000fe4000fffe03f */
[----:B------:R-:W-:-:S05]  /*2e80*/  @!P0 BRA `(.L_x_833) ;  /* 0x000000d000008947 */ /* 0x000fca0003800000 */
[----:B------:R-:W-:Y:S02]  /*2e90*/  ISETP.NE.AND P1, PT, R154, RZ, PT ;  /* 0x000000ff9a00720c */ /* 0x000fe40003f25270 */
[----:B------:R-:W-:Y:S02]  /*2ea0*/  IADD3 R28, P0, R122, R119, RZ ;  /* 0x000000777a1c7210 */ /* 0x000fe40007f1e0ff */
[----:B-1----:R-:W-:Y:S03]  /*2eb0*/  IADD3 R2, P3, R134, R83, RZ ;  /* 0x0000005386027210 */ /* 0x002fe60007f7e0ff */
[----:B------:R-:W-:Y:S01]  /*2ec0*/  IMAD.X R29, R123, 0x1, R118, P0 ;  /* 0x000000017b1d7824 */ /* 0x000fe200000e0676 */
[----:B------:R-:W-:Y:S01]  /*2ed0*/  ISETP.NE.AND P0, PT, R153, RZ, PT ;  /* 0x000000ff9900720c */ /* 0x000fe20003f05270 */
[----:B------:R-:W-:Y:S04]  /*2ee0*/  IMAD.X R3, R135, 0x1, R84, P3 ;  /* 0x0000000187037824 */ /* 0x000fe800018e0654 */
[----:B------:R-:W2:Y:S04]  /*2ef0*/  @P1 LD.E.128 R24, [R28.64] ;  /* 0x000000061c181980 */ /* 0x000ea8000c101d00 */
[----:B--2---:R1:W-:Y:S01]  /*2f00*/  @P1 ST.E.128 [R2.64], R24 ;  /* 0x0000001802001985 */ /* 0x0043e2000c101d06 */
[----:B------:R-:W-:Y:S03]  /*2f10*/  ISETP.NE.AND P1, PT, R152, RZ, PT ;  /* 0x000000ff9800720c */ /* 0x000fe60003f25270 */
[----:B------:R-:W2:Y:S04]  /*2f20*/  @P0 LD.E.128 R20, [R28.64+0x80] ;  /* 0x000080061c140980 */ /* 0x000ea8000c101d00 */
[----:B--2---:R1:W-:Y:S06]  /*2f30*/  @P0 ST.E.128 [R2.64+0x80], R20 ;  /* 0x0000801402000985 */ /* 0x0043ec000c101d06 */
[----:B------:R-:W2:Y:S04]  /*2f40*/  @P1 LD.E.128 R4, [R28.64+0x100] ;  /* 0x000100061c041980 */ /* 0x000ea8000c101d00 */
[----:B--2---:R1:W-:Y:S02]  /*2f50*/  @P1 ST.E.128 [R2.64+0x100], R4 ;  /* 0x0001000402001985 */ /* 0x0043e4000c101d06 */
.L_x_833:
[----:B------:R-:W-:Y:S05]  /*2f60*/  BSYNC B0 ;  /* 0x0000000000007941 */ /* 0x000fea0003800000 */
.L_x_832:
        /* <DEDUP_REMOVED lines=18> */
.L_x_835:
[----:B------:R-:W-:Y:S05]  /*3090*/  BSYNC B0 ;  /* 0x0000000000007941 */ /* 0x000fea0003800000 */
.L_x_834:
[----:B-1----:R-:W2:Y:S01]  /*30a0*/  LD.E R21, [R18.64+0xd0] ;  /* 0x0000d00612157980 */ /* 0x002ea2000c101900 */
[----:B------:R-:W-:Y:S03]  /*30b0*/  BSSY B3, `(.L_x_836) ;  /* 0x000079c000037945 */ /* 0x000fe60003800000 */
[----:B------:R-:W3:Y:S01]  /*30c0*/  LD.E R121, [R18.64+0x130] ;  /* 0x0001300612797980 */ /* 0x000ee2000c101900 */
[----:B--2---:R-:W-:Y:S01]  /*30d0*/  ISETP.NE.AND P1, PT, R21, RZ, PT ;  /* 0x000000ff1500720c */ /* 0x004fe20003f25270 */
[----:B---3--:R-:W-:Y:S05]  /*30e0*/  IMAD.U32 R121, R121, -0x40, RZ ;  /* 0xffffffc079797824 */ /* 0x008fea00078e00ff */
[C---:B------:R-:W-:Y:S04]  /*30f0*/  LEA R122, P0, R121.reuse, R122, 0x1 ;  /* 0x0000007a797a7211 */ /* 0x040fe800078008ff */
[----:B------:R-:W-:Y:S03]  /*3100*/  LEA.HI.X.SX32 R121, R121, R123, 0x1, P0 ;  /* 0x0000007b79797211 */ /* 0x000fe600000f0eff */
[----:B------:R-:W-:-:S05]  /*3110*/  @!P1 BRA `(.L_x_837) ;  /* 0x0000736000009947 */ /* 0x000fca0003800000 */
[----:B------:R-:W2:Y:S04]  /*3120*/  LD.E.U8 R0, [R18.64+0x1b3] ;  /* 0x0001b30612007980 */ /* 0x000ea8000c101100 */
[----:B------:R1:W5:Y:S01]  /*3130*/  LD.E R123, [R18.64+0xc0] ;  /* 0x0000c006127b7980 */ /* 0x000362000c101900 */
[----:B--2---:R-:W-:Y:S11]  /*3140*/  ISETP.NE.AND P0, PT, R0, RZ, PT ;  /* 0x000000ff0000720c */ /* 0x004ff60003f05270 */
[----:B------:R-:W-:Y:S02]  /*3150*/  @!UPT UIADD3 URZ, URZ, URZ, URZ ;  /* 0x0000003f3f3ff290 */ /* 0x000fe4000fffe03f */
[----:B------:R-:W-:-:S05]  /*3160*/  @!P0 BRA `(.L_x_838) ;  /* 0x00002a4000008947 */ /* 0x000fca0003800000 */
[----:B-1----:R-:W-:Y:S01]  /*3170*/  BSSY B1, `(.L_x_839) ;  /* 0x0000099000017945 */ /* 0x002fe20003800000 */
[----:B------:R-:W-:-:S05]  /*3180*/  @!P2 BRA `(.L_x_840) ;  /* 0x000009700000a947 */ /* 0x000fca0003800000 */
[----:B-----5:R-:W-:Y:S01]  /*3190*/  ISETP.GE.AND P0, PT, R12, R123, PT ;  /* 0x0000007b0c00720c */ /* 0x020fe20003f06270 */
[----:B------:R-:W-:Y:S01]  /*31a0*/  @!UPT UIADD3 URZ, URZ, URZ, URZ ;  /* 0x0000003f3f3ff290 */ /* 0x000fe2000fffe03f */
[----:B------:R-:W-:Y:S11]  /*31b0*/  BSSY B0, `(.L_x_841) ;  /* 0x0000030000007945 */ /* 0x000ff60003800000 */
[----:B------:R-:W-:-:S05]  /*31c0*/  @P0 BRA `(.L_x_842) ;  /* 0x000002e000000947 */ /* 0x000fca0003800000 */
[----:B------:R-:W-:Y:S01]  /*31d0*/  ISETP.GE.AND P0, PT, R12, R21, PT ;  /* 0x000000150c00720c */ /* 0x000fe20003f06270 */
[----:B------:R-:W2:Y:S11]  /*31e0*/  LD.E.128 R24, [R124.64] ;  /* 0x000000067c187980 */ /* 0x000eb6000c101d00 */
[----:B------:R-:W-:Y:S01]  /*31f0*/  @!UPT UIADD3 URZ, URZ, URZ, URZ ;  /* 0x0000003f3f3ff290 */ /* 0x000fe2000fffe03f */
[----:B------:R-:W3:Y:S06]  /*3200*/  @!P0 LD.E.64 R6, [R16.64] ;  /* 0x0000000610068980 */ /* 0x000eec000c101b00 */
[----:B------:R-:W4:Y:S01]  /*3210*/  @!P0 LD.E.64 R30, [R58.64] ;  /* 0x000000063a1e8980 */ /* 0x000f22000c101b00 */
[C---:B--2---:R-:W-:Y:S01]  /*3220*/  @!P0 LOP3.LUT R23, R24.reuse, 0xffff0000, RZ, 0xc0, !PT ;  /* 0xffff000018178812 */ /* 0x044fe200078ec0ff */
[----:B------:R-:W-:Y:S01]  /*3230*/  @!P0 IMAD.U32 R29, R24, 0x10000, RZ ;  /* 0x00010000181d8824 */ /* 0x000fe200078e00ff */
[----:B------:R-:W-:Y:S02]  /*3240*/  @!P0 LOP3.LUT R20, R26, 0xffff0000, RZ, 0xc0, !PT ;  /* 0xffff00001a148812 */ /* 0x000fe400078ec0ff */
[----:B------:R-:W-:Y:S02]  /*3250*/  @!P0 SHF.L.U32 R32, R27, 0x10, RZ ;  /* 0x000000101b208819 */ /* 0x000fe400000006ff */
[C---:B---3--:R-:W-:Y:S02]  /*3260*/  @!P0 SHF.L.U32 R8, R6.reuse, 0x10, RZ ;  /* 0x0000001006088819 */ /* 0x048fe400000006ff */
[----:B------:R-:W-:Y:S02]  /*3270*/  @!P0 LOP3.LUT R6, R6, 0xffff0000, RZ, 0xc0, !PT ;  /* 0xffff000006068812 */ /* 0x000fe400078ec0ff */
[----:B------:R-:W-:Y:S01]  /*3280*/  @!P0 SHF.L.U32 R5, R7, 0x10, RZ ;  /* 0x0000001007058819 */ /* 0x000fe200000006ff */
[----:B------:R-:W-:Y:S01]  /*3290*/  @!P0 FMUL.FTZ R0, R23, R8 ;  /* 0x0000000817008220 */ /* 0x000fe20000410000 */
[C---:B----4-:R-:W-:Y:S01]  /*32a0*/  @!P0 LOP3.LUT R28, R30.reuse, 0xffff0000, RZ, 0xc0, !PT ;  /* 0xffff00001e1c8812 */ /* 0x050fe200078ec0ff */
[----:B------:R-:W-:Y:S01]  /*32b0*/  @!P0 IMAD.U32 R22, R30, 0x10000, RZ ;  /* 0x000100001e168824 */ /* 0x000fe200078e00ff */
[----:B------:R-:W-:Y:S01]  /*32c0*/  @!P0 LOP3.LUT R7, R7, 0xffff0000, RZ, 0xc0, !PT ;  /* 0xffff000007078812 */ /* 0x000fe200078ec0ff */
[----:B------:R-:W-:Y:S01]  /*32d0*/  @!P0 FMUL.FTZ R3, R20, R5 ;  /* 0x0000000514038220 */ /* 0x000fe20000410000 */
[----:B------:R-:W-:Y:S01]  /*32e0*/  @!P0 SHF.L.U32 R30, R31, 0x10, RZ ;  /* 0x000000101f1e8819 */ /* 0x000fe200000006ff */
[----:B------:R-:W-:Y:S01]  /*32f0*/  @!P0 FMUL.FTZ R33, R23, R22 ;  /* 0x0000001617218220 */ /* 0x000fe20000410000 */
[----:B------:R-:W-:Y:S01]  /*3300*/  @!P0 LOP3.LUT R23, R25, 0xffff0000, RZ, 0xc0, !PT ;  /* 0xffff000019178812 */ /* 0x000fe200078ec0ff */
[----:B------:R-:W-:Y:S01]  /*3310*/  @!P0 FFMA.FTZ R0, R22, R29, R0 ;  /* 0x0000001d16008223 */ /* 0x000fe20000010000 */
[----:B------:R-:W-:Y:S01]  /*3320*/  @!P0 LOP3.LUT R31, R31, 0xffff0000, RZ, 0xc0, !PT ;  /* 0xffff00001f1f8812 */ /* 0x000fe200078ec0ff */
[----:B------:R-:W-:Y:S01]  /*3330*/  @!P0 FFMA.FTZ R33, R29, R8, -R33 ;  /* 0x000000081d218223 */ /* 0x000fe20000010821 */
[----:B------:R-:W-:Y:S01]  /*3340*/  @!P0 SHF.L.U32 R29, R25, 0x10, RZ ;  /* 0x00000010191d8819 */ /* 0x000fe200000006ff */
[----:B------:R-:W-:Y:S01]  /*3350*/  @!P0 FMUL.FTZ R2, R23, R6 ;  /* 0x0000000617028220 */ /* 0x000fe20000410000 */
[----:B------:R-:W-:Y:S01]  /*3360*/  @!P0 LOP3.LUT R8, R27, 0xffff0000, RZ, 0xc0, !PT ;  /* 0xffff00001b088812 */ /* 0x000fe200078ec0ff */
[----:B------:R-:W-:Y:S01]  /*3370*/  @!P0 IMAD.U32 R22, R26, 0x10000, RZ ;  /* 0x000100001a168824 */ /* 0x000fe200078e00ff */
[----:B------:R-:W-:Y:S01]  /*3380*/  @!P0 F2FP.BF16.PACK_AB R33, R0, R33 ;  /* 0x000000210021823e */ /* 0x000fe200000010ff */
[----:B------:R-:W-:Y:S02]  /*3390*/  @!P0 FMUL.FTZ R35, R23, R28 ;  /* 0x0000001c17238220 */ /* 0x000fe40000410000 */
[----:B------:R-:W-:Y:S01]  /*33a0*/  @!P0 FMUL.FTZ R34, R20, R30 ;  /* 0x0000001e14228220 */ /* 0x000fe20000410000 */
[----:B------:R-:W-:Y:S01]  /*33b0*/  @!P0 MOV R24, R33 ;  /* 0x0000002100188202 */ /* 0x000fe20000000f00 */
[C---:B------:R-:W-:Y:S02]  /*33c0*/  @!P0 FMUL.FTZ R36, R8.reuse, R31 ;  /* 0x0000001f08248220 */ /* 0x040fe40000410000 */
[----:B------:R-:W-:Y:S02]  /*33d0*/  @!P0 FMUL.FTZ R4, R8, R7 ;  /* 0x0000000708048220 */ /* 0x000fe40000410000 */
[----:B------:R-:W-:Y:S02]  /*33e0*/  @!P0 FFMA.FTZ R2, R28, R29, R2 ;  /* 0x0000001d1c028223 */ /* 0x000fe40000010002 */
[----:B------:R-:W-:Y:S02]  /*33f0*/  @!P0 FFMA.FTZ R3, R30, R22, R3 ;  /* 0x000000161e038223 */ /* 0x000fe40000010003 */
[----:B------:R-:W-:Y:S02]  /*3400*/  @!P0 FFMA.FTZ R35, R29, R6, -R35 ;  /* 0x000000061d238223 */ /* 0x000fe40000010823 */
[----:B------:R-:W-:Y:S02]  /*3410*/  @!P0 FFMA.FTZ R34, R22, R5, -R34 ;  /* 0x0000000516228223 */ /* 0x000fe40000010822 */
[----:B------:R-:W-:Y:S01]  /*3420*/  @!P0 FFMA.FTZ R36, R32, R7, -R36 ;  /* 0x0000000720248223 */ /* 0x000fe20000010824 */
[----:B------:R-:W-:Y:S01]  /*3430*/  @!P0 F2FP.BF16.PACK_AB R38, R2, R35 ;  /* 0x000000230226823e */ /* 0x000fe200000010ff */
[----:B------:R-:W-:Y:S01]  /*3440*/  @!P0 FFMA.FTZ R4, R31, R32, R4 ;  /* 0x000000201f048223 */ /* 0x000fe20000010004 */
[----:B------:R-:W-:Y:S03]  /*3450*/  @!P0 F2FP.BF16.PACK_AB R34, R3, R34 ;  /* 0x000000220322823e */ /* 0x000fe600000010ff */
[----:B------:R-:W-:Y:S01]  /*3460*/  @!P0 IMAD.MOV.U32 R25, RZ, RZ, R38 ;  /* 0x000000ffff198224 */ /* 0x000fe200078e0026 */
[----:B------:R-:W-:Y:S02]  /*3470*/  @!P0 F2FP.BF16.PACK_AB R35, R4, R36 ;  /* 0x000000240423823e */ /* 0x000fe400000010ff */
[----:B------:R-:W-:Y:S02]  /*3480*/  @!P0 MOV R26, R34 ;  /* 0x00000022001a8202 */ /* 0x000fe40000000f00 */
[----:B------:R-:W-:Y:S05]  /*3490*/  @!P0 MOV R27, R35 ;  /* 0x00000023001b8202 */ /* 0x000fea0000000f00 */
[----:B------:R1:W-:Y:S02]  /*34a0*/  ST.E.128 [R130.64], R24 ;  /* 0x0000001882007985 */ /* 0x0003e4000c101d06 */
.L_x_842:
[----:B------:R-:W-:Y:S05]  /*34b0*/  BSYNC B0 ;  /* 0x0000000000007941 */ /* 0x000fea0003800000 */
.L_x_841:
[----:B------:R-:W-:Y:S01]  /*34c0*/  ISETP.GE.AND P0, PT, R10, R123, PT ;  /* 0x0000007b0a00720c */ /* 0x000fe20003f06270 */
[----:B------:R-:W-:Y:S01]  /*34d0*/  @!UPT UIADD3 URZ, URZ, URZ, URZ ;  /* 0x0000003f3f3ff290 */ /* 0x000fe2000fffe03f */
[----:B------:R-:W-:Y:S11]  /*34e0*/  BSSY B0, `(.L_x_843) ;  /* 0x0000030000007945 */ /* 0x000ff60003800000 */
[----:B------:R-:W-:-:S05]  /*34f0*/  @P0 BRA `(.L_x_844) ;  /* 0x000002e000000947 */ /* 0x000fca0003800000 */
[----:B------:R-:W-:Y:S01]  /*3500*/  ISETP.GE.AND P0, PT, R10, R21, PT ;  /* 0x000000150a00720c */ /* 0x000fe20003f06270 */
[----:B-1----:R-:W2:Y:S11]  /*3510*/  LD.E.128 R24, [R124.64+0x80] ;  /* 0x000080067c187980 */ /* 0x002eb6000c101d00 */
[----:B------:R-:W-:Y:S01]  /*3520*/  @!UPT UIADD3 URZ, URZ, URZ, URZ ;  /* 0x0000003f3f3ff290 */ /* 0x000fe2000fffe03f */
[----:B------:R-:W3:Y:S06]  /*3530*/  @!P0 LD.E.64 R6, [R16.64+0x40] ;  /* 0x0000400610068980 */ /* 0x000eec000c101b00 */
[----:B------:R-:W4:Y:S01]  /*3540*/  @!P0 LD.E.64 R30, [R58.64+0x40] ;  /* 0x000040063a1e8980 */ /* 0x000f22000c101b00 */
        /* <DEDUP_REMOVED lines=40> */
[----:B------:R1:W-:Y:S02]  /*37d0*/  ST.E.128 [R130.64+0x80], R24 ;  /* 0x0000801882007985 */ /* 0x0003e4000c101d06 */
.L_x_844:
[----:B------:R-:W-:Y:S05]  /*37e0*/  BSYNC B0 ;  /* 0x0000000000007941 */ /* 0x000fea0003800000 */
.L_x_843:
[----:B------:R-:W-:Y:S11]  /*37f0*/  ISETP.GE.AND P0, PT, R9, R123, PT ;  /* 0x0000007b0900720c */ /* 0x000ff60003f06270 */
[----:B------:R-:W-:Y:S02]  /*3800*/  @!UPT UIADD3 URZ, URZ, URZ, URZ ;  /* 0x0000003f3f3ff290 */ /* 0x000fe4000fffe03f */
        /* <DEDUP_REMOVED lines=47> */
.L_x_840:
[----:B------:R-:W-:Y:S05]  /*3b00*/  BSYNC B1 ;  /* 0x0000000000017941 */ /* 0x000fea0003800000 */
.L_x_839:
[C---:B------:R-:W-:Y:S01]  /*3b10*/  ISETP.GE.AND P0, PT, R81.reuse, R183, PT ;  /* 0x000000b75100720c */ /* 0x040fe20003f06270 */
[----:B------:R-:W-:Y:S03]  /*3b20*/  BSSY B1, `(.L_x_845) ;  /* 0x00000a9000017945 */ /* 0x000fe60003800000 */
[----:B------:R-:W-:Y:S11]  /*3b30*/  ISETP.GE.AND P0, PT, R81, R181, !P0 ;  /* 0x000000b55100720c */ /* 0x000ff60004706270 */
[----:B------:R-:W-:Y:S02]  /*3b40*/  @!UPT UIADD3 URZ, URZ, URZ, URZ ;  /* 0x0000003f3f3ff290 */ /* 0x000fe4000fffe03f */
[----:B------:R-:W-:-:S05]  /*3b50*/  @!P0 BRA `(.L_x_846) ;  /* 0x00000a5000008947 */ /* 0x000fca0003800000 */
[----:B-----5:R-:W-:Y:S01]  /*3b60*/  ISETP.GE.AND P0, PT, R12, R123, PT ;  /* 0x0000007b0c00720c */ /* 0x020fe20003f06270 */
[C---:B------:R-:W-:Y:S01]  /*3b70*/  IMAD.SHL.U32 R5, R155.reuse, 0x2, RZ ;  /* 0x000000029b057824 */ /* 0x040fe200078e00ff */
[----:B------:R-:W-:Y:S01]  /*3b80*/  SHF.L.U64.HI R3, R155, 0x1, R143 ;  /* 0x000000019b037819 */ /* 0x000fe2000001028f */
[----:B------:R-:W-:Y:S03]  /*3b90*/  BSSY B0, `(.L_x_847) ;  /* 0x0000037000007945 */ /* 0x000fe60003800000 */
[-C--:B------:R-:W-:Y:S02]  /*3ba0*/  IADD3 R22, P2, R16, R5.reuse, RZ ;  /* 0x0000000510167210 */ /* 0x080fe40007f5e0ff */
[----:B------:R-:W-:Y:S03]  /*3bb0*/  IADD3 R36, P1, R58, R5, RZ ;  /* 0x000000053a247210 */ /* 0x000fe60007f3e0ff */
[--C-:B------:R-:W-:Y:S02]  /*3bc0*/  IMAD.X R23, R17, 0x1, R3.reuse, P2 ;  /* 0x0000000111177824 */ /* 0x100fe400010e0603 */
[----:B------:R-:W-:Y:S01]  /*3bd0*/  IMAD.X R37, R59, 0x1, R3, P1 ;  /* 0x000000013b257824 */ /* 0x000fe200008e0603 */
[----:B------:R-:W-:-:S05]  /*3be0*/  @P0 BRA `(.L_x_848) ;  /* 0x0000031000000947 */ /* 0x000fca0003800000 */
[----:B------:R-:W-:Y:S02]  /*3bf0*/  ISETP.GE.AND P0, PT, R12, R21, PT ;  /* 0x000000150c00720c */ /* 0x000fe40003f06270 */
[C---:B------:R-:W-:Y:S04]  /*3c00*/  LEA R38, P1, R102.reuse, R124, 0x1 ;  /* 0x0000007c66267211 */ /* 0x040fe800078208ff */
[----:B------:R-:W-:Y:S02]  /*3c10*/  LEA.HI.X R39, R102, R125, R99, 0x1, P1 ;  /* 0x0000007d66277211 */ /* 0x000fe400008f0c63 */
[C---:B------:R-:W-:Y:S03]  /*3c20*/  LEA R44, P1, R201.reuse, R130, 0x1 ;  /* 0x00000082c92c7211 */ /* 0x040fe600078208ff */
[----:B-1----:R-:W2:Y:S01]  /*3c30*/  LD.E.128 R24, [R38.64] ;  /* 0x0000000626187980 */ /* 0x002ea2000c101d00 */
[----:B------:R-:W-:Y:S07]  /*3c40*/  LEA.HI.X R45, R201, R131, R202, 0x1, P1 ;  /* 0x00000083c92d7211 */ /* 0x000fee00008f0cca */
[----:B------:R-:W3:Y:S06]  /*3c50*/  @!P0 LD.E.64 R32, [R36.64] ;  /* 0x0000000624208980 */ /* 0x000eec000c101b00 */
[----:B------:R-:W4:Y:S01]  /*3c60*/  @!P0 LD.E.64 R6, [R22.64] ;  /* 0x0000000616068980 */ /* 0x000f22000c101b00 */
[----:B--2---:R-:W-:Y:S01]  /*3c70*/  @!P0 IMAD.U32 R34, R27, 0x10000, RZ ;  /* 0x000100001b228824 */ /* 0x004fe200078e00ff */
[C---:B------:R-:W-:Y:S02]  /*3c80*/  @!P0 LOP3.LUT R29, R24.reuse, 0xffff0000, RZ, 0xc0, !PT ;  /* 0xffff0000181d8812 */ /* 0x040fe400078ec0ff */
[----:B------:R-:W-:Y:S02]  /*3c90*/  @!P0 SHF.L.U32 R31, R24, 0x10, RZ ;  /* 0x00000010181f8819 */ /* 0x000fe400000006ff */
[----:B------:R-:W-:Y:S02]  /*3ca0*/  @!P0 LOP3.LUT R20, R26, 0xffff0000, RZ, 0xc0, !PT ;  /* 0xffff00001a148812 */ /* 0x000fe400078ec0ff */
[C---:B---3--:R-:W-:Y:S02]  /*3cb0*/  @!P0 SHF.L.U32 R28, R32.reuse, 0x10, RZ ;  /* 0x00000010201c8819 */ /* 0x048fe400000006ff */
[----:B------:R-:W-:Y:S01]  /*3cc0*/  @!P0 LOP3.LUT R30, R32, 0xffff0000, RZ, 0xc0, !PT ;  /* 0xffff0000201e8812 */ /* 0x000fe200078ec0ff */
[C---:B------:R-:W-:Y:S01]  /*3cd0*/  @!P0 IMAD.U32 R32, R33.reuse, 0x10000, RZ ;  /* 0x0001000021208824 */ /* 0x040fe200078e00ff */
[----:B------:R-:W-:Y:S01]  /*3ce0*/  @!P0 LOP3.LUT R33, R33, 0xffff0000, RZ, 0xc0, !PT ;  /* 0xffff000021218812 */ /* 0x000fe200078ec0ff */
[----:B------:R-:W-:Y:S02]  /*3cf0*/  @!P0 FMUL.FTZ R35, R29, R28 ;  /* 0x0000001c1d238220 */ /* 0x000fe40000410000 */
[C---:B----4-:R-:W-:Y:S01]  /*3d00*/  @!P0 IMAD.U32 R8, R6.reuse, 0x10000, RZ ;  /* 0x0001000006088824 */ /* 0x050fe200078e00ff */
[----:B------:R-:W-:Y:S01]  /*3d10*/  @!P0 LOP3.LUT R6, R6, 0xffff0000, RZ, 0xc0, !PT ;  /* 0xffff000006068812 */ /* 0x000fe200078ec0ff */
[C---:B------:R-:W-:Y:S01]  /*3d20*/  @!P0 IMAD.U32 R5, R7.reuse, 0x10000, RZ ;  /* 0x0001000007058824 */ /* 0x040fe200078e00ff */
[----:B------:R-:W-:Y:S01]  /*3d30*/  @!P0 LOP3.LUT R7, R7, 0xffff0000, RZ, 0xc0, !PT ;  /* 0xffff000007078812 */ /* 0x000fe200078ec0ff */
[-C--:B------:R-:W-:Y:S01]  /*3d40*/  @!P0 FMUL.FTZ R0, R29, R8.reuse ;  /* 0x000000081d008220 */ /* 0x080fe20000410000 */
[----:B------:R-:W-:Y:S01]  /*3d50*/  @!P0 LOP3.LUT R29, R25, 0xffff0000, RZ, 0xc0, !PT ;  /* 0xffff0000191d8812 */ /* 0x000fe200078ec0ff */
[----:B------:R-:W-:Y:S01]  /*3d60*/  @!P0 FFMA.FTZ R35, R31, R8, -R35 ;  /* 0x000000081f238223 */ /* 0x000fe20000010823 */
[----:B------:R-:W-:Y:S01]  /*3d70*/  @!P0 LOP3.LUT R8, R27, 0xffff0000, RZ, 0xc0, !PT ;  /* 0xffff00001b088812 */ /* 0x000fe200078ec0ff */
[----:B------:R-:W-:Y:S01]  /*3d80*/  @!P0 FFMA.FTZ R0, R28, R31, R0 ;  /* 0x0000001f1c008223 */ /* 0x000fe20000010000 */
[----:B------:R-:W-:Y:S01]  /*3d90*/  @!P0 SHF.L.U32 R28, R26, 0x10, RZ ;  /* 0x000000101a1c8819 */ /* 0x000fe200000006ff */
[----:B------:R-:W-:Y:S02]  /*3da0*/  @!P0 IMAD.U32 R31, R25, 0x10000, RZ ;  /* 0x00010000191f8824 */ /* 0x000fe400078e00ff */
[C---:B------:R-:W-:Y:S01]  /*3db0*/  @!P0 FMUL.FTZ R2, R29.reuse, R6 ;  /* 0x000000061d028220 */ /* 0x040fe20000410000 */
[----:B------:R-:W-:Y:S01]  /*3dc0*/  @!P0 F2FP.BF16.PACK_AB R35, R0, R35 ;  /* 0x000000230023823e */ /* 0x000fe200000010ff */
[C---:B------:R-:W-:Y:S02]  /*3dd0*/  @!P0 FMUL.FTZ R3, R20.reuse, R5 ;  /* 0x0000000514038220 */ /* 0x040fe40000410000 */
[----:B------:R-:W-:Y:S01]  /*3de0*/  @!P0 FMUL.FTZ R39, R29, R30 ;  /* 0x0000001e1d278220 */ /* 0x000fe20000410000 */
[----:B------:R-:W-:Y:S01]  /*3df0*/  @!P0 MOV R24, R35 ;  /* 0x0000002300188202 */ /* 0x000fe20000000f00 */
[----:B------:R-:W-:Y:S02]  /*3e00*/  @!P0 FMUL.FTZ R38, R20, R32 ;  /* 0x0000002014268220 */ /* 0x000fe40000410000 */
        /* <DEDUP_REMOVED lines=15> */
.L_x_848:
[----:B------:R-:W-:Y:S05]  /*3f00*/  BSYNC B0 ;  /* 0x0000000000007941 */ /* 0x000fea0003800000 */
.L_x_847:
[----:B------:R-:W-:Y:S01]  /*3f10*/  ISETP.GE.AND P0, PT, R10, R123, PT ;  /* 0x0000007b0a00720c */ /* 0x000fe20003f06270 */
[----:B------:R-:W-:Y:S01]  /*3f20*/  @!UPT UIADD3 URZ, URZ, URZ, URZ ;  /* 0x0000003f3f3ff290 */ /* 0x000fe2000fffe03f */
[----:B------:R-:W-:Y:S11]  /*3f30*/  BSSY B0, `(.L_x_849) ;  /* 0x0000033000007945 */ /* 0x000ff60003800000 */
[----:B------:R-:W-:-:S05]  /*3f40*/  @P0 BRA `(.L_x_850) ;  /* 0x0000031000000947 */ /* 0x000fca0003800000 */
[----:B------:R-:W-:Y:S02]  /*3f50*/  ISETP.GE.AND P0, PT, R10, R21, PT ;  /* 0x000000150a00720c */ /* 0x000fe40003f06270 */
[C---:B------:R-:W-:Y:S04]  /*3f60*/  LEA R38, P1, R101.reuse, R124, 0x1 ;  /* 0x0000007c65267211 */ /* 0x040fe800078208ff */
[----:B------:R-:W-:Y:S02]  /*3f70*/  LEA.HI.X R39, R101, R125, R104, 0x1, P1 ;  /* 0x0000007d65277211 */ /* 0x000fe400008f0c68 */
[C---:B-1----:R-:W-:Y:S03]  /*3f80*/  LEA R44, P1, R96.reuse, R130, 0x1 ;  /* 0x00000082602c7211 */ /* 0x042fe600078208ff */
[----:B------:R-:W2:Y:S01]  /*3f90*/  LD.E.128 R24, [R38.64] ;  /* 0x0000000626187980 */ /* 0x000ea2000c101d00 */
[----:B------:R-:W-:Y:S07]  /*3fa0*/  LEA.HI.X R45, R96, R131, R95, 0x1, P1 ;  /* 0x00000083602d7211 */ /* 0x000fee00008f0c5f */
[----:B------:R-:W3:Y:S06]  /*3fb0*/  @!P0 LD.E.64 R32, [R36.64+0x40] ;  /* 0x0000400624208980 */ /* 0x000eec000c101b00 */
[----:B------:R-:W4:Y:S01]  /*3fc0*/  @!P0 LD.E.64 R6, [R22.64+0x40] ;  /* 0x0000400616068980 */ /* 0x000f22000c101b00 */
        /* <DEDUP_REMOVED lines=41> */
.L_x_850:
[----:B------:R-:W-:Y:S05]  /*4260*/  BSYNC B0 ;  /* 0x0000000000007941 */ /* 0x000fea0003800000 */
.L_x_849:
[----:B------:R-:W-:Y:S11]  /*4270*/  ISETP.GE.AND P0, PT, R9, R123, PT ;  /* 0x0000007b0900720c */ /* 0x000ff60003f06270 */
[----:B------:R-:W-:Y:S02]  /*4280*/  @!UPT UIADD3 URZ, URZ, URZ, URZ ;  /* 0x0000003f3f3ff290 */ /* 0x000fe4000fffe03f */
        /* <DEDUP_REMOVED lines=8> */
[----:B------:R1:W4:Y:S01]  /*4310*/  @!P0 LD.E.64 R6, [R22.64+0x80] ;  /* 0x0000800616068980 */ /* 0x000322000c101b00 */
[----:B--2---:R-:W-:Y:S01]  /*4320*/  @!P0 IMAD.U32 R34, R27, 0x10000, RZ ;  /* 0x000100001b228824 */ /* 0x004fe200078e00ff */
[C---:B------:R-:W-:Y:S02]  /*4330*/  @!P0 LOP3.LUT R29, R24.reuse, 0xffff0000, RZ, 0xc0, !PT ;  /* 0xffff0000181d8812 */ /* 0x040fe400078ec0ff */
[----:B------:R-:W-:Y:S02]  /*4340*/  @!P0 SHF.L.U32 R31, R24, 0x10, RZ ;  /* 0x00000010181f8819 */ /* 0x000fe400000006ff */
[----:B-1----:R-:W-:Y:S02]  /*4350*/  @!P0 LOP3.LUT R23, R25, 0xffff0000, RZ, 0xc0, !PT ;  /* 0xffff000019178812 */ /* 0x002fe400078ec0ff */
[----:B------:R-:W-:Y:S01]  /*4360*/  @!P0 LOP3.LUT R20, R26, 0xffff0000, RZ, 0xc0, !PT ;  /* 0xffff00001a148812 */ /* 0x000fe200078ec0ff */
[C---:B---3--:R-:W-:Y:S01]  /*4370*/  @!P0 IMAD.U32 R32, R37.reuse, 0x10000, RZ ;  /* 0x0001000025208824 */ /* 0x048fe200078e00ff */
[C---:B------:R-:W-:Y:S02]  /*4380*/  @!P0 SHF.L.U32 R28, R36.reuse, 0x10, RZ ;  /* 0x00000010241c8819 */ /* 0x040fe400000006ff */
[----:B------:R-:W-:Y:S01]  /*4390*/  @!P0 LOP3.LUT R30, R36, 0xffff0000, RZ, 0xc0, !PT ;  /* 0xffff0000241e8812 */ /* 0x000fe200078ec0ff */
[----:B------:R-:W-:Y:S01]  /*43a0*/  @!P0 FMUL.FTZ R38, R20, R32 ;  /* 0x0000002014268220 */ /* 0x000fe20000410000 */
[----:B------:R-:W-:Y:S01]  /*43b0*/  @!P0 LOP3.LUT R33, R37, 0xffff0000, RZ, 0xc0, !PT ;  /* 0xffff000025218812 */ /* 0x000fe200078ec0ff */
[C---:B----4-:R-:W-:Y:S01]  /*43c0*/  @!P0 IMAD.U32 R8, R6.reuse, 0x10000, RZ ;  /* 0x0001000006088824 */ /* 0x050fe200078e00ff */
[----:B------:R-:W-:Y:S01]  /*43d0*/  @!P0 LOP3.LUT R6, R6, 0xffff0000, RZ, 0xc0, !PT ;  /* 0xffff000006068812 */ /* 0x000fe200078ec0ff */
[C---:B------:R-:W-:Y:S02]  /*43e0*/  @!P0 FMUL.FTZ R35, R29.reuse, R28 ;  /* 0x0000001c1d238220 */ /* 0x040fe40000410000 */
[-C--:B------:R-:W-:Y:S02]  /*43f0*/  @!P0 FMUL.FTZ R0, R29, R8.reuse ;  /* 0x000000081d008220 */ /* 0x080fe40000410000 */
[C---:B------:R-:W-:Y:S01]  /*4400*/  @!P0 IMAD.U32 R5, R7.reuse, 0x10000, RZ ;  /* 0x0001000007058824 */ /* 0x040fe200078e00ff */
        /* <DEDUP_REMOVED lines=26> */
.L_x_846:
[----:B------:R-:W-:Y:S05]  /*45b0*/  BSYNC B1 ;  /* 0x0000000000017941 */ /* 0x000fea0003800000 */
.L_x_845:
        /* <DEDUP_REMOVED lines=17> */
[C---:B-1----:R-:W-:Y:S03]  /*46d0*/  LEA R44, P1, R97.reuse, R130, 0x1 ;  /* 0x00000082612c7211 */ /* 0x042fe600078208ff */
[----:B------:R-:W2:Y:S01]  /*46e0*/  LD.E.128 R24, [R38.64] ;  /* 0x0000000626187980 */ /* 0x000ea2000c101d00 */
        /* <DEDUP_REMOVED lines=44> */
.L_x_854:
[----:B------:R-:W-:Y:S05]  /*49b0*/  BSYNC B0 ;  /* 0x0000000000007941 */ /* 0x000fea0003800000 */
.L_x_853:
        /* <DEDUP_REMOVED lines=53> */
.L_x_856:
[----:B------:R-:W-:Y:S05]  /*4d10*/  BSYNC B0 ;  /* 0x0000000000007941 */ /* 0x000fea0003800000 */
.L_x_855:
        /* <DEDUP_REMOVED lines=52> */
.L_x_852:
[----:B------:R-:W-:Y:S05]  /*5060*/  BSYNC B1 ;  /* 0x0000000000017941 */ /* 0x000fea0003800000 */
.L_x_851:
        /* <DEDUP_REMOVED lines=14> */
[----:B------:R-:W-:Y:S01]  /*5150*/  IMAD R35, R179, 0x60, RZ ;  /* 0x00000060b3237824 */ /* 0x000fe200078e02ff */
[----:B------:R-:W-:Y:S01]  /*5160*/  ISETP.GE.AND P0, PT, R12, R21, PT ;  /* 0x000000150c00720c */ /* 0x000fe20003f06270 */
[----:B------:R-:W-:Y:S04]  /*5170*/  IMAD.WIDE.U32 R38, R178, 0x60, R124 ;  /* 0x00000060b2267825 */ /* 0x000fe800078e007c */
[----:B-1----:R-:W-:Y:S01]  /*5180*/  IMAD.WIDE.U32 R44, R64, 0x60, R130 ;  /* 0x00000060402c7825 */ /* 0x002fe200078e0082 */
[----:B------:R-:W-:Y:S03]  /*5190*/  IADD3 R39, R39, R35, RZ ;  /* 0x0000002327277210 */ /* 0x000fe60007ffe0ff */
[----:B------:R-:W-:Y:S02]  /*51a0*/  IMAD R41, R65, 0x60, RZ ;  /* 0x0000006041297824 */ /* 0x000fe400078e02ff */
[----:B------:R-:W2:Y:S03]  /*51b0*/  LD.E.128 R24, [R38.64] ;  /* 0x0000000626187980 */ /* 0x000ea6000c101d00 */
[----:B------:R-:W-:Y:S05]  /*51c0*/  IADD3 R45, R45, R41, RZ ;  /* 0x000000292d2d7210 */ /* 0x000fea0007ffe0ff */
[----:B------:R-:W3:Y:S06]  /*51d0*/  @!P0 LD.E.64 R6, [R28.64] ;  /* 0x000000061c068980 */ /* 0x000eec000c101b00 */
[----:B------:R-:W4:Y:S01]  /*51e0*/  @!P0 LD.E.64 R32, [R36.64] ;  /* 0x0000000624208980 */ /* 0x000f22000c101b00 */
[C---:B--2---:R-:W-:Y:S02]  /*51f0*/  @!P0 LOP3.LUT R23, R24.reuse, 0xffff0000, RZ, 0xc0, !PT ;  /* 0xffff000018178812 */ /* 0x044fe400078ec0ff */
[----:B------:R-:W-:Y:S02]  /*5200*/  @!P0 SHF.L.U32 R31, R24, 0x10, RZ ;  /* 0x00000010181f8819 */ /* 0x000fe400000006ff */
[----:B------:R-:W-:Y:S02]  /*5210*/  @!P0 LOP3.LUT R20, R26, 0xffff0000, RZ, 0xc0, !PT ;  /* 0xffff00001a148812 */ /* 0x000fe400078ec0ff */
[----:B------:R-:W-:Y:S02]  /*5220*/  @!P0 SHF.L.U32 R34, R27, 0x10, RZ ;  /* 0x000000101b228819 */ /* 0x000fe400000006ff */
[C---:B---3--:R-:W-:Y:S02]  /*5230*/  @!P0 SHF.L.U32 R8, R6.reuse, 0x10, RZ ;  /* 0x0000001006088819 */ /* 0x048fe400000006ff */
[----:B------:R-:W-:Y:S02]  /*5240*/  @!P0 LOP3.LUT R6, R6, 0xffff0000, RZ, 0xc0, !PT ;  /* 0xffff000006068812 */ /* 0x000fe400078ec0ff */
[----:B------:R-:W-:Y:S01]  /*5250*/  @!P0 SHF.L.U32 R5, R7, 0x10, RZ ;  /* 0x0000001007058819 */ /* 0x000fe200000006ff */
[----:B------:R-:W-:Y:S01]  /*5260*/  @!P0 FMUL.FTZ R0, R23, R8 ;  /* 0x0000000817008220 */ /* 0x000fe20000410000 */
[----:B------:R-:W-:Y:S01]  /*5270*/  @!P0 LOP3.LUT R7, R7, 0xffff0000, RZ, 0xc0, !PT ;  /* 0xffff000007078812 */ /* 0x000fe200078ec0ff */
[C---:B----4-:R-:W-:Y:S01]  /*5280*/  @!P0 IMAD.U32 R22, R32.reuse, 0x10000, RZ ;  /* 0x0001000020168824 */ /* 0x050fe200078e00ff */
[----:B------:R-:W-:Y:S01]  /*5290*/  @!P0 LOP3.LUT R30, R32, 0xffff0000, RZ, 0xc0, !PT ;  /* 0xffff0000201e8812 */ /* 0x000fe200078ec0ff */
[----:B------:R-:W-:Y:S01]  /*52a0*/  @!P0 FMUL.FTZ R3, R20, R5 ;  /* 0x0000000514038220 */ /* 0x000fe20000410000 */
[----:B------:R-:W-:Y:S01]  /*52b0*/  @!P0 SHF.L.U32 R32, R33, 0x10, RZ ;  /* 0x0000001021208819 */ /* 0x000fe200000006ff */
[----:B------:R-:W-:Y:S01]  /*52c0*/  @!P0 FMUL.FTZ R35, R23, R22 ;  /* 0x0000001617238220 */ /* 0x000fe20000410000 */
[----:B------:R-:W-:Y:S01]  /*52d0*/  @!P0 LOP3.LUT R23, R25, 0xffff0000, RZ, 0xc0, !PT ;  /* 0xffff000019178812 */ /* 0x000fe200078ec0ff */
[----:B------:R-:W-:Y:S01]  /*52e0*/  @!P0 FFMA.FTZ R0, R22, R31, R0 ;  /* 0x0000001f16008223 */ /* 0x000fe20000010000 */
[----:B------:R-:W-:Y:S01]  /*52f0*/  @!P0 SHF.L.U32 R22, R26, 0x10, RZ ;  /* 0x000000101a168819 */ /* 0x000fe200000006ff */
[----:B------:R-:W-:Y:S01]  /*5300*/  @!P0 FFMA.FTZ R35, R31, R8, -R35 ;  /* 0x000000081f238223 */ /* 0x000fe20000010823 */
[----:B------:R-:W-:Y:S01]  /*5310*/  @!P0 LOP3.LUT R8, R27, 0xffff0000, RZ, 0xc0, !PT ;  /* 0xffff00001b088812 */ /* 0x000fe200078ec0ff */
[----:B------:R-:W-:Y:S01]  /*5320*/  @!P0 IMAD.U32 R31, R25, 0x10000, RZ ;  /* 0x00010000191f8824 */ /* 0x000fe200078e00ff */
[----:B------:R-:W-:Y:S01]  /*5330*/  @!P0 LOP3.LUT R33, R33, 0xffff0000, RZ, 0xc0, !PT ;  /* 0xffff000021218812 */ /* 0x000fe200078ec0ff */
[C---:B------:R-:W-:Y:S01]  /*5340*/  @!P0 FMUL.FTZ R2, R23.reuse, R6 ;  /* 0x0000000617028220 */ /* 0x040fe20000410000 */
[----:B------:R-:W-:Y:S01]  /*5350*/  @!P0 F2FP.BF16.PACK_AB R35, R0, R35 ;  /* 0x000000230023823e */ /* 0x000fe200000010ff */
[----:B------:R-:W-:Y:S02]  /*5360*/  @!P0 FMUL.FTZ R39, R23, R30 ;  /* 0x0000001e17278220 */ /* 0x000fe40000410000 */
        /* <DEDUP_REMOVED lines=10> */
[----:B------:R-:W-:Y:S01]  /*5410*/  @!P0 F2FP.BF16.PACK_AB R38, R3, R38 ;  /* 0x000000260326823e */ /* 0x000fe200000010ff */
[----:B------:R-:W-:Y:S01]  /*5420*/  @!P0 IMAD.MOV.U32 R24, RZ, RZ, R35 ;  /* 0x000000ffff188224 */ /* 0x000fe200078e0023 */
[----:B------:R-:W-:Y:S02]  /*5430*/  @!P0 MOV R25, R42 ;  /* 0x0000002a00198202 */ /* 0x000fe40000000f00 */
[----:B------:R-:W-:Y:S02]  /*5440*/  @!P0 F2FP.BF16.PACK_AB R39, R4, R40 ;  /* 0x000000280427823e */ /* 0x000fe400000010ff */
[----:B------:R-:W-:Y:S02]  /*5450*/  @!P0 MOV R26, R38 ;  /* 0x00000026001a8202 */ /* 0x000fe40000000f00 */
[----:B------:R-:W-:Y:S05]  /*5460*/  @!P0 MOV R27, R39 ;  /* 0x00000027001b8202 */ /* 0x000fea0000000f00 */
[----:B------:R1:W-:Y:S02]  /*5470*/  ST.E.128 [R44.64], R24 ;  /* 0x000000182c007985 */ /* 0x0003e4000c101d06 */
.L_x_860:
[----:B------:R-:W-:Y:S05]  /*5480*/  BSYNC B0 ;  /* 0x0000000000007941 */ /* 0x000fea0003800000 */
.L_x_859:
        /* <DEDUP_REMOVED lines=53> */
.L_x_862:
[----:B------:R-:W-:Y:S05]  /*57e0*/  BSYNC B0 ;  /* 0x0000000000007941 */ /* 0x000fea0003800000 */
.L_x_861:
[----:B------:R-:W-:Y:S11]  /*57f0*/  ISETP.GE.AND P0, PT, R9, R123, PT ;  /* 0x0000007b0900720c */ /* 0x000ff60003f06270 */
[----:B------:R-:W-:Y:S02]  /*5800*/  @!UPT UIADD3 URZ, URZ, URZ, URZ ;  /* 0x0000003f3f3ff290 */ /* 0x000fe4000fffe03f */
[----:B------:R-:W-:-:S05]  /*5810*/  @P0 BRA `(.L_x_858) ;  /* 0x0000031000000947 */ /* 0x000fca0003800000 */
[----:B------:R-:W-:Y:S02]  /*5820*/  ISETP.GE.AND P0, PT, R9, R21, PT ;  /* 0x000000150900720c */ /* 0x000fe40003f06270 */
[C---:B------:R-:W-:Y:S04]  /*5830*/  LEA R38, P1, R116.reuse, R124, 0x1 ;  /* 0x0000007c74267211 */ /* 0x040fe800078208ff */
[----:B------:R-:W-:Y:S02]  /*5840*/  LEA.HI.X R39, R116, R125, R113, 0x1, P1 ;  /* 0x0000007d74277211 */ /* 0x000fe400008f0c71 */
[C---:B------:R-:W-:Y:S03]  /*5850*/  LEA R42, P1, R86.reuse, R130, 0x1 ;  /* 0x00000082562a7211 */ /* 0x040fe600078208ff */
[----:B------:R-:W2:Y:S01]  /*5860*/  LD.E.128 R20, [R38.64] ;  /* 0x0000000626147980 */ /* 0x000ea2000c101d00 */
[----:B------:R-:W-:Y:S07]  /*5870*/  LEA.HI.X R43, R86, R131, R85, 0x1, P1 ;  /* 0x00000083562b7211 */ /* 0x000fee00008f0c55 */
[----:B------:R-:W3:Y:S06]  /*5880*/  @!P0 LD.E.64 R36, [R36.64+0x80] ;  /* 0x0000800624248980 */ /* 0x000eec000c101b00 */
[----:B------:R-:W4:Y:S01]  /*5890*/  @!P0 LD.E.64 R6, [R28.64+0x80] ;  /* 0x000080061c068980 */ /* 0x000f22000c101b00 */
[----:B--2---:R-:W-:Y:S01]  /*58a0*/  @!P0 IMAD.U32 R32, R23, 0x10000, RZ ;  /* 0x0001000017208824 */ /* 0x004fe200078e00ff */
[C---:B-1----:R-:W-:Y:S02]  /*58b0*/  @!P0 LOP3.LUT R25, R20.reuse, 0xffff0000, RZ, 0xc0, !PT ;  /* 0xffff000014198812 */ /* 0x042fe400078ec0ff */
[----:B------:R-:W-:Y:S02]  /*58c0*/  @!P0 SHF.L.U32 R27, R20, 0x10, RZ ;  /* 0x00000010141b8819 */ /* 0x000fe400000006ff */
        /* <DEDUP_REMOVED lines=9> */
[-C--:B------:R-:W-:Y:S01]  /*5960*/  @!P0 FMUL.FTZ R0, R25, R8.reuse ;  /* 0x0000000819008220 */ /* 0x080fe20000410000 */
[----:B------:R-:W-:Y:S01]  /*5970*/  @!P0 LOP3.LUT R25, R21, 0xffff0000, RZ, 0xc0, !PT ;  /* 0xffff000015198812 */ /* 0x000fe200078ec0ff */
        /* <DEDUP_REMOVED lines=27> */
.L_x_858:
[----:B------:R-:W-:Y:S05]  /*5b30*/  BSYNC B1 ;  /* 0x0000000000017941 */ /* 0x000fea0003800000 */
.L_x_857:
[----:B------:R-:W2:Y:S02]  /*5b40*/  LD.E R3, [R18.64+0xd0] ;  /* 0x0000d00612037980 */ /* 0x000ea4000c101900 */
[----:B--2---:R-:W-:Y:S05]  /*5b50*/  IMAD.U32 R3, R3, -0x20, RZ ;  /* 0xffffffe003037824 */ /* 0x004fea00078e00ff */
[C---:B------:R-:W-:Y:S02]  /*5b60*/  LEA R16, P1, R3.reuse, R16, 0x1 ;  /* 0x0000001003107211 */ /* 0x040fe400078208ff */
[C---:B------:R-:W-:Y:S02]  /*5b70*/  LEA R58, P0, R3.reuse, R58, 0x1 ;  /* 0x0000003a033a7211 */ /* 0x040fe400078008ff */
[C---:B------:R-:W-:Y:S02]  /*5b80*/  LEA.HI.X.SX32 R17, R3.reuse, R17, 0x1, P1 ;  /* 0x0000001103117211 */ /* 0x040fe400008f0eff */
[----:B------:R-:W-:Y:S01]  /*5b90*/  LEA.HI.X.SX32 R59, R3, R59, 0x1, P0 ;  /* 0x0000003b033b7211 */ /* 0x000fe200000f0eff */
[----:B------:R-:W-:-:S05]  /*5ba0*/  BRA `(.L_x_863) ;  /* 0x00004ec000007947 */ /* 0x000fca0003800000 */
.L_x_838:
[----:B-1----:R-:W-:Y:S01]  /*5bb0*/  BSSY B2, `(.L_x_864) ;  /* 0x000010e000027945 */ /* 0x002fe20003800000 */
[----:B------:R-:W-:-:S05]  /*5bc0*/  @!P2 BRA `(.L_x_865) ;  /* 0x000010c00000a947 */ /* 0x000fca0003800000 */
[----:B-----5:R-:W-:Y:S01]  /*5bd0*/  ISETP.GE.AND P0, PT, R12, R123, PT ;  /* 0x0000007b0c00720c */ /* 0x020fe20003f06270 */
[----:B------:R-:W-:Y:S01]  /*5be0*/  @!UPT UIADD3 URZ, URZ, URZ, URZ ;  /* 0x0000003f3f3ff290 */ /* 0x000fe2000fffe03f */
[----:B------:R-:W-:Y:S11]  /*5bf0*/  BSSY B1, `(.L_x_866) ;  /* 0x0000057000017945 */ /* 0x000ff60003800000 */
[----:B------:R-:W-:-:S05]  /*5c00*/  @P0 BRA `(.L_x_867) ;  /* 0x0000055000000947 */ /* 0x000fca0003800000 */
[----:B------:R1:W5:Y:S01]  /*5c10*/  LD.E.128 R48, [R124.64] ;  /* 0x000000067c307980 */ /* 0x000362000c101d00 */
[----:B------:R-:W-:Y:S01]  /*5c20*/  ISETP.GE.AND P0, PT, R12, R21, PT ;  /* 0x000000150c00720c */ /* 0x000fe20003f06270 */
[----:B------:R-:W-:Y:S01]  /*5c30*/  @!UPT UIADD3 URZ, URZ, URZ, URZ ;  /* 0x0000003f3f3ff290 */ /* 0x000fe2000fffe03f */
[----:B------:R-:W-:Y:S11]  /*5c40*/  BSSY B0, `(.L_x_868) ;  /* 0x0000050000007945 */ /* 0x000ff60003800000 */
[----:B------:R-:W-:-:S05]  /*5c50*/  @P0 BRA `(.L_x_869) ;  /* 0x000004e000000947 */ /* 0x000fca0003800000 */
[----:B------:R-:W-:Y:S01]  /*5c60*/  LEA.HI R191, R21, R21, RZ, 0x1 ;  /* 0x0000001515bf7211 */ /* 0x000fe200078f08ff */
[----:B------:R-:W-:Y:S01]  /*5c70*/  IMAD.MOV.U32 R185, RZ, RZ, RZ ;  /* 0x000000ffffb97224 */ /* 0x000fe200078e00ff */
[C---:B-----5:R-:W-:Y:S01]  /*5c80*/  LOP3.LUT R41, R48.reuse, 0xffff0000, RZ, 0xc0, !PT ;  /* 0xffff000030297812 */ /* 0x060fe200078ec0ff */
[----:B------:R-:W-:Y:S01]  /*5c90*/  IMAD.U32 R39, R48, 0x10000, RZ ;  /* 0x0001000030277824 */ /* 0x000fe200078e00ff */
[----:B------:R-:W-:Y:S01]  /*5ca0*/  SHF.R.S32.HI R191, RZ, 0x1, R191 ;  /* 0x00000001ffbf7819 */ /* 0x000fe200000114bf */
[----:B------:R-:W-:Y:S01]  /*5cb0*/  IMAD.U32 R46, R50, 0x10000, RZ ;  /* 0x00010000322e7824 */ /* 0x000fe200078e00ff */
[C---:B------:R-:W-:Y:S02]  /*5cc0*/  SHF.L.U32 R42, R49.reuse, 0x10, RZ ;  /* 0x00000010312a7819 */ /* 0x040fe400000006ff */
[-C--:B------:R-:W-:Y:S02]  /*5cd0*/  ISETP.GE.AND P1, PT, R12, R191.reuse, PT ;  /* 0x000000bf0c00720c */ /* 0x080fe40003f26270 */
[----:B------:R-:W-:Y:S02]  /*5ce0*/  MOV R189, R191 ;  /* 0x000000bf00bd7202 */ /* 0x000fe40000000f00 */
[----:B------:R-:W-:Y:S02]  /*5cf0*/  LOP3.LUT R45, R49, 0xffff0000, RZ, 0xc0, !PT ;  /* 0xffff0000312d7812 */ /* 0x000fe400078ec0ff */
[----:B------:R-:W-:Y:S02]  /*5d00*/  LOP3.LUT R49, R50, 0xffff0000, RZ, 0xc0, !PT ;  /* 0xffff000032317812 */ /* 0x000fe400078ec0ff */
[C---:B------:R-:W-:Y:S02]  /*5d10*/  SHF.L.U32 R50, R51.reuse, 0x10, RZ ;  /* 0x0000001033327819 */ /* 0x040fe400000006ff */
[----:B------:R-:W-:Y:S03]  /*5d20*/  LOP3.LUT R53, R51, 0xffff0000, RZ, 0xc0, !PT ;  /* 0xffff000033357812 */ /* 0x000fe600078ec0ff */
[--C-:B------:R-:W-:Y:S02]  /*5d30*/  @P1 IMAD.MOV R185, RZ, RZ, -R191.reuse ;  /* 0x000000ffffb91224 */ /* 0x100fe400078e0abf */
[----:B------:R-:W-:Y:S03]  /*5d40*/  @P1 IMAD.MOV R189, RZ, RZ, -R191 ;  /* 0x000000ffffbd1224 */ /* 0x000fe600078e0abf */
[C---:B------:R-:W-:Y:S04]  /*5d50*/  LEA R186, P0, R185.reuse, R126, 0x1 ;  /* 0x0000007eb9ba7211 */ /* 0x040fe800078008ff */
[----:B------:R-:W-:Y:S02]  /*5d60*/  LEA.HI.X.SX32 R187, R185, R127, 0x1, P0 ;  /* 0x0000007fb9bb7211 */ /* 0x000fe400000f0eff */
[C---:B------:R-:W-:Y:S04]  /*5d70*/  LEA R22, P0, R189.reuse, R124, 0x1 ;  /* 0x0000007cbd167211 */ /* 0x040fe800078008ff */
[----:B------:R-:W-:Y:S01]  /*5d80*/  LEA.HI.X.SX32 R23, R189, R125, 0x1, P0 ;  /* 0x0000007dbd177211 */ /* 0x000fe200000f0eff */
[----:B------:R-:W-:Y:S01]  /*5d90*/  IMAD.MOV.U32 R189, RZ, RZ, RZ ;  /* 0x000000ffffbd7224 */ /* 0x000fe200078e00ff */
[----:B------:R-:W-:Y:S01]  /*5da0*/  @P1 IADD3 R189, -R191, RZ, RZ ;  /* 0x000000ffbfbd1210 */ /* 0x000fe20007ffe1ff */
[----:B------:R-:W2:Y:S03]  /*5db0*/  LD.E.128 R184, [R186.64] ;  /* 0x00000006bab87980 */ /* 0x000ea6000c101d00 */
[C---:B------:R-:W-:Y:S04]  /*5dc0*/  LEA R60, P0, R189.reuse, R128, 0x1 ;  /* 0x00000080bd3c7211 */ /* 0x040fe800078008ff */
[----:B------:R-:W-:Y:S01]  /*5dd0*/  LEA.HI.X.SX32 R61, R189, R129, 0x1, P0 ;  /* 0x00000081bd3d7211 */ /* 0x000fe200000f0eff */
[----:B------:R3:W4:Y:S08]  /*5de0*/  LD.E.128 R24, [R22.64] ;  /* 0x0000000616187980 */ /* 0x000730000c101d00 */
[----:B------:R-:W4:Y:S01]  /*5df0*/  LD.E.128 R60, [R60.64] ;  /* 0x000000063c3c7980 */ /* 0x000f22000c101d00 */
[C---:B--2---:R-:W-:Y:S01]  /*5e00*/  IMAD.U32 R36, R184.reuse, 0x10000, RZ ;  /* 0x00010000b8247824 */ /* 0x044fe200078e00ff */
[----:B------:R-:W-:Y:S01]  /*5e10*/  LOP3.LUT R32, R184, 0xffff0000, RZ, 0xc0, !PT ;  /* 0xffff0000b8207812 */ /* 0x000fe200078ec0ff */
[----:B------:R-:W-:Y:S01]  /*5e20*/  IMAD.U32 R28, R186, 0x10000, RZ ;  /* 0x00010000ba1c7824 */ /* 0x000fe200078e00ff */
[C---:B------:R-:W-:Y:S01]  /*5e30*/  SHF.L.U32 R30, R185.reuse, 0x10, RZ ;  /* 0x00000010b91e7819 */ /* 0x040fe200000006ff */
[----:B------:R-:W-:Y:S01]  /*5e40*/  @!P1 FADD.FTZ R36, -R36, -RZ ;  /* 0x800000ff24249221 */ /* 0x000fe20000010100 */
[----:B------:R-:W-:Y:S01]  /*5e50*/  LOP3.LUT R29, R185, 0xffff0000, RZ, 0xc0, !PT ;  /* 0xffff0000b91d7812 */ /* 0x000fe200078ec0ff */
[----:B------:R-:W-:Y:S01]  /*5e60*/  @!P1 FADD.FTZ R32, -R32, -RZ ;  /* 0x800000ff20209221 */ /* 0x000fe20000010100 */
[----:B---3--:R-:W-:Y:S01]  /*5e70*/  LOP3.LUT R23, R186, 0xffff0000, RZ, 0xc0, !PT ;  /* 0xffff0000ba177812 */ /* 0x008fe200078ec0ff */
[C---:B----4-:R-:W-:Y:S01]  /*5e80*/  IMAD.U32 R37, R24.reuse, 0x10000, RZ ;  /* 0x0001000018257824 */ /* 0x050fe200078e00ff */
[----:B------:R-:W-:Y:S01]  /*5e90*/  LOP3.LUT R35, R24, 0xffff0000, RZ, 0xc0, !PT ;  /* 0xffff000018237812 */ /* 0x000fe200078ec0ff */
[----:B------:R-:W-:Y:S01]  /*5ea0*/  @!P1 FADD.FTZ R30, -R30, -RZ ;  /* 0x800000ff1e1e9221 */ /* 0x000fe20000010100 */
[----:B------:R-:W-:Y:S01]  /*5eb0*/  SHF.L.U32 R33, R25, 0x10, RZ ;  /* 0x0000001019217819 */ /* 0x000fe200000006ff */
[----:B------:R-:W-:Y:S01]  /*5ec0*/  FMUL.FTZ R0, R37, R36 ;  /* 0x0000002425007220 */ /* 0x000fe20000410000 */
[----:B------:R-:W-:Y:S01]  /*5ed0*/  LOP3.LUT R34, R25, 0xffff0000, RZ, 0xc0, !PT ;  /* 0xffff000019227812 */ /* 0x000fe200078ec0ff */
[----:B------:R-:W-:Y:S01]  /*5ee0*/  @!P1 FADD.FTZ R29, -R29, -RZ ;  /* 0x800000ff1d1d9221 */ /* 0x000fe20000010100 */
[----:B------:R-:W-:Y:S01]  /*5ef0*/  SHF.L.U32 R22, R187, 0x10, RZ ;  /* 0x00000010bb167819 */ /* 0x000fe200000006ff */
[C---:B------:R-:W-:Y:S01]  /*5f00*/  IMAD.U32 R38, R60.reuse, 0x10000, RZ ;  /* 0x000100003c267824 */ /* 0x040fe200078e00ff */
[----:B------:R-:W-:Y:S01]  /*5f10*/  LOP3.LUT R40, R60, 0xffff0000, RZ, 0xc0, !PT ;  /* 0xffff00003c287812 */ /* 0x000fe200078ec0ff */
[----:B------:R-:W-:Y:S01]  /*5f20*/  FMUL.FTZ R2, R35, R32 ;  /* 0x0000002023027220 */ /* 0x000fe20000410000 */
[----:B------:R-:W-:Y:S01]  /*5f30*/  SHF.L.U32 R43, R61, 0x10, RZ ;  /* 0x000000103d2b7819 */ /* 0x000fe200000006ff */
[C---:B------:R-:W-:Y:S01]  /*5f40*/  IMAD.U32 R31, R26.reuse, 0x10000, RZ ;  /* 0x000100001a1f7824 */ /* 0x040fe200078e00ff */
[----:B------:R-:W-:Y:S01]  /*5f50*/  LOP3.LUT R20, R187, 0xffff0000, RZ, 0xc0, !PT ;  /* 0xffff0000bb147812 */ /* 0x000fe200078ec0ff */
[----:B------:R-:W-:Y:S01]  /*5f60*/  FMUL.FTZ R3, R33, R30 ;  /* 0x0000001e21037220 */ /* 0x000fe20000410000 */
[----:B------:R-:W-:Y:S01]  /*5f70*/  LOP3.LUT R24, R26, 0xffff0000, RZ, 0xc0, !PT ;  /* 0xffff00001a187812 */ /* 0x000fe200078ec0ff */
[----:B------:R-:W-:Y:S01]  /*5f80*/  @!P1 FADD.FTZ R28, -R28, -RZ ;  /* 0x800000ff1c1c9221 */ /* 0x000fe20000010100 */
[----:B------:R-:W-:Y:S01]  /*5f90*/  LOP3.LUT R44, R61, 0xffff0000, RZ, 0xc0, !PT ;  /* 0xffff00003d2c7812 */ /* 0x000fe200078ec0ff */
[----:B------:R-:W-:Y:S01]  /*5fa0*/  FFMA.FTZ R0, R39, R38, R0 ;  /* 0x0000002627007223 */ /* 0x000fe20000010000 */
[C---:B------:R-:W-:Y:S01]  /*5fb0*/  SHF.L.U32 R25, R27.reuse, 0x10, RZ ;  /* 0x000000101b197819 */ /* 0x040fe200000006ff */
[----:B------:R-:W-:Y:S01]  /*5fc0*/  FMUL.FTZ R4, R34, R29 ;  /* 0x0000001d22047220 */ /* 0x000fe20000410000 */
[----:B------:R-:W-:Y:S01]  /*5fd0*/  LOP3.LUT R27, R27, 0xffff0000, RZ, 0xc0, !PT ;  /* 0xffff00001b1b7812 */ /* 0x000fe200078ec0ff */
[----:B------:R-:W-:Y:S01]  /*5fe0*/  @!P1 FADD.FTZ R23, -R23, -RZ ;  /* 0x800000ff17179221 */ /* 0x000fe20000010100 */
[----:B------:R-:W-:Y:S01]  /*5ff0*/  LOP3.LUT R48, R62, 0xffff0000, RZ, 0xc0, !PT ;  /* 0xffff00003e307812 */ /* 0x000fe200078ec0ff */
[----:B------:R-:W-:Y:S01]  /*6000*/  FFMA.FTZ R2, R41, R40, R2 ;  /* 0x0000002829027223 */ /* 0x000fe20000010002 */
[C---:B------:R-:W-:Y:S01]  /*6010*/  SHF.L.U32 R51, R63.reuse, 0x10, RZ ;  /* 0x000000103f337819 */ /* 0x040fe200000006ff */
[----:B------:R-:W-:Y:S01]  /*6020*/  @!P1 FADD.FTZ R22, -R22, -RZ ;  /* 0x800000ff16169221 */ /* 0x000fe20000010100 */
[----:B------:R-:W-:Y:S01]  /*6030*/  LOP3.LUT R52, R63, 0xffff0000, RZ, 0xc0, !PT ;  /* 0xffff00003f347812 */ /* 0x000fe200078ec0ff */
[----:B------:R-:W-:Y:S02]  /*6040*/  FMUL.FTZ R5, R31, R28 ;  /* 0x0000001c1f057220 */ /* 0x000fe40000410000 */
[----:B------:R-:W-:Y:S02]  /*6050*/  IMAD.U32 R47, R62, 0x10000, RZ ;  /* 0x000100003e2f7824 */ /* 0x000fe400078e00ff */
[----:B------:R-:W-:Y:S02]  /*6060*/  FFMA.FTZ R3, R42, R43, R3 ;  /* 0x0000002b2a037223 */ /* 0x000fe40000010003 */
[----:B------:R-:W-:Y:S02]  /*6070*/  @!P1 FADD.FTZ R20, -R20, -RZ ;  /* 0x800000ff14149221 */ /* 0x000fe40000010100 */
[----:B------:R-:W-:Y:S02]  /*6080*/  FMUL.FTZ R6, R24, R23 ;  /* 0x0000001718067220 */ /* 0x000fe40000410000 */
[----:B------:R-:W-:Y:S02]  /*6090*/  FFMA.FTZ R4, R45, R44, R4 ;  /* 0x0000002c2d047223 */ /* 0x000fe40000010004 */
[----:B------:R-:W-:Y:S02]  /*60a0*/  FMUL.FTZ R7, R25, R22 ;  /* 0x0000001619077220 */ /* 0x000fe40000410000 */
[----:B------:R-:W-:Y:S02]  /*60b0*/  FFMA.FTZ R5, R46, R47, R5 ;  /* 0x0000002f2e057223 */ /* 0x000fe40000010005 */
[----:B------:R-:W-:Y:S02]  /*60c0*/  FMUL.FTZ R8, R27, R20 ;  /* 0x000000141b087220 */ /* 0x000fe40000410000 */
[----:B------:R-:W-:Y:S01]  /*60d0*/  FFMA.FTZ R6, R49, R48, R6 ;  /* 0x0000003031067223 */ /* 0x000fe20000010006 */
[----:B------:R-:W-:Y:S01]  /*60e0*/  F2FP.BF16.PACK_AB R48, R2, R0 ;  /* 0x000000000230723e */ /* 0x000fe200000010ff */
[----:B------:R-:W-:Y:S01]  /*60f0*/  FFMA.FTZ R7, R50, R51, R7 ;  /* 0x0000003332077223 */ /* 0x000fe20000010007 */
[----:B------:R-:W-:Y:S01]  /*6100*/  F2FP.BF16.PACK_AB R49, R4, R3 ;  /* 0x000000030431723e */ /* 0x000fe200000010ff */
[----:B------:R-:W-:Y:S01]  /*6110*/  FFMA.FTZ R8, R53, R52, R8 ;  /* 0x0000003435087223 */ /* 0x000fe20000010008 */
[----:B------:R-:W-:Y:S04]  /*6120*/  F2FP.BF16.PACK_AB R50, R6, R5 ;  /* 0x000000050632723e */ /* 0x000fe800000010ff */
[----:B------:R-:W-:Y:S02]  /*6130*/  F2FP.BF16.PACK_AB R51, R8, R7 ;  /* 0x000000070833723e */ /* 0x000fe400000010ff */
.L_x_869:
[----:B------:R-:W-:Y:S05]  /*6140*/  BSYNC B0 ;  /* 0x0000000000007941 */ /* 0x000fea0003800000 */
.L_x_868:
[----:B-----5:R2:W-:Y:S02]  /*6150*/  ST.E.128 [R130.64], R48 ;  /* 0x0000003082007985 */ /* 0x0205e4000c101d06 */
.L_x_867:
[----:B------:R-:W-:Y:S05]  /*6160*/  BSYNC B1 ;  /* 0x0000000000017941 */ /* 0x000fea0003800000 */
.L_x_866:
[----:B------:R-:W-:Y:S01]  /*6170*/  ISETP.GE.AND P0, PT, R10, R123, PT ;  /* 0x0000007b0a00720c */ /* 0x000fe20003f06270 */
[----:B------:R-:W-:Y:S01]  /*6180*/  @!UPT UIADD3 URZ, URZ, URZ, URZ ;  /* 0x0000003f3f3ff290 */ /* 0x000fe2000fffe03f */
[----:B------:R-:W-:Y:S11]  /*6190*/  BSSY B1, `(.L_x_870) ;  /* 0x0000057000017945 */ /* 0x000ff60003800000 */
[----:B------:R-:W-:-:S05]  /*61a0*/  @P0 BRA `(.L_x_871) ;  /* 0x0000055000000947 */ /* 0x000fca0003800000 */
[----:B--2---:R2:W5:Y:S01]  /*61b0*/  LD.E.128 R48, [R124.64+0x80] ;  /* 0x000080067c307980 */ /* 0x004562000c101d00 */
        /* <DEDUP_REMOVED lines=25> */
[----:B------:R-:W3:Y:S03]  /*6350*/  LD.E.128 R184, [R186.64+0x80] ;  /* 0x00008006bab87980 */ /* 0x000ee6000c101d00 */
[C---:B------:R-:W-:Y:S04]  /*6360*/  LEA R60, P0, R191.reuse, R128, 0x1 ;  /* 0x00000080bf3c7211 */ /* 0x040fe800078008ff */
[----:B------:R-:W-:Y:S01]  /*6370*/  LEA.HI.X.SX32 R61, R191, R129, 0x1, P0 ;  /* 0x00000081bf3d7211 */ /* 0x000fe200000f0eff */
[----:B--2---:R4:W2:Y:S08]  /*6380*/  LD.E.128 R24, [R22.64+0x80] ;  /* 0x0000800616187980 */ /* 0x0048b0000c101d00 */
[----:B------:R-:W2:Y:S01]  /*6390*/  LD.E.128 R60, [R60.64+0x80] ;  /* 0x000080063c3c7980 */ /* 0x000ea2000c101d00 */
[C---:B---3--:R-:W-:Y:S01]  /*63a0*/  IMAD.U32 R36, R184.reuse, 0x10000, RZ ;  /* 0x00010000b8247824 */ /* 0x048fe200078e00ff */
[----:B------:R-:W-:Y:S01]  /*63b0*/  LOP3.LUT R32, R184, 0xffff0000, RZ, 0xc0, !PT ;  /* 0xffff0000b8207812 */ /* 0x000fe200078ec0ff */
[----:B------:R-:W-:Y:S01]  /*63c0*/  IMAD.U32 R28, R186, 0x10000, RZ ;  /* 0x00010000ba1c7824 */ /* 0x000fe200078e00ff */
[C---:B------:R-:W-:Y:S01]  /*63d0*/  SHF.L.U32 R30, R185.reuse, 0x10, RZ ;  /* 0x00000010b91e7819 */ /* 0x040fe200000006ff */
[----:B------:R-:W-:Y:S01]  /*63e0*/  @!P1 FADD.FTZ R36, -R36, -RZ ;  /* 0x800000ff24249221 */ /* 0x000fe20000010100 */
[----:B------:R-:W-:Y:S01]  /*63f0*/  LOP3.LUT R29, R185, 0xffff0000, RZ, 0xc0, !PT ;  /* 0xffff0000b91d7812 */ /* 0x000fe200078ec0ff */
[----:B------:R-:W-:Y:S01]  /*6400*/  @!P1 FADD.FTZ R32, -R32, -RZ ;  /* 0x800000ff20209221 */ /* 0x000fe20000010100 */
[----:B----4-:R-:W-:Y:S01]  /*6410*/  LOP3.LUT R23, R186, 0xffff0000, RZ, 0xc0, !PT ;  /* 0xffff0000ba177812 */ /* 0x010fe200078ec0ff */
[C---:B--2---:R-:W-:Y:S01]  /*6420*/  IMAD.U32 R37, R24.reuse, 0x10000, RZ ;  /* 0x0001000018257824 */ /* 0x044fe200078e00ff */
        /* <DEDUP_REMOVED lines=43> */
.L_x_873:
[----:B------:R-:W-:Y:S05]  /*66e0*/  BSYNC B0 ;  /* 0x0000000000007941 */ /* 0x000fea0003800000 */
.L_x_872:
[----:B-----5:R3:W-:Y:S02]  /*66f0*/  ST.E.128 [R130.64+0x80], R48 ;  /* 0x0000803082007985 */ /* 0x0207e4000c101d06 */
.L_x_871:
[----:B------:R-:W-:Y:S05]  /*6700*/  BSYNC B1 ;  /* 0x0000000000017941 */ /* 0x000fea0003800000 */
.L_x_870:
[----:B------:R-:W-:Y:S11]  /*6710*/  ISETP.GE.AND P0, PT, R9, R123, PT ;  /* 0x0000007b0900720c */ /* 0x000ff60003f06270 */
[----:B------:R-:W-:Y:S02]  /*6720*/  @!UPT UIADD3 URZ, URZ, URZ, URZ ;  /* 0x0000003f3f3ff290 */ /* 0x000fe4000fffe03f */
[----:B------:R-:W-:-:S05]  /*6730*/  @P0 BRA `(.L_x_865) ;  /* 0x0000055000000947 */ /* 0x000fca0003800000 */
[----:B--23--:R2:W5:Y:S01]  /*6740*/  LD.E.128 R48, [R124.64+0x100] ;  /* 0x000100067c307980 */ /* 0x00c562000c101d00 */
        /* <DEDUP_REMOVED lines=9> */
[C---:B------:R-:W-:Y:S01]  /*67e0*/  IMAD.U32 R46, R50.reuse, 0x10000, RZ ;  /* 0x00010000322e7824 */ /* 0x040fe200078e00ff */
[----:B------:R-:W-:Y:S02]  /*67f0*/  SHF.L.U32 R42, R49, 0x10, RZ ;  /* 0x00000010312a7819 */ /* 0x000fe400000006ff */
        /* <DEDUP_REMOVED lines=71> */
.L_x_875:
[----:B------:R-:W-:Y:S05]  /*6c70*/  BSYNC B0 ;  /* 0x0000000000007941 */ /* 0x000fea0003800000 */
.L_x_874:
[----:B-----5:R3:W-:Y:S02]  /*6c80*/  ST.E.128 [R130.64+0x100], R48 ;  /* 0x0001003082007985 */ /* 0x0207e4000c101d06 */
.L_x_865:
[----:B------:R-:W-:Y:S05]  /*6c90*/  BSYNC B2 ;  /* 0x0000000000027941 */ /* 0x000fea0003800000 */
.L_x_864:
[C---:B------:R-:W-:Y:S01]  /*6ca0*/  ISETP.GE.AND P0, PT, R81.reuse, R183, PT ;  /* 0x000000b75100720c */ /* 0x040fe20003f06270 */
[----:B------:R-:W-:Y:S03]  /*6cb0*/  BSSY B2, `(.L_x_876) ;  /* 0x0000125000027945 */ /* 0x000fe60003800000 */
[----:B------:R-:W-:Y:S11]  /*6cc0*/  ISETP.GE.AND P0, PT, R81, R181, !P0 ;  /* 0x000000b55100720c */ /* 0x000ff60004706270 */
[----:B------:R-:W-:Y:S02]  /*6cd0*/  @!UPT UIADD3 URZ, URZ, URZ, URZ ;  /* 0x0000003f3f3ff290 */ /* 0x000fe4000fffe03f */
[----:B------:R-:W-:-:S05]  /*6ce0*/  @!P0 BRA `(.L_x_877) ;  /* 0x0000121000008947 */ /* 0x000fca0003800000 */
[----:B-----5:R-:W-:Y:S01]  /*6cf0*/  ISETP.GE.AND P0, PT, R12, R123, PT ;  /* 0x0000007b0c00720c */ /* 0x020fe20003f06270 */
[----:B------:R-:W-:Y:S01]  /*6d00*/  @!UPT UIADD3 URZ, URZ, URZ, URZ ;  /* 0x0000003f3f3ff290 */ /* 0x000fe2000fffe03f */
[----:B------:R-:W-:Y:S11]  /*6d10*/  BSSY B1, `(.L_x_878) ;  /* 0x000005e000017945 */ /* 0x000ff60003800000 */
[----:B------:R-:W-:-:S05]  /*6d20*/  @P0 BRA `(.L_x_879) ;  /* 0x000005c000000947 */ /* 0x000fca0003800000 */
[C---:B------:R-:W-:Y:S01]  /*6d30*/  LEA R186, P0, R102.reuse, R124, 0x1 ;  /* 0x0000007c66ba7211 */ /* 0x040fe200078008ff */
[----:B------:R-:W-:Y:S03]  /*6d40*/  BSSY B0, `(.L_x_880) ;  /* 0x0000057000007945 */ /* 0x000fe60003800000 */
[----:B------:R-:W-:Y:S02]  /*6d50*/  LEA.HI.X R187, R102, R125, R99, 0x1, P0 ;  /* 0x0000007d66bb7211 */ /* 0x000fe400000f0c63 */
[----:B------:R-:W-:Y:S03]  /*6d60*/  ISETP.GE.AND P0, PT, R12, R21, PT ;  /* 0x000000150c00720c */ /* 0x000fe60003f06270 */
[----:B--23--:R2:W5:Y:S10]  /*6d70*/  LD.E.128 R48, [R186.64] ;  /* 0x00000006ba307980 */ /* 0x00c574000c101d00 */
[----:B------:R-:W-:-:S05]  /*6d80*/  @P0 BRA `(.L_x_881) ;  /* 0x0000052000000947 */ /* 0x000fca0003800000 */
[----:B------:R-:W-:Y:S01]  /*6d90*/  LEA.HI R53, R21, R21, RZ, 0x1 ;  /* 0x0000001515357211 */ /* 0x000fe200078f08ff */
[----:B------:R-:W-:Y:S01]  /*6da0*/  IMAD.MOV.U32 R180, RZ, RZ, RZ ;  /* 0x000000ffffb47224 */ /* 0x000fe200078e00ff */
[C---:B-----5:R-:W-:Y:S01]  /*6db0*/  LOP3.LUT R41, R48.reuse, 0xffff0000, RZ, 0xc0, !PT ;  /* 0xffff000030297812 */ /* 0x060fe200078ec0ff */
[----:B------:R-:W-:Y:S01]  /*6dc0*/  IMAD.U32 R39, R48, 0x10000, RZ ;  /* 0x0001000030277824 */ /* 0x000fe200078e00ff */
[----:B------:R-:W-:Y:S01]  /*6dd0*/  SHF.R.S32.HI R53, RZ, 0x1, R53 ;  /* 0x00000001ff357819 */ /* 0x000fe20000011435 */
[C---:B------:R-:W-:Y:S01]  /*6de0*/  IMAD.U32 R40, R49.reuse, 0x10000, RZ ;  /* 0x0001000031287824 */ /* 0x040fe200078e00ff */
[----:B------:R-:W-:Y:S02]  /*6df0*/  LOP3.LUT R43, R49, 0xffff0000, RZ, 0xc0, !PT ;  /* 0xffff0000312b7812 */ /* 0x000fe400078ec0ff */
[----:B------:R-:W-:Y:S01]  /*6e00*/  ISETP.GE.AND P1, PT, R12, R53, PT ;  /* 0x000000350c00720c */ /* 0x000fe20003f26270 */
[--C-:B------:R-:W-:Y:S01]  /*6e10*/  IMAD.MOV.U32 R182, RZ, RZ, R53.reuse ;  /* 0x000000ffffb67224 */ /* 0x100fe200078e0035 */
[C---:B------:R-:W-:Y:S02]  /*6e20*/  SHF.L.U32 R46, R50.reuse, 0x10, RZ ;  /* 0x00000010322e7819 */ /* 0x040fe400000006ff */
[----:B------:R-:W-:Y:S01]  /*6e30*/  LOP3.LUT R47, R50, 0xffff0000, RZ, 0xc0, !PT ;  /* 0xffff0000322f7812 */ /* 0x000fe200078ec0ff */
[C---:B------:R-:W-:Y:S01]  /*6e40*/  IMAD.U32 R50, R51.reuse, 0x10000, RZ ;  /* 0x0001000033327824 */ /* 0x040fe200078e00ff */
[----:B------:R-:W-:Y:S07]  /*6e50*/  LOP3.LUT R51, R51, 0xffff0000, RZ, 0xc0, !PT ;  /* 0xffff000033337812 */ /* 0x000fee00078ec0ff */
[----:B------:R-:W-:Y:S01]  /*6e60*/  @P1 IADD3 R182, -R53, RZ, RZ ;  /* 0x000000ff35b61210 */ /* 0x000fe20007ffe1ff */
[----:B------:R-:W-:Y:S03]  /*6e70*/  @P1 IMAD.MOV R180, RZ, RZ, -R53 ;  /* 0x000000ffffb41224 */ /* 0x000fe600078e0a35 */
[C---:B------:R-:W-:Y:S02]  /*6e80*/  LEA R22, P0, R182.reuse, R186, 0x1 ;  /* 0x000000bab6167211 */ /* 0x040fe400078008ff */
[----:B------:R-:W-:Y:S02]  /*6e90*/  IADD3 R185, P2, R155, R180, RZ ;  /* 0x000000b49bb97210 */ /* 0x000fe40007f5e0ff */
[----:B------:R-:W-:Y:S02]  /*6ea0*/  LEA.HI.X.SX32 R23, R182, R187, 0x1, P0 ;  /* 0x000000bbb6177211 */ /* 0x000fe400000f0eff */
[C---:B--2---:R-:W-:Y:S02]  /*6eb0*/  LEA R186, P0, R185.reuse, R126, 0x1 ;  /* 0x0000007eb9ba7211 */ /* 0x044fe400078008ff */
[----:B------:R-:W-:Y:S01]  /*6ec0*/  LEA.HI.X.SX32 R180, R180, R143, 0x1, P2 ;  /* 0x0000008fb4b47211 */ /* 0x000fe200010f0eff */
[----:B------:R-:W2:Y:S03]  /*6ed0*/  LD.E.128 R24, [R22.64] ;  /* 0x0000000616187980 */ /* 0x000ea6000c101d00 */
[----:B------:R-:W-:Y:S01]  /*6ee0*/  LEA.HI.X R187, R185, R127, R180, 0x1, P0 ;  /* 0x0000007fb9bb7211 */ /* 0x000fe200000f0cb4 */
[----:B------:R-:W-:Y:S01]  /*6ef0*/  IMAD.MOV.U32 R180, RZ, RZ, RZ ;  /* 0x000000ffffb47224 */ /* 0x000fe200078e00ff */
[----:B------:R-:W-:Y:S04]  /*6f00*/  @P1 IADD3 R180, -R53, RZ, RZ ;  /* 0x000000ff35b41210 */ /* 0x000fe80007ffe1ff */
[----:B------:R-:W-:Y:S01]  /*6f10*/  IADD3 R53, P0, R155, R180, RZ ;  /* 0x000000b49b357210 */ /* 0x000fe20007f1e0ff */
[----:B------:R-:W3:Y:S03]  /*6f20*/  LD.E.128 R184, [R186.64] ;  /* 0x00000006bab87980 */ /* 0x000ee6000c101d00 */
[----:B------:R-:W-:Y:S02]  /*6f30*/  LEA.HI.X.SX32 R180, R180, R143, 0x1, P0 ;  /* 0x0000008fb4b47211 */ /* 0x000fe400000f0eff */
[C---:B------:R-:W-:Y:S04]  /*6f40*/  LEA R44, P0, R53.reuse, R128, 0x1 ;  /* 0x00000080352c7211 */ /* 0x040fe800078008ff */
[----:B------:R-:W-:Y:S05]  /*6f50*/  LEA.HI.X R45, R53, R129, R180, 0x1, P0 ;  /* 0x00000081352d7211 */ /* 0x000fea00000f0cb4 */
[----:B------:R-:W4:Y:S01]  /*6f60*/  LD.E.128 R60, [R44.64] ;  /* 0x000000062c3c7980 */ /* 0x000f22000c101d00 */
[C---:B--2---:R-:W-:Y:S01]  /*6f70*/  IMAD.U32 R32, R24.reuse, 0x10000, RZ ;  /* 0x0001000018207824 */ /* 0x044fe200078e00ff */
[----:B------:R-:W-:Y:S01]  /*6f80*/  LOP3.LUT R31, R24, 0xffff0000, RZ, 0xc0, !PT ;  /* 0xffff0000181f7812 */ /* 0x000fe200078ec0ff */
[C---:B------:R-:W-:Y:S01]  /*6f90*/  IMAD.U32 R28, R26.reuse, 0x10000, RZ ;  /* 0x000100001a1c7824 */ /* 0x040fe200078e00ff */
[----:B------:R-:W-:Y:S01]  /*6fa0*/  LOP3.LUT R24, R26, 0xffff0000, RZ, 0xc0, !PT ;  /* 0xffff00001a187812 */ /* 0x000fe200078ec0ff */
[----:B------:R-:W-:Y:S01]  /*6fb0*/  IMAD.U32 R20, R27, 0x10000, RZ ;  /* 0x000100001b147824 */ /* 0x000fe200078e00ff */
[C---:B------:R-:W-:Y:S02]  /*6fc0*/  SHF.L.U32 R29, R25.reuse, 0x10, RZ ;  /* 0x00000010191d7819 */ /* 0x040fe400000006ff */
[----:B------:R-:W-:Y:S02]  /*6fd0*/  LOP3.LUT R30, R25, 0xffff0000, RZ, 0xc0, !PT ;  /* 0xffff0000191e7812 */ /* 0x000fe400078ec0ff */
[----:B------:R-:W-:Y:S01]  /*6fe0*/  LOP3.LUT R23, R27, 0xffff0000, RZ, 0xc0, !PT ;  /* 0xffff00001b177812 */ /* 0x000fe200078ec0ff */
[C---:B---3--:R-:W-:Y:S01]  /*6ff0*/  IMAD.U32 R26, R185.reuse, 0x10000, RZ ;  /* 0x00010000b91a7824 */ /* 0x048fe200078e00ff */
[----:B------:R-:W-:Y:S01]  /*7000*/  SHF.L.U32 R37, R184, 0x10, RZ ;  /* 0x00000010b8257819 */ /* 0x000fe200000006ff */
[----:B------:R-:W-:Y:S01]  /*7010*/  IMAD.U32 R33, R186, 0x10000, RZ ;  /* 0x00010000ba217824 */ /* 0x000fe200078e00ff */
[----:B------:R-:W-:Y:S01]  /*7020*/  LOP3.LUT R34, R184, 0xffff0000, RZ, 0xc0, !PT ;  /* 0xffff0000b8227812 */ /* 0x000fe200078ec0ff */
[----:B------:R-:W-:Y:S01]  /*7030*/  @!P1 FADD.FTZ R26, -R26, -RZ ;  /* 0x800000ff1a1a9221 */ /* 0x000fe20000010100 */
[----:B------:R-:W-:Y:S01]  /*7040*/  LOP3.LUT R35, R185, 0xffff0000, RZ, 0xc0, !PT ;  /* 0xffff0000b9237812 */ /* 0x000fe200078ec0ff */
[----:B------:R-:W-:Y:S01]  /*7050*/  @!P1 FADD.FTZ R37, -R37, -RZ ;  /* 0x800000ff25259221 */ /* 0x000fe20000010100 */
[----:B------:R-:W-:Y:S01]  /*7060*/  LOP3.LUT R27, R186, 0xffff0000, RZ, 0xc0, !PT ;  /* 0xffff0000ba1b7812 */ /* 0x000fe200078ec0ff */
[----:B------:R-:W-:Y:S01]  /*7070*/  @!P1 FADD.FTZ R34, -R34, -RZ ;  /* 0x800000ff22229221 */ /* 0x000fe20000010100 */
[C---:B------:R-:W-:Y:S01]  /*7080*/  SHF.L.U32 R25, R187.reuse, 0x10, RZ ;  /* 0x00000010bb197819 */ /* 0x040fe200000006ff */
[----:B------:R-:W-:Y:S01]  /*7090*/  FMUL.FTZ R0, R32, R37 ;  /* 0x0000002520007220 */ /* 0x000fe20000410000 */
[----:B------:R-:W-:Y:S01]  /*70a0*/  LOP3.LUT R22, R187, 0xffff0000, RZ, 0xc0, !PT ;  /* 0xffff0000bb167812 */ /* 0x000fe200078ec0ff */
[----:B------:R-:W-:Y:S02]  /*70b0*/  @!P1 FADD.FTZ R35, -R35, -RZ ;  /* 0x800000ff23239221 */ /* 0x000fe40000010100 */
[C---:B----4-:R-:W-:Y:S01]  /*70c0*/  IMAD.U32 R36, R60.reuse, 0x10000, RZ ;  /* 0x000100003c247824 */ /* 0x050fe200078e00ff */
[----:B------:R-:W-:Y:S01]  /*70d0*/  LOP3.LUT R38, R60, 0xffff0000, RZ, 0xc0, !PT ;  /* 0xffff00003c267812 */ /* 0x000fe200078ec0ff */
[----:B------:R-:W-:Y:S01]  /*70e0*/  FMUL.FTZ R2, R31, R34 ;  /* 0x000000221f027220 */ /* 0x000fe20000410000 */
[----:B------:R-:W-:Y:S01]  /*70f0*/  SHF.L.U32 R42, R61, 0x10, RZ ;  /* 0x000000103d2a7819 */ /* 0x000fe200000006ff */
        /* <DEDUP_REMOVED lines=8> */
[----:B------:R-:W-:Y:S02]  /*7180*/  @!P1 FADD.FTZ R27, -R27, -RZ ;  /* 0x800000ff1b1b9221 */ /* 0x000fe40000010100 */
[----:B------:R-:W-:Y:S02]  /*7190*/  FFMA.FTZ R2, R41, R38, R2 ;  /* 0x0000002629027223 */ /* 0x000fe40000010002 */
[----:B------:R-:W-:Y:S02]  /*71a0*/  @!P1 FADD.FTZ R25, -R25, -RZ ;  /* 0x800000ff19199221 */ /* 0x000fe40000010100 */
        /* <DEDUP_REMOVED lines=16> */
.L_x_881:
[----:B------:R-:W-:Y:S05]  /*72b0*/  BSYNC B0 ;  /* 0x0000000000007941 */ /* 0x000fea0003800000 */
.L_x_880:
[C---:B------:R-:W-:Y:S04]  /*72c0*/  LEA R2, P0, R201.reuse, R130, 0x1 ;  /* 0x00000082c9027211 */ /* 0x040fe800078008ff */
[----:B------:R-:W-:Y:S05]  /*72d0*/  LEA.HI.X R3, R201, R131, R202, 0x1, P0 ;  /* 0x00000083c9037211 */ /* 0x000fea00000f0cca */
[----:B-----5:R3:W-:Y:S04]  /*72e0*/  ST.E.128 [R2.64], R48 ;  /* 0x0000003002007985 */ /* 0x0207e8000c101d06 */
.L_x_879:
[----:B------:R-:W-:Y:S05]  /*72f0*/  BSYNC B1 ;  /* 0x0000000000017941 */ /* 0x000fea0003800000 */
.L_x_878:
[----:B------:R-:W-:Y:S01]  /*7300*/  ISETP.GE.AND P0, PT, R10, R123, PT ;  /* 0x0000007b0a00720c */ /* 0x000fe20003f06270 */
[----:B------:R-:W-:Y:S01]  /*7310*/  @!UPT UIADD3 URZ, URZ, URZ, URZ ;  /* 0x0000003f3f3ff290 */ /* 0x000fe2000fffe03f */
[----:B------:R-:W-:Y:S11]  /*7320*/  BSSY B1, `(.L_x_882) ;  /* 0x000005e000017945 */ /* 0x000ff60003800000 */
[----:B------:R-:W-:-:S05]  /*7330*/  @P0 BRA `(.L_x_883) ;  /* 0x000005c000000947 */ /* 0x000fca0003800000 */
[C---:B--2---:R-:W-:Y:S01]  /*7340*/  LEA R186, P0, R101.reuse, R124, 0x1 ;  /* 0x0000007c65ba7211 */ /* 0x044fe200078008ff */
[----:B------:R-:W-:Y:S03]  /*7350*/  BSSY B0, `(.L_x_884) ;  /* 0x0000057000007945 */ /* 0x000fe60003800000 */
[----:B------:R-:W-:Y:S02]  /*7360*/  LEA.HI.X R187, R101, R125, R104, 0x1, P0 ;  /* 0x0000007d65bb7211 */ /* 0x000fe400000f0c68 */
[----:B------:R-:W-:Y:S03]  /*7370*/  ISETP.GE.AND P0, PT, R10, R21, PT ;  /* 0x000000150a00720c */ /* 0x000fe60003f06270 */
[----:B---3--:R2:W5:Y:S10]  /*7380*/  LD.E.128 R48, [R186.64] ;  /* 0x00000006ba307980 */ /* 0x008574000c101d00 */
        /* <DEDUP_REMOVED lines=16> */
[----:B------:R-:W-:Y:S02]  /*7490*/  LEA R22, P0, R182, R186, 0x1 ;  /* 0x000000bab6167211 */ /* 0x000fe400078008ff */
        /* <DEDUP_REMOVED lines=66> */
.L_x_885:
[----:B------:R-:W-:Y:S05]  /*78c0*/  BSYNC B0 ;  /* 0x0000000000007941 */ /* 0x000fea0003800000 */
.L_x_884:
[C---:B------:R-:W-:Y:S04]  /*78d0*/  LEA R2, P0, R96.reuse, R130, 0x1 ;  /* 0x0000008260027211 */ /* 0x040fe800078008ff */
[----:B------:R-:W-:Y:S05]  /*78e0*/  LEA.HI.X R3, R96, R131, R95, 0x1, P0 ;  /* 0x0000008360037211 */ /* 0x000fea00000f0c5f */
[----:B-----5:R3:W-:Y:S04]  /*78f0*/  ST.E.128 [R2.64], R48 ;  /* 0x0000003002007985 */ /* 0x0207e8000c101d06 */
.L_x_883:
[----:B------:R-:W-:Y:S05]  /*7900*/  BSYNC B1 ;  /* 0x0000000000017941 */ /* 0x000fea0003800000 */
.L_x_882:
[----:B------:R-:W-:Y:S11]  /*7910*/  ISETP.GE.AND P0, PT, R9, R123, PT ;  /* 0x0000007b0900720c */ /* 0x000ff60003f06270 */
[----:B------:R-:W-:Y:S02]  /*7920*/  @!UPT UIADD3 URZ, URZ, URZ, URZ ;  /* 0x0000003f3f3ff290 */ /* 0x000fe4000fffe03f */
        /* <DEDUP_REMOVED lines=89> */
.L_x_887:
[----:B------:R-:W-:Y:S05]  /*7ec0*/  BSYNC B0 ;  /* 0x0000000000007941 */ /* 0x000fea0003800000 */
.L_x_886:
[C---:B------:R-:W-:Y:S04]  /*7ed0*/  LEA R2, P0, R92.reuse, R130, 0x1 ;  /* 0x000000825c027211 */ /* 0x040fe800078008ff */
[----:B------:R-:W-:Y:S05]  /*7ee0*/  LEA.HI.X R3, R92, R131, R91, 0x1, P0 ;  /* 0x000000835c037211 */ /* 0x000fea00000f0c5b */
[----:B-----5:R3:W-:Y:S04]  /*7ef0*/  ST.E.128 [R2.64], R48 ;  /* 0x0000003002007985 */ /* 0x0207e8000c101d06 */
.L_x_877:
[----:B------:R-:W-:Y:S05]  /*7f00*/  BSYNC B2 ;  /* 0x0000000000027941 */ /* 0x000fea0003800000 */
.L_x_876:
        /* <DEDUP_REMOVED lines=97> */
.L_x_893:
[----:B------:R-:W-:Y:S05]  /*8520*/  BSYNC B0 ;  /* 0x0000000000007941 */ /* 0x000fea0003800000 */
.L_x_892:
[C---:B------:R-:W-:Y:S04]  /*8530*/  LEA R2, P0, R97.reuse, R130, 0x1 ;  /* 0x0000008261027211 */ /* 0x040fe800078008ff */
[----:B------:R-:W-:Y:S05]  /*8540*/  LEA.HI.X R3, R97, R131, R98, 0x1, P0 ;  /* 0x0000008361037211 */ /* 0x000fea00000f0c62 */
[----:B-----5:R3:W-:Y:S04]  /*8550*/  ST.E.128 [R2.64], R48 ;  /* 0x0000003002007985 */ /* 0x0207e8000c101d06 */
.L_x_891:
[----:B------:R-:W-:Y:S05]  /*8560*/  BSYNC B1 ;  /* 0x0000000000017941 */ /* 0x000fea0003800000 */
.L_x_890:
        /* <DEDUP_REMOVED lines=92> */
.L_x_897:
[----:B------:R-:W-:Y:S05]  /*8b30*/  BSYNC B0 ;  /* 0x0000000000007941 */ /* 0x000fea0003800000 */
.L_x_896:
[C---:B------:R-:W-:Y:S04]  /*8b40*/  LEA R2, P0, R94.reuse, R130, 0x1 ;  /* 0x000000825e027211 */ /* 0x040fe800078008ff */
[----:B------:R-:W-:Y:S05]  /*8b50*/  LEA.HI.X R3, R94, R131, R93, 0x1, P0 ;  /* 0x000000835e037211 */ /* 0x000fea00000f0c5d */
[----:B-----5:R3:W-:Y:S04]  /*8b60*/  ST.E.128 [R2.64], R48 ;  /* 0x0000003002007985 */ /* 0x0207e8000c101d06 */
.L_x_895:
[----:B------:R-:W-:Y:S05]  /*8b70*/  BSYNC B1 ;  /* 0x0000000000017941 */ /* 0x000fea0003800000 */
.L_x_894:
        /* <DEDUP_REMOVED lines=91> */
.L_x_899:
[----:B------:R-:W-:Y:S05]  /*9130*/  BSYNC B0 ;  /* 0x0000000000007941 */ /* 0x000fea0003800000 */
.L_x_898:
[C---:B------:R-:W-:Y:S04]  /*9140*/  LEA R2, P0, R90.reuse, R130, 0x1 ;  /* 0x000000825a027211 */ /* 0x040fe800078008ff */
[----:B------:R-:W-:Y:S05]  /*9150*/  LEA.HI.X R3, R90, R131, R89, 0x1, P0 ;  /* 0x000000835a037211 */ /* 0x000fea00000f0c59 */
[----:B-----5:R3:W-:Y:S04]  /*9160*/  ST.E.128 [R2.64], R48 ;  /* 0x0000003002007985 */ /* 0x0207e8000c101d06 */
.L_x_889:
[----:B------:R-:W-:Y:S05]  /*9170*/  BSYNC B2 ;  /* 0x0000000000027941 */ /* 0x000fea0003800000 */
.L_x_888:
        /* <DEDUP_REMOVED lines=9> */
[----:B------:R-:W-:Y:S01]  /*9210*/  IMAD.WIDE.U32 R184, R178, 0x60, R124 ;  /* 0x00000060b2b87825 */ /* 0x000fe200078e007c */
[----:B------:R-:W-:Y:S01]  /*9220*/  ISETP.GE.AND P0, PT, R12, R21, PT ;  /* 0x000000150c00720c */ /* 0x000fe20003f06270 */
[----:B------:R-:W-:Y:S02]  /*9230*/  BSSY B0, `(.L_x_904) ;  /* 0x0000057000007945 */ /* 0x000fe40003800000 */
[----:B------:R-:W-:Y:S05]  /*9240*/  IMAD R0, R179, 0x60, RZ ;  /* 0x00000060b3007824 */ /* 0x000fea00078e02ff */
[----:B------:R-:W-:Y:S05]  /*9250*/  IADD3 R185, R185, R0, RZ ;  /* 0x00000000b9b97210 */ /* 0x000fea0007ffe0ff */
[----:B--23--:R2:W5:Y:S01]  /*9260*/  LD.E.128 R48, [R184.64] ;  /* 0x00000006b8307980 */ /* 0x00c562000c101d00 */
        /* <DEDUP_REMOVED lines=16> */
[C---:B------:R-:W-:Y:S01]  /*9370*/  LEA R22, P0, R182.reuse, R184, 0x1 ;  /* 0x000000b8b6167211 */ /* 0x040fe200078008ff */
[----:B--2---:R-:W-:Y:S01]  /*9380*/  IMAD.MOV.U32 R184, RZ, RZ, RZ ;  /* 0x000000ffffb87224 */ /* 0x004fe200078e00ff */
[----:B------:R-:W-:Y:S02]  /*9390*/  IADD3 R181, P2, R149, R180, RZ ;  /* 0x000000b495b57210 */ /* 0x000fe40007f5e0ff */
[----:B------:R-:W-:Y:S02]  /*93a0*/  LEA.HI.X.SX32 R23, R182, R185, 0x1, P0 ;  /* 0x000000b9b6177211 */ /* 0x000fe400000f0eff */
[----:B------:R-:W-:Y:S02]  /*93b0*/  LEA.HI.X.SX32 R180, R180, R140, 0x1, P2 ;  /* 0x0000008cb4b47211 */ /* 0x000fe400010f0eff */
[----:B------:R-:W-:Y:S01]  /*93c0*/  LEA R186, P0, R181, R126, 0x1 ;  /* 0x0000007eb5ba7211 */ /* 0x000fe200078008ff */
[----:B------:R-:W2:Y:S01]  /*93d0*/  LD.E.128 R24, [R22.64] ;  /* 0x0000000616187980 */ /* 0x000ea2000c101d00 */
[----:B------:R-:W-:Y:S02]  /*93e0*/  @P1 IADD3 R184, -R53, RZ, RZ ;  /* 0x000000ff35b81210 */ /* 0x000fe40007ffe1ff */
[----:B------:R-:W-:Y:S02]  /*93f0*/  LEA.HI.X R187, R181, R127, R180, 0x1, P0 ;  /* 0x0000007fb5bb7211 */ /* 0x000fe400000f0cb4 */
[----:B------:R-:W-:Y:S03]  /*9400*/  IADD3 R53, P0, R149, R184, RZ ;  /* 0x000000b895357210 */ /* 0x000fe60007f1e0ff */
[----:B------:R-:W3:Y:S01]  /*9410*/  LD.E.128 R180, [R186.64] ;  /* 0x00000006bab47980 */ /* 0x000ee2000c101d00 */
        /* <DEDUP_REMOVED lines=20> */
[----:B------:R-:W-:Y:S01]  /*9560*/  LOP3.LUT R27, R182, 0xffff0000, RZ, 0xc0, !PT ;  /* 0xffff0000b61b7812 */ /* 0x000fe200078ec0ff */
[----:B------:R-:W-:Y:S01]  /*9570*/  FMUL.FTZ R0, R32, R37 ;  /* 0x0000002520007220 */ /* 0x000fe20000410000 */
[----:B------:R-:W-:Y:S01]  /*9580*/  SHF.L.U32 R25, R183, 0x10, RZ ;  /* 0x00000010b7197819 */ /* 0x000fe200000006ff */
[C---:B----4-:R-:W-:Y:S01]  /*9590*/  IMAD.U32 R36, R60.reuse, 0x10000, RZ ;  /* 0x000100003c247824 */ /* 0x050fe200078e00ff */
[----:B------:R-:W-:Y:S01]  /*95a0*/  LOP3.LUT R38, R60, 0xffff0000, RZ, 0xc0, !PT ;  /* 0xffff00003c267812 */ /* 0x000fe200078ec0ff */
[----:B------:R-:W-:Y:S01]  /*95b0*/  @!P1 FADD.FTZ R35, -R35, -RZ ;  /* 0x800000ff23239221 */ /* 0x000fe20000010100 */
[----:B------:R-:W-:Y:S01]  /*95c0*/  SHF.L.U32 R42, R61, 0x10, RZ ;  /* 0x000000103d2a7819 */ /* 0x000fe200000006ff */
[----:B------:R-:W-:Y:S01]  /*95d0*/  FMUL.FTZ R2, R31, R34 ;  /* 0x000000221f027220 */ /* 0x000fe20000410000 */
        /* <DEDUP_REMOVED lines=28> */
.L_x_905:
[----:B------:R-:W-:Y:S05]  /*97a0*/  BSYNC B0 ;  /* 0x0000000000007941 */ /* 0x000fea0003800000 */
.L_x_904:
[----:B------:R-:W-:Y:S02]  /*97b0*/  IMAD R0, R65, 0x60, RZ ;  /* 0x0000006041007824 */ /* 0x000fe400078e02ff */
[----:B------:R-:W-:Y:S05]  /*97c0*/  IMAD.WIDE.U32 R2, R64, 0x60, R130 ;  /* 0x0000006040027825 */ /* 0x000fea00078e0082 */
[----:B------:R-:W-:Y:S05]  /*97d0*/  IADD3 R3, R3, R0, RZ ;  /* 0x0000000003037210 */ /* 0x000fea0007ffe0ff */
[----:B-----5:R3:W-:Y:S02]  /*97e0*/  ST.E.128 [R2.64], R48 ;  /* 0x0000003002007985 */ /* 0x0207e4000c101d06 */
.L_x_903:
[----:B------:R-:W-:Y:S05]  /*97f0*/  BSYNC B1 ;  /* 0x0000000000017941 */ /* 0x000fea0003800000 */
.L_x_902:
        /* <DEDUP_REMOVED lines=92> */
.L_x_909:
[----:B------:R-:W-:Y:S05]  /*9dc0*/  BSYNC B0 ;  /* 0x0000000000007941 */ /* 0x000fea0003800000 */
.L_x_908:
[C---:B------:R-:W-:Y:S04]  /*9dd0*/  LEA R2, P0, R88.reuse, R130, 0x1 ;  /* 0x0000008258027211 */ /* 0x040fe800078008ff */
[----:B------:R-:W-:Y:S05]  /*9de0*/  LEA.HI.X R3, R88, R131, R87, 0x1, P0 ;  /* 0x0000008358037211 */ /* 0x000fea00000f0c57 */
[----:B-----5:R3:W-:Y:S04]  /*9df0*/  ST.E.128 [R2.64], R48 ;  /* 0x0000003002007985 */ /* 0x0207e8000c101d06 */
.L_x_907:
[----:B------:R-:W-:Y:S05]  /*9e00*/  BSYNC B1 ;  /* 0x0000000000017941 */ /* 0x000fea0003800000 */
.L_x_906:
[----:B------:R-:W-:Y:S11]  /*9e10*/  ISETP.GE.AND P0, PT, R9, R123, PT ;  /* 0x0000007b0900720c */ /* 0x000ff60003f06270 */
[----:B------:R-:W-:Y:S02]  /*9e20*/  @!UPT UIADD3 URZ, URZ, URZ, URZ ;  /* 0x0000003f3f3ff290 */ /* 0x000fe4000fffe03f */
        /* <DEDUP_REMOVED lines=10> */
[----:B------:R-:W-:Y:S01]  /*9ed0*/  IMAD.MOV.U32 R185, RZ, RZ, RZ ;  /* 0x000000ffffb97224 */ /* 0x000fe200078e00ff */
[----:B------:R-:W-:Y:S01]  /*9ee0*/  SHF.R.S32.HI R184, RZ, 0x1, R184 ;  /* 0x00000001ffb87819 */ /* 0x000fe200000114b8 */
[----:B------:R-:W-:Y:S01]  /*9ef0*/  IMAD.U32 R37, R48, 0x10000, RZ ;  /* 0x0001000030257824 */ /* 0x000fe200078e00ff */
[C---:B------:R-:W-:Y:S01]  /*9f00*/  LOP3.LUT R43, R49.reuse, 0xffff0000, RZ, 0xc0, !PT ;  /* 0xffff0000312b7812 */ /* 0x040fe200078ec0ff */
[----:B------:R-:W-:Y:S01]  /*9f10*/  IMAD.U32 R40, R49, 0x10000, RZ ;  /* 0x0001000031287824 */ /* 0x000fe200078e00ff */
[----:B------:R-:W-:Y:S01]  /*9f20*/  ISETP.GE.AND P1, PT, R9, R184, PT ;  /* 0x000000b80900720c */ /* 0x000fe20003f26270 */
[--C-:B------:R-:W-:Y:S01]  /*9f30*/  IMAD.MOV.U32 R180, RZ, RZ, R184.reuse ;  /* 0x000000ffffb47224 */ /* 0x100fe200078e00b8 */
[C---:B------:R-:W-:Y:S01]  /*9f40*/  SHF.L.U32 R44, R50.reuse, 0x10, RZ ;  /* 0x00000010322c7819 */ /* 0x040fe200000006ff */
[C---:B------:R-:W-:Y:S01]  /*9f50*/  IMAD.U32 R48, R51.reuse, 0x10000, RZ ;  /* 0x0001000033307824 */ /* 0x040fe200078e00ff */
[----:B------:R-:W-:Y:S02]  /*9f60*/  LOP3.LUT R47, R50, 0xffff0000, RZ, 0xc0, !PT ;  /* 0xffff0000322f7812 */ /* 0x000fe400078ec0ff */
[----:B------:R-:W-:Y:S07]  /*9f70*/  LOP3.LUT R51, R51, 0xffff0000, RZ, 0xc0, !PT ;  /* 0xffff000033337812 */ /* 0x000fee00078ec0ff */
[C---:B------:R-:W-:Y:S01]  /*9f80*/  @P1 IADD3 R180, -R184.reuse, RZ, RZ ;  /* 0x000000ffb8b41210 */ /* 0x040fe20007ffe1ff */
[----:B------:R-:W-:Y:S01]  /*9f90*/  @P1 IMAD.MOV R181, RZ, RZ, -R184 ;  /* 0x000000ffffb51224 */ /* 0x000fe200078e0ab8 */
[----:B------:R-:W-:Y:S02]  /*9fa0*/  @P1 IADD3 R185, -R184, RZ, RZ ;  /* 0x000000ffb8b91210 */ /* 0x000fe40007ffe1ff */
[----:B------:R-:W-:Y:S02]  /*9fb0*/  LEA R20, P0, R180, R182, 0x1 ;  /* 0x000000b6b4147211 */ /* 0x000fe400078008ff */
[----:B------:R-:W-:Y:S02]  /*9fc0*/  IADD3 R123, P2, R144, R181, RZ ;  /* 0x000000b5907b7210 */ /* 0x000fe40007f5e0ff */
[----:B------:R-:W-:Y:S02]  /*9fd0*/  LEA.HI.X.SX32 R21, R180, R183, 0x1, P0 ;  /* 0x000000b7b4157211 */ /* 0x000fe400000f0eff */
[----:B------:R-:W-:Y:S02]  /*9fe0*/  LEA.HI.X.SX32 R180, R181, R132, 0x1, P2 ;  /* 0x00000084b5b47211 */ /* 0x000fe400010f0eff */
[C---:B--2---:R-:W-:Y:S02]  /*9ff0*/  LEA R182, P0, R123.reuse, R126, 0x1 ;  /* 0x0000007e7bb67211 */ /* 0x044fe400078008ff */
[----:B------:R-:W2:Y:S02]  /*a000*/  LD.E.128 R20, [R20.64] ;  /* 0x0000000614147980 */ /* 0x000ea4000c101d00 */
[----:B------:R-:W-:Y:S02]  /*a010*/  LEA.HI.X R183, R123, R127, R180, 0x1, P0 ;  /* 0x0000007f7bb77211 */ /* 0x000fe400000f0cb4 */
[----:B------:R-:W-:Y:S04]  /*a020*/  IADD3 R123, P0, R144, R185, RZ ;  /* 0x000000b9907b7210 */ /* 0x000fe80007f1e0ff */
        /* <DEDUP_REMOVED lines=8> */
[----:B------:R-:W-:Y:S01]  /*a0b0*/  SHF.L.U32 R26, R21, 0x10, RZ ;  /* 0x00000010151a7819 */ /* 0x000fe200000006ff */
[----:B------:R-:W-:Y:S01]  /*a0c0*/  IMAD.U32 R20, R23, 0x10000, RZ ;  /* 0x0001000017147824 */ /* 0x000fe200078e00ff */
[----:B------:R-:W-:Y:S02]  /*a0d0*/  LOP3.LUT R28, R21, 0xffff0000, RZ, 0xc0, !PT ;  /* 0xffff0000151c7812 */ /* 0x000fe400078ec0ff */
[----:B------:R-:W-:Y:S01]  /*a0e0*/  LOP3.LUT R24, R22, 0xffff0000, RZ, 0xc0, !PT ;  /* 0xffff000016187812 */ /* 0x000fe200078ec0ff */
[----:B---3--:R-:W-:Y:S01]  /*a0f0*/  IMAD.U32 R35, R181, 0x10000, RZ ;  /* 0x00010000b5237824 */ /* 0x008fe200078e00ff */
        /* <DEDUP_REMOVED lines=37> */
[----:B------:R-:W-:Y:S02]  /*a350*/  FFMA.FTZ R6, R47, R46, R6 ;  /* 0x0000002e2f067223 */ /* 0x000fe40000010006 */
[----:B------:R-:W-:Y:S01]  /*a360*/  FFMA.FTZ R7, R48, R49, R7 ;  /* 0x0000003130077223 */ /* 0x000fe20000010007 */
[----:B------:R-:W-:Y:S01]  /*a370*/  F2FP.BF16.PACK_AB R48, R2, R0 ;  /* 0x000000000230723e */ /* 0x000fe200000010ff */
[----:B------:R-:W-:Y:S01]  /*a380*/  FFMA.FTZ R8, R51, R50, R8 ;  /* 0x0000003233087223 */ /* 0x000fe20000010008 */
[----:B------:R-:W-:Y:S02]  /*a390*/  F2FP.BF16.PACK_AB R49, R4, R3 ;  /* 0x000000030431723e */ /* 0x000fe400000010ff */
[----:B------:R-:W-:Y:S02]  /*a3a0*/  F2FP.BF16.PACK_AB R50, R6, R5 ;  /* 0x000000050632723e */ /* 0x000fe400000010ff */
[----:B------:R-:W-:Y:S02]  /*a3b0*/  F2FP.BF16.PACK_AB R51, R8, R7 ;  /* 0x000000070833723e */ /* 0x000fe400000010ff */
.L_x_911:
[----:B------:R-:W-:Y:S05]  /*a3c0*/  BSYNC B0 ;  /* 0x0000000000007941 */ /* 0x000fea0003800000 */
.L_x_910:
[C---:B------:R-:W-:Y:S04]  /*a3d0*/  LEA R2, P0, R86.reuse, R130, 0x1 ;  /* 0x0000008256027211 */ /* 0x040fe800078008ff */
[----:B------:R-:W-:Y:S05]  /*a3e0*/  LEA.HI.X R3, R86, R131, R85, 0x1, P0 ;  /* 0x0000008356037211 */ /* 0x000fea00000f0c55 */
[----:B-----5:R3:W-:Y:S04]  /*a3f0*/  ST.E.128 [R2.64], R48 ;  /* 0x0000003002007985 */ /* 0x0207e8000c101d06 */
.L_x_901:
[----:B------:R-:W-:Y:S05]  /*a400*/  BSYNC B2 ;  /* 0x0000000000027941 */ /* 0x000fea0003800000 */
.L_x_900:
[----:B---3--:R-:W3:Y:S02]  /*a410*/  LD.E R3, [R18.64+0xd0] ;  /* 0x0000d00612037980 */ /* 0x008ee4000c101900 */
[----:B---3--:R-:W-:Y:S05]  /*a420*/  IMAD.U32 R3, R3, -0x20, RZ ;  /* 0xffffffe003037824 */ /* 0x008fea00078e00ff */
[C---:B------:R-:W-:Y:S02]  /*a430*/  LEA R128, P1, R3.reuse, R128, 0x1 ;  /* 0x0000008003807211 */ /* 0x040fe400078208ff */
[C---:B------:R-:W-:Y:S02]  /*a440*/  LEA R126, P0, R3.reuse, R126, 0x1 ;  /* 0x0000007e037e7211 */ /* 0x040fe400078008ff */
[C---:B------:R-:W-:Y:S02]  /*a450*/  LEA.HI.X.SX32 R129, R3.reuse, R129, 0x1, P1 ;  /* 0x0000008103817211 */ /* 0x040fe400008f0eff */
[----:B------:R-:W-:Y:S01]  /*a460*/  LEA.HI.X.SX32 R127, R3, R127, 0x1, P0 ;  /* 0x0000007f037f7211 */ /* 0x000fe200000f0eff */
[----:B------:R-:W-:-:S05]  /*a470*/  BRA `(.L_x_863) ;  /* 0x000005f000007947 */ /* 0x000fca0003800000 */
.L_x_837:
[----:B------:R-:W-:Y:S01]  /*a480*/  BSSY B0, `(.L_x_912) ;  /* 0x000000b000007945 */ /* 0x000fe20003800000 */
        /* <DEDUP_REMOVED lines=10> */
.L_x_913:
[----:B------:R-:W-:Y:S05]  /*a530*/  BSYNC B0 ;  /* 0x0000000000007941 */ /* 0x000fea0003800000 */
.L_x_912:
[C---:B------:R-:W-:Y:S01]  /*a540*/  ISETP.GE.AND P0, PT, R81.reuse, R183, PT ;  /* 0x000000b75100720c */ /* 0x040fe20003f06270 */
[----:B------:R-:W-:Y:S03]  /*a550*/  BSSY B0, `(.L_x_914) ;  /* 0x000001a000007945 */ /* 0x000fe60003800000 */
[----:B------:R-:W-:Y:S11]  /*a560*/  ISETP.GE.AND P0, PT, R81, R181, !P0 ;  /* 0x000000b55100720c */ /* 0x000ff60004706270 */
[----:B------:R-:W-:Y:S02]  /*a570*/  @!UPT UIADD3 URZ, URZ, URZ, URZ ;  /* 0x0000003f3f3ff290 */ /* 0x000fe4000fffe03f */
[----:B------:R-:W-:-:S05]  /*a580*/  @!P0 BRA `(.L_x_915) ;  /* 0x0000016000008947 */ /* 0x000fca0003800000 */
[----:B------:R-:W-:Y:S02]  /*a590*/  ISETP.NE.AND P2, PT, R154, RZ, PT ;  /* 0x000000ff9a00720c */ /* 0x000fe40003f45270 */
[----:B------:R-:W-:Y:S11]  /*a5a0*/  ISETP.NE.AND P3, PT, R153, RZ, PT ;  /* 0x000000ff9900720c */ /* 0x000ff60003f65270 */
[C---:B-1----:R-:W-:Y:S02]  /*a5b0*/  @P2 LEA R4, P0, R102.reuse, R124, 0x1 ;  /* 0x0000007c66042211 */ /* 0x042fe400078008ff */
[----:B------:R-:W-:Y:S02]  /*a5c0*/  @P2 LEA R32, P1, R201, R130, 0x1 ;  /* 0x00000082c9202211 */ /* 0x000fe400078208ff */
[----:B------:R-:W-:Y:S02]  /*a5d0*/  @P2 LEA.HI.X R5, R102, R125, R99, 0x1, P0 ;  /* 0x0000007d66052211 */ /* 0x000fe400000f0c63 */
[-C--:B------:R-:W-:Y:S02]  /*a5e0*/  @P3 LEA R30, P0, R101, R124.reuse, 0x1 ;  /* 0x0000007c651e3211 */ /* 0x080fe400078008ff */
[----:B------:R-:W-:Y:S01]  /*a5f0*/  @P2 LEA.HI.X R33, R201, R131, R202, 0x1, P1 ;  /* 0x00000083c9212211 */ /* 0x000fe200008f0cca */
[----:B------:R-:W2:Y:S01]  /*a600*/  @P2 LD.E.128 R24, [R4.64] ;  /* 0x0000000604182980 */ /* 0x000ea2000c101d00 */
[-C--:B------:R-:W-:Y:S02]  /*a610*/  @P3 LEA.HI.X R31, R101, R125.reuse, R104, 0x1, P0 ;  /* 0x0000007d651f3211 */ /* 0x080fe400000f0c68 */
[----:B------:R-:W-:Y:S11]  /*a620*/  ISETP.NE.AND P1, PT, R152, RZ, PT ;  /* 0x000000ff9800720c */ /* 0x000ff60003f25270 */
[----:B------:R-:W-:Y:S02]  /*a630*/  @!UPT UIADD3 URZ, URZ, URZ, URZ ;  /* 0x0000003f3f3ff290 */ /* 0x000fe4000fffe03f */
[C---:B------:R-:W-:Y:S04]  /*a640*/  @P1 LEA R2, P0, R105.reuse, R124, 0x1 ;  /* 0x0000007c69021211 */ /* 0x040fe800078008ff */
[----:B------:R-:W-:Y:S02]  /*a650*/  @P1 LEA.HI.X R3, R105, R125, R108, 0x1, P0 ;  /* 0x0000007d69031211 */ /* 0x000fe400000f0c6c */
[CC--:B------:R-:W-:Y:S04]  /*a660*/  @P1 LEA R34, P0, R92.reuse, R130.reuse, 0x1 ;  /* 0x000000825c221211 */ /* 0x0c0fe800078008ff */
[-C--:B------:R-:W-:Y:S01]  /*a670*/  @P1 LEA.HI.X R35, R92, R131.reuse, R91, 0x1, P0 ;  /* 0x000000835c231211 */ /* 0x080fe200000f0c5b */
[----:B--2---:R1:W-:Y:S01]  /*a680*/  @P2 ST.E.128 [R32.64], R24 ;  /* 0x0000001820002985 */ /* 0x0043e2000c101d06 */
[C---:B------:R-:W-:Y:S03]  /*a690*/  @P3 LEA R28, P2, R96.reuse, R130, 0x1 ;  /* 0x00000082601c3211 */ /* 0x040fe600078408ff */
[----:B------:R-:W2:Y:S01]  /*a6a0*/  @P3 LD.E.128 R20, [R30.64] ;  /* 0x000000061e143980 */ /* 0x000ea2000c101d00 */
[----:B------:R-:W-:Y:S05]  /*a6b0*/  @P3 LEA.HI.X R29, R96, R131, R95, 0x1, P2 ;  /* 0x00000083601d3211 */ /* 0x000fea00010f0c5f */
[----:B--2---:R1:W-:Y:S04]  /*a6c0*/  @P3 ST.E.128 [R28.64], R20 ;  /* 0x000000141c003985 */ /* 0x0043e8000c101d06 */
[----:B------:R-:W2:Y:S04]  /*a6d0*/  @P1 LD.E.128 R4, [R2.64] ;  /* 0x0000000602041980 */ /* 0x000ea8000c101d00 */
[----:B--2---:R1:W-:Y:S02]  /*a6e0*/  @P1 ST.E.128 [R34.64], R4 ;  /* 0x0000000422001985 */ /* 0x0043e4000c101d06 */
.L_x_915:
[----:B------:R-:W-:Y:S05]  /*a6f0*/  BSYNC B0 ;  /* 0x0000000000007941 */ /* 0x000fea0003800000 */
.L_x_914:
        /* <DEDUP_REMOVED lines=8> */
[C---:B------:R-:W-:Y:S02]  /*a780*/  @P2 LEA R32, P1, R97.reuse, R130, 0x1 ;  /* 0x0000008261202211 */ /* 0x040fe400078208ff */
[----:B------:R-:W-:Y:S02]  /*a790*/  @P2 LEA.HI.X R5, R112, R125, R109, 0x1, P0 ;  /* 0x0000007d70052211 */ /* 0x000fe400000f0c6d */
[CC--:B------:R-:W-:Y:S02]  /*a7a0*/  @P3 LEA R30, P0, R106.reuse, R124.reuse, 0x1 ;  /* 0x0000007c6a1e3211 */ /* 0x0c0fe400078008ff */
        /* <DEDUP_REMOVED lines=16> */
.L_x_917:
[----:B------:R-:W-:Y:S05]  /*a8b0*/  BSYNC B0 ;  /* 0x0000000000007941 */ /* 0x000fea0003800000 */
.L_x_916:
[C---:B------:R-:W-:Y:S04]  /*a8c0*/  ISETP.GE.AND P0, PT, R78.reuse, R183, PT ;  /* 0x000000b74e00720c */ /* 0x040fe80003f06270 */
[----:B------:R-:W-:Y:S11]  /*a8d0*/  ISETP.GE.AND P0, PT, R78, R181, !P0 ;  /* 0x000000b54e00720c */ /* 0x000ff60004706270 */
[----:B------:R-:W-:Y:S02]  /*a8e0*/  @!UPT UIADD3 URZ, URZ, URZ, URZ ;  /* 0x0000003f3f3ff290 */ /* 0x000fe4000fffe03f */
[----:B------:R-:W-:-:S05]  /*a8f0*/  @!P0 BRA `(.L_x_863) ;  /* 0x0000017000008947 */ /* 0x000fca0003800000 */
[----:B------:R-:W-:Y:S02]  /*a900*/  ISETP.NE.AND P1, PT, R154, RZ, PT ;  /* 0x000000ff9a00720c */ /* 0x000fe40003f25270 */
[----:B------:R-:W-:Y:S11]  /*a910*/  ISETP.NE.AND P3, PT, R153, RZ, PT ;  /* 0x000000ff9900720c */ /* 0x000ff60003f65270 */
[----:B------:R-:W-:Y:S02]  /*a920*/  @P1 IMAD.WIDE.U32 R2, R178, 0x60, R124 ;  /* 0x00000060b2021825 */ /* 0x000fe400078e007c */
[----:B------:R-:W-:Y:S02]  /*a930*/  @P3 LEA R30, P2, R88, R130, 0x1 ;  /* 0x00000082581e3211 */ /* 0x000fe400078408ff */
[----:B------:R-:W-:Y:S02]  /*a940*/  @P1 IMAD R0, R179, 0x60, RZ ;  /* 0x00000060b3001824 */ /* 0x000fe400078e02ff */
[----:B-1----:R-:W-:Y:S01]  /*a950*/  @P1 IMAD.WIDE.U32 R4, R64, 0x60, R130 ;  /* 0x0000006040041825 */ /* 0x002fe200078e0082 */
[----:B------:R-:W-:Y:S03]  /*a960*/  @P3 LEA.HI.X R31, R88, R131, R87, 0x1, P2 ;  /* 0x00000083581f3211 */ /* 0x000fe600010f0c57 */
[----:B------:R-:W-:Y:S02]  /*a970*/  @P1 IMAD.IADD R3, R3, 0x1, R0 ;  /* 0x0000000103031824 */ /* 0x000fe400078e0200 */
[----:B------:R-:W-:Y:S03]  /*a980*/  @P1 IMAD R0, R65, 0x60, RZ ;  /* 0x0000006041001824 */ /* 0x000fe600078e02ff */
[----:B------:R1:W2:Y:S01]  /*a990*/  @P1 LD.E.128 R24, [R2.64] ;  /* 0x0000000602181980 */ /* 0x0002a2000c101d00 */
[----:B------:R-:W-:Y:S01]  /*a9a0*/  @P1 IMAD.IADD R5, R5, 0x1, R0 ;  /* 0x0000000105051824 */ /* 0x000fe200078e0200 */
[CC--:B-1----:R-:W-:Y:S04]  /*a9b0*/  @P3 LEA R2, P0, R114.reuse, R124.reuse, 0x1 ;  /* 0x0000007c72023211 */ /* 0x0c2fe800078008ff */
[-C--:B------:R-:W-:Y:S01]  /*a9c0*/  @P3 LEA.HI.X R3, R114, R125.reuse, R111, 0x1, P0 ;  /* 0x0000007d72033211 */ /* 0x080fe200000f0c6f */
[----:B--2---:R1:W-:Y:S01]  /*a9d0*/  @P1 ST.E.128 [R4.64], R24 ;  /* 0x0000001804001985 */ /* 0x0043e2000c101d06 */
[----:B------:R-:W-:Y:S03]  /*a9e0*/  ISETP.NE.AND P1, PT, R152, RZ, PT ;  /* 0x000000ff9800720c */ /* 0x000fe60003f25270 */
[----:B------:R-:W2:Y:S10]  /*a9f0*/  @P3 LD.E.128 R20, [R2.64] ;  /* 0x0000000602143980 */ /* 0x000eb4000c101d00 */
[C---:B------:R-:W-:Y:S04]  /*aa00*/  @P1 LEA R28, P0, R116.reuse, R124, 0x1 ;  /* 0x0000007c741c1211 */ /* 0x040fe800078008ff */
[----:B------:R-:W-:Y:S02]  /*aa10*/  @P1 LEA.HI.X R29, R116, R125, R113, 0x1, P0 ;  /* 0x0000007d741d1211 */ /* 0x000fe400000f0c71 */
[C---:B------:R-:W-:Y:S04]  /*aa20*/  @P1 LEA R32, P0, R86.reuse, R130, 0x1 ;  /* 0x0000008256201211 */ /* 0x040fe800078008ff */
[----:B------:R-:W-:Y:S01]  /*aa30*/  @P1 LEA.HI.X R33, R86, R131, R85, 0x1, P0 ;  /* 0x0000008356211211 */ /* 0x000fe200000f0c55 */
[----:B--2---:R2:W-:Y:S04]  /*aa40*/  @P3 ST.E.128 [R30.64], R20 ;  /* 0x000000141e003985 */ /* 0x0045e8000c101d06 */
[----:B-1----:R-:W3:Y:S04]  /*aa50*/  @P1 LD.E.128 R4, [R28.64] ;  /* 0x000000061c041980 */ /* 0x002ee8000c101d00 */
[----:B---3--:R2:W-:Y:S02]  /*aa60*/  @P1 ST.E.128 [R32.64], R4 ;  /* 0x0000000420001985 */ /* 0x0085e4000c101d06 */
.L_x_863:
[----:B------:R-:W-:Y:S05]  /*aa70*/  BSYNC B3 ;  /* 0x0000000000037941 */ /* 0x000fea0003800000 */
.L_x_836:
[----:B------:R-:W-:Y:S01]  /*aa80*/  ISETP.NE.U32.AND P1, PT, R212, RZ, PT ;  /* 0x000000ffd400720c */ /* 0x000fe20003f25070 */
[----:B------:R-:W3:Y:S01]  /*aa90*/  LD.E R3, [R18.64+0x128] ;  /* 0x0001280612037980 */ /* 0x000ee2000c101900 */
[----:B------:R-:W-:Y:S02]  /*aaa0*/  BSSY B0, `(.L_x_918) ;  /* 0x000005f000007945 */ /* 0x000fe40003800000 */
[----:B------:R-:W-:Y:S01]  /*aab0*/  ISETP.NE.AND.EX P1, PT, R213, RZ, PT, P1 ;  /* 0x000000ffd500720c */ /* 0x000fe20003f25310 */
[----:B---3--:R-:W-:Y:S05]  /*aac0*/  IMAD.U32 R3, R3, -0x40, RZ ;  /* 0xffffffc003037824 */ /* 0x008fea00078e00ff */
[C---:B-12---:R-:W-:Y:S04]  /*aad0*/  LEA R124, P0, R3.reuse, R124, 0x1 ;  /* 0x0000007c037c7211 */ /* 0x046fe800078008ff */
[----:B------:R-:W-:Y:S03]  /*aae0*/  LEA.HI.X.SX32 R125, R3, R125, 0x1, P0 ;  /* 0x0000007d037d7211 */ /* 0x000fe600000f0eff */
[----:B------:R-:W-:-:S05]  /*aaf0*/  @!P1 BRA `(.L_x_919) ;  /* 0x0000051000009947 */ /* 0x000fca0003800000 */
[----:B------:R-:W-:Y:S04]  /*ab00*/  IADD3 R3, R11, -0x1, RZ ;  /* 0xffffffff0b037810 */ /* 0x000fe80007ffe0ff */
[----:B------:R-:W-:Y:S11]  /*ab10*/  ISETP.GT.AND P0, PT, R3, R100, PT ;  /* 0x000000640300720c */ /* 0x000ff60003f04270 */
[----:B------:R-:W-:Y:S02]  /*ab20*/  @!UPT UIADD3 URZ, URZ, URZ, URZ ;  /* 0x0000003f3f3ff290 */ /* 0x000fe4000fffe03f */
[----:B------:R-:W-:-:S05]  /*ab30*/  @!P0 BRA `(.L_x_920) ;  /* 0x0000055000008947 */ /* 0x000fca0003800000 */
[----:B------:R-:W-:Y:S01]  /*ab40*/  IMAD.MOV.U32 R24, RZ, RZ, RZ ;  /* 0x000000ffff187224 */ /* 0x000fe200078e00ff */
[----:B------:R-:W2:Y:S01]  /*ab50*/  LD.E R2, [R18.64+0x170] ;  /* 0x0001700612027980 */ /* 0x000ea2000c101900 */
[----:B------:R-:W-:Y:S02]  /*ab60*/  IADD3 R15, R15, -0x80, RZ ;  /* 0xffffff800f0f7810 */ /* 0x000fe40007ffe0ff */
[----:B------:R-:W-:Y:S01]  /*ab70*/  IABS R8, R14 ;  /* 0x0000000e00087213 */ /* 0x000fe20000000000 */
[----:B------:R-:W3:Y:S01]  /*ab80*/  LD.E.64 R28, [R18.64+0x40] ;  /* 0x00004006121c7980 */ /* 0x000ee2000c101b00 */
[-C--:B------:R-:W-:Y:S05]  /*ab90*/  IADD3 R0, -R14, R15.reuse, RZ ;  /* 0x0000000f0e007210 */ /* 0x080fea0007ffe1ff */
[----:B------:R-:W4:Y:S01]  /*aba0*/  LD.E.64 R26, [R18.64+0x20] ;  /* 0x00002006121a7980 */ /* 0x000f22000c101b00 */
[-C--:B--2---:R-:W-:Y:S02]  /*abb0*/  IABS R5, R2.reuse ;  /* 0x0000000200057213 */ /* 0x084fe40000000000 */
[-C--:B------:R-:W-:Y:S02]  /*abc0*/  IABS R21, R2.reuse ;  /* 0x0000000200157213 */ /* 0x080fe40000000000 */
[----:B------:R-:W1:Y:S01]  /*abd0*/  I2F.RP R23, R5 ;  /* 0x0000000500177306 */ /* 0x000e620000209400 */
[----:B------:R-:W-:Y:S02]  /*abe0*/  LOP3.LUT R3, RZ, R2, RZ, 0x33, !PT ;  /* 0x00000002ff037212 */ /* 0x000fe400078e33ff */
[----:B------:R-:W-:Y:S07]  /*abf0*/  IMAD.MOV R21, RZ, RZ, -R21 ;  /* 0x000000ffff157224 */ /* 0x000fee00078e0a15 */
[----:B-1----:R-:W1:Y:S02]  /*ac00*/  MUFU.RCP R7, R23 ;  /* 0x0000001700077308 */ /* 0x002e640000001000 */
[----:B-1----:R-:W-:Y:S02]  /*ac10*/  IADD3 R22, R7, 0xffffffe, RZ ;  /* 0x0ffffffe07167810 */ /* 0x002fe40007ffe0ff */
[----:B------:R-:W-:Y:S06]  /*ac20*/  IABS R7, R15 ;  /* 0x0000000f00077213 */ /* 0x000fec0000000000 */
[----:B------:R-:W1:Y:S02]  /*ac30*/  F2I.FTZ.U32.TRUNC.NTZ R25, R22 ;  /* 0x0000001600197305 */ /* 0x000e64000021f000 */
[--C-:B-1----:R-:W-:Y:S01]  /*ac40*/  IMAD.MOV R20, RZ, RZ, -R25.reuse ;  /* 0x000000ffff147224 */ /* 0x102fe200078e0a19 */
[----:B------:R-:W2:Y:S03]  /*ac50*/  LD.E.64 R22, [R18.64+0x38] ;  /* 0x0000380612167980 */ /* 0x000ea6000c101b00 */
[----:B------:R-:W-:Y:S04]  /*ac60*/  IMAD R20, R20, R5, RZ ;  /* 0x0000000514147224 */ /* 0x000fe800078e02ff */
[----:B------:R-:W-:Y:S02]  /*ac70*/  IMAD.HI.U32 R20, R25, R20, R24 ;  /* 0x0000001419147227 */ /* 0x000fe400078e0018 */
[----:B------:R-:W2:Y:S04]  /*ac80*/  LD.E.64 R24, [R18.64+0x28] ;  /* 0x0000280612187980 */ /* 0x000ea8000c101b00 */
[C---:B------:R-:W-:Y:S04]  /*ac90*/  IMAD.HI.U32 R4, R20.reuse, R7, RZ ;  /* 0x0000000714047227 */ /* 0x040fe800078e00ff */
[----:B------:R-:W-:Y:S04]  /*aca0*/  IMAD.HI.U32 R6, R20, R8, RZ ;  /* 0x0000000814067227 */ /* 0x000fe800078e00ff */
[-C--:B------:R-:W-:Y:S02]  /*acb0*/  IMAD R7, R4, R21.reuse, R7 ;  /* 0x0000001504077224 */ /* 0x080fe400078e0207 */
[----:B------:R-:W-:Y:S03]  /*acc0*/  IMAD R8, R6, R21, R8 ;  /* 0x0000001506087224 */ /* 0x000fe600078e0208 */
        /* <DEDUP_REMOVED lines=8> */
[-C--:B------:R-:W-:Y:S02]  /*ad50*/  LOP3.LUT R5, R15, R2.reuse, RZ, 0x3c, !PT ;  /* 0x000000020f057212 */ /* 0x080fe400078e3cff */
[----:B------:R-:W-:Y:S02]  /*ad60*/  LOP3.LUT R7, R14, R2, RZ, 0x3c, !PT ;  /* 0x000000020e077212 */ /* 0x000fe400078e3cff */
[----:B------:R-:W-:Y:S02]  /*ad70*/  ISETP.GE.AND P1, PT, R5, RZ, PT ;  /* 0x000000ff0500720c */ /* 0x000fe40003f26270 */
[----:B------:R-:W-:Y:S02]  /*ad80*/  ISETP.GE.AND P2, PT, R7, RZ, PT ;  /* 0x000000ff0700720c */ /* 0x000fe40003f46270 */
[----:B------:R-:W-:Y:S02]  /*ad90*/  ISETP.NE.AND P0, PT, R2, RZ, PT ;  /* 0x000000ff0200720c */ /* 0x000fe40003f05270 */
[----:B------:R-:W-:Y:S02]  /*ada0*/  @P4 IADD3 R4, R4, 0x1, RZ ;  /* 0x0000000104044810 */ /* 0x000fe40007ffe0ff */
[----:B------:R-:W-:Y:S05]  /*adb0*/  @P5 IADD3 R6, R6, 0x1, RZ ;  /* 0x0000000106065810 */ /* 0x000fea0007ffe0ff */
[----:B------:R-:W-:Y:S02]  /*adc0*/  @!P1 IMAD.MOV R4, RZ, RZ, -R4 ;  /* 0x000000ffff049224 */ /* 0x000fe400078e0a04 */
[----:B------:R-:W-:Y:S03]  /*add0*/  @!P2 IMAD.MOV R6, RZ, RZ, -R6 ;  /* 0x000000ffff06a224 */ /* 0x000fe600078e0a06 */
[C---:B------:R-:W-:Y:S02]  /*ade0*/  SEL R4, R3.reuse, R4, !P0 ;  /* 0x0000000403047207 */ /* 0x040fe40004000000 */
[----:B------:R-:W-:Y:S02]  /*adf0*/  SEL R3, R3, R6, !P0 ;  /* 0x0000000603037207 */ /* 0x000fe40004000000 */
[CC--:B------:R-:W-:Y:S02]  /*ae00*/  LEA R32, P1, R4.reuse, R212.reuse, 0x2 ;  /* 0x000000d404207211 */ /* 0x0c0fe400078210ff */
[C---:B------:R-:W-:Y:S02]  /*ae10*/  LEA R30, P0, R3.reuse, R212, 0x2 ;  /* 0x000000d4031e7211 */ /* 0x040fe400078010ff */
[-C--:B------:R-:W-:Y:S02]  /*ae20*/  LEA.HI.X.SX32 R33, R4, R213.reuse, 0x2, P1 ;  /* 0x000000d504217211 */ /* 0x080fe400008f16ff */
[C---:B------:R-:W-:Y:S01]  /*ae30*/  LEA.HI.X.SX32 R31, R3.reuse, R213, 0x2, P0 ;  /* 0x000000d5031f7211 */ /* 0x040fe200000f16ff */
[----:B------:R-:W-:Y:S02]  /*ae40*/  IMAD.IADD R3, R3, 0x1, -R4 ;  /* 0x0000000103037824 */ /* 0x000fe400078e0a04 */
[----:B------:R-:W2:Y:S02]  /*ae50*/  LD.E R5, [R32.64] ;  /* 0x0000000620057980 */ /* 0x000ea4000c101900 */
[----:B------:R-:W-:Y:S02]  /*ae60*/  IMAD R0, R3, R2, R0 ;  /* 0x0000000203007224 */ /* 0x000fe400078e0200 */
[----:B------:R1:W2:Y:S02]  /*ae70*/  LD.E R8, [R30.64] ;  /* 0x000000061e087980 */ /* 0x0002a4000c101900 */
[-C--:B---3--:R-:W-:Y:S01]  /*ae80*/  IMAD R20, R29, R0.reuse, RZ ;  /* 0x000000001d147224 */ /* 0x088fe200078e02ff */
[----:B------:R-:W-:Y:S01]  /*ae90*/  SHF.R.S32.HI R7, RZ, 0x1f, R0 ;  /* 0x0000001fff077819 */ /* 0x000fe20000011400 */
[C---:B-1----:R-:W-:Y:S04]  /*aea0*/  IMAD.WIDE.U32 R30, R28.reuse, R0, RZ ;  /* 0x000000001c1e7225 */ /* 0x042fe800078e00ff */
[----:B--2---:R-:W-:Y:S02]  /*aeb0*/  IMAD.IADD R21, R5, 0x1, -R8 ;  /* 0x0000000105157824 */ /* 0x004fe400078e0a08 */
[----:B------:R-:W-:Y:S02]  /*aec0*/  IMAD R8, R28, R7, R20 ;  /* 0x000000071c087224 */ /* 0x000fe400078e0214 */
[-C--:B----4-:R-:W-:Y:S01]  /*aed0*/  IMAD R5, R27, R21.reuse, RZ ;  /* 0x000000151b057224 */ /* 0x090fe200078e02ff */
[----:B------:R-:W-:Y:S01]  /*aee0*/  SHF.R.S32.HI R20, RZ, 0x1f, R21 ;  /* 0x0000001fff147819 */ /* 0x000fe20000011415 */
[CC--:B------:R-:W-:Y:S04]  /*aef0*/  IMAD.WIDE.U32 R28, R26.reuse, R21.reuse, RZ ;  /* 0x000000151a1c7225 */ /* 0x0c0fe800078e00ff */
[----:B------:R-:W-:Y:S01]  /*af00*/  IMAD R5, R26, R20, R5 ;  /* 0x000000141a057224 */ /* 0x000fe200078e0205 */
[----:B------:R-:W-:Y:S01]  /*af10*/  MOV R26, R30 ;  /* 0x0000001e001a7202 */ /* 0x000fe20000000f00 */
[----:B------:R-:W-:Y:S02]  /*af20*/  IMAD.IADD R27, R31, 0x1, R8 ;  /* 0x000000011f1b7824 */ /* 0x000fe400078e0208 */
[----:B------:R-:W-:Y:S02]  /*af30*/  IMAD.IADD R29, R29, 0x1, R5 ;  /* 0x000000011d1d7824 */ /* 0x000fe400078e0205 */
[----:B------:R-:W-:Y:S04]  /*af40*/  IMAD.WIDE.U32 R26, R21, R24, R26 ;  /* 0x00000018151a7225 */ /* 0x000fe800078e001a */
[----:B------:R-:W-:Y:S01]  /*af50*/  IMAD R21, R25, R21, RZ ;  /* 0x0000001519157224 */ /* 0x000fe200078e02ff */
[----:B------:R-:W-:Y:S01]  /*af60*/  LEA R134, P1, R26, R134, 0x1 ;  /* 0x000000861a867211 */ /* 0x000fe200078208ff */
[----:B------:R-:W-:Y:S02]  /*af70*/  IMAD R8, R23, R0, RZ ;  /* 0x0000000017087224 */ /* 0x000fe400078e02ff */
[----:B------:R-:W-:Y:S04]  /*af80*/  IMAD.WIDE.U32 R28, R0, R22, R28 ;  /* 0x00000016001c7225 */ /* 0x000fe800078e001c */
[----:B------:R-:W-:Y:S01]  /*af90*/  IMAD R21, R24, R20, R21 ;  /* 0x0000001418157224 */ /* 0x000fe200078e0215 */
[----:B------:R-:W-:Y:S01]  /*afa0*/  LEA R130, P0, R28, R130, 0x1 ;  /* 0x000000821c827211 */ /* 0x000fe200078008ff */
[----:B------:R-:W-:Y:S02]  /*afb0*/  IMAD R8, R22, R7, R8 ;  /* 0x0000000716087224 */ /* 0x000fe400078e0208 */
[----:B------:R-:W-:Y:S02]  /*afc0*/  IMAD.IADD R20, R27, 0x1, R21 ;  /* 0x000000011b147824 */ /* 0x000fe400078e0215 */
[----:B------:R-:W-:Y:S03]  /*afd0*/  IMAD.IADD R8, R29, 0x1, R8 ;  /* 0x000000011d087824 */ /* 0x000fe600078e0208 */
[----:B------:R-:W-:Y:S02]  /*afe0*/  LEA.HI.X R135, R26, R135, R20, 0x1, P1 ;  /* 0x000000871a877211 */ /* 0x000fe400008f0c14 */
[----:B------:R-:W-:Y:S01]  /*aff0*/  LEA.HI.X R131, R28, R131, R8, 0x1, P0 ;  /* 0x000000831c837211 */ /* 0x000fe200000f0c08 */
[----:B------:R-:W-:-:S05]  /*b000*/  BRA `(.L_x_920) ;  /* 0x0000008000007947 */ /* 0x000fca0003800000 */
.L_x_919:
[----:B------:R-:W2:Y:S04]  /*b010*/  LD.E R5, [R18.64+0x40] ;  /* 0x0000400612057980 */ /* 0x000ea8000c101900 */
[----:B------:R-:W3:Y:S02]  /*b020*/  LD.E R3, [R18.64+0x38] ;  /* 0x0000380612037980 */ /* 0x000ee4000c101900 */
[----:B---3--:R-:W-:Y:S02]  /*b030*/  IMAD.U32 R3, R3, -0x40, RZ ;  /* 0xffffffc003037824 */ /* 0x008fe400078e00ff */
[----:B--2---:R-:W-:Y:S03]  /*b040*/  IMAD.U32 R5, R5, -0x40, RZ ;  /* 0xffffffc005057824 */ /* 0x004fe600078e00ff */
[----:B------:R-:W-:Y:S02]  /*b050*/  LEA R130, P0, R3, R130, 0x1 ;  /* 0x0000008203827211 */ /* 0x000fe400078008ff */
[----:B------:R-:W-:Y:S02]  /*b060*/  LEA R134, P1, R5, R134, 0x1 ;  /* 0x0000008605867211 */ /* 0x000fe400078208ff */
[----:B------:R-:W-:Y:S02]  /*b070*/  LEA.HI.X.SX32 R131, R3, R131, 0x1, P0 ;  /* 0x0000008303837211 */ /* 0x000fe400000f0eff */
[----:B------:R-:W-:Y:S04]  /*b080*/  LEA.HI.X.SX32 R135, R5, R135, 0x1, P1 ;  /* 0x0000008705877211 */ /* 0x000fe800008f0eff */
.L_x_920:
[----:B------:R-:W-:Y:S05]  /*b090*/  BSYNC B0 ;  /* 0x0000000000007941 */ /* 0x000fea0003800000 */
.L_x_918:
[----:B------:R-:W-:Y:S04]  /*b0a0*/  IADD3 R11, R11, -0x1, RZ ;  /* 0xffffffff0b0b7810 */ /* 0x000fe80007ffe0ff */
[----:B------:R-:W-:Y:S11]  /*b0b0*/  ISETP.GT.AND P0, PT, R11, R100, PT ;  /* 0x000000640b00720c */ /* 0x000ff60003f04270 */
[----:B------:R-:W-:Y:S02]  /*b0c0*/  @!UPT UIADD3 URZ, URZ, URZ, URZ ;  /* 0x0000003f3f3ff290 */ /* 0x000fe4000fffe03f */
[----:B------:R-:W-:-:S05]  /*b0d0*/  @P0 BRA `(.L_x_921) ;  /* 0xffff7af000000947 */ /* 0x000fca000383ffff */
.L_x_827:
[----:B-1----:R-:W-:Y:S01]  /*b0e0*/  WARPSYNC 0xffffffff ;  /* 0xffffffff00007948 */ /* 0x002fe20003800000 */
[----:B------:R-:W-:Y:S06]  /*b0f0*/  BAR.SYNC.DEFER_BLOCKING 0x0 ;  /* 0x0000000000007b1d */ /* 0x000fec0000010000 */
[----:B------:R-:W2:Y:S01]  /*b100*/  LD.E R7, [R18.64+0xd0] ;  /* 0x0000d00612077980 */ /* 0x000ea2000c101900 */
[----:B------:R-:W-:Y:S01]  /*b110*/  BSSY B3, `(.L_x_922) ;  /* 0x0000792000037945 */ /* 0x000fe20003800000 */
[----:B------:R-:W-:Y:S01]  /*b120*/  IMAD.SHL.U32 R211, R156, 0x2, RZ ;  /* 0x000000029cd37824 */ /* 0x000fe200078e00ff */
[C---:B------:R-:W-:Y:S01]  /*b130*/  SHF.L.U64.HI R17, R170.reuse, 0x4, R171 ;  /* 0x00000004aa117819 */ /* 0x040fe200000102ab */
[----:B------:R-:W-:Y:S01]  /*b140*/  IMAD.SHL.U32 R3, R170, 0x10, RZ ;  /* 0x00000010aa037824 */ /* 0x000fe200078e00ff */
[----:B--2---:R-:W-:-:S13]  /*b150*/  ISETP.NE.AND P0, PT, R7, RZ, PT ;  /* 0x000000ff0700720c */ /* 0x004fda0003f05270 */
[----:B------:R-:W-:Y:S05]  /*b160*/  @!P0 BRA `(.L_x_923) ;  /* 0x0000714000008947 */ /* 0x000fea0003800000 */
[----:B------:R-:W2:Y:S01]  /*b170*/  LD.E.64 R4, [R18.64+0xf0] ;  /* 0x0000f00612047980 */ /* 0x000ea2000c101b00 */
[----:B------:R-:W-:-:S03]  /*b180*/  IMAD.MOV.U32 R2, RZ, RZ, RZ ;  /* 0x000000ffff027224 */ /* 0x000fc600078e00ff */
[----:B------:R-:W3:Y:S04]  /*b190*/  LD.E.U8 R0, [R18.64+0x1b3] ;  /* 0x0001b30612007980 */ /* 0x000ee8000c101100 */
[----:B------:R1:W5:Y:S04]  /*b1a0*/  LD.E R11, [R18.64+0xc0] ;  /* 0x0000c006120b7980 */ /* 0x000368000c101900 */
[----:B------:R1:W5:Y:S04]  /*b1b0*/  LD.E.64 R38, [R18.64+0x148] ;  /* 0x0001480612267980 */ /* 0x000368000c101b00 */
[----:B------:R1:W5:Y:S01]  /*b1c0*/  LD.E.64 R36, [R18.64+0x150] ;  /* 0x0001500612247980 */ /* 0x000362000c101b00 */
[----:B--2---:R-:W-:-:S04]  /*b1d0*/  ISETP.NE.U32.AND P1, PT, R4, RZ, PT ;  /* 0x000000ff0400720c */ /* 0x004fc80003f25070 */
[----:B------:R-:W-:-:S13]  /*b1e0*/  ISETP.NE.AND.EX P1, PT, R5, RZ, PT, P1 ;  /* 0x000000ff0500720c */ /* 0x000fda0003f25310 */
[----:B------:R-:W-:-:S04]  /*b1f0*/  @P1 LEA R14, P0, R207, R4, 0x2 ;  /* 0x00000004cf0e1211 */ /* 0x000fc800078010ff */
[----:B------:R-:W-:-:S05]  /*b200*/  @P1 LEA.HI.X R15, R207, R5, R76, 0x2, P0 ;  /* 0x00000005cf0f1211 */ /* 0x000fca00000f144c */
[----:B------:R2:W4:Y:S01]  /*b210*/  @P1 LD.E R2, [R14.64] ;  /* 0x000000060e021980 */ /* 0x000522000c101900 */
[CC--:B------:R-:W-:Y:S02]  /*b220*/  LEA R5, P0, R170.reuse, R166.reuse, 0x5 ;  /* 0x000000a6aa057211 */ /* 0x0c0fe400078028ff */
[----:B------:R-:W-:Y:S02]  /*b230*/  IADD3 R3, P1, R3, R166, RZ ;  /* 0x000000a603037210 */ /* 0x000fe40007f3e0ff */
[----:B------:R-:W-:Y:S02]  /*b240*/  LEA.HI.X R8, R170, R169, R171, 0x5, P0 ;  /* 0x000000a9aa087211 */ /* 0x000fe400000f2cab */
[-C--:B-----5:R-:W-:Y:S01]  /*b250*/  LEA R42, P0, R5, R172.reuse, 0x1 ;  /* 0x000000ac052a7211 */ /* 0x0a0fe200078008ff */
[----:B------:R-:W-:Y:S01]  /*b260*/  IMAD.MOV.U32 R168, RZ, RZ, R166 ;  /* 0x000000ffffa87224 */ /* 0x000fe200078e00a6 */
[----:B------:R-:W-:Y:S02]  /*b270*/  LEA R46, P2, R166, R172, 0x1 ;  /* 0x000000aca62e7211 */ /* 0x000fe400078408ff */
[----:B---3--:R-:W-:-:S02]  /*b280*/  ISETP.NE.AND P4, PT, R0, RZ, PT ;  /* 0x000000ff0000720c */ /* 0x008fc40003f85270 */
[----:B------:R-:W-:Y:S01]  /*b290*/  LEA.HI.X R43, R5, R173, R8, 0x1, P0 ;  /* 0x000000ad052b7211 */ /* 0x000fe200000f0c08 */
[----:B------:R-:W-:Y:S01]  /*b2a0*/  IMAD.X R6, R17, 0x1, R169, P1 ;  /* 0x0000000111067824 */ /* 0x000fe200008e06a9 */
[----:B--2---:R-:W-:-:S04]  /*b2b0*/  LEA.HI R15, R7, R7, RZ, 0x1 ;  /* 0x00000007070f7211 */ /* 0x004fc800078f08ff */
[----:B------:R-:W-:Y:S01]  /*b2c0*/  SHF.R.S32.HI R15, RZ, 0x1, R15 ;  /* 0x00000001ff0f7819 */ /* 0x000fe2000001140f */
[----:B------:R-:W-:Y:S01]  /*b2d0*/  IMAD R4, R171, 0x30, RZ ;  /* 0x00000030ab047824 */ /* 0x000fe200078e02ff */
[----:B------:R-:W-:-:S03]  /*b2e0*/  LEA.HI.X R47, R166, R173, R169, 0x1, P2 ;  /* 0x000000ada62f7211 */ /* 0x000fc600010f0ca9 */
[----:B------:R-:W-:Y:S01]  /*b2f0*/  IMAD R8, R162, R15, R77 ;  /* 0x0000000fa2087224 */ /* 0x000fe200078e024d */
[----:B------:R-:W-:Y:S01]  /*b300*/  LEA R44, P1, R3, R172, 0x1 ;  /* 0x000000ac032c7211 */ /* 0x000fe200078208ff */
[----:B------:R-:W-:-:S04]  /*b310*/  IMAD.WIDE.U32 R168, R170, 0x30, R168 ;  /* 0x00000030aaa87825 */ /* 0x000fc800078e00a8 */
[----:B------:R-:W-:Y:S02]  /*b320*/  IMAD.IADD R17, R209, 0x1, -R56 ;  /* 0x00000001d1117824 */ /* 0x000fe400078e0a38 */
[----:B------:R-:W-:Y:S01]  /*b330*/  IMAD.IADD R0, R77, 0x1, R8 ;  /* 0x000000014d007824 */ /* 0x000fe200078e0208 */
[----:B------:R-:W-:Y:S01]  /*b340*/  LEA.HI.X R45, R3, R173, R6, 0x1, P1 ;  /* 0x000000ad032d7211 */ /* 0x000fe200008f0c06 */
[----:B------:R-:W-:Y:S01]  /*b350*/  IMAD.IADD R3, R169, 0x1, R4 ;  /* 0x00000001a9037824 */ /* 0x000fe200078e0204 */
[----:B------:R-:W-:Y:S02]  /*b360*/  LEA R40, P1, R168, R172, 0x1 ;  /* 0x000000aca8287211 */ /* 0x000fe400078208ff */
[----:B------:R-:W-:Y:S01]  /*b370*/  ISETP.GE.AND P0, PT, R162, R17, PT ;  /* 0x00000011a200720c */ /* 0x000fe20003f06270 */
[----:B------:R-:W-:Y:S01]  /*b380*/  IMAD.SHL.U32 R6, R15, 0x10, RZ ;  /* 0x000000100f067824 */ /* 0x000fe200078e00ff */
[----:B------:R-:W-:Y:S02]  /*b390*/  LEA.HI.X R41, R168, R173, R3, 0x1, P1 ;  /* 0x000000ada8297211 */ /* 0x000fe400008f0c03 */
[----:B------:R-:W-:-:S02]  /*b3a0*/  ISETP.GT.AND P0, PT, R72, -0x8, !P0 ;  /* 0xfffffff84800780c */ /* 0x000fc40004704270 */
[----:B----4-:R-:W-:-:S05]  /*b3b0*/  IADD3 R2, R2, R75, R56 ;  /* 0x0000004b02027210 */ /* 0x010fca0007ffe038 */
[----:B------:R-:W-:-:S05]  /*b3c0*/  IMAD R21, R2, R15, RZ ;  /* 0x0000000f02157224 */ /* 0x000fca00078e02ff */
[----:B------:R-:W-:Y:S02]  /*b3d0*/  SHF.R.S32.HI R5, RZ, 0x1f, R21 ;  /* 0x0000001fff057819 */ /* 0x000fe40000011415 */
[C---:B------:R-:W-:Y:S02]  /*b3e0*/  IADD3 R25, P3, R21.reuse, R8, RZ ;  /* 0x0000000815197210 */ /* 0x040fe40007f7e0ff */
[----:B------:R-:W-:Y:S02]  /*b3f0*/  IADD3 R2, P2, R21, R0, RZ ;  /* 0x0000000015027210 */ /* 0x000fe40007f5e0ff */
[-C--:B------:R-:W-:Y:S02]  /*b400*/  LEA.HI.X.SX32 R8, R8, R5.reuse, 0x1, P3 ;  /* 0x0000000508087211 */ /* 0x080fe400018f0eff */
[----:B------:R-:W-:Y:S01]  /*b410*/  LEA.HI.X.SX32 R3, R0, R5, 0x1, P2 ;  /* 0x0000000500037211 */ /* 0x000fe200010f0eff */
[----:B------:R-:W-:Y:S05]  /*b420*/  @!P4 BRA `(.L_x_924) ;  /* 0x000028300000c947 */ /* 0x000fea0003800000 */
[----:B-1----:R-:W-:Y:S01]  /*b430*/  BSSY B2, `(.L_x_925) ;  /* 0x000009c000027945 */ /* 0x002fe20003800000 */
[----:B------:R-:W-:Y:S05]  /*b440*/  @!P0 BRA `(.L_x_926) ;  /* 0x000009a000008947 */ /* 0x000fea0003800000 */
[----:B------:R-:W-:Y:S01]  /*b450*/  ISETP.GE.AND P2, PT, R12, R11, PT ;  /* 0x0000000b0c00720c */ /* 0x000fe20003f46270 */
[C---:B------:R-:W-:Y:S01]  /*b460*/  IMAD.SHL.U32 R35, R25.reuse, 0x2, RZ ;  /* 0x0000000219237824 */ /* 0x040fe200078e00ff */
[----:B------:R-:W-:Y:S01]  /*b470*/  SHF.L.U64.HI R3, R25, 0x1, R8 ;  /* 0x0000000119037819 */ /* 0x000fe20000010208 */
[----:B------:R-:W-:Y:S03]  /*b480*/  BSSY B1, `(.L_x_927) ;  /* 0x0000034000017945 */ /* 0x000fe60003800000 */
[----:B------:R-:W-:-:S02]  /*b490*/  IADD3 R32, P1, R38, R35, RZ ;  /* 0x0000002326207210 */ /* 0x000fc40007f3e0ff */
[----:B------:R-:W-:-:S03]  /*b4a0*/  IADD3 R34, P0, R36, R35, RZ ;  /* 0x0000002324227210 */ /* 0x000fc60007f1e0ff */
[--C-:B------:R-:W-:Y:S02]  /*b4b0*/  IMAD.X R33, R39, 0x1, R3.reuse, P1 ;  /* 0x0000000127217824 */ /* 0x100fe400008e0603 */
[----:B------:R1:W-:Y:S01]  /*b4c0*/  @P2 STS.128 [R211], RZ ;  /* 0x000000ffd3002388 */ /* 0x0003e20000000c00 */
[----:B------:R-:W-:Y:S01]  /*b4d0*/  IMAD.X R35, R37, 0x1, R3, P0 ;  /* 0x0000000125237824 */ /* 0x000fe200000e0603 */
[----:B------:R-:W-:Y:S05]  /*b4e0*/  @P2 BRA `(.L_x_928) ;  /* 0x000002d000002947 */ /* 0x000fea0003800000 */
[----:B------:R2:W5:Y:S01]  /*b4f0*/  LD.E.128 R20, [R46.64] ;  /* 0x000000062e147980 */ /* 0x000562000c101d00 */
[----:B------:R-:W-:Y:S01]  /*b500*/  ISETP.GE.AND P0, PT, R12, R7, PT ;  /* 0x000000070c00720c */ /* 0x000fe20003f06270 */
[----:B------:R-:W-:-:S12]  /*b510*/  BSSY B0, `(.L_x_929) ;  /* 0x0000029000007945 */ /* 0x000fd80003800000 */
[----:B------:R-:W-:Y:S05]  /*b520*/  @P0 BRA `(.L_x_930) ;  /* 0x0000027000000947 */ /* 0x000fea0003800000 */
[----:B------:R-:W3:Y:S04]  /*b530*/  LD.E.64 R2, [R34.64] ;  /* 0x0000000622027980 */ /* 0x000ee8000c101b00 */
[----:B------:R-:W4:Y:S01]  /*b540*/  LD.E.64 R4, [R32.64] ;  /* 0x0000000620047980 */ /* 0x000f22000c101b00 */
[C---:B-----5:R-:W-:Y:S01]  /*b550*/  SHF.L.U32 R31, R23.reuse, 0x10, RZ ;  /* 0x00000010171f7819 */ /* 0x060fe200000006ff */
[----:B------:R-:W-:Y:S01]  /*b560*/  IMAD.U32 R26, R22, 0x10000, RZ ;  /* 0x00010000161a7824 */ /* 0x000fe200078e00ff */
[----:B------:R-:W-:Y:S02]  /*b570*/  LOP3.LUT R29, R23, 0xffff0000, RZ, 0xc0, !PT ;  /* 0xffff0000171d7812 */ /* 0x000fe400078ec0ff */
[C---:B------:R-:W-:Y:S02]  /*b580*/  LOP3.LUT R0, R21.reuse, 0xffff0000, RZ, 0xc0, !PT ;  /* 0xffff000015007812 */ /* 0x040fe400078ec0ff */
[----:B------:R-:W-:-:S02]  /*b590*/  SHF.L.U32 R14, R21, 0x10, RZ ;  /* 0x00000010150e7819 */ /* 0x000fc400000006ff */
[C---:B------:R-:W-:Y:S02]  /*b5a0*/  SHF.L.U32 R16, R20.reuse, 0x10, RZ ;  /* 0x0000001014107819 */ /* 0x040fe400000006ff */
[----:B------:R-:W-:Y:S02]  /*b5b0*/  LOP3.LUT R28, R20, 0xffff0000, RZ, 0xc0, !PT ;  /* 0xffff0000141c7812 */ /* 0x000fe400078ec0ff */
[----:B------:R-:W-:Y:S02]  /*b5c0*/  LOP3.LUT R30, R22, 0xffff0000, RZ, 0xc0, !PT ;  /* 0xffff0000161e7812 */ /* 0x000fe400078ec0ff */
[----:B---3--:R-:W-:Y:S02]  /*b5d0*/  LOP3.LUT R23, R2, 0xffff0000, RZ, 0xc0, !PT ;  /* 0xffff000002177812 */ /* 0x008fe400078ec0ff */
[C---:B------:R-:W-:Y:S01]  /*b5e0*/  LOP3.LUT R20, R3.reuse, 0xffff0000, RZ, 0xc0, !PT ;  /* 0xffff000003147812 */ /* 0x040fe200078ec0ff */
[----:B------:R-:W-:Y:S01]  /*b5f0*/  IMAD.U32 R3, R3, 0x10000, RZ ;  /* 0x0001000003037824 */ /* 0x000fe200078e00ff */
[----:B----4-:R-:W-:Y:S01]  /*b600*/  LOP3.LUT R27, R4, 0xffff0000, RZ, 0xc0, !PT ;  /* 0xffff0000041b7812 */ /* 0x010fe200078ec0ff */
[C---:B------:R-:W-:Y:S01]  /*b610*/  FMUL.FTZ R21, R0.reuse, R23 ;  /* 0x0000001700157220 */ /* 0x040fe20000410000 */
[----:B------:R-:W-:Y:S01]  /*b620*/  LOP3.LUT R24, R5, 0xffff0000, RZ, 0xc0, !PT ;  /* 0xffff000005187812 */ /* 0x000fe200078ec0ff */
[----:B------:R-:W-:Y:S01]  /*b630*/  FMUL.FTZ R22, R29, R20 ;  /* 0x000000141d167220 */ /* 0x000fe20000410000 */
[----:B------:R-:W-:Y:S01]  /*b640*/  SHF.L.U32 R5, R5, 0x10, RZ ;  /* 0x0000001005057819 */ /* 0x000fe200000006ff */
[----:B------:R-:W-:-:S02]  /*b650*/  FMUL.FTZ R0, R0, R27 ;  /* 0x0000001b00007220 */ /* 0x000fc40000410000 */
[----:B------:R-:W-:Y:S01]  /*b660*/  FFMA.FTZ R21, R14, R27, -R21 ;  /* 0x0000001b0e157223 */ /* 0x000fe20000010815 */
[----:B------:R-:W-:Y:S01]  /*b670*/  SHF.L.U32 R27, R4, 0x10, RZ ;  /* 0x00000010041b7819 */ /* 0x000fe200000006ff */
[----:B------:R-:W-:Y:S01]  /*b680*/  FFMA.FTZ R0, R14, R23, R0 ;  /* 0x000000170e007223 */ /* 0x000fe20000010000 */
[----:B------:R-:W-:Y:S01]  /*b690*/  SHF.L.U32 R23, R2, 0x10, RZ ;  /* 0x0000001002177819 */ /* 0x000fe200000006ff */
[----:B------:R-:W-:Y:S02]  /*b6a0*/  FMUL.FTZ R29, R29, R24 ;  /* 0x000000181d1d7220 */ /* 0x000fe40000410000 */
[----:B------:R-:W-:Y:S01]  /*b6b0*/  FMUL.FTZ R4, R30, R3 ;  /* 0x000000031e047220 */ /* 0x000fe20000410000 */
[----:B------:R-:W-:Y:S01]  /*b6c0*/  F2FP.BF16.PACK_AB R21, R0, R21 ;  /* 0x000000150015723e */ /* 0x000fe200000010ff */
[C---:B------:R-:W-:Y:S02]  /*b6d0*/  FMUL.FTZ R2, R28.reuse, R23 ;  /* 0x000000171c027220 */ /* 0x040fe40000410000 */
[----:B------:R-:W-:-:S02]  /*b6e0*/  FMUL.FTZ R28, R28, R27 ;  /* 0x0000001b1c1c7220 */ /* 0x000fc40000410000 */
[C---:B------:R-:W-:Y:S02]  /*b6f0*/  FFMA.FTZ R22, R31.reuse, R24, -R22 ;  /* 0x000000181f167223 */ /* 0x040fe40000010816 */
[----:B------:R-:W-:Y:S02]  /*b700*/  FFMA.FTZ R29, R31, R20, R29 ;  /* 0x000000141f1d7223 */ /* 0x000fe4000001001d */
[----:B------:R-:W-:Y:S02]  /*b710*/  FMUL.FTZ R30, R30, R5 ;  /* 0x000000051e1e7220 */ /* 0x000fe40000410000 */
[C---:B------:R-:W-:Y:S01]  /*b720*/  FFMA.FTZ R2, R16.reuse, R27, -R2 ;  /* 0x0000001b10027223 */ /* 0x040fe20000010802 */
[----:B------:R-:W-:Y:S01]  /*b730*/  F2FP.BF16.PACK_AB R29, R29, R22 ;  /* 0x000000161d1d723e */ /* 0x000fe200000010ff */
[----:B------:R-:W-:Y:S02]  /*b740*/  FFMA.FTZ R23, R16, R23, R28 ;  /* 0x0000001710177223 */ /* 0x000fe4000001001c */
[----:B------:R-:W-:-:S02]  /*b750*/  FFMA.FTZ R4, R26, R5, -R4 ;  /* 0x000000051a047223 */ /* 0x000fc40000010804 */
[----:B------:R-:W-:Y:S01]  /*b760*/  FFMA.FTZ R3, R26, R3, R30 ;  /* 0x000000031a037223 */ /* 0x000fe2000001001e */
[----:B------:R-:W-:Y:S02]  /*b770*/  F2FP.BF16.PACK_AB R20, R23, R2 ;  /* 0x000000021714723e */ /* 0x000fe400000010ff */
[----:B------:R-:W-:Y:S02]  /*b780*/  MOV R23, R29 ;  /* 0x0000001d00177202 */ /* 0x000fe40000000f00 */
[----:B------:R-:W-:Y:S02]  /*b790*/  F2FP.BF16.PACK_AB R22, R3, R4 ;  /* 0x000000040316723e */ /* 0x000fe400000010ff */
.L_x_930:
[----:B------:R-:W-:Y:S05]  /*b7a0*/  BSYNC B0 ;  /* 0x0000000000007941 */ /* 0x000fea0003800000 */
.L_x_929:
[----:B-----5:R3:W-:Y:S02]  /*b7b0*/  STS.128 [R211], R20 ;  /* 0x00000014d3007388 */ /* 0x0207e40000000c00 */
.L_x_928:
[----:B------:R-:W-:Y:S05]  /*b7c0*/  BSYNC B1 ;  /* 0x0000000000017941 */ /* 0x000fea0003800000 */
.L_x_927:
[----:B------:R-:W-:Y:S01]  /*b7d0*/  ISETP.GE.AND P0, PT, R10, R11, PT ;  /* 0x0000000b0a00720c */ /* 0x000fe20003f06270 */
[----:B------:R-:W-:-:S12]  /*b7e0*/  BSSY B1, `(.L_x_931) ;  /* 0x0000030000017945 */ /* 0x000fd80003800000 */
[----:B------:R4:W-:Y:S01]  /*b7f0*/  @P0 STS.128 [R211+0x2000], RZ ;  /* 0x002000ffd3000388 */ /* 0x0009e20000000c00 */
[----:B------:R-:W-:Y:S05]  /*b800*/  @P0 BRA `(.L_x_932) ;  /* 0x000002d000000947 */ /* 0x000fea0003800000 */
[----:B---3--:R3:W5:Y:S01]  /*b810*/  LD.E.128 R20, [R46.64+0x80] ;  /* 0x000080062e147980 */ /* 0x008762000c101d00 */
[----:B------:R-:W-:Y:S01]  /*b820*/  ISETP.GE.AND P0, PT, R10, R7, PT ;  /* 0x000000070a00720c */ /* 0x000fe20003f06270 */
[----:B------:R-:W-:-:S12]  /*b830*/  BSSY B0, `(.L_x_933) ;  /* 0x0000029000007945 */ /* 0x000fd80003800000 */
[----:B------:R-:W-:Y:S05]  /*b840*/  @P0 BRA `(.L_x_934) ;  /* 0x0000027000000947 */ /* 0x000fea0003800000 */
[----:B--2---:R-:W2:Y:S04]  /*b850*/  LD.E.64 R2, [R34.64+0x40] ;  /* 0x0000400622027980 */ /* 0x004ea8000c101b00 */
[----:B---3--:R-:W3:Y:S01]  /*b860*/  LD.E.64 R4, [R32.64+0x40] ;  /* 0x0000400620047980 */ /* 0x008ee2000c101b00 */
        /* <DEDUP_REMOVED lines=8> */
[----:B--2---:R-:W-:Y:S02]  /*b8f0*/  LOP3.LUT R23, R2, 0xffff0000, RZ, 0xc0, !PT ;  /* 0xffff000002177812 */ /* 0x004fe400078ec0ff */
[C---:B------:R-:W-:Y:S01]  /*b900*/  LOP3.LUT R20, R3.reuse, 0xffff0000, RZ, 0xc0, !PT ;  /* 0xffff000003147812 */ /* 0x040fe200078ec0ff */
[----:B------:R-:W-:Y:S01]  /*b910*/  IMAD.U32 R3, R3, 0x10000, RZ ;  /* 0x0001000003037824 */ /* 0x000fe200078e00ff */
[----:B---3--:R-:W-:Y:S01]  /*b920*/  LOP3.LUT R27, R4, 0xffff0000, RZ, 0xc0, !PT ;  /* 0xffff0000041b7812 */ /* 0x008fe200078ec0ff */
        /* <DEDUP_REMOVED lines=25> */
.L_x_934:
[----:B------:R-:W-:Y:S05]  /*bac0*/  BSYNC B0 ;  /* 0x0000000000007941 */ /* 0x000fea0003800000 */
.L_x_933:
[----:B-----5:R1:W-:Y:S02]  /*bad0*/  STS.128 [R211+0x2000], R20 ;  /* 0x00200014d3007388 */ /* 0x0203e40000000c00 */
.L_x_932:
[----:B------:R-:W-:Y:S05]  /*bae0*/  BSYNC B1 ;  /* 0x0000000000017941 */ /* 0x000fea0003800000 */
.L_x_931:
[----:B------:R-:W-:-:S13]  /*baf0*/  ISETP.GE.AND P0, PT, R9, R11, PT ;  /* 0x0000000b0900720c */ /* 0x000fda0003f06270 */
[----:B------:R1:W-:Y:S01]  /*bb00*/  @P0 STS.128 [R211+0x4000], RZ ;  /* 0x004000ffd3000388 */ /* 0x0003e20000000c00 */
[----:B------:R-:W-:Y:S05]  /*bb10*/  @P0 BRA `(.L_x_926) ;  /* 0x000002d000000947 */ /* 0x000fea0003800000 */
[----:B-1-3--:R1:W5:Y:S01]  /*bb20*/  LD.E.128 R20, [R46.64+0x100] ;  /* 0x000100062e147980 */ /* 0x00a362000c101d00 */
[----:B------:R-:W-:Y:S01]  /*bb30*/  ISETP.GE.AND P0, PT, R9, R7, PT ;  /* 0x000000070900720c */ /* 0x000fe20003f06270 */
[----:B------:R-:W-:-:S12]  /*bb40*/  BSSY B0, `(.L_x_935) ;  /* 0x0000029000007945 */ /* 0x000fd80003800000 */
[----:B------:R-:W-:Y:S05]  /*bb50*/  @P0 BRA `(.L_x_936) ;  /* 0x0000027000000947 */ /* 0x000fea0003800000 */
[----:B------:R-:W3:Y:S04]  /*bb60*/  LD.E.64 R2, [R34.64+0x80] ;  /* 0x0000800622027980 */ /* 0x000ee8000c101b00 */
[----:B--2---:R-:W2:Y:S01]  /*bb70*/  LD.E.64 R4, [R32.64+0x80] ;  /* 0x0000800620047980 */ /* 0x004ea2000c101b00 */
        /* <DEDUP_REMOVED lines=11> */
[----:B--2---:R-:W-:Y:S01]  /*bc30*/  LOP3.LUT R27, R4, 0xffff0000, RZ, 0xc0, !PT ;  /* 0xffff0000041b7812 */ /* 0x004fe200078ec0ff */
        /* <DEDUP_REMOVED lines=25> */
.L_x_936:
[----:B------:R-:W-:Y:S05]  /*bdd0*/  BSYNC B0 ;  /* 0x0000000000007941 */ /* 0x000fea0003800000 */
.L_x_935:
[----:B-----5:R3:W-:Y:S02]  /*bde0*/  STS.128 [R211+0x4000], R20 ;  /* 0x00400014d3007388 */ /* 0x0207e40000000c00 */
.L_x_926:
[----:B------:R-:W-:Y:S05]  /*bdf0*/  BSYNC B2 ;  /* 0x0000000000027941 */ /* 0x000fea0003800000 */
.L_x_925:
[----:B------:R-:W-:Y:S01]  /*be00*/  IADD3 R0, R162, 0x10, RZ ;  /* 0x00000010a2007810 */ /* 0x000fe20007ffe0ff */
[----:B------:R-:W-:Y:S03]  /*be10*/  BSSY B2, `(.L_x_937) ;  /* 0x000009f000027945 */ /* 0x000fe60003800000 */
[----:B------:R-:W-:-:S04]  /*be20*/  ISETP.GE.AND P0, PT, R0, R17, PT ;  /* 0x000000110000720c */ /* 0x000fc80003f06270 */
[----:B------:R-:W-:-:S13]  /*be30*/  ISETP.LT.OR P0, PT, R72, -0x87, P0 ;  /* 0xffffff794800780c */ /* 0x000fda0000701670 */
[----:B------:R-:W-:Y:S05]  /*be40*/  @P0 BRA `(.L_x_938) ;  /* 0x000009b000000947 */ /* 0x000fea0003800000 */
[----:B------:R-:W-:Y:S01]  /*be50*/  ISETP.GE.AND P0, PT, R12, R11, PT ;  /* 0x0000000b0c00720c */ /* 0x000fe20003f06270 */
[----:B------:R-:W-:Y:S01]  /*be60*/  BSSY B1, `(.L_x_939) ;  /* 0x0000038000017945 */ /* 0x000fe20003800000 */
[----:B------:R-:W-:-:S04]  /*be70*/  IADD3 R3, P1, R6, R25, RZ ;  /* 0x0000001906037210 */ /* 0x000fc80007f3e0ff */
[----:B------:R-:W-:Y:S01]  /*be80*/  LEA.HI.X.SX32 R6, R6, R8, 0x1, P1 ;  /* 0x0000000806067211 */ /* 0x000fe200008f0eff */
[----:B------:R-:W-:-:S03]  /*be90*/  IMAD.SHL.U32 R35, R3, 0x2, RZ ;  /* 0x0000000203237824 */ /* 0x000fc600078e00ff */
[----:B------:R-:W-:Y:S02]  /*bea0*/  SHF.L.U64.HI R3, R3, 0x1, R6 ;  /* 0x0000000103037819 */ /* 0x000fe40000010206 */
[-C--:B------:R-:W-:Y:S01]  /*beb0*/  IADD3 R32, P2, R38, R35.reuse, RZ ;  /* 0x0000002326207210 */ /* 0x080fe20007f5e0ff */
[----:B------:R1:W-:Y:S01]  /*bec0*/  @P0 STS.128 [R211+0x800], RZ ;  /* 0x000800ffd3000388 */ /* 0x0003e20000000c00 */
[----:B------:R-:W-:-:S03]  /*bed0*/  IADD3 R34, P1, R36, R35, RZ ;  /* 0x0000002324227210 */ /* 0x000fc60007f3e0ff */
[--C-:B------:R-:W-:Y:S02]  /*bee0*/  IMAD.X R33, R39, 0x1, R3.reuse, P2 ;  /* 0x0000000127217824 */ /* 0x100fe400010e0603 */
[----:B------:R-:W-:Y:S01]  /*bef0*/  IMAD.X R35, R37, 0x1, R3, P1 ;  /* 0x0000000125237824 */ /* 0x000fe200008e0603 */
[----:B------:R-:W-:Y:S05]  /*bf00*/  @P0 BRA `(.L_x_940) ;  /* 0x000002d000000947 */ /* 0x000fea0003800000 */
[----:B-1-3--:R1:W5:Y:S01]  /*bf10*/  LD.E.128 R20, [R44.64] ;  /* 0x000000062c147980 */ /* 0x00a362000c101d00 */
[----:B------:R-:W-:Y:S01]  /*bf20*/  ISETP.GE.AND P0, PT, R12, R7, PT ;  /* 0x000000070c00720c */ /* 0x000fe20003f06270 */
[----:B------:R-:W-:-:S12]  /*bf30*/  BSSY B0, `(.L_x_941) ;  /* 0x0000029000007945 */ /* 0x000fd80003800000 */
[----:B------:R-:W-:Y:S05]  /*bf40*/  @P0 BRA `(.L_x_942) ;  /* 0x0000027000000947 */ /* 0x000fea0003800000 */
[----:B------:R-:W3:Y:S04]  /*bf50*/  LD.E.64 R2, [R34.64] ;  /* 0x0000000622027980 */ /* 0x000ee8000c101b00 */
[----:B--2---:R-:W2:Y:S01]  /*bf60*/  LD.E.64 R4, [R32.64] ;  /* 0x0000000620047980 */ /* 0x004ea2000c101b00 */
        /* <DEDUP_REMOVED lines=37> */
.L_x_942:
[----:B------:R-:W-:Y:S05]  /*c1c0*/  BSYNC B0 ;  /* 0x0000000000007941 */ /* 0x000fea0003800000 */
.L_x_941:
[----:B-----5:R3:W-:Y:S02]  /*c1d0*/  STS.128 [R211+0x800], R20 ;  /* 0x00080014d3007388 */ /* 0x0207e40000000c00 */
.L_x_940:
[----:B------:R-:W-:Y:S05]  /*c1e0*/  BSYNC B1 ;  /* 0x0000000000017941 */ /* 0x000fea0003800000 */
.L_x_939:
[----:B------:R-:W-:Y:S01]  /*c1f0*/  ISETP.GE.AND P0, PT, R10, R11, PT ;  /* 0x0000000b0a00720c */ /* 0x000fe20003f06270 */
[----:B------:R-:W-:-:S12]  /*c200*/  BSSY B1, `(.L_x_943) ;  /* 0x0000030000017945 */ /* 0x000fd80003800000 */
        /* <DEDUP_REMOVED lines=45> */
.L_x_946:
[----:B------:R-:W-:Y:S05]  /*c4e0*/  BSYNC B0 ;  /* 0x0000000000007941 */ /* 0x000fea0003800000 */
.L_x_945:
[----:B-----5:R3:W-:Y:S02]  /*c4f0*/  STS.128 [R211+0x2800], R20 ;  /* 0x00280014d3007388 */ /* 0x0207e40000000c00 */
.L_x_944:
[----:B------:R-:W-:Y:S05]  /*c500*/  BSYNC B1 ;  /* 0x0000000000017941 */ /* 0x000fea0003800000 */
.L_x_943:
[----:B------:R-:W-:-:S13]  /*c510*/  ISETP.GE.AND P0, PT, R9, R11, PT ;  /* 0x0000000b0900720c */ /* 0x000fda0003f06270 */
[----:B------:R1:W-:Y:S01]  /*c520*/  @P0 STS.128 [R211+0x4800], RZ ;  /* 0x004800ffd3000388 */ /* 0x0003e20000000c00 */
[----:B------:R-:W-:Y:S05]  /*c530*/  @P0 BRA `(.L_x_938) ;  /* 0x000002c000000947 */ /* 0x000fea0003800000 */
[----:B-123--:R-:W5:Y:S01]  /*c540*/  LD.E.128 R44, [R44.64+0x100] ;  /* 0x000100062c2c7980 */ /* 0x00ef62000c101d00 */
[----:B------:R-:W-:Y:S01]  /*c550*/  ISETP.GE.AND P0, PT, R9, R7, PT ;  /* 0x000000070900720c */ /* 0x000fe20003f06270 */
[----:B------:R-:W-:-:S12]  /*c560*/  BSSY B0, `(.L_x_947) ;  /* 0x0000028000007945 */ /* 0x000fd80003800000 */
[----:B------:R-:W-:Y:S05]  /*c570*/  @P0 BRA `(.L_x_948) ;  /* 0x0000026000000947 */ /* 0x000fea0003800000 */
[----:B------:R-:W2:Y:S04]  /*c580*/  LD.E.64 R2, [R34.64+0x80] ;  /* 0x0000800622027980 */ /* 0x000ea8000c101b00 */
[----:B------:R-:W3:Y:S01]  /*c590*/  LD.E.64 R4, [R32.64+0x80] ;  /* 0x0000800620047980 */ /* 0x000ee2000c101b00 */
[C---:B-----5:R-:W-:Y:S01]  /*c5a0*/  LOP3.LUT R6, R45.reuse, 0xffff0000, RZ, 0xc0, !PT ;  /* 0xffff00002d067812 */ /* 0x060fe200078ec0ff */
[----:B------:R-:W-:Y:S01]  /*c5b0*/  IMAD.U32 R24, R46, 0x10000, RZ ;  /* 0x000100002e187824 */ /* 0x000fe200078e00ff */
[----:B------:R-:W-:Y:S02]  /*c5c0*/  SHF.L.U32 R14, R45, 0x10, RZ ;  /* 0x000000102d0e7819 */ /* 0x000fe400000006ff */
[C---:B------:R-:W-:Y:S02]  /*c5d0*/  SHF.L.U32 R16, R44.reuse, 0x10, RZ ;  /* 0x000000102c107819 */ /* 0x040fe400000006ff */
[----:B------:R-:W-:-:S02]  /*c5e0*/  LOP3.LUT R44, R44, 0xffff0000, RZ, 0xc0, !PT ;  /* 0xffff00002c2c7812 */ /* 0x000fc400078ec0ff */
[C---:B------:R-:W-:Y:S02]  /*c5f0*/  LOP3.LUT R29, R47.reuse, 0xffff0000, RZ, 0xc0, !PT ;  /* 0xffff00002f1d7812 */ /* 0x040fe400078ec0ff */
[----:B------:R-:W-:Y:S02]  /*c600*/  LOP3.LUT R46, R46, 0xffff0000, RZ, 0xc0, !PT ;  /* 0xffff00002e2e7812 */ /* 0x000fe400078ec0ff */
[----:B------:R-:W-:Y:S02]  /*c610*/  SHF.L.U32 R31, R47, 0x10, RZ ;  /* 0x000000102f1f7819 */ /* 0x000fe400000006ff */
[----:B--2---:R-:W-:Y:S02]  /*c620*/  LOP3.LUT R23, R2, 0xffff0000, RZ, 0xc0, !PT ;  /* 0xffff000002177812 */ /* 0x004fe400078ec0ff */
[----:B------:R-:W-:Y:S02]  /*c630*/  LOP3.LUT R20, R3, 0xffff0000, RZ, 0xc0, !PT ;  /* 0xffff000003147812 */ /* 0x000fe400078ec0ff */
[----:B---3--:R-:W-:Y:S01]  /*c640*/  LOP3.LUT R27, R4, 0xffff0000, RZ, 0xc0, !PT ;  /* 0xffff0000041b7812 */ /* 0x008fe200078ec0ff */
[C---:B------:R-:W-:Y:S01]  /*c650*/  FMUL.FTZ R21, R6.reuse, R23 ;  /* 0x0000001706157220 */ /* 0x040fe20000410000 */
[----:B------:R-:W-:Y:S01]  /*c660*/  LOP3.LUT R22, R5, 0xffff0000, RZ, 0xc0, !PT ;  /* 0xffff000005167812 */ /* 0x000fe200078ec0ff */
[----:B------:R-:W-:Y:S01]  /*c670*/  FMUL.FTZ R26, R29, R20 ;  /* 0x000000141d1a7220 */ /* 0x000fe20000410000 */
[----:B------:R-:W-:Y:S01]  /*c680*/  SHF.L.U32 R3, R3, 0x10, RZ ;  /* 0x0000001003037819 */ /* 0x000fe200000006ff */
[-C--:B------:R-:W-:Y:S01]  /*c690*/  FMUL.FTZ R6, R6, R27.reuse ;  /* 0x0000001b06067220 */ /* 0x080fe20000410000 */
[----:B------:R-:W-:Y:S01]  /*c6a0*/  SHF.L.U32 R5, R5, 0x10, RZ ;  /* 0x0000001005057819 */ /* 0x000fe200000006ff */
[----:B------:R-:W-:-:S02]  /*c6b0*/  FFMA.FTZ R21, R14, R27, -R21 ;  /* 0x0000001b0e157223 */ /* 0x000fc40000010815 */
[----:B------:R-:W-:Y:S01]  /*c6c0*/  FFMA.FTZ R6, R14, R23, R6 ;  /* 0x000000170e067223 */ /* 0x000fe20000010006 */
[----:B------:R-:W-:Y:S01]  /*c6d0*/  SHF.L.U32 R23, R2, 0x10, RZ ;  /* 0x0000001002177819 */ /* 0x000fe200000006ff */
[----:B------:R-:W-:Y:S02]  /*c6e0*/  IMAD.U32 R27, R4, 0x10000, RZ ;  /* 0x00010000041b7824 */ /* 0x000fe400078e00ff */
[----:B------:R-:W-:Y:S01]  /*c6f0*/  FMUL.FTZ R4, R46, R3 ;  /* 0x000000032e047220 */ /* 0x000fe20000410000 */
[----:B------:R-:W-:Y:S01]  /*c700*/  F2FP.BF16.PACK_AB R45, R6, R21 ;  /* 0x00000015062d723e */ /* 0x000fe200000010ff */
[C---:B------:R-:W-:Y:S02]  /*c710*/  FMUL.FTZ R2, R44.reuse, R23 ;  /* 0x000000172c027220 */ /* 0x040fe40000410000 */
[----:B------:R-:W-:Y:S02]  /*c720*/  FMUL.FTZ R29, R29, R22 ;  /* 0x000000161d1d7220 */ /* 0x000fe40000410000 */
[----:B------:R-:W-:-:S02]  /*c730*/  FMUL.FTZ R44, R44, R27 ;  /* 0x0000001b2c2c7220 */ /* 0x000fc40000410000 */
[----:B------:R-:W-:Y:S02]  /*c740*/  FMUL.FTZ R46, R46, R5 ;  /* 0x000000052e2e7220 */ /* 0x000fe40000410000 */
[C---:B------:R-:W-:Y:S02]  /*c750*/  FFMA.FTZ R26, R31.reuse, R22, -R26 ;  /* 0x000000161f1a7223 */ /* 0x040fe4000001081a */
[----:B------:R-:W-:Y:S02]  /*c760*/  FFMA.FTZ R29, R31, R20, R29 ;  /* 0x000000141f1d7223 */ /* 0x000fe4000001001d */
[C---:B------:R-:W-:Y:S02]  /*c770*/  FFMA.FTZ R2, R16.reuse, R27, -R2 ;  /* 0x0000001b10027223 */ /* 0x040fe40000010802 */
[----:B------:R-:W-:Y:S01]  /*c780*/  FFMA.FTZ R23, R16, R23, R44 ;  /* 0x0000001710177223 */ /* 0x000fe2000001002c */
[----:B------:R-:W-:Y:S01]  /*c790*/  F2FP.BF16.PACK_AB R47, R29, R26 ;  /* 0x0000001a1d2f723e */ /* 0x000fe200000010ff */
[----:B------:R-:W-:-:S02]  /*c7a0*/  FFMA.FTZ R4, R24, R5, -R4 ;  /* 0x0000000518047223 */ /* 0x000fc40000010804 */
[----:B------:R-:W-:Y:S01]  /*c7b0*/  FFMA.FTZ R3, R24, R3, R46 ;  /* 0x0000000318037223 */ /* 0x000fe2000001002e */
[----:B------:R-:W-:-:S04]  /*c7c0*/  F2FP.BF16.PACK_AB R44, R23, R2 ;  /* 0x00000002172c723e */ /* 0x000fc800000010ff */
[----:B------:R-:W-:Y:S02]  /*c7d0*/  F2FP.BF16.PACK_AB R46, R3, R4 ;  /* 0x00000004032e723e */ /* 0x000fe400000010ff */
.L_x_948:
[----:B------:R-:W-:Y:S05]  /*c7e0*/  BSYNC B0 ;  /* 0x0000000000007941 */ /* 0x000fea0003800000 */
.L_x_947:
[----:B-----5:R1:W-:Y:S02]  /*c7f0*/  STS.128 [R211+0x4800], R44 ;  /* 0x0048002cd3007388 */ /* 0x0203e40000000c00 */
.L_x_938:
[----:B------:R-:W-:Y:S05]  /*c800*/  BSYNC B2 ;  /* 0x0000000000027941 */ /* 0x000fea0003800000 */
.L_x_937:
[----:B------:R-:W-:Y:S01]  /*c810*/  IADD3 R6, R162, 0x20, RZ ;  /* 0x00000020a2067810 */ /* 0x000fe20007ffe0ff */
[----:B------:R-:W-:Y:S03]  /*c820*/  BSSY B2, `(.L_x_949) ;  /* 0x00000a4000027945 */ /* 0x000fe60003800000 */
[----:B------:R-:W-:-:S04]  /*c830*/  ISETP.GE.AND P0, PT, R6, R17, PT ;  /* 0x000000110600720c */ /* 0x000fc80003f06270 */
[----:B------:R-:W-:-:S13]  /*c840*/  ISETP.LT.OR P0, PT, R72, -0x107, P0 ;  /* 0xfffffef94800780c */ /* 0x000fda0000701670 */
[----:B------:R-:W-:Y:S05]  /*c850*/  @P0 BRA `(.L_x_950) ;  /* 0x00000a0000000947 */ /* 0x000fea0003800000 */
[----:B------:R-:W-:Y:S01]  /*c860*/  ISETP.GE.AND P0, PT, R12, R11, PT ;  /* 0x0000000b0c00720c */ /* 0x000fe20003f06270 */
[----:B------:R-:W-:Y:S01]  /*c870*/  IMAD.SHL.U32 R3, R15, 0x20, RZ ;  /* 0x000000200f037824 */ /* 0x000fe200078e00ff */
[----:B------:R-:W-:Y:S04]  /*c880*/  BSSY B1, `(.L_x_951) ;  /* 0x0000039000017945 */ /* 0x000fe80003800000 */
[----:B------:R-:W-:-:S04]  /*c890*/  IADD3 R2, P1, R3, R25, RZ ;  /* 0x0000001903027210 */ /* 0x000fc80007f3e0ff */
[----:B------:R-:W-:Y:S01]  /*c8a0*/  LEA.HI.X.SX32 R3, R3, R8, 0x1, P1 ;  /* 0x0000000803037211 */ /* 0x000fe200008f0eff */
[C---:B-1----:R-:W-:Y:S02]  /*c8b0*/  IMAD.SHL.U32 R45, R2.reuse, 0x2, RZ ;  /* 0x00000002022d7824 */ /* 0x042fe400078e00ff */
[----:B------:R1:W-:Y:S01]  /*c8c0*/  @P0 STS.128 [R211+0x1000], RZ ;  /* 0x001000ffd3000388 */ /* 0x0003e20000000c00 */
[----:B------:R-:W-:Y:S02]  /*c8d0*/  SHF.L.U64.HI R3, R2, 0x1, R3 ;  /* 0x0000000102037819 */ /* 0x000fe40000010203 */
[-C--:B------:R-:W-:Y:S02]  /*c8e0*/  IADD3 R34, P2, R38, R45.reuse, RZ ;  /* 0x0000002d26227210 */ /* 0x080fe40007f5e0ff */
[----:B------:R-:W-:-:S03]  /*c8f0*/  IADD3 R44, P1, R36, R45, RZ ;  /* 0x0000002d242c7210 */ /* 0x000fc60007f3e0ff */
[--C-:B------:R-:W-:Y:S02]  /*c900*/  IMAD.X R35, R39, 0x1, R3.reuse, P2 ;  /* 0x0000000127237824 */ /* 0x100fe400010e0603 */
[----:B------:R-:W-:Y:S01]  /*c910*/  IMAD.X R45, R37, 0x1, R3, P1 ;  /* 0x00000001252d7824 */ /* 0x000fe200008e0603 */
[----:B------:R-:W-:Y:S05]  /*c920*/  @P0 BRA `(.L_x_952) ;  /* 0x000002e000000947 */ /* 0x000fea0003800000 */
[----:B---3--:R3:W5:Y:S01]  /*c930*/  LD.E.128 R20, [R42.64] ;  /* 0x000000062a147980 */ /* 0x008762000c101d00 */
[----:B------:R-:W-:Y:S01]  /*c940*/  ISETP.GE.AND P0, PT, R12, R7, PT ;  /* 0x000000070c00720c */ /* 0x000fe20003f06270 */
[----:B------:R-:W-:-:S12]  /*c950*/  BSSY B0, `(.L_x_953) ;  /* 0x000002a000007945 */ /* 0x000fd80003800000 */
[----:B------:R-:W-:Y:S05]  /*c960*/  @P0 BRA `(.L_x_954) ;  /* 0x0000028000000947 */ /* 0x000fea0003800000 */
[----:B--2---:R-:W2:Y:S04]  /*c970*/  LD.E.64 R2, [R44.64] ;  /* 0x000000062c027980 */ /* 0x004ea8000c101b00 */
[----:B---3--:R-:W3:Y:S01]  /*c980*/  LD.E.64 R4, [R34.64] ;  /* 0x0000000622047980 */ /* 0x008ee2000c101b00 */
[----:B-----5:R-:W-:Y:S01]  /*c990*/  LOP3.LUT R14, R21, 0xffff0000, RZ, 0xc0, !PT ;  /* 0xffff0000150e7812 */ /* 0x020fe200078ec0ff */
[----:B------:R-:W-:Y:S01]  /*c9a0*/  IMAD.U32 R33, R23, 0x10000, RZ ;  /* 0x0001000017217824 */ /* 0x000fe200078e00ff */
[----:B------:R-:W-:Y:S02]  /*c9b0*/  SHF.L.U32 R16, R21, 0x10, RZ ;  /* 0x0000001015107819 */ /* 0x000fe400000006ff */
[C---:B------:R-:W-:Y:S02]  /*c9c0*/  SHF.L.U32 R21, R20.reuse, 0x10, RZ ;  /* 0x0000001014157819 */ /* 0x040fe400000006ff */
[----:B------:R-:W-:-:S02]  /*c9d0*/  LOP3.LUT R28, R20, 0xffff0000, RZ, 0xc0, !PT ;  /* 0xffff0000141c7812 */ /* 0x000fc400078ec0ff */
[----:B------:R-:W-:Y:S02]  /*c9e0*/  LOP3.LUT R31, R23, 0xffff0000, RZ, 0xc0, !PT ;  /* 0xffff0000171f7812 */ /* 0x000fe400078ec0ff */
[C---:B------:R-:W-:Y:S02]  /*c9f0*/  SHF.L.U32 R26, R22.reuse, 0x10, RZ ;  /* 0x00000010161a7819 */ /* 0x040fe400000006ff */
[----:B------:R-:W-:Y:S02]  /*ca00*/  LOP3.LUT R30, R22, 0xffff0000, RZ, 0xc0, !PT ;  /* 0xffff0000161e7812 */ /* 0x000fe400078ec0ff */
[C---:B--2---:R-:W-:Y:S01]  /*ca10*/  LOP3.LUT R27, R2.reuse, 0xffff0000, RZ, 0xc0, !PT ;  /* 0xffff0000021b7812 */ /* 0x044fe200078ec0ff */
[----:B------:R-:W-:Y:S01]  /*ca20*/  IMAD.U32 R2, R2, 0x10000, RZ ;  /* 0x0001000002027824 */ /* 0x000fe200078e00ff */
[----:B------:R-:W-:Y:S02]  /*ca30*/  LOP3.LUT R20, R3, 0xffff0000, RZ, 0xc0, !PT ;  /* 0xffff000003147812 */ /* 0x000fe400078ec0ff */
[----:B---3--:R-:W-:Y:S01]  /*ca40*/  LOP3.LUT R29, R4, 0xffff0000, RZ, 0xc0, !PT ;  /* 0xffff0000041d7812 */ /* 0x008fe200078ec0ff */
[----:B------:R-:W-:Y:S01]  /*ca50*/  FMUL.FTZ R23, R14, R27 ;  /* 0x0000001b0e177220 */ /* 0x000fe20000410000 */
[----:B------:R-:W-:Y:S01]  /*ca60*/  LOP3.LUT R24, R5, 0xffff0000, RZ, 0xc0, !PT ;  /* 0xffff000005187812 */ /* 0x000fe200078ec0ff */
[----:B------:R-:W-:Y:S01]  /*ca70*/  FMUL.FTZ R22, R31, R20 ;  /* 0x000000141f167220 */ /* 0x000fe20000410000 */
[----:B------:R-:W-:Y:S01]  /*ca80*/  SHF.L.U32 R4, R4, 0x10, RZ ;  /* 0x0000001004047819 */ /* 0x000fe200000006ff */
[----:B------:R-:W-:Y:S01]  /*ca90*/  FMUL.FTZ R14, R14, R29 ;  /* 0x0000001d0e0e7220 */ /* 0x000fe20000410000 */
[----:B------:R-:W-:Y:S01]  /*caa0*/  SHF.L.U32 R3, R3, 0x10, RZ ;  /* 0x0000001003037819 */ /* 0x000fe200000006ff */
[----:B------:R-:W-:-:S02]  /*cab0*/  FMUL.FTZ R31, R31, R24 ;  /* 0x000000181f1f7220 */ /* 0x000fc40000410000 */
[C---:B------:R-:W-:Y:S02]  /*cac0*/  FFMA.FTZ R23, R16.reuse, R29, -R23 ;  /* 0x0000001d10177223 */ /* 0x040fe40000010817 */
[----:B------:R-:W-:Y:S02]  /*cad0*/  FFMA.FTZ R14, R16, R27, R14 ;  /* 0x0000001b100e7223 */ /* 0x000fe4000001000e */
[----:B------:R-:W-:Y:S02]  /*cae0*/  IMAD.U32 R5, R5, 0x10000, RZ ;  /* 0x0001000005057824 */ /* 0x000fe400078e00ff */
[----:B------:R-:W-:Y:S01]  /*caf0*/  FMUL.FTZ R16, R28, R2 ;  /* 0x000000021c107220 */ /* 0x000fe20000410000 */
[----:B------:R-:W-:Y:S01]  /*cb00*/  F2FP.BF16.PACK_AB R14, R14, R23 ;  /* 0x000000170e0e723e */ /* 0x000fe200000010ff */
[----:B------:R-:W-:Y:S02]  /*cb10*/  FMUL.FTZ R28, R28, R4 ;  /* 0x000000041c1c7220 */ /* 0x000fe40000410000 */
[----:B------:R-:W-:-:S02]  /*cb20*/  FFMA.FTZ R31, R33, R20, R31 ;  /* 0x00000014211f7223 */ /* 0x000fc4000001001f */
[C---:B------:R-:W-:Y:S02]  /*cb30*/  FMUL.FTZ R20, R30.reuse, R3 ;  /* 0x000000031e147220 */ /* 0x040fe40000410000 */
[-C--:B------:R-:W-:Y:S02]  /*cb40*/  FMUL.FTZ R30, R30, R5.reuse ;  /* 0x000000051e1e7220 */ /* 0x080fe40000410000 */
[C---:B------:R-:W-:Y:S02]  /*cb50*/  FFMA.FTZ R16, R21.reuse, R4, -R16 ;  /* 0x0000000415107223 */ /* 0x040fe40000010810 */
[----:B------:R-:W-:Y:S02]  /*cb60*/  FFMA.FTZ R21, R21, R2, R28 ;  /* 0x0000000215157223 */ /* 0x000fe4000001001c */
[----:B------:R-:W-:Y:S02]  /*cb70*/  FFMA.FTZ R22, R33, R24, -R22 ;  /* 0x0000001821167223 */ /* 0x000fe40000010816 */
[C---:B------:R-:W-:Y:S01]  /*cb80*/  FFMA.FTZ R20, R26.reuse, R5, -R20 ;  /* 0x000000051a147223 */ /* 0x040fe20000010814 */
[----:B------:R-:W-:Y:S01]  /*cb90*/  F2FP.BF16.PACK_AB R5, R21, R16 ;  /* 0x000000101505723e */ /* 0x000fe200000010ff */
[----:B------:R-:W-:Y:S01]  /*cba0*/  FFMA.FTZ R3, R26, R3, R30 ;  /* 0x000000031a037223 */ /* 0x000fe2000001001e */
[----:B------:R-:W-:-:S02]  /*cbb0*/  F2FP.BF16.PACK_AB R23, R31, R22 ;  /* 0x000000161f17723e */ /* 0x000fc400000010ff */
[----:B------:R-:W-:Y:S02]  /*cbc0*/  MOV R21, R14 ;  /* 0x0000000e00157202 */ /* 0x000fe40000000f00 */
[----:B------:R-:W-:Y:S02]  /*cbd0*/  F2FP.BF16.PACK_AB R22, R3, R20 ;  /* 0x000000140316723e */ /* 0x000fe400000010ff */
[----:B------:R-:W-:Y:S02]  /*cbe0*/  MOV R20, R5 ;  /* 0x0000000500147202 */ /* 0x000fe40000000f00 */
.L_x_954:
[----:B------:R-:W-:Y:S05]  /*cbf0*/  BSYNC B0 ;  /* 0x0000000000007941 */ /* 0x000fea0003800000 */
.L_x_953:
[----:B-----5:R1:W-:Y:S02]  /*cc00*/  STS.128 [R211+0x1000], R20 ;  /* 0x00100014d3007388 */ /* 0x0203e40000000c00 */
.L_x_952:
[----:B------:R-:W-:Y:S05]  /*cc10*/  BSYNC B1 ;  /* 0x0000000000017941 */ /* 0x000fea0003800000 */
.L_x_951:
        /* <DEDUP_REMOVED lines=18> */
[C---:B---3--:R-:W-:Y:S01]  /*cd40*/  LOP3.LUT R27, R2.reuse, 0xffff0000, RZ, 0xc0, !PT ;  /* 0xffff0000021b7812 */ /* 0x048fe200078ec0ff */
[----:B------:R-:W-:Y:S01]  /*cd50*/  IMAD.U32 R2, R2, 0x10000, RZ ;  /* 0x0001000002027824 */ /* 0x000fe200078e00ff */
[----:B------:R-:W-:Y:S02]  /*cd60*/  LOP3.LUT R20, R3, 0xffff0000, RZ, 0xc0, !PT ;  /* 0xffff000003147812 */ /* 0x000fe400078ec0ff */
[----:B--2---:R-:W-:Y:S01]  /*cd70*/  LOP3.LUT R29, R4, 0xffff0000, RZ, 0xc0, !PT ;  /* 0xffff0000041d7812 */ /* 0x004fe200078ec0ff */
        /* <DEDUP_REMOVED lines=26> */
.L_x_958:
[----:B------:R-:W-:Y:S05]  /*cf20*/  BSYNC B0 ;  /* 0x0000000000007941 */ /* 0x000fea0003800000 */
.L_x_957:
[----:B-----5:R3:W-:Y:S02]  /*cf30*/  STS.128 [R211+0x3000], R20 ;  /* 0x00300014d3007388 */ /* 0x0207e40000000c00 */
.L_x_956:
[----:B------:R-:W-:Y:S05]  /*cf40*/  BSYNC B1 ;  /* 0x0000000000017941 */ /* 0x000fea0003800000 */
.L_x_955:
        /* <DEDUP_REMOVED lines=47> */
.L_x_960:
[----:B------:R-:W-:Y:S05]  /*d240*/  BSYNC B0 ;  /* 0x0000000000007941 */ /* 0x000fea0003800000 */
.L_x_959:
[----:B-----5:R3:W-:Y:S02]  /*d250*/  STS.128 [R211+0x5000], R20 ;  /* 0x00500014d3007388 */ /* 0x0207e40000000c00 */
.L_x_950:
[----:B------:R-:W-:Y:S05]  /*d260*/  BSYNC B2 ;  /* 0x0000000000027941 */ /* 0x000fea0003800000 */
.L_x_949:
[----:B------:R-:W-:-:S04]  /*d270*/  IADD3 R4, R162, 0x30, RZ ;  /* 0x00000030a2047810 */ /* 0x000fc80007ffe0ff */
[----:B------:R-:W-:-:S04]  /*d280*/  ISETP.GE.AND P0, PT, R4, R17, PT ;  /* 0x000000110400720c */ /* 0x000fc80003f06270 */
[----:B------:R-:W-:-:S13]  /*d290*/  ISETP.LT.OR P0, PT, R72, -0x187, P0 ;  /* 0xfffffe794800780c */ /* 0x000fda0000701670 */
[----:B------:R-:W-:Y:S05]  /*d2a0*/  @P0 BRA `(.L_x_961) ;  /* 0x0000578000000947 */ /* 0x000fea0003800000 */
[----:B------:R-:W-:Y:S01]  /*d2b0*/  ISETP.GE.AND P0, PT, R12, R11, PT ;  /* 0x0000000b0c00720c */ /* 0x000fe20003f06270 */
[----:B------:R-:W-:Y:S01]  /*d2c0*/  IMAD R15, R15, 0x30, RZ ;  /* 0x000000300f0f7824 */ /* 0x000fe200078e02ff */
[----:B------:R-:W-:Y:S04]  /*d2d0*/  BSSY B1, `(.L_x_962) ;  /* 0x0000037000017945 */ /* 0x000fe80003800000 */
[----:B------:R-:W-:-:S04]  /*d2e0*/  IADD3 R3, P1, R15, R25, RZ ;  /* 0x000000190f037210 */ /* 0x000fc80007f3e0ff */
[----:B------:R-:W-:Y:S01]  /*d2f0*/  LEA.HI.X.SX32 R8, R15, R8, 0x1, P1 ;  /* 0x000000080f087211 */ /* 0x000fe200008f0eff */
[C---:B------:R-:W-:Y:S02]  /*d300*/  IMAD.SHL.U32 R25, R3.reuse, 0x2, RZ ;  /* 0x0000000203197824 */ /* 0x040fe400078e00ff */
[----:B------:R1:W-:Y:S01]  /*d310*/  @P0 STS.128 [R211+0x1800], RZ ;  /* 0x001800ffd3000388 */ /* 0x0003e20000000c00 */
[----:B------:R-:W-:Y:S02]  /*d320*/  SHF.L.U64.HI R3, R3, 0x1, R8 ;  /* 0x0000000103037819 */ /* 0x000fe40000010208 */
[-C--:B------:R-:W-:Y:S02]  /*d330*/  IADD3 R14, P2, R38, R25.reuse, RZ ;  /* 0x00000019260e7210 */ /* 0x080fe40007f5e0ff */
        /* <DEDUP_REMOVED lines=13> */
[C---:B------:R-:W-:Y:S02]  /*d410*/  SHF.L.U32 R16, R20.reuse, 0x10, RZ ;  /* 0x0000001014107819 */ /* 0x040fe400000006ff */
[----:B------:R-:W-:-:S02]  /*d420*/  LOP3.LUT R30, R20, 0xffff0000, RZ, 0xc0, !PT ;  /* 0xffff0000141e7812 */ /* 0x000fc400078ec0ff */
[C---:B------:R-:W-:Y:S02]  /*d430*/  SHF.L.U32 R28, R23.reuse, 0x10, RZ ;  /* 0x00000010171c7819 */ /* 0x040fe400000006ff */
[----:B------:R-:W-:Y:S02]  /*d440*/  LOP3.LUT R27, R23, 0xffff0000, RZ, 0xc0, !PT ;  /* 0xffff0000171b7812 */ /* 0x000fe400078ec0ff */
[----:B------:R-:W-:Y:S02]  /*d450*/  LOP3.LUT R31, R22, 0xffff0000, RZ, 0xc0, !PT ;  /* 0xffff0000161f7812 */ /* 0x000fe400078ec0ff */
[----:B---3--:R-:W-:Y:S02]  /*d460*/  LOP3.LUT R21, R2, 0xffff0000, RZ, 0xc0, !PT ;  /* 0xffff000002157812 */ /* 0x008fe400078ec0ff */
[----:B------:R-:W-:Y:S02]  /*d470*/  LOP3.LUT R20, R3, 0xffff0000, RZ, 0xc0, !PT ;  /* 0xffff000003147812 */ /* 0x000fe400078ec0ff */
[----:B--2---:R-:W-:Y:S01]  /*d480*/  LOP3.LUT R26, R12, 0xffff0000, RZ, 0xc0, !PT ;  /* 0xffff00000c1a7812 */ /* 0x004fe200078ec0ff */
[----:B------:R-:W-:Y:S01]  /*d490*/  FMUL.FTZ R17, R5, R21 ;  /* 0x0000001505117220 */ /* 0x000fe20000410000 */
[----:B------:R-:W-:Y:S01]  /*d4a0*/  LOP3.LUT R23, R13, 0xffff0000, RZ, 0xc0, !PT ;  /* 0xffff00000d177812 */ /* 0x000fe200078ec0ff */
[----:B------:R-:W-:-:S02]  /*d4b0*/  FMUL.FTZ R22, R27, R20 ;  /* 0x000000141b167220 */ /* 0x000fc40000410000 */
[-C--:B------:R-:W-:Y:S02]  /*d4c0*/  FMUL.FTZ R5, R5, R26.reuse ;  /* 0x0000001a05057220 */ /* 0x080fe40000410000 */
[C---:B------:R-:W-:Y:S02]  /*d4d0*/  FFMA.FTZ R17, R8.reuse, R26, -R17 ;  /* 0x0000001a08117223 */ /* 0x040fe40000010811 */
[----:B------:R-:W-:Y:S01]  /*d4e0*/  FFMA.FTZ R8, R8, R21, R5 ;  /* 0x0000001508087223 */ /* 0x000fe20000010005 */
[----:B------:R-:W-:Y:S01]  /*d4f0*/  SHF.L.U32 R5, R2, 0x10, RZ ;  /* 0x0000001002057819 */ /* 0x000fe200000006ff */
[----:B------:R-:W-:Y:S01]  /*d500*/  IMAD.U32 R21, R12, 0x10000, RZ ;  /* 0x000100000c157824 */ /* 0x000fe200078e00ff */
[----:B------:R-:W-:Y:S01]  /*d510*/  SHF.L.U32 R2, R3, 0x10, RZ ;  /* 0x0000001003027819 */ /* 0x000fe200000006ff */
[----:B------:R-:W-:Y:S01]  /*d520*/  FMUL.FTZ R27, R27, R23 ;  /* 0x000000171b1b7220 */ /* 0x000fe20000410000 */
[----:B------:R-:W-:Y:S01]  /*d530*/  SHF.L.U32 R12, R13, 0x10, RZ ;  /* 0x000000100d0c7819 */ /* 0x000fe200000006ff */
[----:B------:R-:W-:-:S02]  /*d540*/  FMUL.FTZ R3, R30, R5 ;  /* 0x000000051e037220 */ /* 0x000fc40000410000 */
[C---:B------:R-:W-:Y:S02]  /*d550*/  FMUL.FTZ R13, R31.reuse, R2 ;  /* 0x000000021f0d7220 */ /* 0x040fe40000410000 */
[----:B------:R-:W-:Y:S02]  /*d560*/  FMUL.FTZ R30, R30, R21 ;  /* 0x000000151e1e7220 */ /* 0x000fe40000410000 */
[----:B------:R-:W-:Y:S02]  /*d570*/  FMUL.FTZ R31, R31, R12 ;  /* 0x0000000c1f1f7220 */ /* 0x000fe40000410000 */
[C---:B------:R-:W-:Y:S02]  /*d580*/  FFMA.FTZ R22, R28.reuse, R23, -R22 ;  /* 0x000000171c167223 */ /* 0x040fe40000010816 */
[----:B------:R-:W-:Y:S02]  /*d590*/  FFMA.FTZ R27, R28, R20, R27 ;  /* 0x000000141c1b7223 */ /* 0x000fe4000001001b */
[----:B------:R-:W-:Y:S01]  /*d5a0*/  FFMA.FTZ R3, R16, R21, -R3 ;  /* 0x0000001510037223 */ /* 0x000fe20000010803 */
[----:B------:R-:W-:Y:S01]  /*d5b0*/  F2FP.BF16.PACK_AB R21, R8, R17 ;  /* 0x000000110815723e */ /* 0x000fe200000010ff */
[----:B------:R-:W-:Y:S01]  /*d5c0*/  FFMA.FTZ R30, R16, R5, R30 ;  /* 0x00000005101e7223 */ /* 0x000fe2000001001e */
[----:B------:R-:W-:Y:S01]  /*d5d0*/  F2FP.BF16.PACK_AB R23, R27, R22 ;  /* 0x000000161b17723e */ /* 0x000fe200000010ff */
[----:B------:R-:W-:-:S02]  /*d5e0*/  FFMA.FTZ R13, R29, R12, -R13 ;  /* 0x0000000c1d0d7223 */ /* 0x000fc4000001080d */
[----:B------:R-:W-:Y:S01]  /*d5f0*/  FFMA.FTZ R2, R29, R2, R31 ;  /* 0x000000021d027223 */ /* 0x000fe2000001001f */
[----:B------:R-:W-:-:S04]  /*d600*/  F2FP.BF16.PACK_AB R20, R30, R3 ;  /* 0x000000031e14723e */ /* 0x000fc800000010ff */
[----:B------:R-:W-:Y:S02]  /*d610*/  F2FP.BF16.PACK_AB R22, R2, R13 ;  /* 0x0000000d0216723e */ /* 0x000fe400000010ff */
.L_x_965:
[----:B------:R-:W-:Y:S05]  /*d620*/  BSYNC B0 ;  /* 0x0000000000007941 */ /* 0x000fea0003800000 */
.L_x_964:
[----:B-----5:R3:W-:Y:S02]  /*d630*/  STS.128 [R211+0x1800], R20 ;  /* 0x00180014d3007388 */ /* 0x0207e40000000c00 */
.L_x_963:
[----:B------:R-:W-:Y:S05]  /*d640*/  BSYNC B1 ;  /* 0x0000000000017941 */ /* 0x000fea0003800000 */
.L_x_962:
        /* <DEDUP_REMOVED lines=10> */
[----:B-----5:R-:W-:Y:S01]  /*d6f0*/  SHF.L.U32 R10, R20, 0x10, RZ ;  /* 0x00000010140a7819 */ /* 0x020fe200000006ff */
[----:B------:R-:W-:Y:S01]  /*d700*/  IMAD.U32 R28, R22, 0x10000, RZ ;  /* 0x00010000161c7824 */ /* 0x000fe200078e00ff */
[----:B------:R-:W-:Y:S02]  /*d710*/  LOP3.LUT R29, R20, 0xffff0000, RZ, 0xc0, !PT ;  /* 0xffff0000141d7812 */ /* 0x000fe400078ec0ff */
[----:B------:R-:W-:Y:S02]  /*d720*/  SHF.L.U32 R27, R23, 0x10, RZ ;  /* 0x00000010171b7819 */ /* 0x000fe400000006ff */
[----:B------:R-:W-:-:S02]  /*d730*/  SHF.L.U32 R8, R21, 0x10, RZ ;  /* 0x0000001015087819 */ /* 0x000fc400000006ff */
[----:B------:R-:W-:Y:S02]  /*d740*/  LOP3.LUT R5, R21, 0xffff0000, RZ, 0xc0, !PT ;  /* 0xffff000015057812 */ /* 0x000fe400078ec0ff */
[----:B------:R-:W-:Y:S02]  /*d750*/  LOP3.LUT R23, R23, 0xffff0000, RZ, 0xc0, !PT ;  /* 0xffff000017177812 */ /* 0x000fe400078ec0ff */
[----:B------:R-:W-:Y:S02]  /*d760*/  LOP3.LUT R30, R22, 0xffff0000, RZ, 0xc0, !PT ;  /* 0xffff0000161e7812 */ /* 0x000fe400078ec0ff */
[----:B---3--:R-:W-:Y:S02]  /*d770*/  LOP3.LUT R20, R2, 0xffff0000, RZ, 0xc0, !PT ;  /* 0xffff000002147812 */ /* 0x008fe400078ec0ff */
        /* <DEDUP_REMOVED lines=8> */
[----:B------:R-:W-:Y:S01]  /*d800*/  FMUL.FTZ R23, R23, R21 ;  /* 0x0000001517177220 */ /* 0x000fe20000410000 */
[----:B------:R-:W-:Y:S01]  /*d810*/  SHF.L.U32 R13, R13, 0x10, RZ ;  /* 0x000000100d0d7819 */ /* 0x000fe200000006ff */
[----:B------:R-:W-:-:S02]  /*d820*/  IMAD.U32 R12, R12, 0x10000, RZ ;  /* 0x000100000c0c7824 */ /* 0x000fc400078e00ff */
[C---:B------:R-:W-:Y:S02]  /*d830*/  FFMA.FTZ R17, R8.reuse, R26, -R17 ;  /* 0x0000001a08117223 */ /* 0x040fe40000010811 */
[----:B------:R-:W-:Y:S02]  /*d840*/  FFMA.FTZ R8, R8, R20, R5 ;  /* 0x0000001408087223 */ /* 0x000fe40000010005 */
[----:B------:R-:W-:Y:S02]  /*d850*/  FFMA.FTZ R23, R27, R16, R23 ;  /* 0x000000101b177223 */ /* 0x000fe40000010017 */
[C---:B------:R-:W-:Y:S02]  /*d860*/  FMUL.FTZ R5, R29.reuse, R2 ;  /* 0x000000021d057220 */ /* 0x040fe40000410000 */
[----:B------:R-:W-:Y:S02]  /*d870*/  FMUL.FTZ R16, R30, R3 ;  /* 0x000000031e107220 */ /* 0x000fe40000410000 */
[----:B------:R-:W-:-:S02]  /*d880*/  FMUL.FTZ R29, R29, R12 ;  /* 0x0000000c1d1d7220 */ /* 0x000fc40000410000 */
[----:B------:R-:W-:Y:S02]  /*d890*/  FMUL.FTZ R30, R30, R13 ;  /* 0x0000000d1e1e7220 */ /* 0x000fe40000410000 */
[----:B------:R-:W-:Y:S01]  /*d8a0*/  FFMA.FTZ R22, R27, R21, -R22 ;  /* 0x000000151b167223 */ /* 0x000fe20000010816 */
[----:B------:R-:W-:Y:S01]  /*d8b0*/  F2FP.BF16.PACK_AB R21, R8, R17 ;  /* 0x000000110815723e */ /* 0x000fe200000010ff */
[C---:B------:R-:W-:Y:S02]  /*d8c0*/  FFMA.FTZ R5, R10.reuse, R12, -R5 ;  /* 0x0000000c0a057223 */ /* 0x040fe40000010805 */
[----:B------:R-:W-:Y:S01]  /*d8d0*/  FFMA.FTZ R2, R10, R2, R29 ;  /* 0x000000020a027223 */ /* 0x000fe2000001001d */
[----:B------:R-:W-:Y:S01]  /*d8e0*/  F2FP.BF16.PACK_AB R23, R23, R22 ;  /* 0x000000161717723e */ /* 0x000fe200000010ff */
[C---:B------:R-:W-:Y:S02]  /*d8f0*/  FFMA.FTZ R16, R28.reuse, R13, -R16 ;  /* 0x0000000d1c107223 */ /* 0x040fe40000010810 */
[----:B------:R-:W-:Y:S01]  /*d900*/  FFMA.FTZ R3, R28, R3, R30 ;  /* 0x000000031c037223 */ /* 0x000fe2000001001e */
[----:B------:R-:W-:-:S04]  /*d910*/  F2FP.BF16.PACK_AB R20, R2, R5 ;  /* 0x000000050214723e */ /* 0x000fc800000010ff */
[----:B------:R-:W-:Y:S02]  /*d920*/  F2FP.BF16.PACK_AB R22, R3, R16 ;  /* 0x000000100316723e */ /* 0x000fe400000010ff */
.L_x_969:
[----:B------:R-:W-:Y:S05]  /*d930*/  BSYNC B0 ;  /* 0x0000000000007941 */ /* 0x000fea0003800000 */
.L_x_968:
[----:B-----5:R3:W-:Y:S02]  /*d940*/  STS.128 [R211+0x3800], R20 ;  /* 0x00380014d3007388 */ /* 0x0207e40000000c00 */
.L_x_967:
[----:B------:R-:W-:Y:S05]  /*d950*/  BSYNC B1 ;  /* 0x0000000000017941 */ /* 0x000fea0003800000 */
.L_x_966:
[----:B------:R-:W-:-:S13]  /*d960*/  ISETP.GE.AND P0, PT, R9, R11, PT ;  /* 0x0000000b0900720c */ /* 0x000fda0003f06270 */
[----:B------:R1:W-:Y:S01]  /*d970*/  @P0 STS.128 [R211+0x5800], RZ ;  /* 0x005800ffd3000388 */ /* 0x0003e20000000c00 */
[----:B------:R-:W-:Y:S05]  /*d980*/  @P0 BRA `(.L_x_961) ;  /* 0x000050a000000947 */ /* 0x000fea0003800000 */
[----:B-1-3--:R-:W5:Y:S01]  /*d990*/  LD.E.128 R40, [R40.64+0x100] ;  /* 0x0001000628287980 */ /* 0x00af62000c101d00 */
[----:B------:R-:W-:Y:S01]  /*d9a0*/  ISETP.GE.AND P0, PT, R9, R7, PT ;  /* 0x000000070900720c */ /* 0x000fe20003f06270 */
[----:B------:R-:W-:-:S12]  /*d9b0*/  BSSY B0, `(.L_x_970) ;  /* 0x0000028000007945 */ /* 0x000fd80003800000 */
[----:B------:R-:W-:Y:S05]  /*d9c0*/  @P0 BRA `(.L_x_971) ;  /* 0x0000026000000947 */ /* 0x000fea0003800000 */
[----:B------:R-:W3:Y:S04]  /*d9d0*/  LD.E.64 R2, [R24.64+0x80] ;  /* 0x0000800618027980 */ /* 0x000ee8000c101b00 */
[----:B--2---:R-:W2:Y:S01]  /*d9e0*/  LD.E.64 R8, [R14.64+0x80] ;  /* 0x000080060e087980 */ /* 0x004ea2000c101b00 */
[----:B-----5:R-:W-:Y:S01]  /*d9f0*/  LOP3.LUT R5, R41, 0xffff0000, RZ, 0xc0, !PT ;  /* 0xffff000029057812 */ /* 0x020fe200078ec0ff */
[----:B------:R-:W-:Y:S01]  /*da00*/  IMAD.U32 R17, R42, 0x10000, RZ ;  /* 0x000100002a117824 */ /* 0x000fe200078e00ff */
[----:B------:R-:W-:Y:S02]  /*da10*/  LOP3.LUT R22, R43, 0xffff0000, RZ, 0xc0, !PT ;  /* 0xffff00002b167812 */ /* 0x000fe400078ec0ff */
[----:B------:R-:W-:Y:S02]  /*da20*/  SHF.L.U32 R7, R41, 0x10, RZ ;  /* 0x0000001029077819 */ /* 0x000fe400000006ff */
[----:B------:R-:W-:-:S02]  /*da30*/  SHF.L.U32 R26, R43, 0x10, RZ ;  /* 0x000000102b1a7819 */ /* 0x000fc400000006ff */
        /* <DEDUP_REMOVED lines=15> */
[-C--:B------:R-:W-:Y:S02]  /*db30*/  FMUL.FTZ R22, R22, R13.reuse ;  /* 0x0000000d16167220 */ /* 0x080fe40000410000 */
[----:B------:R-:W-:Y:S01]  /*db40*/  FFMA.FTZ R14, R26, R13, -R14 ;  /* 0x0000000d1a0e7223 */ /* 0x000fe2000001080e */
[----:B------:R-:W-:Y:S01]  /*db50*/  F2FP.BF16.PACK_AB R41, R5, R12 ;  /* 0x0000000c0529723e */ /* 0x000fe200000010ff */
[----:B------:R-:W-:Y:S02]  /*db60*/  IMAD.U32 R13, R8, 0x10000, RZ ;  /* 0x00010000080d7824 */ /* 0x000fe400078e00ff */
[----:B------:R-:W-:Y:S02]  /*db70*/  FMUL.FTZ R2, R40, R7 ;  /* 0x0000000728027220 */ /* 0x000fe40000410000 */
[----:B------:R-:W-:-:S02]  /*db80*/  FMUL.FTZ R8, R42, R3 ;  /* 0x000000032a087220 */ /* 0x000fc40000410000 */
[----:B------:R-:W-:Y:S02]  /*db90*/  FMUL.FTZ R40, R40, R13 ;  /* 0x0000000d28287220 */ /* 0x000fe40000410000 */
[----:B------:R-:W-:Y:S02]  /*dba0*/  FMUL.FTZ R42, R42, R9 ;  /* 0x000000092a2a7220 */ /* 0x000fe40000410000 */
        /* <DEDUP_REMOVED lines=8> */
.L_x_971:
[----:B------:R-:W-:Y:S05]  /*dc30*/  BSYNC B0 ;  /* 0x0000000000007941 */ /* 0x000fea0003800000 */
.L_x_970:
[----:B-----5:R1:W-:Y:S01]  /*dc40*/  STS.128 [R211+0x5800], R40 ;  /* 0x00580028d3007388 */ /* 0x0203e20000000c00 */
[----:B------:R-:W-:Y:S05]  /*dc50*/  BRA `(.L_x_961) ;  /* 0x00004dd000007947 */ /* 0x000fea0003800000 */
.L_x_924:
[----:B-1----:R-:W-:Y:S01]  /*dc60*/  BSSY B2, `(.L_x_972) ;  /* 0x000010e000027945 */ /* 0x002fe20003800000 */
[----:B------:R-:W-:Y:S05]  /*dc70*/  @!P0 BRA `(.L_x_973) ;  /* 0x000010c000008947 */ /* 0x000fea0003800000 */
[----:B------:R-:W-:Y:S01]  /*dc80*/  ISETP.GE.AND P0, PT, R12, R11, PT ;  /* 0x0000000b0c00720c */ /* 0x000fe20003f06270 */
[----:B------:R-:W-:-:S12]  /*dc90*/  BSSY B1, `(.L_x_974) ;  /* 0x0000058000017945 */ /* 0x000fd80003800000 */
[----:B------:R1:W-:Y:S01]  /*dca0*/  @P0 STS.128 [R211], RZ ;  /* 0x000000ffd3000388 */ /* 0x0003e20000000c00 */
[----:B------:R-:W-:Y:S05]  /*dcb0*/  @P0 BRA `(.L_x_975) ;  /* 0x0000055000000947 */ /* 0x000fea0003800000 */
[----:B------:R2:W5:Y:S01]  /*dcc0*/  LD.E.128 R32, [R46.64] ;  /* 0x000000062e207980 */ /* 0x000562000c101d00 */
[----:B------:R-:W-:Y:S01]  /*dcd0*/  ISETP.GE.AND P0, PT, R12, R7, PT ;  /* 0x000000070c00720c */ /* 0x000fe20003f06270 */
[----:B------:R-:W-:-:S12]  /*dce0*/  BSSY B0, `(.L_x_976) ;  /* 0x0000051000007945 */ /* 0x000fd80003800000 */
[----:B------:R-:W-:Y:S05]  /*dcf0*/  @P0 BRA `(.L_x_977) ;  /* 0x000004f000000947 */ /* 0x000fea0003800000 */
[----:B------:R-:W-:Y:S01]  /*dd00*/  ISETP.GE.AND P1, PT, R12, R15, PT ;  /* 0x0000000f0c00720c */ /* 0x000fe20003f26270 */
[----:B------:R-:W-:Y:S02]  /*dd10*/  IMAD.MOV.U32 R5, RZ, RZ, RZ ;  /* 0x000000ffff057224 */ /* 0x000fe400078e00ff */
[----:B------:R-:W-:-:S10]  /*dd20*/  IMAD.MOV.U32 R21, RZ, RZ, R15 ;  /* 0x000000ffff157224 */ /* 0x000fd400078e000f */
[----:B------:R-:W-:Y:S01]  /*dd30*/  @P1 IADD3 R5, -R15, RZ, RZ ;  /* 0x000000ff0f051210 */ /* 0x000fe20007ffe1ff */
[----:B------:R-:W-:-:S03]  /*dd40*/  @P1 IMAD.MOV R21, RZ, RZ, -R15 ;  /* 0x000000ffff151224 */ /* 0x000fc600078e0a0f */
[----:B------:R-:W-:Y:S01]  /*dd50*/  IADD3 R25, P0, R5, R2, RZ ;  /* 0x0000000205197210 */ /* 0x000fe20007f1e0ff */
[----:B------:R-:W-:-:S03]  /*dd60*/  IMAD.WIDE R20, R21, 0x2, R46 ;  /* 0x0000000215147825 */ /* 0x000fc600078e022e */
[----:B------:R-:W-:Y:S02]  /*dd70*/  LEA.HI.X.SX32 R5, R5, R3, 0x1, P0 ;  /* 0x0000000305057211 */ /* 0x000fe400000f0eff */
[C---:B------:R-:W-:Y:S01]  /*dd80*/  LEA R24, P0, R25.reuse, R36, 0x1 ;  /* 0x0000002419187211 */ /* 0x040fe200078008ff */
[----:B------:R-:W3:Y:S03]  /*dd90*/  LD.E.128 R20, [R20.64] ;  /* 0x0000000614147980 */ /* 0x000ee6000c101d00 */
[----:B------:R-:W-:Y:S01]  /*dda0*/  LEA.HI.X R25, R25, R37, R5, 0x1, P0 ;  /* 0x0000002519197211 */ /* 0x000fe200000f0c05 */
[----:B------:R-:W-:Y:S01]  /*ddb0*/  IMAD.MOV.U32 R5, RZ, RZ, RZ ;  /* 0x000000ffff057224 */ /* 0x000fe200078e00ff */
[----:B------:R-:W-:-:S04]  /*ddc0*/  @P1 IADD3 R5, -R15, RZ, RZ ;  /* 0x000000ff0f051210 */ /* 0x000fc80007ffe1ff */
[C---:B------:R-:W-:Y:S01]  /*ddd0*/  IADD3 R29, P0, R5.reuse, R2, RZ ;  /* 0x00000002051d7210 */ /* 0x040fe20007f1e0ff */
[----:B------:R-:W4:Y:S03]  /*dde0*/  LD.E.128 R24, [R24.64] ;  /* 0x0000000618187980 */ /* 0x000f26000c101d00 */
[----:B------:R-:W-:Y:S02]  /*ddf0*/  LEA.HI.X.SX32 R5, R5, R3, 0x1, P0 ;  /* 0x0000000305057211 */ /* 0x000fe400000f0eff */
[----:B------:R-:W-:-:S04]  /*de00*/  LEA R28, P0, R29, R38, 0x1 ;  /* 0x000000261d1c7211 */ /* 0x000fc800078008ff */
[----:B------:R-:W-:-:S06]  /*de10*/  LEA.HI.X R29, R29, R39, R5, 0x1, P0 ;  /* 0x000000271d1d7211 */ /* 0x000fcc00000f0c05 */
[----:B--2---:R-:W2:Y:S01]  /*de20*/  LD.E.128 R28, [R28.64] ;  /* 0x000000061c1c7980 */ /* 0x004ea2000c101d00 */
[C---:B-----5:R-:W-:Y:S01]  /*de30*/  IMAD.U32 R5, R32.reuse, 0x10000, RZ ;  /* 0x0001000020057824 */ /* 0x060fe200078e00ff */
[----:B------:R-:W-:Y:S01]  /*de40*/  LOP3.LUT R4, R32, 0xffff0000, RZ, 0xc0, !PT ;  /* 0xffff000020047812 */ /* 0x000fe200078ec0ff */
[C---:B------:R-:W-:Y:S01]  /*de50*/  IMAD.U32 R16, R34.reuse, 0x10000, RZ ;  /* 0x0001000022107824 */ /* 0x040fe200078e00ff */
[C---:B------:R-:W-:Y:S02]  /*de60*/  LOP3.LUT R0, R33.reuse, 0xffff0000, RZ, 0xc0, !PT ;  /* 0xffff000021007812 */ /* 0x040fe400078ec0ff */
[----:B------:R-:W-:Y:S02]  /*de70*/  SHF.L.U32 R32, R33, 0x10, RZ ;  /* 0x0000001021207819 */ /* 0x000fe400000006ff */
[----:B------:R-:W-:Y:S02]  /*de80*/  LOP3.LUT R14, R34, 0xffff0000, RZ, 0xc0, !PT ;  /* 0xffff0000220e7812 */ /* 0x000fe400078ec0ff */
[----:B------:R-:W-:-:S02]  /*de90*/  LOP3.LUT R8, R35, 0xffff0000, RZ, 0xc0, !PT ;  /* 0xffff000023087812 */ /* 0x000fc400078ec0ff */
[----:B------:R-:W-:Y:S01]  /*dea0*/  SHF.L.U32 R35, R35, 0x10, RZ ;  /* 0x0000001023237819 */ /* 0x000fe200000006ff */
[C---:B---3--:R-:W-:Y:S01]  /*deb0*/  IMAD.U32 R34, R20.reuse, 0x10000, RZ ;  /* 0x0001000014227824 */ /* 0x048fe200078e00ff */
[----:B------:R-:W-:Y:S01]  /*dec0*/  LOP3.LUT R33, R20, 0xffff0000, RZ, 0xc0, !PT ;  /* 0xffff000014217812 */ /* 0x000fe200078ec0ff */
[----:B------:R-:W-:Y:S01]  /*ded0*/  IMAD.U32 R48, R22, 0x10000, RZ ;  /* 0x0001000016307824 */ /* 0x000fe200078e00ff */
[C---:B------:R-:W-:Y:S02]  /*dee0*/  SHF.L.U32 R20, R21.reuse, 0x10, RZ ;  /* 0x0000001015147819 */ /* 0x040fe400000006ff */
[----:B------:R-:W-:Y:S02]  /*def0*/  LOP3.LUT R49, R21, 0xffff0000, RZ, 0xc0, !PT ;  /* 0xffff000015317812 */ /* 0x000fe400078ec0ff */
[C---:B------:R-:W-:Y:S02]  /*df00*/  SHF.L.U32 R21, R23.reuse, 0x10, RZ ;  /* 0x0000001017157819 */ /* 0x040fe400000006ff */
[----:B------:R-:W-:Y:S01]  /*df10*/  LOP3.LUT R50, R23, 0xffff0000, RZ, 0xc0, !PT ;  /* 0xffff000017327812 */ /* 0x000fe200078ec0ff */
[----:B----4-:R-:W-:Y:S01]  /*df20*/  IMAD.U32 R53, R26, 0x10000, RZ ;  /* 0x000100001a357824 */ /* 0x010fe200078e00ff */
[C---:B------:R-:W-:Y:S01]  /*df30*/  SHF.L.U32 R23, R25.reuse, 0x10, RZ ;  /* 0x0000001019177819 */ /* 0x040fe200000006ff */
[----:B------:R-:W-:Y:S01]  /*df40*/  IMAD.U32 R51, R24, 0x10000, RZ ;  /* 0x0001000018337824 */ /* 0x000fe200078e00ff */
[----:B------:R-:W-:Y:S01]  /*df50*/  LOP3.LUT R52, R25, 0xffff0000, RZ, 0xc0, !PT ;  /* 0xffff000019347812 */ /* 0x000fe200078ec0ff */
[----:B------:R-:W-:Y:S01]  /*df60*/  @!P1 FADD.FTZ R53, -R53, -RZ ;  /* 0x800000ff35359221 */ /* 0x000fe20000010100 */
[----:B------:R-:W-:Y:S01]  /*df70*/  LOP3.LUT R25, R26, 0xffff0000, RZ, 0xc0, !PT ;  /* 0xffff00001a197812 */ /* 0x000fe200078ec0ff */
[----:B------:R-:W-:Y:S01]  /*df80*/  @!P1 FADD.FTZ R23, -R23, -RZ ;  /* 0x800000ff17179221 */ /* 0x000fe20000010100 */
[----:B------:R-:W-:Y:S01]  /*df90*/  SHF.L.U32 R26, R27, 0x10, RZ ;  /* 0x000000101b1a7819 */ /* 0x000fe200000006ff */
[----:B------:R-:W-:Y:S01]  /*dfa0*/  @!P1 FADD.FTZ R51, -R51, -RZ ;  /* 0x800000ff33339221 */ /* 0x000fe20000010100 */
[----:B------:R-:W-:Y:S01]  /*dfb0*/  LOP3.LUT R24, R24, 0xffff0000, RZ, 0xc0, !PT ;  /* 0xffff000018187812 */ /* 0x000fe200078ec0ff */
[----:B------:R-:W-:Y:S01]  /*dfc0*/  @!P1 FADD.FTZ R25, -R25, -RZ ;  /* 0x800000ff19199221 */ /* 0x000fe20000010100 */
[----:B------:R-:W-:Y:S01]  /*dfd0*/  LOP3.LUT R22, R22, 0xffff0000, RZ, 0xc0, !PT ;  /* 0xffff000016167812 */ /* 0x000fe200078ec0ff */
[----:B------:R-:W-:Y:S01]  /*dfe0*/  @!P1 FADD.FTZ R26, -R26, -RZ ;  /* 0x800000ff1a1a9221 */ /* 0x000fe20000010100 */
[----:B------:R-:W-:Y:S01]  /*dff0*/  LOP3.LUT R27, R27, 0xffff0000, RZ, 0xc0, !PT ;  /* 0xffff00001b1b7812 */ /* 0x000fe200078ec0ff */
[----:B------:R-:W-:-:S02]  /*e000*/  @!P1 FADD.FTZ R24, -R24, -RZ ;  /* 0x800000ff18189221 */ /* 0x000fc40000010100 */
[----:B------:R-:W-:Y:S02]  /*e010*/  @!P1 FADD.FTZ R52, -R52, -RZ ;  /* 0x800000ff34349221 */ /* 0x000fe40000010100 */
[----:B------:R-:W-:Y:S01]  /*e020*/  FMUL.FTZ R23, R20, R23 ;  /* 0x0000001714177220 */ /* 0x000fe20000410000 */
[----:B--2---:R-:W-:Y:S01]  /*e030*/  SHF.L.U32 R20, R29, 0x10, RZ ;  /* 0x000000101d147819 */ /* 0x004fe200000006ff */
[----:B------:R-:W-:Y:S02]  /*e040*/  @!P1 FADD.FTZ R27, -R27, -RZ ;  /* 0x800000ff1b1b9221 */ /* 0x000fe40000010100 */
[----:B------:R-:W-:Y:S01]  /*e050*/  FMUL.FTZ R53, R48, R53 ;  /* 0x0000003530357220 */ /* 0x000fe20000410000 */
[----:B------:R-:W-:Y:S01]  /*e060*/  LOP3.LUT R48, R29, 0xffff0000, RZ, 0xc0, !PT ;  /* 0xffff00001d307812 */ /* 0x000fe200078ec0ff */
[----:B------:R-:W-:Y:S02]  /*e070*/  FMUL.FTZ R25, R22, R25 ;  /* 0x0000001916197220 */ /* 0x000fe40000410000 */
[----:B------:R-:W-:Y:S01]  /*e080*/  FMUL.FTZ R26, R21, R26 ;  /* 0x0000001a151a7220 */ /* 0x000fe20000410000 */
[C---:B------:R-:W-:Y:S01]  /*e090*/  LOP3.LUT R21, R28.reuse, 0xffff0000, RZ, 0xc0, !PT ;  /* 0xffff00001c157812 */ /* 0x040fe200078ec0ff */
[----:B------:R-:W-:Y:S01]  /*e0a0*/  IMAD.U32 R22, R28, 0x10000, RZ ;  /* 0x000100001c167824 */ /* 0x000fe200078e00ff */
[C---:B------:R-:W-:Y:S01]  /*e0b0*/  LOP3.LUT R28, R30.reuse, 0xffff0000, RZ, 0xc0, !PT ;  /* 0xffff00001e1c7812 */ /* 0x040fe200078ec0ff */
[----:B------:R-:W-:Y:S01]  /*e0c0*/  FMUL.FTZ R33, R33, R24 ;  /* 0x0000001821217220 */ /* 0x000fe20000410000 */
[C---:B------:R-:W-:Y:S01]  /*e0d0*/  SHF.L.U32 R24, R31.reuse, 0x10, RZ ;  /* 0x000000101f187819 */ /* 0x040fe200000006ff */
[----:B------:R-:W-:Y:S01]  /*e0e0*/  IMAD.U32 R29, R30, 0x10000, RZ ;  /* 0x000100001e1d7824 */ /* 0x000fe200078e00ff */
[----:B------:R-:W-:Y:S01]  /*e0f0*/  LOP3.LUT R30, R31, 0xffff0000, RZ, 0xc0, !PT ;  /* 0xffff00001f1e7812 */ /* 0x000fe200078ec0ff */
[----:B------:R-:W-:-:S02]  /*e100*/  FMUL.FTZ R34, R34, R51 ;  /* 0x0000003322227220 */ /* 0x000fc40000410000 */
[----:B------:R-:W-:Y:S02]  /*e110*/  FMUL.FTZ R49, R49, R52 ;  /* 0x0000003431317220 */ /* 0x000fe40000410000 */
[----:B------:R-:W-:Y:S02]  /*e120*/  FMUL.FTZ R27, R50, R27 ;  /* 0x0000001b321b7220 */ /* 0x000fe40000410000 */
[----:B------:R-:W-:Y:S02]  /*e130*/  FFMA.FTZ R5, R5, R22, R34 ;  /* 0x0000001605057223 */ /* 0x000fe40000010022 */
[----:B------:R-:W-:Y:S02]  /*e140*/  FFMA.FTZ R4, R4, R21, R33 ;  /* 0x0000001504047223 */ /* 0x000fe40000010021 */
[----:B------:R-:W-:Y:S02]  /*e150*/  FFMA.FTZ R20, R32, R20, R23 ;  /* 0x0000001420147223 */ /* 0x000fe40000010017 */
[----:B------:R-:W-:Y:S01]  /*e160*/  FFMA.FTZ R49, R0, R48, R49 ;  /* 0x0000003000317223 */ /* 0x000fe20000010031 */
[----:B------:R-:W-:Y:S01]  /*e170*/  F2FP.BF16.PACK_AB R32, R4, R5 ;  /* 0x000000050420723e */ /* 0x000fe200000010ff */
[----:B------:R-:W-:-:S02]  /*e180*/  FFMA.FTZ R16, R16, R29, R53 ;  /* 0x0000001d10107223 */ /* 0x000fc40000010035 */
[----:B------:R-:W-:Y:S01]  /*e190*/  FFMA.FTZ R24, R35, R24, R26 ;  /* 0x0000001823187223 */ /* 0x000fe2000001001a */
[----:B------:R-:W-:Y:S01]  /*e1a0*/  F2FP.BF16.PACK_AB R33, R49, R20 ;  /* 0x000000143121723e */ /* 0x000fe200000010ff */
[----:B------:R-:W-:Y:S02]  /*e1b0*/  FFMA.FTZ R27, R8, R30, R27 ;  /* 0x0000001e081b7223 */ /* 0x000fe4000001001b */
[----:B------:R-:W-:-:S03]  /*e1c0*/  FFMA.FTZ R25, R14, R28, R25 ;  /* 0x0000001c0e197223 */ /* 0x000fc60000010019 */
[----:B------:R-:W-:Y:S02]  /*e1d0*/  F2FP.BF16.PACK_AB R35, R27, R24 ;  /* 0x000000181b23723e */ /* 0x000fe400000010ff */
[----:B------:R-:W-:Y:S02]  /*e1e0*/  F2FP.BF16.PACK_AB R34, R25, R16 ;  /* 0x000000101922723e */ /* 0x000fe400000010ff */
.L_x_977:
[----:B------:R-:W-:Y:S05]  /*e1f0*/  BSYNC B0 ;  /* 0x0000000000007941 */ /* 0x000fea0003800000 */
.L_x_976:
[----:B-----5:R3:W-:Y:S02]  /*e200*/  STS.128 [R211], R32 ;  /* 0x00000020d3007388 */ /* 0x0207e40000000c00 */
.L_x_975:
[----:B------:R-:W-:Y:S05]  /*e210*/  BSYNC B1 ;  /* 0x0000000000017941 */ /* 0x000fea0003800000 */
.L_x_974:
        /* <DEDUP_REMOVED lines=17> */
[----:B--2---:R-:W2:Y:S03]  /*e330*/  LD.E.128 R20, [R20.64+0x80] ;  /* 0x0000800614147980 */ /* 0x004ea6000c101d00 */
[----:B------:R-:W-:Y:S01]  /*e340*/  LEA.HI.X R25, R25, R37, R5, 0x1, P0 ;  /* 0x0000002519197211 */ /* 0x000fe200000f0c05 */
[----:B------:R-:W-:Y:S01]  /*e350*/  IMAD.MOV.U32 R5, RZ, RZ, RZ ;  /* 0x000000ffff057224 */ /* 0x000fe200078e00ff */
[----:B------:R-:W-:-:S04]  /*e360*/  @P1 IADD3 R5, -R15, RZ, RZ ;  /* 0x000000ff0f051210 */ /* 0x000fc80007ffe1ff */
[C---:B------:R-:W-:Y:S01]  /*e370*/  IADD3 R29, P0, R5.reuse, R2, RZ ;  /* 0x00000002051d7210 */ /* 0x040fe20007f1e0ff */
[----:B---3--:R-:W3:Y:S03]  /*e380*/  LD.E.128 R24, [R24.64+0x80] ;  /* 0x0000800618187980 */ /* 0x008ee6000c101d00 */
[----:B------:R-:W-:Y:S02]  /*e390*/  LEA.HI.X.SX32 R5, R5, R3, 0x1, P0 ;  /* 0x0000000305057211 */ /* 0x000fe400000f0eff */
[----:B------:R-:W-:-:S04]  /*e3a0*/  LEA R28, P0, R29, R38, 0x1 ;  /* 0x000000261d1c7211 */ /* 0x000fc800078008ff */
[----:B------:R-:W-:-:S06]  /*e3b0*/  LEA.HI.X R29, R29, R39, R5, 0x1, P0 ;  /* 0x000000271d1d7211 */ /* 0x000fcc00000f0c05 */
[----:B----4-:R-:W4:Y:S01]  /*e3c0*/  LD.E.128 R28, [R28.64+0x80] ;  /* 0x000080061c1c7980 */ /* 0x010f22000c101d00 */
        /* <DEDUP_REMOVED lines=8> */
[C---:B--2---:R-:W-:Y:S01]  /*e450*/  IMAD.U32 R34, R20.reuse, 0x10000, RZ ;  /* 0x0001000014227824 */ /* 0x044fe200078e00ff */
[----:B------:R-:W-:Y:S01]  /*e460*/  LOP3.LUT R33, R20, 0xffff0000, RZ, 0xc0, !PT ;  /* 0xffff000014217812 */ /* 0x000fe200078ec0ff */
[----:B------:R-:W-:Y:S01]  /*e470*/  IMAD.U32 R48, R22, 0x10000, RZ ;  /* 0x0001000016307824 */ /* 0x000fe200078e00ff */
[C---:B------:R-:W-:Y:S02]  /*e480*/  SHF.L.U32 R20, R21.reuse, 0x10, RZ ;  /* 0x0000001015147819 */ /* 0x040fe400000006ff */
[----:B------:R-:W-:Y:S02]  /*e490*/  LOP3.LUT R49, R21, 0xffff0000, RZ, 0xc0, !PT ;  /* 0xffff000015317812 */ /* 0x000fe400078ec0ff */
[C---:B------:R-:W-:Y:S02]  /*e4a0*/  SHF.L.U32 R21, R23.reuse, 0x10, RZ ;  /* 0x0000001017157819 */ /* 0x040fe400000006ff */
[----:B------:R-:W-:Y:S01]  /*e4b0*/  LOP3.LUT R50, R23, 0xffff0000, RZ, 0xc0, !PT ;  /* 0xffff000017327812 */ /* 0x000fe200078ec0ff */
[----:B---3--:R-:W-:Y:S01]  /*e4c0*/  IMAD.U32 R53, R26, 0x10000, RZ ;  /* 0x000100001a357824 */ /* 0x008fe200078e00ff */
        /* <DEDUP_REMOVED lines=16> */
[----:B----4-:R-:W-:Y:S01]  /*e5d0*/  SHF.L.U32 R20, R29, 0x10, RZ ;  /* 0x000000101d147819 */ /* 0x010fe200000006ff */
        /* <DEDUP_REMOVED lines=27> */
.L_x_981:
[----:B------:R-:W-:Y:S05]  /*e790*/  BSYNC B0 ;  /* 0x0000000000007941 */ /* 0x000fea0003800000 */
.L_x_980:
[----:B-----5:R1:W-:Y:S02]  /*e7a0*/  STS.128 [R211+0x2000], R32 ;  /* 0x00200020d3007388 */ /* 0x0203e40000000c00 */
.L_x_979:
[----:B------:R-:W-:Y:S05]  /*e7b0*/  BSYNC B1 ;  /* 0x0000000000017941 */ /* 0x000fea0003800000 */
.L_x_978:
[----:B------:R-:W-:-:S13]  /*e7c0*/  ISETP.GE.AND P0, PT, R9, R11, PT ;  /* 0x0000000b0900720c */ /* 0x000fda0003f06270 */
[----:B------:R1:W-:Y:S01]  /*e7d0*/  @P0 STS.128 [R211+0x4000], RZ ;  /* 0x004000ffd3000388 */ /* 0x0003e20000000c00 */
[----:B------:R-:W-:Y:S05]  /*e7e0*/  @P0 BRA `(.L_x_973) ;  /* 0x0000055000000947 */ /* 0x000fea0003800000 */
[----:B-1-3--:R1:W5:Y:S01]  /*e7f0*/  LD.E.128 R32, [R46.64+0x100] ;  /* 0x000100062e207980 */ /* 0x00a362000c101d00 */
        /* <DEDUP_REMOVED lines=12> */
[----:B------:R-:W3:Y:S03]  /*e8c0*/  LD.E.128 R20, [R20.64+0x100] ;  /* 0x0001000614147980 */ /* 0x000ee6000c101d00 */
[----:B------:R-:W-:Y:S01]  /*e8d0*/  LEA.HI.X R25, R5, R37, R0, 0x1, P0 ;  /* 0x0000002505197211 */ /* 0x000fe200000f0c00 */
[----:B------:R-:W-:Y:S01]  /*e8e0*/  IMAD.MOV.U32 R5, RZ, RZ, RZ ;  /* 0x000000ffff057224 */ /* 0x000fe200078e00ff */
[----:B------:R-:W-:-:S04]  /*e8f0*/  @P1 IADD3 R5, -R15, RZ, RZ ;  /* 0x000000ff0f051210 */ /* 0x000fc80007ffe1ff */
[C---:B------:R-:W-:Y:S01]  /*e900*/  IADD3 R29, P0, R5.reuse, R2, RZ ;  /* 0x00000002051d7210 */ /* 0x040fe20007f1e0ff */
[----:B--2---:R-:W2:Y:S03]  /*e910*/  LD.E.128 R24, [R24.64+0x100] ;  /* 0x0001000618187980 */ /* 0x004ea6000c101d00 */
        /* <DEDUP_REMOVED lines=14> */
[----:B-1----:R-:W-:Y:S01]  /*ea00*/  IMAD.U32 R46, R22, 0x10000, RZ ;  /* 0x00010000162e7824 */ /* 0x002fe200078e00ff */
[C---:B------:R-:W-:Y:S02]  /*ea10*/  SHF.L.U32 R20, R21.reuse, 0x10, RZ ;  /* 0x0000001015147819 */ /* 0x040fe400000006ff */
[----:B------:R-:W-:Y:S02]  /*ea20*/  LOP3.LUT R47, R21, 0xffff0000, RZ, 0xc0, !PT ;  /* 0xffff0000152f7812 */ /* 0x000fe400078ec0ff */
[C---:B------:R-:W-:Y:S02]  /*ea30*/  SHF.L.U32 R21, R23.reuse, 0x10, RZ ;  /* 0x0000001017157819 */ /* 0x040fe400000006ff */
[----:B------:R-:W-:Y:S01]  /*ea40*/  LOP3.LUT R48, R23, 0xffff0000, RZ, 0xc0, !PT ;  /* 0xffff000017307812 */ /* 0x000fe200078ec0ff */
[----:B--2---:R-:W-:Y:S01]  /*ea50*/  IMAD.U32 R51, R26, 0x10000, RZ ;  /* 0x000100001a337824 */ /* 0x004fe200078e00ff */
        /* <DEDUP_REMOVED lines=44> */
.L_x_983:
[----:B------:R-:W-:Y:S05]  /*ed20*/  BSYNC B0 ;  /* 0x0000000000007941 */ /* 0x000fea0003800000 */
.L_x_982:
[----:B-----5:R3:W-:Y:S02]  /*ed30*/  STS.128 [R211+0x4000], R32 ;  /* 0x00400020d3007388 */ /* 0x0207e40000000c00 */
.L_x_973:
[----:B------:R-:W-:Y:S05]  /*ed40*/  BSYNC B2 ;  /* 0x0000000000027941 */ /* 0x000fea0003800000 */
.L_x_972:
[----:B------:R-:W-:Y:S01]  /*ed50*/  IADD3 R0, R162, 0x10, RZ ;  /* 0x00000010a2007810 */ /* 0x000fe20007ffe0ff */
[----:B------:R-:W-:Y:S03]  /*ed60*/  BSSY B2, `(.L_x_984) ;  /* 0x0000119000027945 */ /* 0x000fe60003800000 */
[----:B------:R-:W-:-:S04]  /*ed70*/  ISETP.GE.AND P0, PT, R0, R17, PT ;  /* 0x000000110000720c */ /* 0x000fc80003f06270 */
[----:B------:R-:W-:-:S13]  /*ed80*/  ISETP.LT.OR P0, PT, R72, -0x87, P0 ;  /* 0xffffff794800780c */ /* 0x000fda0000701670 */
[----:B------:R-:W-:Y:S05]  /*ed90*/  @P0 BRA `(.L_x_985) ;  /* 0x0000115000000947 */ /* 0x000fea0003800000 */
[----:B------:R-:W-:Y:S01]  /*eda0*/  ISETP.GE.AND P0, PT, R12, R11, PT ;  /* 0x0000000b0c00720c */ /* 0x000fe20003f06270 */
[----:B------:R-:W-:-:S12]  /*edb0*/  BSSY B1, `(.L_x_986) ;  /* 0x000005a000017945 */ /* 0x000fd80003800000 */
[----:B------:R1:W-:Y:S01]  /*edc0*/  @P0 STS.128 [R211+0x800], RZ ;  /* 0x000800ffd3000388 */ /* 0x0003e20000000c00 */
[----:B------:R-:W-:Y:S05]  /*edd0*/  @P0 BRA `(.L_x_987) ;  /* 0x0000057000000947 */ /* 0x000fea0003800000 */
[----:B-1-3--:R1:W5:Y:S01]  /*ede0*/  LD.E.128 R32, [R44.64] ;  /* 0x000000062c207980 */ /* 0x00a362000c101d00 */
[----:B------:R-:W-:Y:S01]  /*edf0*/  ISETP.GE.AND P0, PT, R12, R7, PT ;  /* 0x000000070c00720c */ /* 0x000fe20003f06270 */
[----:B------:R-:W-:-:S12]  /*ee00*/  BSSY B0, `(.L_x_988) ;  /* 0x0000053000007945 */ /* 0x000fd80003800000 */
[----:B------:R-:W-:Y:S05]  /*ee10*/  @P0 BRA `(.L_x_989) ;  /* 0x0000051000000947 */ /* 0x000fea0003800000 */
[-C--:B------:R-:W-:Y:S01]  /*ee20*/  ISETP.GE.AND P0, PT, R12, R15.reuse, PT ;  /* 0x0000000f0c00720c */ /* 0x080fe20003f06270 */
[----:B------:R-:W-:Y:S01]  /*ee30*/  IMAD.MOV.U32 R23, RZ, RZ, RZ ;  /* 0x000000ffff177224 */ /* 0x000fe200078e00ff */
[C---:B------:R-:W-:Y:S02]  /*ee40*/  IADD3 R5, P1, R6.reuse, R2, RZ ;  /* 0x0000000206057210 */ /* 0x040fe40007f3e0ff */
[----:B------:R-:W-:Y:S02]  /*ee50*/  MOV R21, R15 ;  /* 0x0000000f00157202 */ /* 0x000fe40000000f00 */
[----:B------:R-:W-:-:S07]  /*ee60*/  LEA.HI.X.SX32 R4, R6, R3, 0x1, P1 ;  /* 0x0000000306047211 */ /* 0x000fce00008f0eff */
[--C-:B------:R-:W-:Y:S02]  /*ee70*/  @P0 IMAD.MOV R23, RZ, RZ, -R15.reuse ;  /* 0x000000ffff170224 */ /* 0x100fe400078e0a0f */
[----:B------:R-:W-:Y:S02]  /*ee80*/  IMAD.MOV.U32 R8, RZ, RZ, RZ ;  /* 0x000000ffff087224 */ /* 0x000fe400078e00ff */
[----:B------:R-:W-:Y:S01]  /*ee90*/  @P0 IMAD.MOV R21, RZ, RZ, -R15 ;  /* 0x000000ffff150224 */ /* 0x000fe200078e0a0f */
[----:B------:R-:W-:-:S04]  /*eea0*/  IADD3 R25, P1, R23, R5, RZ ;  /* 0x0000000517197210 */ /* 0x000fc80007f3e0ff */
[----:B------:R-:W-:Y:S02]  /*eeb0*/  LEA.HI.X.SX32 R23, R23, R4, 0x1, P1 ;  /* 0x0000000417177211 */ /* 0x000fe400008f0eff */
[----:B------:R-:W-:Y:S02]  /*eec0*/  LEA R24, P1, R25, R36, 0x1 ;  /* 0x0000002419187211 */ /* 0x000fe400078208ff */
[----:B------:R-:W-:Y:S02]  /*eed0*/  @P0 IADD3 R8, -R15, RZ, RZ ;  /* 0x000000ff0f080210 */ /* 0x000fe40007ffe1ff */
[----:B------:R-:W-:Y:S01]  /*eee0*/  LEA.HI.X R25, R25, R37, R23, 0x1, P1 ;  /* 0x0000002519197211 */ /* 0x000fe200008f0c17 */
[----:B------:R-:W-:Y:S01]  /*eef0*/  IMAD.WIDE R20, R21, 0x2, R44 ;  /* 0x0000000215147825 */ /* 0x000fe200078e022c */
[----:B------:R-:W-:-:S04]  /*ef00*/  IADD3 R5, P1, R8, R5, RZ ;  /* 0x0000000508057210 */ /* 0x000fc80007f3e0ff */
[----:B------:R-:W3:Y:S01]  /*ef10*/  LD.E.128 R24, [R24.64] ;  /* 0x0000000618187980 */ /* 0x000ee2000c101d00 */
[----:B------:R-:W-:Y:S02]  /*ef20*/  LEA.HI.X.SX32 R4, R8, R4, 0x1, P1 ;  /* 0x0000000408047211 */ /* 0x000fe400008f0eff */
[C---:B------:R-:W-:Y:S01]  /*ef30*/  LEA R28, P1, R5.reuse, R38, 0x1 ;  /* 0x00000026051c7211 */ /* 0x040fe200078208ff */
[----:B--2---:R-:W2:Y:S03]  /*ef40*/  LD.E.128 R20, [R20.64] ;  /* 0x0000000614147980 */ /* 0x004ea6000c101d00 */
[----:B------:R-:W-:-:S06]  /*ef50*/  LEA.HI.X R29, R5, R39, R4, 0x1, P1 ;  /* 0x00000027051d7211 */ /* 0x000fcc00008f0c04 */
[----:B----4-:R-:W4:Y:S01]  /*ef60*/  LD.E.128 R28, [R28.64] ;  /* 0x000000061c1c7980 */ /* 0x010f22000c101d00 */
[C---:B-----5:R-:W-:Y:S01]  /*ef70*/  IMAD.U32 R8, R32.reuse, 0x10000, RZ ;  /* 0x0001000020087824 */ /* 0x060fe200078e00ff */
[----:B------:R-:W-:Y:S01]  /*ef80*/  LOP3.LUT R5, R32, 0xffff0000, RZ, 0xc0, !PT ;  /* 0xffff000020057812 */ /* 0x000fe200078ec0ff */
[C---:B------:R-:W-:Y:S01]  /*ef90*/  IMAD.U32 R46, R35.reuse, 0x10000, RZ ;  /* 0x00010000232e7824 */ /* 0x040fe200078e00ff */
[C---:B------:R-:W-:Y:S02]  /*efa0*/  SHF.L.U32 R32, R34.reuse, 0x10, RZ ;  /* 0x0000001022207819 */ /* 0x040fe400000006ff */
[----:B------:R-:W-:Y:S02]  /*efb0*/  LOP3.LUT R16, R34, 0xffff0000, RZ, 0xc0, !PT ;  /* 0xffff000022107812 */ /* 0x000fe400078ec0ff */
[----:B------:R-:W-:Y:S02]  /*efc0*/  LOP3.LUT R14, R35, 0xffff0000, RZ, 0xc0, !PT ;  /* 0xffff0000230e7812 */ /* 0x000fe400078ec0ff */
[C---:B------:R-:W-:Y:S01]  /*efd0*/  LOP3.LUT R4, R33.reuse, 0xffff0000, RZ, 0xc0, !PT ;  /* 0xffff000021047812 */ /* 0x040fe200078ec0ff */
[----:B------:R-:W-:-:S02]  /*efe0*/  IMAD.U32 R33, R33, 0x10000, RZ ;  /* 0x0001000021217824 */ /* 0x000fc400078e00ff */
[C---:B---3--:R-:W-:Y:S01]  /*eff0*/  IMAD.U32 R35, R24.reuse, 0x10000, RZ ;  /* 0x0001000018237824 */ /* 0x048fe200078e00ff */
[----:B------:R-:W-:Y:S01]  /*f000*/  LOP3.LUT R34, R24, 0xffff0000, RZ, 0xc0, !PT ;  /* 0xffff000018227812 */ /* 0x000fe200078ec0ff */
[----:B------:R-:W-:Y:S01]  /*f010*/  IMAD.U32 R47, R26, 0x10000, RZ ;  /* 0x000100001a2f7824 */ /* 0x000fe200078e00ff */
[C---:B------:R-:W-:Y:S01]  /*f020*/  SHF.L.U32 R24, R25.reuse, 0x10, RZ ;  /* 0x0000001019187819 */ /* 0x040fe200000006ff */
[----:B--2---:R-:W-:Y:S01]  /*f030*/  IMAD.U32 R50, R20, 0x10000, RZ ;  /* 0x0001000014327824 */ /* 0x004fe200078e00ff */
[----:B------:R-:W-:Y:S01]  /*f040*/  LOP3.LUT R48, R25, 0xffff0000, RZ, 0xc0, !PT ;  /* 0xffff000019307812 */ /* 0x000fe200078ec0ff */
[----:B------:R-:W-:Y:S01]  /*f050*/  IMAD.U32 R52, R22, 0x10000, RZ ;  /* 0x0001000016347824 */ /* 0x000fe200078e00ff */
[----:B------:R-:W-:Y:S01]  /*f060*/  SHF.L.U32 R25, R27, 0x10, RZ ;  /* 0x000000101b197819 */ /* 0x000fe200000006ff */
[----:B------:R-:W-:Y:S01]  /*f070*/  @!P0 FADD.FTZ R35, -R35, -RZ ;  /* 0x800000ff23238221 */ /* 0x000fe20000010100 */
        /* <DEDUP_REMOVED lines=11> */
[----:B------:R-:W-:Y:S01]  /*f130*/  @!P0 FADD.FTZ R24, -R24, -RZ ;  /* 0x800000ff18188221 */ /* 0x000fe20000010100 */
[----:B------:R-:W-:Y:S01]  /*f140*/  SHF.L.U32 R20, R23, 0x10, RZ ;  /* 0x0000001017147819 */ /* 0x000fe200000006ff */
[----:B------:R-:W-:Y:S01]  /*f150*/  FMUL.FTZ R53, R53, R48 ;  /* 0x0000003035357220 */ /* 0x000fe20000410000 */
[----:B------:R-:W-:Y:S01]  /*f160*/  LOP3.LUT R22, R23, 0xffff0000, RZ, 0xc0, !PT ;  /* 0xffff000017167812 */ /* 0x000fe200078ec0ff */
[----:B------:R-:W-:Y:S01]  /*f170*/  @!P0 FADD.FTZ R47, -R47, -RZ ;  /* 0x800000ff2f2f8221 */ /* 0x000fe20000010100 */
[C---:B----4-:R-:W-:Y:S01]  /*f180*/  LOP3.LUT R48, R29.reuse, 0xffff0000, RZ, 0xc0, !PT ;  /* 0xffff00001d307812 */ /* 0x050fe200078ec0ff */
[----:B------:R-:W-:Y:S01]  /*f190*/  FMUL.FTZ R25, R20, R25 ;  /* 0x0000001914197220 */ /* 0x000fe20000410000 */
[----:B------:R-:W-:Y:S01]  /*f1a0*/  SHF.L.U32 R20, R29, 0x10, RZ ;  /* 0x000000101d147819 */ /* 0x000fe200000006ff */
        /* <DEDUP_REMOVED lines=11> */
[----:B------:R-:W-:Y:S02]  /*f260*/  FMUL.FTZ R47, R52, R47 ;  /* 0x0000002f342f7220 */ /* 0x000fe40000410000 */
[----:B------:R-:W-:Y:S02]  /*f270*/  FFMA.FTZ R8, R8, R23, R35 ;  /* 0x0000001708087223 */ /* 0x000fe40000010023 */
[----:B------:R-:W-:Y:S02]  /*f280*/  FFMA.FTZ R5, R5, R22, R34 ;  /* 0x0000001605057223 */ /* 0x000fe40000010022 */
[----:B------:R-:W-:-:S02]  /*f290*/  FFMA.FTZ R20, R33, R20, R24 ;  /* 0x0000001421147223 */ /* 0x000fc40000010018 */
[----:B------:R-:W-:Y:S02]  /*f2a0*/  FFMA.FTZ R53, R4, R48, R53 ;  /* 0x0000003004357223 */ /* 0x000fe40000010035 */
[----:B------:R-:W-:Y:S01]  /*f2b0*/  FFMA.FTZ R29, R32, R29, R47 ;  /* 0x0000001d201d7223 */ /* 0x000fe2000001002f */
[----:B------:R-:W-:Y:S01]  /*f2c0*/  F2FP.BF16.PACK_AB R32, R5, R8 ;  /* 0x000000080520723e */ /* 0x000fe200000010ff */
[----:B------:R-:W-:Y:S01]  /*f2d0*/  FFMA.FTZ R16, R16, R28, R21 ;  /* 0x0000001c10107223 */ /* 0x000fe20000010015 */
[----:B------:R-:W-:Y:S01]  /*f2e0*/  F2FP.BF16.PACK_AB R33, R53, R20 ;  /* 0x000000143521723e */ /* 0x000fe200000010ff */
[----:B------:R-:W-:Y:S02]  /*f2f0*/  FFMA.FTZ R25, R46, R26, R25 ;  /* 0x0000001a2e197223 */ /* 0x000fe40000010019 */
[----:B------:R-:W-:Y:S01]  /*f300*/  FFMA.FTZ R14, R14, R30, R27 ;  /* 0x0000001e0e0e7223 */ /* 0x000fe2000001001b */
[----:B------:R-:W-:-:S04]  /*f310*/  F2FP.BF16.PACK_AB R34, R16, R29 ;  /* 0x0000001d1022723e */ /* 0x000fc800000010ff */
[----:B------:R-:W-:Y:S02]  /*f320*/  F2FP.BF16.PACK_AB R35, R14, R25 ;  /* 0x000000190e23723e */ /* 0x000fe400000010ff */
.L_x_989:
[----:B------:R-:W-:Y:S05]  /*f330*/  BSYNC B0 ;  /* 0x0000000000007941 */ /* 0x000fea0003800000 */
.L_x_988:
[----:B-----5:R3:W-:Y:S02]  /*f340*/  STS.128 [R211+0x800], R32 ;  /* 0x00080020d3007388 */ /* 0x0207e40000000c00 */
.L_x_987:
[----:B------:R-:W-:Y:S05]  /*f350*/  BSYNC B1 ;  /* 0x0000000000017941 */ /* 0x000fea0003800000 */
.L_x_986:
        /* <DEDUP_REMOVED lines=8> */
[-C--:B------:R-:W-:Y:S01]  /*f3e0*/  ISETP.GE.AND P0, PT, R10, R15.reuse, PT ;  /* 0x0000000f0a00720c */ /* 0x080fe20003f06270 */
[----:B------:R-:W-:Y:S01]  /*f3f0*/  IMAD.MOV.U32 R23, RZ, RZ, RZ ;  /* 0x000000ffff177224 */ /* 0x000fe200078e00ff */
[----:B------:R-:W-:Y:S02]  /*f400*/  IADD3 R4, R6, 0x40, RZ ;  /* 0x0000004006047810 */ /* 0x000fe40007ffe0ff */
[----:B------:R-:W-:Y:S02]  /*f410*/  MOV R21, R15 ;  /* 0x0000000f00157202 */ /* 0x000fe40000000f00 */
[----:B------:R-:W-:-:S04]  /*f420*/  IADD3 R5, P1, R4, R2, RZ ;  /* 0x0000000204057210 */ /* 0x000fc80007f3e0ff */
[----:B------:R-:W-:-:S03]  /*f430*/  LEA.HI.X.SX32 R4, R4, R3, 0x1, P1 ;  /* 0x0000000304047211 */ /* 0x000fc600008f0eff */
        /* <DEDUP_REMOVED lines=13> */
[----:B--2---:R-:W2:Y:S03]  /*f510*/  LD.E.128 R20, [R20.64+0x80] ;  /* 0x0000800614147980 */ /* 0x004ea6000c101d00 */
        /* <DEDUP_REMOVED lines=62> */
.L_x_993:
[----:B------:R-:W-:Y:S05]  /*f900*/  BSYNC B0 ;  /* 0x0000000000007941 */ /* 0x000fea0003800000 */
.L_x_992:
[----:B-----5:R3:W-:Y:S02]  /*f910*/  STS.128 [R211+0x2800], R32 ;  /* 0x00280020d3007388 */ /* 0x0207e40000000c00 */
.L_x_991:
[----:B------:R-:W-:Y:S05]  /*f920*/  BSYNC B1 ;  /* 0x0000000000017941 */ /* 0x000fea0003800000 */
.L_x_990:
[----:B------:R-:W-:-:S13]  /*f930*/  ISETP.GE.AND P0, PT, R9, R11, PT ;  /* 0x0000000b0900720c */ /* 0x000fda0003f06270 */
[----:B------:R1:W-:Y:S01]  /*f940*/  @P0 STS.128 [R211+0x4800], RZ ;  /* 0x004800ffd3000388 */ /* 0x0003e20000000c00 */
[----:B------:R-:W-:Y:S05]  /*f950*/  @P0 BRA `(.L_x_985) ;  /* 0x0000059000000947 */ /* 0x000fea0003800000 */
[----:B------:R1:W5:Y:S01]  /*f960*/  LD.E.128 R20, [R44.64+0x100] ;  /* 0x000100062c147980 */ /* 0x000362000c101d00 */
        /* <DEDUP_REMOVED lines=19> */
[----:B--2---:R-:W2:Y:S01]  /*faa0*/  LD.E.128 R24, [R24.64] ;  /* 0x0000000618187980 */ /* 0x004ea2000c101d00 */
[----:B------:R-:W-:Y:S02]  /*fab0*/  LEA.HI.X.SX32 R4, R6, R4, 0x1, P1 ;  /* 0x0000000406047211 */ /* 0x000fe400008f0eff */
[C---:B-1-3--:R-:W-:Y:S01]  /*fac0*/  LEA R32, P1, R5.reuse, R38, 0x1 ;  /* 0x0000002605207211 */ /* 0x04afe200078208ff */
[----:B------:R-:W3:Y:S03]  /*fad0*/  LD.E.128 R28, [R28.64+0x100] ;  /* 0x000100061c1c7980 */ /* 0x000ee6000c101d00 */
[----:B------:R-:W-:-:S06]  /*fae0*/  LEA.HI.X R33, R5, R39, R4, 0x1, P1 ;  /* 0x0000002705217211 */ /* 0x000fcc00008f0c04 */
[----:B----4-:R-:W4:Y:S01]  /*faf0*/  LD.E.128 R32, [R32.64] ;  /* 0x0000000620207980 */ /* 0x010f22000c101d00 */
[C---:B-----5:R-:W-:Y:S01]  /*fb00*/  IMAD.U32 R6, R20.reuse, 0x10000, RZ ;  /* 0x0001000014067824 */ /* 0x060fe200078e00ff */
[----:B------:R-:W-:Y:S01]  /*fb10*/  LOP3.LUT R5, R20, 0xffff0000, RZ, 0xc0, !PT ;  /* 0xffff000014057812 */ /* 0x000fe200078ec0ff */
[C---:B------:R-:W-:Y:S01]  /*fb20*/  IMAD.U32 R20, R21.reuse, 0x10000, RZ ;  /* 0x0001000015147824 */ /* 0x040fe200078e00ff */
[----:B------:R-:W-:Y:S01]  /*fb30*/  LOP3.LUT R4, R21, 0xffff0000, RZ, 0xc0, !PT ;  /* 0xffff000015047812 */ /* 0x000fe200078ec0ff */
[C---:B------:R-:W-:Y:S01]  /*fb40*/  IMAD.U32 R44, R23.reuse, 0x10000, RZ ;  /* 0x00010000172c7824 */ /* 0x040fe200078e00ff */
[C---:B------:R-:W-:Y:S02]  /*fb50*/  SHF.L.U32 R16, R22.reuse, 0x10, RZ ;  /* 0x0000001016107819 */ /* 0x040fe400000006ff */
[----:B------:R-:W-:Y:S02]  /*fb60*/  LOP3.LUT R14, R22, 0xffff0000, RZ, 0xc0, !PT ;  /* 0xffff0000160e7812 */ /* 0x000fe400078ec0ff */
[----:B------:R-:W-:-:S02]  /*fb70*/  LOP3.LUT R8, R23, 0xffff0000, RZ, 0xc0, !PT ;  /* 0xffff000017087812 */ /* 0x000fc400078ec0ff */
[C---:B--2---:R-:W-:Y:S01]  /*fb80*/  SHF.L.U32 R21, R25.reuse, 0x10, RZ ;  /* 0x0000001019157819 */ /* 0x044fe200000006ff */
[----:B------:R-:W-:Y:S01]  /*fb90*/  IMAD.U32 R23, R24, 0x10000, RZ ;  /* 0x0001000018177824 */ /* 0x000fe200078e00ff */
[----:B------:R-:W-:Y:S01]  /*fba0*/  LOP3.LUT R46, R25, 0xffff0000, RZ, 0xc0, !PT ;  /* 0xffff0000192e7812 */ /* 0x000fe200078ec0ff */
[----:B------:R-:W-:Y:S01]  /*fbb0*/  IMAD.U32 R45, R26, 0x10000, RZ ;  /* 0x000100001a2d7824 */ /* 0x000fe200078e00ff */
[----:B------:R-:W-:Y:S01]  /*fbc0*/  LOP3.LUT R22, R24, 0xffff0000, RZ, 0xc0, !PT ;  /* 0xffff000018167812 */ /* 0x000fe200078ec0ff */
[----:B------:R-:W-:Y:S01]  /*fbd0*/  IMAD.U32 R24, R27, 0x10000, RZ ;  /* 0x000100001b187824 */ /* 0x000fe200078e00ff */
[----:B------:R-:W-:Y:S01]  /*fbe0*/  LOP3.LUT R25, R26, 0xffff0000, RZ, 0xc0, !PT ;  /* 0xffff00001a197812 */ /* 0x000fe200078ec0ff */
[----:B------:R-:W-:Y:S01]  /*fbf0*/  @!P0 FADD.FTZ R23, -R23, -RZ ;  /* 0x800000ff17178221 */ /* 0x000fe20000010100 */
[----:B------:R-:W-:Y:S01]  /*fc00*/  LOP3.LUT R26, R27, 0xffff0000, RZ, 0xc0, !PT ;  /* 0xffff00001b1a7812 */ /* 0x000fe200078ec0ff */
[----:B------:R-:W-:Y:S01]  /*fc10*/  @!P0 FADD.FTZ R22, -R22, -RZ ;  /* 0x800000ff16168221 */ /* 0x000fe20000010100 */
[----:B---3--:R-:W-:Y:S01]  /*fc20*/  SHF.L.U32 R48, R28, 0x10, RZ ;  /* 0x000000101c307819 */ /* 0x008fe200000006ff */
[----:B------:R-:W-:Y:S01]  /*fc30*/  @!P0 FADD.FTZ R24, -R24, -RZ ;  /* 0x800000ff18188221 */ /* 0x000fe20000010100 */
[----:B------:R-:W-:Y:S01]  /*fc40*/  LOP3.LUT R27, R28, 0xffff0000, RZ, 0xc0, !PT ;  /* 0xffff00001c1b7812 */ /* 0x000fe200078ec0ff */
[C---:B------:R-:W-:Y:S01]  /*fc50*/  IMAD.U32 R28, R29.reuse, 0x10000, RZ ;  /* 0x000100001d1c7824 */ /* 0x040fe200078e00ff */
[----:B------:R-:W-:Y:S01]  /*fc60*/  LOP3.LUT R47, R29, 0xffff0000, RZ, 0xc0, !PT ;  /* 0xffff00001d2f7812 */ /* 0x000fe200078ec0ff */
[C---:B------:R-:W-:Y:S01]  /*fc70*/  IMAD.U32 R29, R31.reuse, 0x10000, RZ ;  /* 0x000100001f1d7824 */ /* 0x040fe200078e00ff */
[----:B------:R-:W-:Y:S01]  /*fc80*/  LOP3.LUT R31, R31, 0xffff0000, RZ, 0xc0, !PT ;  /* 0xffff00001f1f7812 */ /* 0x000fe200078ec0ff */
[----:B------:R-:W-:Y:S01]  /*fc90*/  @!P0 FADD.FTZ R26, -R26, -RZ ;  /* 0x800000ff1a1a8221 */ /* 0x000fe20000010100 */
[C---:B------:R-:W-:Y:S01]  /*fca0*/  SHF.L.U32 R50, R30.reuse, 0x10, RZ ;  /* 0x000000101e327819 */ /* 0x040fe200000006ff */
[----:B------:R-:W-:Y:S01]  /*fcb0*/  @!P0 FADD.FTZ R25, -R25, -RZ ;  /* 0x800000ff19198221 */ /* 0x000fe20000010100 */
[----:B------:R-:W-:Y:S01]  /*fcc0*/  LOP3.LUT R30, R30, 0xffff0000, RZ, 0xc0, !PT ;  /* 0xffff00001e1e7812 */ /* 0x000fe200078ec0ff */
[----:B------:R-:W-:Y:S01]  /*fcd0*/  FMUL.FTZ R22, R27, R22 ;  /* 0x000000161b167220 */ /* 0x000fe20000410000 */
[C---:B----4-:R-:W-:Y:S01]  /*fce0*/  SHF.L.U32 R27, R32.reuse, 0x10, RZ ;  /* 0x00000010201b7819 */ /* 0x050fe200000006ff */
[----:B------:R-:W-:Y:S01]  /*fcf0*/  FMUL.FTZ R31, R31, R26 ;  /* 0x0000001a1f1f7220 */ /* 0x000fe20000410000 */
[----:B------:R-:W-:Y:S01]  /*fd00*/  LOP3.LUT R26, R32, 0xffff0000, RZ, 0xc0, !PT ;  /* 0xffff0000201a7812 */ /* 0x000fe200078ec0ff */
[----:B------:R-:W-:Y:S01]  /*fd10*/  @!P0 FADD.FTZ R21, -R21, -RZ ;  /* 0x800000ff15158221 */ /* 0x000fe20000010100 */
[----:B------:R-:W-:Y:S01]  /*fd20*/  SHF.L.U32 R32, R34, 0x10, RZ ;  /* 0x0000001022207819 */ /* 0x000fe200000006ff */
[----:B------:R-:W-:-:S02]  /*fd30*/  @!P0 FADD.FTZ R46, -R46, -RZ ;  /* 0x800000ff2e2e8221 */ /* 0x000fc40000010100 */
[----:B------:R-:W-:Y:S02]  /*fd40*/  FMUL.FTZ R23, R48, R23 ;  /* 0x0000001730177220 */ /* 0x000fe40000410000 */
[----:B------:R-:W-:Y:S02]  /*fd50*/  @!P0 FADD.FTZ R45, -R45, -RZ ;  /* 0x800000ff2d2d8221 */ /* 0x000fe40000010100 */
[----:B------:R-:W-:Y:S02]  /*fd60*/  FMUL.FTZ R29, R29, R24 ;  /* 0x000000181d1d7220 */ /* 0x000fe40000410000 */
[----:B------:R-:W-:Y:S01]  /*fd70*/  FMUL.FTZ R25, R30, R25 ;  /* 0x000000191e197220 */ /* 0x000fe20000410000 */
[----:B------:R-:W-:Y:S01]  /*fd80*/  LOP3.LUT R30, R34, 0xffff0000, RZ, 0xc0, !PT ;  /* 0xffff0000221e7812 */ /* 0x000fe200078ec0ff */
[C---:B------:R-:W-:Y:S01]  /*fd90*/  IMAD.U32 R24, R33.reuse, 0x10000, RZ ;  /* 0x0001000021187824 */ /* 0x040fe200078e00ff */
[----:B------:R-:W-:Y:S01]  /*fda0*/  LOP3.LUT R33, R33, 0xffff0000, RZ, 0xc0, !PT ;  /* 0xffff000021217812 */ /* 0x000fe200078ec0ff */
[----:B------:R-:W-:Y:S01]  /*fdb0*/  FMUL.FTZ R21, R28, R21 ;  /* 0x000000151c157220 */ /* 0x000fe20000410000 */
[----:B------:R-:W-:Y:S01]  /*fdc0*/  LOP3.LUT R34, R35, 0xffff0000, RZ, 0xc0, !PT ;  /* 0xffff000023227812 */ /* 0x000fe200078ec0ff */
[----:B------:R-:W-:-:S02]  /*fdd0*/  FMUL.FTZ R47, R47, R46 ;  /* 0x0000002e2f2f7220 */ /* 0x000fc40000410000 */
[----:B------:R-:W-:Y:S02]  /*fde0*/  FMUL.FTZ R45, R50, R45 ;  /* 0x0000002d322d7220 */ /* 0x000fe40000410000 */
[----:B------:R-:W-:Y:S02]  /*fdf0*/  IMAD.U32 R28, R35, 0x10000, RZ ;  /* 0x00010000231c7824 */ /* 0x000fe400078e00ff */
        /* <DEDUP_REMOVED lines=8> */
[----:B------:R-:W-:Y:S01]  /*fe80*/  FFMA.FTZ R28, R44, R28, R29 ;  /* 0x0000001c2c1c7223 */ /* 0x000fe2000001001d */
[----:B------:R-:W-:Y:S01]  /*fe90*/  MOV R20, R5 ;  /* 0x0000000500147202 */ /* 0x000fe20000000f00 */
[----:B------:R-:W-:Y:S01]  /*fea0*/  FFMA.FTZ R31, R8, R34, R31 ;  /* 0x00000022081f7223 */ /* 0x000fe2000001001f */
[----:B------:R-:W-:-:S04]  /*feb0*/  F2FP.BF16.PACK_AB R22, R25, R16 ;  /* 0x000000101916723e */ /* 0x000fc800000010ff */
[----:B------:R-:W-:Y:S02]  /*fec0*/  F2FP.BF16.PACK_AB R23, R31, R28 ;  /* 0x0000001c1f17723e */ /* 0x000fe400000010ff */
.L_x_995:
[----:B------:R-:W-:Y:S05]  /*fed0*/  BSYNC B0 ;  /* 0x0000000000007941 */ /* 0x000fea0003800000 */
.L_x_994:
[----:B-----5:R1:W-:Y:S02]  /*fee0*/  STS.128 [R211+0x4800], R20 ;  /* 0x00480014d3007388 */ /* 0x0203e40000000c00 */
.L_x_985:
[----:B------:R-:W-:Y:S05]  /*fef0*/  BSYNC B2 ;  /* 0x0000000000027941 */ /* 0x000fea0003800000 */
.L_x_984:
        /* <DEDUP_REMOVED lines=13> */
[----:B------:R-:W-:Y:S01]  /*ffd0*/  ISETP.GE.AND P0, PT, R12, R15, PT ;  /* 0x0000000f0c00720c */ /* 0x000fe20003f06270 */
[----:B------:R-:W-:Y:S02]  /*ffe0*/  IMAD.SHL.U32 R4, R15, 0x20, RZ ;  /* 0x000000200f047824 */ /* 0x000fe400078e00ff */
[----:B------:R-:W-:Y:S02]  /*fff0*/  IMAD.MOV.U32 R23, RZ, RZ, RZ ;  /* 0x000000ffff177224 */ /* 0x000fe400078e00ff */
[----:B------:R-:W-:Y:S01]  /*10000*/  IMAD.MOV.U32 R21, RZ, RZ, R15 ;  /* 0x000000ffff157224 */ /* 0x000fe200078e000f */
[----:B------:R-:W-:-:S04]  /*10010*/  IADD3 R5, P1, R4, R2, RZ ;  /* 0x0000000204057210 */ /* 0x000fc80007f3e0ff */
[----:B------:R-:W-:-:S03]  /*10020*/  LEA.HI.X.SX32 R4, R4, R3, 0x1, P1 ;  /* 0x0000000304047211 */ /* 0x000fc600008f0eff */
[----:B------:R-:W-:Y:S01]  /*10030*/  @P0 IADD3 R23, -R15, RZ, RZ ;  /* 0x000000ff0f170210 */ /* 0x000fe20007ffe1ff */
[----:B------:R-:W-:-:S03]  /*10040*/  @P0 IMAD.MOV R21, RZ, RZ, -R15 ;  /* 0x000000ffff150224 */ /* 0x000fc600078e0a0f */
[----:B------:R-:W-:-:S04]  /*10050*/  IADD3 R25, P1, R23, R5, RZ ;  /* 0x0000000517197210 */ /* 0x000fc80007f3e0ff */
[----:B------:R-:W-:Y:S02]  /*10060*/  LEA.HI.X.SX32 R23, R23, R4, 0x1, P1 ;  /* 0x0000000417177211 */ /* 0x000fe400008f0eff */
[C---:B------:R-:W-:Y:S02]  /*10070*/  LEA R24, P1, R25.reuse, R36, 0x1 ;  /* 0x0000002419187211 */ /* 0x040fe400078208ff */
[----:B------:R-:W-:Y:S01]  /*10080*/  MOV R8, RZ ;  /* 0x000000ff00087202 */ /* 0x000fe20000000f00 */
[----:B------:R-:W-:Y:S01]  /*10090*/  @P0 IMAD.MOV R8, RZ, RZ, -R15 ;  /* 0x000000ffff080224 */ /* 0x000fe200078e0a0f */
[----:B------:R-:W-:Y:S01]  /*100a0*/  LEA.HI.X R25, R25, R37, R23, 0x1, P1 ;  /* 0x0000002519197211 */ /* 0x000fe200008f0c17 */
[----:B------:R-:W-:-:S03]  /*100b0*/  IMAD.WIDE R20, R21, 0x2, R42 ;  /* 0x0000000215147825 */ /* 0x000fc600078e022a */
[C---:B------:R-:W-:Y:S02]  /*100c0*/  IADD3 R5, P1, R8.reuse, R5, RZ ;  /* 0x0000000508057210 */ /* 0x040fe40007f3e0ff */
[----:B------:R-:W3:Y:S02]  /*100d0*/  LD.E.128 R24, [R24.64] ;  /* 0x0000000618187980 */ /* 0x000ee4000c101d00 */
        /* <DEDUP_REMOVED lines=8> */
[----:B------:R-:W-:Y:S02]  /*10160*/  LOP3.LUT R16, R34, 0xffff0000, RZ, 0xc0, !PT ;  /* 0xffff000022107812 */ /* 0x000fe400078ec0ff */
[C---:B------:R-:W-:Y:S02]  /*10170*/  LOP3.LUT R14, R35.reuse, 0xffff0000, RZ, 0xc0, !PT ;  /* 0xffff0000230e7812 */ /* 0x040fe400078ec0ff */
[----:B------:R-:W-:Y:S02]  /*10180*/  SHF.L.U32 R44, R35, 0x10, RZ ;  /* 0x00000010232c7819 */ /* 0x000fe400000006ff */
[----:B------:R-:W-:-:S02]  /*10190*/  LOP3.LUT R4, R33, 0xffff0000, RZ, 0xc0, !PT ;  /* 0xffff000021047812 */ /* 0x000fc400078ec0ff */
[----:B------:R-:W-:Y:S01]  /*101a0*/  SHF.L.U32 R33, R33, 0x10, RZ ;  /* 0x0000001021217819 */ /* 0x000fe200000006ff */
[C---:B---3--:R-:W-:Y:S01]  /*101b0*/  IMAD.U32 R35, R24.reuse, 0x10000, RZ ;  /* 0x0001000018237824 */ /* 0x048fe200078e00ff */
[----:B------:R-:W-:Y:S01]  /*101c0*/  LOP3.LUT R34, R24, 0xffff0000, RZ, 0xc0, !PT ;  /* 0xffff000018227812 */ /* 0x000fe200078ec0ff */
[----:B------:R-:W-:Y:S01]  /*101d0*/  IMAD.U32 R45, R26, 0x10000, RZ ;  /* 0x000100001a2d7824 */ /* 0x000fe200078e00ff */
[----:B------:R-:W-:Y:S01]  /*101e0*/  SHF.L.U32 R24, R25, 0x10, RZ ;  /* 0x0000001019187819 */ /* 0x000fe200000006ff */
[----:B------:R-:W-:Y:S01]  /*101f0*/  @!P0 FADD.FTZ R35, -R35, -RZ ;  /* 0x800000ff23238221 */ /* 0x000fe20000010100 */
        /* <DEDUP_REMOVED lines=47> */
.L_x_1001:
[----:B------:R-:W-:Y:S05]  /*104f0*/  BSYNC B0 ;  /* 0x0000000000007941 */ /* 0x000fea0003800000 */
.L_x_1000:
[----:B-----5:R3:W-:Y:S02]  /*10500*/  STS.128 [R211+0x1000], R32 ;  /* 0x00100020d3007388 */ /* 0x0207e40000000c00 */
.L_x_999:
[----:B------:R-:W-:Y:S05]  /*10510*/  BSYNC B1 ;  /* 0x0000000000017941 */ /* 0x000fea0003800000 */
.L_x_998:
        /* <DEDUP_REMOVED lines=10> */
[----:B------:R-:W-:Y:S02]  /*105c0*/  LEA R4, R15, 0x40, 0x5 ;  /* 0x000000400f047811 */ /* 0x000fe400078e28ff */
        /* <DEDUP_REMOVED lines=79> */
.L_x_1005:
[----:B------:R-:W-:Y:S05]  /*10ac0*/  BSYNC B0 ;  /* 0x0000000000007941 */ /* 0x000fea0003800000 */
.L_x_1004:
[----:B-----5:R3:W-:Y:S02]  /*10ad0*/  STS.128 [R211+0x3000], R32 ;  /* 0x00300020d3007388 */ /* 0x0207e40000000c00 */
.L_x_1003:
[----:B------:R-:W-:Y:S05]  /*10ae0*/  BSYNC B1 ;  /* 0x0000000000017941 */ /* 0x000fea0003800000 */
.L_x_1002:
        /* <DEDUP_REMOVED lines=8> */
[----:B-1----:R-:W-:Y:S01]  /*10b70*/  IMAD.MOV.U32 R21, RZ, RZ, RZ ;  /* 0x000000ffff157224 */ /* 0x002fe200078e00ff */
        /* <DEDUP_REMOVED lines=16> */
[C---:B---3--:R-:W-:Y:S01]  /*10c80*/  LEA R32, P1, R5.reuse, R38, 0x1 ;  /* 0x0000002605207211 */ /* 0x048fe200078208ff */
[----:B------:R-:W3:Y:S03]  /*10c90*/  LD.E.128 R28, [R28.64+0x100] ;  /* 0x000100061c1c7980 */ /* 0x000ee6000c101d00 */
        /* <DEDUP_REMOVED lines=10> */
[C---:B--2---:R-:W-:Y:S01]  /*10d40*/  IMAD.U32 R27, R20.reuse, 0x10000, RZ ;  /* 0x00010000141b7824 */ /* 0x044fe200078e00ff */
[----:B------:R-:W-:Y:S01]  /*10d50*/  LOP3.LUT R26, R20, 0xffff0000, RZ, 0xc0, !PT ;  /* 0xffff0000141a7812 */ /* 0x000fe200078ec0ff */
[C---:B------:R-:W-:Y:S01]  /*10d60*/  IMAD.U32 R43, R22.reuse, 0x10000, RZ ;  /* 0x00010000162b7824 */ /* 0x040fe200078e00ff */
[----:B------:R-:W-:Y:S01]  /*10d70*/  SHF.L.U32 R20, R21, 0x10, RZ ;  /* 0x0000001015147819 */ /* 0x000fe200000006ff */
[----:B---3--:R-:W-:Y:S01]  /*10d80*/  IMAD.U32 R45, R29, 0x10000, RZ ;  /* 0x000100001d2d7824 */ /* 0x008fe200078e00ff */
[----:B------:R-:W-:Y:S01]  /*10d90*/  LOP3.LUT R44, R21, 0xffff0000, RZ, 0xc0, !PT ;  /* 0xffff0000152c7812 */ /* 0x000fe200078ec0ff */
[C---:B------:R-:W-:Y:S01]  /*10da0*/  IMAD.U32 R21, R23.reuse, 0x10000, RZ ;  /* 0x0001000017157824 */ /* 0x040fe200078e00ff */
[----:B------:R-:W-:Y:S01]  /*10db0*/  LOP3.LUT R23, R23, 0xffff0000, RZ, 0xc0, !PT ;  /* 0xffff000017177812 */ /* 0x000fe200078ec0ff */
        /* <DEDUP_REMOVED lines=9> */
[----:B------:R-:W-:Y:S01]  /*10e50*/  SHF.L.U32 R46, R28, 0x10, RZ ;  /* 0x000000101c2e7819 */ /* 0x000fe200000006ff */
[----:B------:R-:W-:Y:S01]  /*10e60*/  @!P0 FADD.FTZ R22, -R22, -RZ ;  /* 0x800000ff16168221 */ /* 0x000fe20000010100 */
[----:B------:R-:W-:Y:S01]  /*10e70*/  LOP3.LUT R47, R28, 0xffff0000, RZ, 0xc0, !PT ;  /* 0xffff00001c2f7812 */ /* 0x000fe200078ec0ff */
[C---:B------:R-:W-:Y:S01]  /*10e80*/  IMAD.U32 R28, R31.reuse, 0x10000, RZ ;  /* 0x000100001f1c7824 */ /* 0x040fe200078e00ff */
[----:B------:R-:W-:Y:S01]  /*10e90*/  LOP3.LUT R30, R31, 0xffff0000, RZ, 0xc0, !PT ;  /* 0xffff00001f1e7812 */ /* 0x000fe200078ec0ff */
[----:B------:R-:W-:-:S02]  /*10ea0*/  @!P0 FADD.FTZ R43, -R43, -RZ ;  /* 0x800000ff2b2b8221 */ /* 0x000fc40000010100 */
[----:B------:R-:W-:Y:S01]  /*10eb0*/  FMUL.FTZ R21, R28, R21 ;  /* 0x000000151c157220 */ /* 0x000fe20000410000 */
[----:B----4-:R-:W-:Y:S01]  /*10ec0*/  LOP3.LUT R28, R32, 0xffff0000, RZ, 0xc0, !PT ;  /* 0xffff0000201c7812 */ /* 0x010fe200078ec0ff */
[----:B------:R-:W-:Y:S01]  /*10ed0*/  FMUL.FTZ R23, R30, R23 ;  /* 0x000000171e177220 */ /* 0x000fe20000410000 */
[----:B------:R-:W-:Y:S01]  /*10ee0*/  SHF.L.U32 R30, R32, 0x10, RZ ;  /* 0x00000010201e7819 */ /* 0x000fe200000006ff */
[----:B------:R-:W-:Y:S01]  /*10ef0*/  @!P0 FADD.FTZ R20, -R20, -RZ ;  /* 0x800000ff14148221 */ /* 0x000fe20000010100 */
[----:B------:R-:W-:Y:S01]  /*10f00*/  LOP3.LUT R32, R34, 0xffff0000, RZ, 0xc0, !PT ;  /* 0xffff000022207812 */ /* 0x000fe200078ec0ff */
[----:B------:R-:W-:Y:S02]  /*10f10*/  FMUL.FTZ R27, R46, R27 ;  /* 0x0000001b2e1b7220 */ /* 0x000fe40000410000 */
[----:B------:R-:W-:Y:S02]  /*10f20*/  FMUL.FTZ R26, R47, R26 ;  /* 0x0000001a2f1a7220 */ /* 0x000fe40000410000 */
[----:B------:R-:W-:Y:S01]  /*10f30*/  FMUL.FTZ R49, R49, R44 ;  /* 0x0000002c31317220 */ /* 0x000fe20000410000 */
[----:B------:R-:W-:Y:S01]  /*10f40*/  LOP3.LUT R44, R33, 0xffff0000, RZ, 0xc0, !PT ;  /* 0xffff0000212c7812 */ /* 0x000fe200078ec0ff */
[----:B------:R-:W-:-:S02]  /*10f50*/  FMUL.FTZ R29, R29, R22 ;  /* 0x000000161d1d7220 */ /* 0x000fc40000410000 */
[----:B------:R-:W-:Y:S01]  /*10f60*/  IMAD.U32 R22, R33, 0x10000, RZ ;  /* 0x0001000021167824 */ /* 0x000fe200078e00ff */
[----:B------:R-:W-:Y:S01]  /*10f70*/  SHF.L.U32 R33, R34, 0x10, RZ ;  /* 0x0000001022217819 */ /* 0x000fe200000006ff */
[----:B------:R-:W-:Y:S01]  /*10f80*/  FMUL.FTZ R43, R48, R43 ;  /* 0x0000002b302b7220 */ /* 0x000fe20000410000 */
[----:B------:R-:W-:Y:S01]  /*10f90*/  LOP3.LUT R34, R35, 0xffff0000, RZ, 0xc0, !PT ;  /* 0xffff000023227812 */ /* 0x000fe200078ec0ff */
[----:B------:R-:W-:Y:S02]  /*10fa0*/  FMUL.FTZ R20, R45, R20 ;  /* 0x000000142d147220 */ /* 0x000fe40000410000 */
[----:B------:R-:W-:Y:S02]  /*10fb0*/  IMAD.U32 R31, R35, 0x10000, RZ ;  /* 0x00010000231f7824 */ /* 0x000fe400078e00ff */
[----:B------:R-:W-:Y:S02]  /*10fc0*/  FFMA.FTZ R8, R8, R30, R27 ;  /* 0x0000001e08087223 */ /* 0x000fe4000001001b */
[----:B------:R-:W-:-:S02]  /*10fd0*/  FFMA.FTZ R5, R5, R28, R26 ;  /* 0x0000001c05057223 */ /* 0x000fc4000001001a */
[----:B------:R-:W-:Y:S02]  /*10fe0*/  FFMA.FTZ R24, R24, R33, R43 ;  /* 0x0000002118187223 */ /* 0x000fe4000001002b */
[----:B------:R-:W-:Y:S01]  /*10ff0*/  FFMA.FTZ R29, R16, R32, R29 ;  /* 0x00000020101d7223 */ /* 0x000fe2000001001d */
[----:B------:R-:W-:Y:S01]  /*11000*/  F2FP.BF16.PACK_AB R5, R5, R8 ;  /* 0x000000080505723e */ /* 0x000fe200000010ff */
[----:B------:R-:W-:Y:S02]  /*11010*/  FFMA.FTZ R20, R25, R22, R20 ;  /* 0x0000001619147223 */ /* 0x000fe40000010014 */
[----:B------:R-:W-:Y:S01]  /*11020*/  FFMA.FTZ R49, R4, R44, R49 ;  /* 0x0000002c04317223 */ /* 0x000fe20000010031 */
[----:B------:R-:W-:Y:S01]  /*11030*/  F2FP.BF16.PACK_AB R26, R29, R24 ;  /* 0x000000181d1a723e */ /* 0x000fe200000010ff */
[----:B------:R-:W-:Y:S01]  /*11040*/  FFMA.FTZ R21, R42, R31, R21 ;  /* 0x0000001f2a157223 */ /* 0x000fe20000010015 */
[----:B------:R-:W-:Y:S01]  /*11050*/  MOV R24, R5 ;  /* 0x0000000500187202 */ /* 0x000fe20000000f00 */
[----:B------:R-:W-:Y:S01]  /*11060*/  FFMA.FTZ R14, R14, R34, R23 ;  /* 0x000000220e0e7223 */ /* 0x000fe20000010017 */
[----:B------:R-:W-:-:S04]  /*11070*/  F2FP.BF16.PACK_AB R25, R49, R20 ;  /* 0x000000143119723e */ /* 0x000fc800000010ff */
[----:B------:R-:W-:Y:S02]  /*11080*/  F2FP.BF16.PACK_AB R27, R14, R21 ;  /* 0x000000150e1b723e */ /* 0x000fe400000010ff */
.L_x_1007:
[----:B------:R-:W-:Y:S05]  /*11090*/  BSYNC B0 ;  /* 0x0000000000007941 */ /* 0x000fea0003800000 */
.L_x_1006:
[----:B-----5:R1:W-:Y:S02]  /*110a0*/  STS.128 [R211+0x5000], R24 ;  /* 0x00500018d3007388 */ /* 0x0203e40000000c00 */
.L_x_997:
[----:B------:R-:W-:Y:S05]  /*110b0*/  BSYNC B2 ;  /* 0x0000000000027941 */ /* 0x000fea0003800000 */
.L_x_996:
[----:B------:R-:W-:-:S04]  /*110c0*/  IADD3 R4, R162, 0x30, RZ ;  /* 0x00000030a2047810 */ /* 0x000fc80007ffe0ff */
[----:B------:R-:W-:-:S04]  /*110d0*/  ISETP.GE.AND P0, PT, R4, R17, PT ;  /* 0x000000110400720c */ /* 0x000fc80003f06270 */
[----:B------:R-:W-:-:S13]  /*110e0*/  ISETP.LT.OR P0, PT, R72, -0x187, P0 ;  /* 0xfffffe794800780c */ /* 0x000fda0000701670 */
[----:B------:R-:W-:Y:S05]  /*110f0*/  @P0 BRA `(.L_x_961) ;  /* 0x0000193000000947 */ /* 0x000fea0003800000 */
[----:B------:R-:W-:Y:S01]  /*11100*/  ISETP.GE.AND P0, PT, R12, R11, PT ;  /* 0x0000000b0c00720c */ /* 0x000fe20003f06270 */
[----:B------:R-:W-:-:S12]  /*11110*/  BSSY B1, `(.L_x_1008) ;  /* 0x000005b000017945 */ /* 0x000fd80003800000 */
[----:B------:R1:W-:Y:S01]  /*11120*/  @P0 STS.128 [R211+0x1800], RZ ;  /* 0x001800ffd3000388 */ /* 0x0003e20000000c00 */
[----:B------:R-:W-:Y:S05]  /*11130*/  @P0 BRA `(.L_x_1009) ;  /* 0x0000058000000947 */ /* 0x000fea0003800000 */
[----:B-1----:R1:W5:Y:S01]  /*11140*/  LD.E.128 R20, [R40.64] ;  /* 0x0000000628147980 */ /* 0x002362000c101d00 */
[----:B------:R-:W-:Y:S01]  /*11150*/  ISETP.GE.AND P0, PT, R12, R7, PT ;  /* 0x000000070c00720c */ /* 0x000fe20003f06270 */
[----:B------:R-:W-:-:S12]  /*11160*/  BSSY B0, `(.L_x_1010) ;  /* 0x0000054000007945 */ /* 0x000fd80003800000 */
[----:B------:R-:W-:Y:S05]  /*11170*/  @P0 BRA `(.L_x_1011) ;  /* 0x0000052000000947 */ /* 0x000fea0003800000 */
[-C--:B------:R-:W-:Y:S01]  /*11180*/  ISETP.GE.AND P0, PT, R12, R15.reuse, PT ;  /* 0x0000000f0c00720c */ /* 0x080fe20003f06270 */
[----:B------:R-:W-:Y:S01]  /*11190*/  IMAD R5, R15, 0x30, RZ ;  /* 0x000000300f057824 */ /* 0x000fe200078e02ff */
[----:B------:R-:W-:Y:S01]  /*111a0*/  MOV R13, R15 ;  /* 0x0000000f000d7202 */ /* 0x000fe20000000f00 */
[----:B------:R-:W-:-:S03]  /*111b0*/  IMAD.MOV.U32 R17, RZ, RZ, RZ ;  /* 0x000000ffff117224 */ /* 0x000fc600078e00ff */
[----:B------:R-:W-:-:S04]  /*111c0*/  IADD3 R8, P1, R5, R2, RZ ;  /* 0x0000000205087210 */ /* 0x000fc80007f3e0ff */
[----:B------:R-:W-:-:S03]  /*111d0*/  LEA.HI.X.SX32 R5, R5, R3, 0x1, P1 ;  /* 0x0000000305057211 */ /* 0x000fc600008f0eff */
[--C-:B------:R-:W-:Y:S02]  /*111e0*/  @P0 IMAD.MOV R17, RZ, RZ, -R15.reuse ;  /* 0x000000ffff110224 */ /* 0x100fe400078e0a0f */
[----:B------:R-:W-:-:S03]  /*111f0*/  @P0 IMAD.MOV R13, RZ, RZ, -R15 ;  /* 0x000000ffff0d0224 */ /* 0x000fc600078e0a0f */
[----:B------:R-:W-:Y:S01]  /*11200*/  IADD3 R25, P1, R17, R8, RZ ;  /* 0x0000000811197210 */ /* 0x000fe20007f3e0ff */
[----:B------:R-:W-:-:S03]  /*11210*/  IMAD.MOV.U32 R12, RZ, RZ, RZ ;  /* 0x000000ffff0c7224 */ /* 0x000fc600078e00ff */
        /* <DEDUP_REMOVED lines=9> */
[----:B------:R-:W3:Y:S03]  /*112b0*/  LD.E.128 R24, [R24.64] ;  /* 0x0000000618187980 */ /* 0x000ee6000c101d00 */
[----:B------:R-:W-:-:S06]  /*112c0*/  LEA.HI.X R33, R13, R39, R5, 0x1, P1 ;  /* 0x000000270d217211 */ /* 0x000fcc00008f0c05 */
[----:B----4-:R-:W4:Y:S01]  /*112d0*/  LD.E.128 R32, [R32.64] ;  /* 0x0000000620207980 */ /* 0x010f22000c101d00 */
        /* <DEDUP_REMOVED lines=11> */
[C---:B------:R-:W-:Y:S01]  /*11390*/  SHF.L.U32 R17, R29.reuse, 0x10, RZ ;  /* 0x000000101d117819 */ /* 0x040fe200000006ff */
[----:B---3--:R-:W-:Y:S01]  /*113a0*/  IMAD.U32 R45, R26, 0x10000, RZ ;  /* 0x000100001a2d7824 */ /* 0x008fe200078e00ff */
[----:B------:R-:W-:Y:S01]  /*113b0*/  LOP3.LUT R43, R29, 0xffff0000, RZ, 0xc0, !PT ;  /* 0xffff00001d2b7812 */ /* 0x000fe200078ec0ff */
        /* <DEDUP_REMOVED lines=8> */
[----:B------:R-:W-:Y:S01]  /*11440*/  @!P0 FADD.FTZ R28, -R28, -RZ ;  /* 0x800000ff1c1c8221 */ /* 0x000fe20000010100 */
[C---:B------:R-:W-:Y:S01]  /*11450*/  SHF.L.U32 R24, R25.reuse, 0x10, RZ ;  /* 0x0000001019187819 */ /* 0x040fe200000006ff */
[----:B------:R-:W-:Y:S01]  /*11460*/  @!P0 FADD.FTZ R30, -R30, -RZ ;  /* 0x800000ff1e1e8221 */ /* 0x000fe20000010100 */
[----:B------:R-:W-:Y:S01]  /*11470*/  LOP3.LUT R46, R25, 0xffff0000, RZ, 0xc0, !PT ;  /* 0xffff0000192e7812 */ /* 0x000fe200078ec0ff */
[----:B------:R-:W-:Y:S01]  /*11480*/  @!P0 FADD.FTZ R29, -R29, -RZ ;  /* 0x800000ff1d1d8221 */ /* 0x000fe20000010100 */
[----:B------:R-:W-:Y:S01]  /*11490*/  SHF.L.U32 R25, R27, 0x10, RZ ;  /* 0x000000101b197819 */ /* 0x000fe200000006ff */
[----:B------:R-:W-:Y:S01]  /*114a0*/  @!P0 FADD.FTZ R43, -R43, -RZ ;  /* 0x800000ff2b2b8221 */ /* 0x000fe20000010100 */
[----:B------:R-:W-:Y:S01]  /*114b0*/  LOP3.LUT R27, R27, 0xffff0000, RZ, 0xc0, !PT ;  /* 0xffff00001b1b7812 */ /* 0x000fe200078ec0ff */
[----:B------:R-:W-:Y:S01]  /*114c0*/  FMUL.FTZ R17, R24, R17 ;  /* 0x0000001118117220 */ /* 0x000fe20000410000 */
[----:B------:R-:W-:Y:S01]  /*114d0*/  LOP3.LUT R26, R26, 0xffff0000, RZ, 0xc0, !PT ;  /* 0xffff00001a1a7812 */ /* 0x000fe200078ec0ff */
[----:B------:R-:W-:Y:S01]  /*114e0*/  @!P0 FADD.FTZ R42, -R42, -RZ ;  /* 0x800000ff2a2a8221 */ /* 0x000fe20000010100 */
[----:B----4-:R-:W-:Y:S01]  /*114f0*/  LOP3.LUT R24, R32, 0xffff0000, RZ, 0xc0, !PT ;  /* 0xffff000020187812 */ /* 0x010fe200078ec0ff */
[----:B------:R-:W-:-:S02]  /*11500*/  FMUL.FTZ R28, R25, R28 ;  /* 0x0000001c191c7220 */ /* 0x000fc40000410000 */
[----:B------:R-:W-:Y:S01]  /*11510*/  FMUL.FTZ R31, R31, R22 ;  /* 0x000000161f1f7220 */ /* 0x000fe20000410000 */
[----:B------:R-:W-:Y:S01]  /*11520*/  SHF.L.U32 R22, R33, 0x10, RZ ;  /* 0x0000001021167819 */ /* 0x000fe200000006ff */
[----:B------:R-:W-:Y:S01]  /*11530*/  FMUL.FTZ R30, R27, R30 ;  /* 0x0000001e1b1e7220 */ /* 0x000fe20000410000 */
[----:B------:R-:W-:Y:S01]  /*11540*/  LOP3.LUT R27, R34, 0xffff0000, RZ, 0xc0, !PT ;  /* 0xffff0000221b7812 */ /* 0x000fe200078ec0ff */
[----:B------:R-:W-:Y:S01]  /*11550*/  IMAD.U32 R25, R32, 0x10000, RZ ;  /* 0x0001000020197824 */ /* 0x000fe200078e00ff */
[----:B------:R-:W-:Y:S01]  /*11560*/  LOP3.LUT R33, R33, 0xffff0000, RZ, 0xc0, !PT ;  /* 0xffff000021217812 */ /* 0x000fe200078ec0ff */
        /* <DEDUP_REMOVED lines=16> */
[----:B------:R-:W-:Y:S01]  /*11670*/  FFMA.FTZ R30, R13, R34, R30 ;  /* 0x000000220d1e7223 */ /* 0x000fe2000001001e */
[----:B------:R-:W-:-:S04]  /*11680*/  F2FP.BF16.PACK_AB R22, R27, R16 ;  /* 0x000000101b16723e */ /* 0x000fc800000010ff */
[----:B------:R-:W-:Y:S02]  /*11690*/  F2FP.BF16.PACK_AB R23, R30, R23 ;  /* 0x000000171e17723e */ /* 0x000fe400000010ff */
.L_x_1011:
[----:B------:R-:W-:Y:S05]  /*116a0*/  BSYNC B0 ;  /* 0x0000000000007941 */ /* 0x000fea0003800000 */
.L_x_1010:
[----:B-----5:R1:W-:Y:S02]  /*116b0*/  STS.128 [R211+0x1800], R20 ;  /* 0x00180014d3007388 */ /* 0x0203e40000000c00 */
.L_x_1009:
[----:B------:R-:W-:Y:S05]  /*116c0*/  BSYNC B1 ;  /* 0x0000000000017941 */ /* 0x000fea0003800000 */
.L_x_1008:
[----:B------:R-:W-:Y:S01]  /*116d0*/  ISETP.GE.AND P0, PT, R10, R11, PT ;  /* 0x0000000b0a00720c */ /* 0x000fe20003f06270 */
[----:B------:R-:W-:-:S12]  /*116e0*/  BSSY B1, `(.L_x_1012) ;  /* 0x000005d000017945 */ /* 0x000fd80003800000 */
[----:B------:R1:W-:Y:S01]  /*116f0*/  @P0 STS.128 [R211+0x3800], RZ ;  /* 0x003800ffd3000388 */ /* 0x0003e20000000c00 */
[----:B------:R-:W-:Y:S05]  /*11700*/  @P0 BRA `(.L_x_1013) ;  /* 0x000005a000000947 */ /* 0x000fea0003800000 */
[----:B-1----:R1:W5:Y:S01]  /*11710*/  LD.E.128 R20, [R40.64+0x80] ;  /* 0x0000800628147980 */ /* 0x002362000c101d00 */
[----:B------:R-:W-:Y:S01]  /*11720*/  ISETP.GE.AND P0, PT, R10, R7, PT ;  /* 0x000000070a00720c */ /* 0x000fe20003f06270 */
[----:B------:R-:W-:-:S12]  /*11730*/  BSSY B0, `(.L_x_1014) ;  /* 0x0000056000007945 */ /* 0x000fd80003800000 */
[----:B------:R-:W-:Y:S05]  /*11740*/  @P0 BRA `(.L_x_1015) ;  /* 0x0000054000000947 */ /* 0x000fea0003800000 */
[----:B------:R-:W-:Y:S01]  /*11750*/  ISETP.GE.AND P0, PT, R10, R15, PT ;  /* 0x0000000f0a00720c */ /* 0x000fe20003f06270 */
[----:B------:R-:W-:Y:S02]  /*11760*/  IMAD.MOV.U32 R8, RZ, RZ, 0x30 ;  /* 0x00000030ff087424 */ /* 0x000fe400078e00ff */
[----:B------:R-:W-:Y:S02]  /*11770*/  IMAD.MOV.U32 R17, RZ, RZ, RZ ;  /* 0x000000ffff117224 */ /* 0x000fe400078e00ff */
[----:B------:R-:W-:Y:S02]  /*11780*/  IMAD R5, R15, R8, 0x40 ;  /* 0x000000400f057424 */ /* 0x000fe400078e0208 */
[----:B------:R-:W-:-:S03]  /*11790*/  IMAD.MOV.U32 R13, RZ, RZ, R15 ;  /* 0x000000ffff0d7224 */ /* 0x000fc600078e000f */
[----:B------:R-:W-:-:S03]  /*117a0*/  IADD3 R8, P1, R5, R2, RZ ;  /* 0x0000000205087210 */ /* 0x000fc60007f3e0ff */
[----:B------:R-:W-:Y:S01]  /*117b0*/  @P0 IADD3 R17, -R15, RZ, RZ ;  /* 0x000000ff0f110210 */ /* 0x000fe20007ffe1ff */
[--C-:B------:R-:W-:Y:S01]  /*117c0*/  @P0 IMAD.MOV R13, RZ, RZ, -R15.reuse ;  /* 0x000000ffff0d0224 */ /* 0x100fe200078e0a0f */
[----:B------:R-:W-:Y:S02]  /*117d0*/  LEA.HI.X.SX32 R5, R5, R3, 0x1, P1 ;  /* 0x0000000305057211 */ /* 0x000fe400008f0eff */
[C---:B------:R-:W-:Y:S02]  /*117e0*/  IADD3 R25, P1, R17.reuse, R8, RZ ;  /* 0x0000000811197210 */ /* 0x040fe40007f3e0ff */
[----:B------:R-:W-:Y:S02]  /*117f0*/  MOV R10, RZ ;  /* 0x000000ff000a7202 */ /* 0x000fe40000000f00 */
[----:B------:R-:W-:Y:S01]  /*11800*/  LEA.HI.X.SX32 R17, R17, R5, 0x1, P1 ;  /* 0x0000000511117211 */ /* 0x000fe200008f0eff */
[----:B------:R-:W-:Y:S01]  /*11810*/  @P0 IMAD.MOV R10, RZ, RZ, -R15 ;  /* 0x000000ffff0a0224 */ /* 0x000fe200078e0a0f */
[----:B------:R-:W-:-:S04]  /*11820*/  LEA R28, P1, R25, R36, 0x1 ;  /* 0x00000024191c7211 */ /* 0x000fc800078208ff */
        /* <DEDUP_REMOVED lines=9> */
[C---:B-----5:R-:W-:Y:S02]  /*118c0*/  SHF.L.U32 R10, R20.reuse, 0x10, RZ ;  /* 0x00000010140a7819 */ /* 0x060fe400000006ff */
[----:B------:R-:W-:Y:S01]  /*118d0*/  LOP3.LUT R8, R20, 0xffff0000, RZ, 0xc0, !PT ;  /* 0xffff000014087812 */ /* 0x000fe200078ec0ff */
[C---:B------:R-:W-:Y:S01]  /*118e0*/  IMAD.U32 R20, R21.reuse, 0x10000, RZ ;  /* 0x0001000015147824 */ /* 0x040fe200078e00ff */
[----:B------:R-:W-:Y:S02]  /*118f0*/  LOP3.LUT R5, R21, 0xffff0000, RZ, 0xc0, !PT ;  /* 0xffff000015057812 */ /* 0x000fe400078ec0ff */
[C---:B------:R-:W-:Y:S02]  /*11900*/  SHF.L.U32 R14, R22.reuse, 0x10, RZ ;  /* 0x00000010160e7819 */ /* 0x040fe400000006ff */
[----:B------:R-:W-:Y:S01]  /*11910*/  LOP3.LUT R13, R22, 0xffff0000, RZ, 0xc0, !PT ;  /* 0xffff0000160d7812 */ /* 0x000fe200078ec0ff */
[C---:B------:R-:W-:Y:S01]  /*11920*/  IMAD.U32 R22, R23.reuse, 0x10000, RZ ;  /* 0x0001000017167824 */ /* 0x040fe200078e00ff */
[----:B------:R-:W-:-:S02]  /*11930*/  LOP3.LUT R12, R23, 0xffff0000, RZ, 0xc0, !PT ;  /* 0xffff0000170c7812 */ /* 0x000fc400078ec0ff */
[C---:B--2---:R-:W-:Y:S01]  /*11940*/  SHF.L.U32 R21, R28.reuse, 0x10, RZ ;  /* 0x000000101c157819 */ /* 0x044fe200000006ff */
[----:B------:R-:W-:Y:S01]  /*11950*/  IMAD.U32 R16, R29, 0x10000, RZ ;  /* 0x000100001d107824 */ /* 0x000fe200078e00ff */
[----:B------:R-:W-:Y:S01]  /*11960*/  LOP3.LUT R17, R28, 0xffff0000, RZ, 0xc0, !PT ;  /* 0xffff00001c117812 */ /* 0x000fe200078ec0ff */
[----:B------:R-:W-:Y:S01]  /*11970*/  IMAD.U32 R23, R31, 0x10000, RZ ;  /* 0x000100001f177824 */ /* 0x000fe200078e00ff */
[----:B------:R-:W-:Y:S01]  /*11980*/  LOP3.LUT R42, R29, 0xffff0000, RZ, 0xc0, !PT ;  /* 0xffff00001d2a7812 */ /* 0x000fe200078ec0ff */
[----:B------:R-:W-:Y:S01]  /*11990*/  @!P0 FADD.FTZ R16, -R16, -RZ ;  /* 0x800000ff10108221 */ /* 0x000fe20000010100 */
[C---:B------:R-:W-:Y:S01]  /*119a0*/  SHF.L.U32 R29, R30.reuse, 0x10, RZ ;  /* 0x000000101e1d7819 */ /* 0x040fe200000006ff */
[----:B------:R-:W-:Y:S01]  /*119b0*/  @!P0 FADD.FTZ R17, -R17, -RZ ;  /* 0x800000ff11118221 */ /* 0x000fe20000010100 */
[----:B------:R-:W-:Y:S01]  /*119c0*/  LOP3.LUT R28, R30, 0xffff0000, RZ, 0xc0, !PT ;  /* 0xffff00001e1c7812 */ /* 0x000fe200078ec0ff */
[----:B------:R-:W-:Y:S01]  /*119d0*/  @!P0 FADD.FTZ R23, -R23, -RZ ;  /* 0x800000ff17178221 */ /* 0x000fe20000010100 */
[----:B------:R-:W-:Y:S01]  /*119e0*/  LOP3.LUT R30, R31, 0xffff0000, RZ, 0xc0, !PT ;  /* 0xffff00001f1e7812 */ /* 0x000fe200078ec0ff */
[C---:B---3--:R-:W-:Y:S01]  /*119f0*/  IMAD.U32 R31, R25.reuse, 0x10000, RZ ;  /* 0x00010000191f7824 */ /* 0x048fe200078e00ff */
[----:B------:R-:W-:Y:S01]  /*11a00*/  LOP3.LUT R43, R25, 0xffff0000, RZ, 0xc0, !PT ;  /* 0xffff0000192b7812 */ /* 0x000fe200078ec0ff */
[----:B------:R-:W-:Y:S01]  /*11a10*/  @!P0 FADD.FTZ R28, -R28, -RZ ;  /* 0x800000ff1c1c8221 */ /* 0x000fe20000010100 */
[----:B------:R-:W-:Y:S01]  /*11a20*/  SHF.L.U32 R44, R24, 0x10, RZ ;  /* 0x00000010182c7819 */ /* 0x000fe200000006ff */
[----:B------:R-:W-:Y:S01]  /*11a30*/  @!P0 FADD.FTZ R30, -R30, -RZ ;  /* 0x800000ff1e1e8221 */ /* 0x000fe20000010100 */
[C---:B------:R-:W-:Y:S01]  /*11a40*/  SHF.L.U32 R46, R26.reuse, 0x10, RZ ;  /* 0x000000101a2e7819 */ /* 0x040fe200000006ff */
[----:B------:R-:W-:Y:S01]  /*11a50*/  @!P0 FADD.FTZ R29, -R29, -RZ ;  /* 0x800000ff1d1d8221 */ /* 0x000fe20000010100 */
[----:B------:R-:W-:Y:S01]  /*11a60*/  LOP3.LUT R25, R26, 0xffff0000, RZ, 0xc0, !PT ;  /* 0xffff00001a197812 */ /* 0x000fe200078ec0ff */
[----:B------:R-:W-:Y:S01]  /*11a70*/  IMAD.U32 R26, R27, 0x10000, RZ ;  /* 0x000100001b1a7824 */ /* 0x000fe200078e00ff */
[----:B------:R-:W-:Y:S01]  /*11a80*/  LOP3.LUT R24, R24, 0xffff0000, RZ, 0xc0, !PT ;  /* 0xffff000018187812 */ /* 0x000fe200078ec0ff */
[----:B------:R-:W-:Y:S01]  /*11a90*/  @!P0 FADD.FTZ R21, -R21, -RZ ;  /* 0x800000ff15158221 */ /* 0x000fe20000010100 */
[----:B------:R-:W-:Y:S01]  /*11aa0*/  LOP3.LUT R27, R27, 0xffff0000, RZ, 0xc0, !PT ;  /* 0xffff00001b1b7812 */ /* 0x000fe200078ec0ff */
[----:B------:R-:W-:Y:S01]  /*11ab0*/  FMUL.FTZ R28, R25, R28 ;  /* 0x0000001c191c7220 */ /* 0x000fe20000410000 */
[----:B----4-:R-:W-:Y:S01]  /*11ac0*/  SHF.L.U32 R25, R32, 0x10, RZ ;  /* 0x0000001020197819 */ /* 0x010fe200000006ff */
[----:B------:R-:W-:Y:S01]  /*11ad0*/  FMUL.FTZ R17, R24, R17 ;  /* 0x0000001118117220 */ /* 0x000fe20000410000 */
[----:B------:R-:W-:Y:S01]  /*11ae0*/  LOP3.LUT R24, R32, 0xffff0000, RZ, 0xc0, !PT ;  /* 0xffff000020187812 */ /* 0x000fe200078ec0ff */
[----:B------:R-:W-:Y:S01]  /*11af0*/  FMUL.FTZ R27, R27, R30 ;  /* 0x0000001e1b1b7220 */ /* 0x000fe20000410000 */
[----:B------:R-:W-:Y:S01]  /*11b00*/  SHF.L.U32 R32, R34, 0x10, RZ ;  /* 0x0000001022207819 */ /* 0x000fe200000006ff */
[----:B------:R-:W-:Y:S01]  /*11b10*/  @!P0 FADD.FTZ R42, -R42, -RZ ;  /* 0x800000ff2a2a8221 */ /* 0x000fe20000010100 */
[----:B------:R-:W-:Y:S01]  /*11b20*/  LOP3.LUT R30, R34, 0xffff0000, RZ, 0xc0, !PT ;  /* 0xffff0000221e7812 */ /* 0x000fe200078ec0ff */
[----:B------:R-:W-:Y:S01]  /*11b30*/  FMUL.FTZ R29, R46, R29 ;  /* 0x0000001d2e1d7220 */ /* 0x000fe20000410000 */
[----:B------:R-:W-:Y:S01]  /*11b40*/  LOP3.LUT R34, R35, 0xffff0000, RZ, 0xc0, !PT ;  /* 0xffff000023227812 */ /* 0x000fe200078ec0ff */
[----:B------:R-:W-:-:S02]  /*11b50*/  FMUL.FTZ R31, R31, R16 ;  /* 0x000000101f1f7220 */ /* 0x000fc40000410000 */
[----:B------:R-:W-:Y:S02]  /*11b60*/  FMUL.FTZ R23, R26, R23 ;  /* 0x000000171a177220 */ /* 0x000fe40000410000 */
[C---:B------:R-:W-:Y:S01]  /*11b70*/  IMAD.U32 R16, R33.reuse, 0x10000, RZ ;  /* 0x0001000021107824 */ /* 0x040fe200078e00ff */
[----:B------:R-:W-:Y:S01]  /*11b80*/  LOP3.LUT R33, R33, 0xffff0000, RZ, 0xc0, !PT ;  /* 0xffff000021217812 */ /* 0x000fe200078ec0ff */
[----:B------:R-:W-:Y:S02]  /*11b90*/  IMAD.U32 R26, R35, 0x10000, RZ ;  /* 0x00010000231a7824 */ /* 0x000fe400078e00ff */
[----:B------:R-:W-:Y:S02]  /*11ba0*/  FMUL.FTZ R21, R44, R21 ;  /* 0x000000152c157220 */ /* 0x000fe40000410000 */
[----:B------:R-:W-:Y:S02]  /*11bb0*/  FMUL.FTZ R42, R43, R42 ;  /* 0x0000002a2b2a7220 */ /* 0x000fe40000410000 */
[----:B------:R-:W-:-:S02]  /*11bc0*/  FFMA.FTZ R14, R14, R32, R29 ;  /* 0x000000200e0e7223 */ /* 0x000fc4000001001d */
[----:B------:R-:W-:Y:S02]  /*11bd0*/  FFMA.FTZ R13, R13, R30, R28 ;  /* 0x0000001e0d0d7223 */ /* 0x000fe4000001001c */
        /* <DEDUP_REMOVED lines=11> */
.L_x_1015:
[----:B------:R-:W-:Y:S05]  /*11c90*/  BSYNC B0 ;  /* 0x0000000000007941 */ /* 0x000fea0003800000 */
.L_x_1014:
[----:B-----5:R1:W-:Y:S02]  /*11ca0*/  STS.128 [R211+0x3800], R20 ;  /* 0x00380014d3007388 */ /* 0x0203e40000000c00 */
.L_x_1013:
[----:B------:R-:W-:Y:S05]  /*11cb0*/  BSYNC B1 ;  /* 0x0000000000017941 */ /* 0x000fea0003800000 */
.L_x_1012:
[----:B------:R-:W-:-:S13]  /*11cc0*/  ISETP.GE.AND P0, PT, R9, R11, PT ;  /* 0x0000000b0900720c */ /* 0x000fda0003f06270 */
[----:B------:R1:W-:Y:S01]  /*11cd0*/  @P0 STS.128 [R211+0x5800], RZ ;  /* 0x005800ffd3000388 */ /* 0x0003e20000000c00 */
[----:B------:R-:W-:Y:S05]  /*11ce0*/  @P0 BRA `(.L_x_961) ;  /* 0x00000d4000000947 */ /* 0x000fea0003800000 */
[----:B-1----:R1:W5:Y:S01]  /*11cf0*/  LD.E.128 R20, [R40.64+0x100] ;  /* 0x0001000628147980 */ /* 0x002362000c101d00 */
[----:B------:R-:W-:Y:S01]  /*11d00*/  ISETP.GE.AND P0, PT, R9, R7, PT ;  /* 0x000000070900720c */ /* 0x000fe20003f06270 */
[----:B------:R-:W-:Y:S01]  /*11d10*/  BSSY B0, `(.L_x_1016) ;  /* 0x0000057000007945 */ /* 0x000fe20003800000 */
[----:B------:R-:W-:-:S05]  /*11d20*/  IADD3 R10, P1, R40, 0x100, RZ ;  /* 0x00000100280a7810 */ /* 0x000fca0007f3e0ff */
[----:B------:R-:W-:-:S06]  /*11d30*/  IMAD.X R11, RZ, RZ, R41, P1 ;  /* 0x000000ffff0b7224 */ /* 0x000fcc00008e0629 */
[----:B------:R-:W-:Y:S05]  /*11d40*/  @P0 BRA `(.L_x_1017) ;  /* 0x0000053000000947 */ /* 0x000fea0003800000 */
[-C--:B------:R-:W-:Y:S01]  /*11d50*/  ISETP.GE.AND P0, PT, R9, R15.reuse, PT ;  /* 0x0000000f0900720c */ /* 0x080fe20003f06270 */
[----:B------:R-:W-:Y:S02]  /*11d60*/  IMAD.MOV.U32 R8, RZ, RZ, 0x30 ;  /* 0x00000030ff087424 */ /* 0x000fe400078e00ff */
[----:B------:R-:W-:Y:S02]  /*11d70*/  IMAD.MOV.U32 R5, RZ, RZ, RZ ;  /* 0x000000ffff057224 */ /* 0x000fe400078e00ff */
[----:B------:R-:W-:Y:S01]  /*11d80*/  IMAD R7, R15, R8, 0x80 ;  /* 0x000000800f077424 */ /* 0x000fe200078e0208 */
[----:B------:R-:W-:-:S04]  /*11d90*/  MOV R8, R15 ;  /* 0x0000000f00087202 */ /* 0x000fc80000000f00 */
[----:B------:R-:W-:-:S03]  /*11da0*/  IADD3 R2, P1, R7, R2, RZ ;  /* 0x0000000207027210 */ /* 0x000fc60007f3e0ff */
[--C-:B------:R-:W-:Y:S01]  /*11db0*/  @P0 IMAD.MOV R5, RZ, RZ, -R15.reuse ;  /* 0x000000ffff050224 */ /* 0x100fe200078e0a0f */
[----:B------:R-:W-:Y:S01]  /*11dc0*/  LEA.HI.X.SX32 R3, R7, R3, 0x1, P1 ;  /* 0x0000000307037211 */ /* 0x000fe200008f0eff */
[----:B------:R-:W-:-:S03]  /*11dd0*/  @P0 IMAD.MOV R8, RZ, RZ, -R15 ;  /* 0x000000ffff080224 */ /* 0x000fc600078e0a0f */
[----:B------:R-:W-:Y:S01]  /*11de0*/  IADD3 R7, P1, R5, R2, RZ ;  /* 0x0000000205077210 */ /* 0x000fe20007f3e0ff */
[----:B------:R-:W-:-:S03]  /*11df0*/  IMAD.WIDE R10, R8, 0x2, R10 ;  /* 0x00000002080a7825 */ /* 0x000fc600078e020a */
[----:B------:R-:W-:Y:S02]  /*11e00*/  LEA.HI.X.SX32 R5, R5, R3, 0x1, P1 ;  /* 0x0000000305057211 */ /* 0x000fe400008f0eff */
[C---:B------:R-:W-:Y:S01]  /*11e10*/  LEA R24, P1, R7.reuse, R36, 0x1 ;  /* 0x0000002407187211 */ /* 0x040fe200078208ff */
[----:B--2---:R-:W2:Y:S03]  /*11e20*/  LD.E.128 R8, [R10.64] ;  /* 0x000000060a087980 */ /* 0x004ea6000c101d00 */
[----:B------:R-:W-:Y:S02]  /*11e30*/  LEA.HI.X R25, R7, R37, R5, 0x1, P1 ;  /* 0x0000002507197211 */ /* 0x000fe400008f0c05 */
[----:B------:R-:W-:Y:S01]  /*11e40*/  MOV R5, RZ ;  /* 0x000000ff00057202 */ /* 0x000fe20000000f00 */
[----:B------:R-:W-:-:S03]  /*11e50*/  @P0 IMAD.MOV R5, RZ, RZ, -R15 ;  /* 0x000000ffff050224 */ /* 0x000fc600078e0a0f */
[----:B---3--:R-:W3:Y:S02]  /*11e60*/  LD.E.128 R24, [R24.64] ;  /* 0x0000000618187980 */ /* 0x008ee4000c101d00 */
[----:B------:R-:W-:-:S04]  /*11e70*/  IADD3 R7, P1, R5, R2, RZ ;  /* 0x0000000205077210 */ /* 0x000fc80007f3e0ff */
[----:B------:R-:W-:Y:S02]  /*11e80*/  LEA.HI.X.SX32 R3, R5, R3, 0x1, P1 ;  /* 0x0000000305037211 */ /* 0x000fe400008f0eff */
[----:B------:R-:W-:-:S04]  /*11e90*/  LEA R12, P1, R7, R38, 0x1 ;  /* 0x00000026070c7211 */ /* 0x000fc800078208ff */
        /* <DEDUP_REMOVED lines=33> */
[----:B------:R-:W-:Y:S02]  /*120b0*/  @!P0 FADD.FTZ R32, -R32, -RZ ;  /* 0x800000ff20208221 */ /* 0x000fe40000010100 */
[----:B------:R-:W-:Y:S01]  /*120c0*/  FMUL.FTZ R11, R8, R11 ;  /* 0x0000000b080b7220 */ /* 0x000fe20000410000 */
[C---:B----4-:R-:W-:Y:S01]  /*120d0*/  SHF.L.U32 R8, R13.reuse, 0x10, RZ ;  /* 0x000000100d087819 */ /* 0x050fe200000006ff */
[----:B------:R-:W-:Y:S01]  /*120e0*/  FMUL.FTZ R30, R30, R27 ;  /* 0x0000001b1e1e7220 */ /* 0x000fe20000410000 */
[----:B------:R-:W-:Y:S01]  /*120f0*/  LOP3.LUT R27, R13, 0xffff0000, RZ, 0xc0, !PT ;  /* 0xffff00000d1b7812 */ /* 0x000fe200078ec0ff */
[----:B------:R-:W-:Y:S01]  /*12100*/  FMUL.FTZ R24, R21, R24 ;  /* 0x0000001815187220 */ /* 0x000fe20000410000 */
[----:B------:R-:W-:Y:S01]  /*12110*/  LOP3.LUT R13, R14, 0xffff0000, RZ, 0xc0, !PT ;  /* 0xffff00000e0d7812 */ /* 0x000fe200078ec0ff */
[----:B------:R-:W-:-:S02]  /*12120*/  FMUL.FTZ R25, R10, R25 ;  /* 0x000000190a197220 */ /* 0x000fc40000410000 */
[----:B------:R-:W-:Y:S01]  /*12130*/  FMUL.FTZ R26, R9, R26 ;  /* 0x0000001a091a7220 */ /* 0x000fe20000410000 */
[C---:B------:R-:W-:Y:S01]  /*12140*/  LOP3.LUT R9, R12.reuse, 0xffff0000, RZ, 0xc0, !PT ;  /* 0xffff00000c097812 */ /* 0x040fe200078ec0ff */
[----:B------:R-:W-:Y:S01]  /*12150*/  IMAD.U32 R10, R12, 0x10000, RZ ;  /* 0x000100000c0a7824 */ /* 0x000fe200078e00ff */
[C---:B------:R-:W-:Y:S01]  /*12160*/  SHF.L.U32 R12, R15.reuse, 0x10, RZ ;  /* 0x000000100f0c7819 */ /* 0x040fe200000006ff */
[----:B------:R-:W-:Y:S01]  /*12170*/  IMAD.U32 R21, R14, 0x10000, RZ ;  /* 0x000100000e157824 */ /* 0x000fe200078e00ff */
[----:B------:R-:W-:Y:S01]  /*12180*/  LOP3.LUT R14, R15, 0xffff0000, RZ, 0xc0, !PT ;  /* 0xffff00000f0e7812 */ /* 0x000fe200078ec0ff */
[----:B------:R-:W-:Y:S02]  /*12190*/  FMUL.FTZ R22, R22, R31 ;  /* 0x0000001f16167220 */ /* 0x000fe40000410000 */
[----:B------:R-:W-:Y:S02]  /*121a0*/  FMUL.FTZ R29, R29, R32 ;  /* 0x000000201d1d7220 */ /* 0x000fe40000410000 */
[----:B------:R-:W-:-:S02]  /*121b0*/  FMUL.FTZ R28, R28, R33 ;  /* 0x000000211c1c7220 */ /* 0x000fc40000410000 */
[----:B------:R-:W-:Y:S02]  /*121c0*/  FFMA.FTZ R5, R5, R10, R22 ;  /* 0x0000000a05057223 */ /* 0x000fe40000010016 */
[----:B------:R-:W-:Y:S02]  /*121d0*/  FFMA.FTZ R24, R3, R9, R24 ;  /* 0x0000000903187223 */ /* 0x000fe40000010018 */
[----:B------:R-:W-:Y:S02]  /*121e0*/  FFMA.FTZ R8, R20, R8, R11 ;  /* 0x0000000814087223 */ /* 0x000fe4000001000b */
[----:B------:R-:W-:Y:S01]  /*121f0*/  FFMA.FTZ R27, R2, R27, R29 ;  /* 0x0000001b021b7223 */ /* 0x000fe2000001001d */
[----:B------:R-:W-:Y:S01]  /*12200*/  F2FP.BF16.PACK_AB R20, R24, R5 ;  /* 0x000000051814723e */ /* 0x000fe200000010ff */
[----:B------:R-:W-:Y:S02]  /*12210*/  FFMA.FTZ R17, R17, R21, R28 ;  /* 0x0000001511117223 */ /* 0x000fe4000001001c */
[----:B------:R-:W-:Y:S01]  /*12220*/  FFMA.FTZ R12, R23, R12, R26 ;  /* 0x0000000c170c7223 */ /* 0x000fe2000001001a */
[----:B------:R-:W-:Y:S01]  /*12230*/  F2FP.BF16.PACK_AB R21, R27, R8 ;  /* 0x000000081b15723e */ /* 0x000fe200000010ff */
[----:B------:R-:W-:-:S02]  /*12240*/  FFMA.FTZ R7, R7, R14, R30 ;  /* 0x0000000e07077223 */ /* 0x000fc4000001001e */
[----:B------:R-:W-:-:S03]  /*12250*/  FFMA.FTZ R16, R16, R13, R25 ;  /* 0x0000000d10107223 */ /* 0x000fc60000010019 */
[----:B------:R-:W-:Y:S02]  /*12260*/  F2FP.BF16.PACK_AB R23, R7, R12 ;  /* 0x0000000c0717723e */ /* 0x000fe400000010ff */
[----:B------:R-:W-:Y:S02]  /*12270*/  F2FP.BF16.PACK_AB R22, R16, R17 ;  /* 0x000000111016723e */ /* 0x000fe400000010ff */
.L_x_1017:
[----:B------:R-:W-:Y:S05]  /*12280*/  BSYNC B0 ;  /* 0x0000000000007941 */ /* 0x000fea0003800000 */
.L_x_1016:
[----:B-----5:R1:W-:Y:S01]  /*12290*/  STS.128 [R211+0x5800], R20 ;  /* 0x00580014d3007388 */ /* 0x0203e20000000c00 */
[----:B------:R-:W-:Y:S05]  /*122a0*/  BRA `(.L_x_961) ;  /* 0x0000078000007947 */ /* 0x000fea0003800000 */
.L_x_923:
[----:B------:R-:W-:Y:S01]  /*122b0*/  IMAD.IADD R5, R209, 0x1, -R56 ;  /* 0x00000001d1057824 */ /* 0x000fe200078e0a38 */
[----:B------:R-:W-:Y:S01]  /*122c0*/  BSSY B0, `(.L_x_1018) ;  /* 0x000001c000007945 */ /* 0x000fe20003800000 */
[-C--:B------:R-:W-:Y:S02]  /*122d0*/  ISETP.GE.AND P1, PT, R9, R79.reuse, PT ;  /* 0x0000004f0900720c */ /* 0x080fe40003f26270 */
[----:B------:R-:W-:Y:S02]  /*122e0*/  ISETP.GE.AND P0, PT, R10, R79, PT ;  /* 0x0000004f0a00720c */ /* 0x000fe40003f06270 */
[----:B------:R-:W-:-:S13]  /*122f0*/  ISETP.GE.AND P2, PT, R162, R5, PT ;  /* 0x00000005a200720c */ /* 0x000fda0003f46270 */
[----:B------:R-:W-:Y:S05]  /*12300*/  @P2 BRA `(.L_x_1019) ;  /* 0x0000017000002947 */ /* 0x000fea0003800000 */
[----:B------:R-:W-:Y:S02]  /*12310*/  ISETP.GE.AND P4, PT, R12, R79, PT ;  /* 0x0000004f0c00720c */ /* 0x000fe40003f86270 */
[----:B-----5:R-:W-:-:S04]  /*12320*/  @!P0 LEA R6, P2, R166, R172, 0x1 ;  /* 0x000000aca6068211 */ /* 0x020fc800078408ff */
[----:B------:R-:W-:-:S07]  /*12330*/  @!P0 LEA.HI.X R7, R166, R173, R169, 0x1, P2 ;  /* 0x000000ada6078211 */ /* 0x000fce00010f0ca9 */
[C---:B------:R-:W-:Y:S01]  /*12340*/  @!P4 LEA R8, P3, R166.reuse, R172, 0x1 ;  /* 0x000000aca608c211 */ /* 0x040fe200078608ff */
[----:B------:R1:W-:Y:S03]  /*12350*/  @P4 STS.128 [R211], RZ ;  /* 0x000000ffd3004388 */ /* 0x0003e60000000c00 */
[----:B------:R-:W-:-:S05]  /*12360*/  @!P4 LEA.HI.X R9, R166, R173, R169, 0x1, P3 ;  /* 0x000000ada609c211 */ /* 0x000fca00018f0ca9 */
        /* <DEDUP_REMOVED lines=11> */
[----:B-1----:R-:W-:-:S04]  /*12420*/  LEA R6, P2, R166, R172, 0x1 ;  /* 0x000000aca6067211 */ /* 0x002fc800078408ff */
[----:B------:R-:W-:-:S05]  /*12430*/  LEA.HI.X R7, R166, R173, R169, 0x1, P2 ;  /* 0x000000ada6077211 */ /* 0x000fca00010f0ca9 */
[----:B------:R-:W-:Y:S01]  /*12440*/  @!PT LDS RZ, [RZ] ;  /* 0x00000000fffff984 */ /* 0x000fe20000000800 */
[----:B------:R-:W-:Y:S01]  /*12450*/  @!PT LDS RZ, [RZ] ;  /* 0x00000000fffff984 */ /* 0x000fe20000000800 */
[----:B------:R-:W-:Y:S01]  /*12460*/  @!PT LDS RZ, [RZ] ;  /* 0x00000000fffff984 */ /* 0x000fe20000000800 */
[----:B------:R1:W-:Y:S04]  /*12470*/  LDGSTS.E.BYPASS.LTC128B.128 [R211+0x4000], [R6.64+0x100] ;  /* 0x0400010006d37fae */ /* 0x0003e8000b901d46 */
.L_x_1019:
[----:B------:R-:W-:Y:S05]  /*12480*/  BSYNC B0 ;  /* 0x0000000000007941 */ /* 0x000fea0003800000 */
.L_x_1018:
[----:B------:R-:W-:Y:S01]  /*12490*/  IADD3 R0, R162, 0x10, RZ ;  /* 0x00000010a2007810 */ /* 0x000fe20007ffe0ff */
[----:B------:R-:W-:Y:S03]  /*124a0*/  BSSY B0, `(.L_x_1020) ;  /* 0x000001c000007945 */ /* 0x000fe60003800000 */
[----:B------:R-:W-:-:S13]  /*124b0*/  ISETP.GE.AND P2, PT, R0, R5, PT ;  /* 0x000000050000720c */ /* 0x000fda0003f46270 */
[----:B------:R-:W-:Y:S05]  /*124c0*/  @P2 BRA `(.L_x_1021) ;  /* 0x0000019000002947 */ /* 0x000fea0003800000 */
[----:B------:R-:W-:Y:S02]  /*124d0*/  ISETP.GE.AND P3, PT, R12, R79, PT ;  /* 0x0000004f0c00720c */ /* 0x000fe40003f66270 */
[----:B------:R-:W-:-:S05]  /*124e0*/  IADD3 R3, P2, R3, R166, RZ ;  /* 0x000000a603037210 */ /* 0x000fca0007f5e0ff */
[----:B------:R-:W-:Y:S01]  /*124f0*/  IMAD.X R17, R17, 0x1, R169, P2 ;  /* 0x0000000111117824 */ /* 0x000fe200010e06a9 */
[----:B-1---5:R-:W-:-:S04]  /*12500*/  @!P0 LEA R6, P2, R3, R172, 0x1 ;  /* 0x000000ac03068211 */ /* 0x022fc800078408ff */
[C---:B------:R-:W-:Y:S01]  /*12510*/  @!P0 LEA.HI.X R7, R3.reuse, R173, R17, 0x1, P2 ;  /* 0x000000ad03078211 */ /* 0x040fe200010f0c11 */
[----:B------:R1:W-:Y:S01]  /*12520*/  @P3 STS.128 [R211+0x800], RZ ;  /* 0x000800ffd3003388 */ /* 0x0003e20000000c00 */
[----:B------:R-:W-:-:S04]  /*12530*/  @!P3 LEA R8, P4, R3, R172, 0x1 ;  /* 0x000000ac0308b211 */ /* 0x000fc800078808ff */
[----:B------:R-:W-:-:S05]  /*12540*/  @!P3 LEA.HI.X R9, R3, R173, R17, 0x1, P4 ;  /* 0x000000ad0309b211 */ /* 0x000fca00020f0c11 */
        /* <DEDUP_REMOVED lines=11> */
[----:B------:R-:W-:-:S04]  /*12600*/  LEA R2, P2, R3, R172, 0x1 ;  /* 0x000000ac03027211 */ /* 0x000fc800078408ff */
[----:B------:R-:W-:-:S05]  /*12610*/  LEA.HI.X R3, R3, R173, R17, 0x1, P2 ;  /* 0x000000ad03037211 */ /* 0x000fca00010f0c11 */
[----:B------:R-:W-:Y:S01]  /*12620*/  @!PT LDS RZ, [RZ] ;  /* 0x00000000fffff984 */ /* 0x000fe20000000800 */
[----:B------:R-:W-:Y:S01]  /*12630*/  @!PT LDS RZ, [RZ] ;  /* 0x00000000fffff984 */ /* 0x000fe20000000800 */
[----:B------:R-:W-:Y:S01]  /*12640*/  @!PT LDS RZ, [RZ] ;  /* 0x00000000fffff984 */ /* 0x000fe20000000800 */
[----:B------:R2:W-:Y:S04]  /*12650*/  LDGSTS.E.BYPASS.LTC128B.128 [R211+0x4800], [R2.64+0x100] ;  /* 0x0480010002d37fae */ /* 0x0005e8000b901d46 */
.L_x_1021:
[----:B------:R-:W-:Y:S05]  /*12660*/  BSYNC B0 ;  /* 0x0000000000007941 */ /* 0x000fea0003800000 */
.L_x_1020:
[----:B-1----:R-:W-:Y:S01]  /*12670*/  IADD3 R6, R162, 0x20, RZ ;  /* 0x00000020a2067810 */ /* 0x002fe20007ffe0ff */
[----:B------:R-:W-:Y:S03]  /*12680*/  BSSY B0, `(.L_x_1022) ;  /* 0x000001c000007945 */ /* 0x000fe60003800000 */
[----:B------:R-:W-:-:S13]  /*12690*/  ISETP.GE.AND P2, PT, R6, R5, PT ;  /* 0x000000050600720c */ /* 0x000fda0003f46270 */
[----:B------:R-:W-:Y:S05]  /*126a0*/  @P2 BRA `(.L_x_1023) ;  /* 0x0000019000002947 */ /* 0x000fea0003800000 */
[----:B------:R-:W-:Y:S02]  /*126b0*/  ISETP.GE.AND P3, PT, R12, R79, PT ;  /* 0x0000004f0c00720c */ /* 0x000fe40003f66270 */
[----:B------:R-:W-:-:S04]  /*126c0*/  LEA R7, P2, R170, R166, 0x5 ;  /* 0x000000a6aa077211 */ /* 0x000fc800078428ff */
[----:B--2---:R-:W-:Y:S02]  /*126d0*/  LEA.HI.X R3, R170, R169, R171, 0x5, P2 ;  /* 0x000000a9aa037211 */ /* 0x004fe400010f2cab */
[----:B-----5:R-:W-:-:S04]  /*126e0*/  @!P0 LEA R8, P2, R7, R172, 0x1 ;  /* 0x000000ac07088211 */ /* 0x020fc800078408ff */
        /* <DEDUP_REMOVED lines=21> */
.L_x_1023:
[----:B------:R-:W-:Y:S05]  /*12840*/  BSYNC B0 ;  /* 0x0000000000007941 */ /* 0x000fea0003800000 */
.L_x_1022:
[----:B------:R-:W-:-:S04]  /*12850*/  IADD3 R4, R162, 0x30, RZ ;  /* 0x00000030a2047810 */ /* 0x000fc80007ffe0ff */
[----:B------:R-:W-:-:S13]  /*12860*/  ISETP.GE.AND P2, PT, R4, R5, PT ;  /* 0x000000050400720c */ /* 0x000fda0003f46270 */
[----:B------:R-:W-:Y:S05]  /*12870*/  @P2 BRA `(.L_x_961) ;  /* 0x000001b000002947 */ /* 0x000fea0003800000 */
[----:B------:R-:W-:Y:S01]  /*12880*/  ISETP.GE.AND P3, PT, R12, R79, PT ;  /* 0x0000004f0c00720c */ /* 0x000fe20003f66270 */
[----:B------:R-:W-:Y:S02]  /*12890*/  IMAD.MOV.U32 R167, RZ, RZ, R169 ;  /* 0x000000ffffa77224 */ /* 0x000fe400078e00a9 */
[----:B--2---:R-:W-:Y:S02]  /*128a0*/  IMAD R2, R171, 0x30, RZ ;  /* 0x00000030ab027824 */ /* 0x004fe400078e02ff */
[----:B------:R-:W-:-:S04]  /*128b0*/  IMAD.WIDE.U32 R170, R170, 0x30, R166 ;  /* 0x00000030aaaa7825 */ /* 0x000fc800078e00a6 */
[----:B------:R-:W-:Y:S01]  /*128c0*/  IMAD.IADD R3, R2, 0x1, R171 ;  /* 0x0000000102037824 */ /* 0x000fe200078e02ab */
[----:B-1---5:R-:W-:-:S03]  /*128d0*/  @!P0 LEA R8, P2, R170, R172, 0x1 ;  /* 0x000000acaa088211 */ /* 0x022fc600078408ff */
[C---:B------:R-:W-:Y:S01]  /*128e0*/  @!P3 LEA R10, P4, R170.reuse, R172, 0x1 ;  /* 0x000000acaa0ab211 */ /* 0x040fe200078808ff */
[----:B------:R1:W-:Y:S01]  /*128f0*/  @P3 STS.128 [R211+0x1800], RZ ;  /* 0x001800ffd3003388 */ /* 0x0003e20000000c00 */
[CCC-:B------:R-:W-:Y:S02]  /*12900*/  @!P0 LEA.HI.X R9, R170.reuse, R173.reuse, R3.reuse, 0x1, P2 ;  /* 0x000000adaa098211 */ /* 0x1c0fe400010f0c03 */
        /* <DEDUP_REMOVED lines=18> */
.L_x_961:
[----:B------:R-:W-:Y:S05]  /*12a30*/  BSYNC B3 ;  /* 0x0000000000037941 */ /* 0x000fea0003800000 */
.L_x_922:
[----:B------:R-:W-:Y:S01]  /*12a40*/  IADD3 R214, R133, -0x1, RZ ;  /* 0xffffffff85d67810 */ /* 0x000fe20007ffe0ff */
[----:B------:R-:W-:Y:S01]  /*12a50*/  BSSY B0, `(.L_x_1024) ;  /* 0x0000020000007945 */ /* 0x000fe20003800000 */
[----:B------:R-:W-:-:S03]  /*12a60*/  LOP3.LUT R215, R74, 0xff, RZ, 0xc0, !PT ;  /* 0x000000ff4ad77812 */ /* 0x000fc600078ec0ff */
[----:B--2---:R-:W-:-:S04]  /*12a70*/  IMAD.SHL.U32 R3, R214, 0x40, RZ ;  /* 0x00000040d6037824 */ /* 0x004fc800078e00ff */
[----:B------:R-:W-:-:S05]  /*12a80*/  IMAD.IADD R5, R68, 0x1, -R3 ;  /* 0x0000000144057824 */ /* 0x000fca00078e0a03 */
[----:B------:R-:W-:-:S13]  /*12a90*/  ISETP.GE.AND P0, PT, R162, R5, PT ;  /* 0x00000005a200720c */ /* 0x000fda0003f06270 */
[----:B------:R-:W-:Y:S05]  /*12aa0*/  @P0 BRA `(.L_x_1025) ;  /* 0x000001a000000947 */ /* 0x000fea0003800000 */
[C---:B------:R-:W-:Y:S02]  /*12ab0*/  LOP3.LUT R2, R215.reuse, 0x1, RZ, 0xc0, !PT ;  /* 0x00000001d7027812 */ /* 0x040fe400078ec0ff */
[----:B------:R-:W-:Y:S02]  /*12ac0*/  R2P PR, R215, 0x6 ;  /* 0x00000006d7007804 */ /* 0x000fe40000000000 */
[----:B------:R-:W-:-:S11]  /*12ad0*/  ISETP.NE.U32.AND P0, PT, R2, 0x1, PT ;  /* 0x000000010200780c */ /* 0x000fd60003f05070 */
[----:B-1----:R-:W-:Y:S02]  /*12ae0*/  @P1 IMAD.MOV.U32 R8, RZ, RZ, R204 ;  /* 0x000000ffff081224 */ /* 0x002fe400078e00cc */
[----:B------:R-:W-:Y:S01]  /*12af0*/  @!P0 MOV R10, R204 ;  /* 0x000000cc000a8202 */ /* 0x000fe20000000f00 */
[--C-:B------:R-:W-:Y:S02]  /*12b00*/  @!P0 IMAD.MOV.U32 R11, RZ, RZ, R203.reuse ;  /* 0x000000ffff0b8224 */ /* 0x100fe400078e00cb */
[----:B------:R-:W-:-:S03]  /*12b10*/  @P1 IMAD.MOV.U32 R9, RZ, RZ, R203 ;  /* 0x000000ffff091224 */ /* 0x000fc600078e00cb */
        /* <DEDUP_REMOVED lines=8> */
[----:B------:R1:W-:Y:S04]  /*12ba0*/  @P1 LDGSTS.E.BYPASS.LTC128B.128 [R211+0x8000], [R8.64+0x80] ;  /* 0x0800008008d31fae */ /* 0x0003e8000b901d46 */
[----:B------:R1:W-:Y:S01]  /*12bb0*/  @!P1 STS.128 [R211+0x8000], RZ ;  /* 0x008000ffd3009388 */ /* 0x0003e20000000c00 */
[----:B------:R-:W-:Y:S05]  /*12bc0*/  @!P2 BRA `(.L_x_1026) ;  /* 0x000000700000a947 */ /* 0x000fea0003800000 */
[----:B-1----:R-:W-:Y:S02]  /*12bd0*/  MOV R8, R204 ;  /* 0x000000cc00087202 */ /* 0x002fe40000000f00 */
[----:B------:R-:W-:-:S05]  /*12be0*/  MOV R9, R203 ;  /* 0x000000cb00097202 */ /* 0x000fca0000000f00 */
[----:B------:R-:W-:Y:S01]  /*12bf0*/  @!PT LDS RZ, [RZ] ;  /* 0x00000000fffff984 */ /* 0x000fe20000000800 */
[----:B------:R-:W-:Y:S01]  /*12c00*/  @!PT LDS RZ, [RZ] ;  /* 0x00000000fffff984 */ /* 0x000fe20000000800 */
[----:B------:R-:W-:Y:S01]  /*12c10*/  @!PT LDS RZ, [RZ] ;  /* 0x00000000fffff984 */ /* 0x000fe20000000800 */
[----:B------:R1:W-:Y:S01]  /*12c20*/  LDGSTS.E.BYPASS.LTC128B.128 [R211+0xa000], [R8.64+0x100] ;  /* 0x0a00010008d37fae */ /* 0x0003e2000b901d46 */
[----:B------:R-:W-:Y:S05]  /*12c30*/  BRA `(.L_x_1025) ;  /* 0x0000001000007947 */ /* 0x000fea0003800000 */
.L_x_1026:
[----:B------:R2:W-:Y:S02]  /*12c40*/  STS.128 [R211+0xa000], RZ ;  /* 0x00a000ffd3007388 */ /* 0x0005e40000000c00 */
.L_x_1025:
[----:B------:R-:W-:Y:S05]  /*12c50*/  BSYNC B0 ;  /* 0x0000000000007941 */ /* 0x000fea0003800000 */
.L_x_1024:
[----:B------:R-:W-:Y:S01]  /*12c60*/  ISETP.GE.AND P0, PT, R0, R5, PT ;  /* 0x000000050000720c */ /* 0x000fe20003f06270 */
[----:B------:R-:W-:-:S12]  /*12c70*/  BSSY B0, `(.L_x_1027) ;  /* 0x000001f000007945 */ /* 0x000fd80003800000 */
[----:B------:R-:W-:Y:S05]  /*12c80*/  @P0 BRA `(.L_x_1028) ;  /* 0x000001d000000947 */ /* 0x000fea0003800000 */
[C---:B------:R-:W-:Y:S02]  /*12c90*/  LOP3.LUT R2, R215.reuse, 0x1, RZ, 0xc0, !PT ;  /* 0x00000001d7027812 */ /* 0x040fe400078ec0ff */
[----:B------:R-:W-:Y:S02]  /*12ca0*/  LOP3.LUT P0, RZ, R215, 0x2, RZ, 0xc0, !PT ;  /* 0x00000002d7ff7812 */ /* 0x000fe4000780c0ff */
[----:B------:R-:W-:Y:S02]  /*12cb0*/  ISETP.NE.U32.AND P1, PT, R2, 0x1, PT ;  /* 0x000000010200780c */ /* 0x000fe40003f25070 */
[----:B-1----:R-:W-:-:S05]  /*12cc0*/  IADD3 R9, P2, R201, R158, RZ ;  /* 0x0000009ec9097210 */ /* 0x002fca0007f5e0ff */
[----:B------:R-:W-:-:S04]  /*12cd0*/  IMAD.X R7, R202, 0x1, R157, P2 ;  /* 0x00000001ca077824 */ /* 0x000fc800010e069d */
[----:B------:R-:W-:Y:S02]  /*12ce0*/  @P0 LEA R10, P2, R9, R164, 0x1 ;  /* 0x000000a4090a0211 */ /* 0x000fe400078408ff */
[----:B------:R-:W-:Y:S02]  /*12cf0*/  @!P1 LEA R12, P3, R201, R204, 0x1 ;  /* 0x000000ccc90c9211 */ /* 0x000fe400078608ff */
[----:B------:R-:W-:Y:S02]  /*12d00*/  @P0 LEA.HI.X R11, R9, R165, R7, 0x1, P2 ;  /* 0x000000a5090b0211 */ /* 0x000fe400010f0c07 */
        /* <DEDUP_REMOVED lines=11> */
[----:B------:R-:W-:-:S13]  /*12dc0*/  LOP3.LUT P0, RZ, R215, 0x4, RZ, 0xc0, !PT ;  /* 0x00000004d7ff7812 */ /* 0x000fda000780c0ff */
[----:B------:R-:W-:Y:S05]  /*12dd0*/  @!P0 BRA `(.L_x_1029) ;  /* 0x0000007000008947 */ /* 0x000fea0003800000 */
[----:B------:R-:W-:-:S04]  /*12de0*/  LEA R8, P0, R9, R164, 0x1 ;  /* 0x000000a409087211 */ /* 0x000fc800078008ff */
[----:B------:R-:W-:-:S05]  /*12df0*/  LEA.HI.X R9, R9, R165, R7, 0x1, P0 ;  /* 0x000000a509097211 */ /* 0x000fca00000f0c07 */
[----:B------:R-:W-:Y:S01]  /*12e00*/  @!PT LDS RZ, [RZ] ;  /* 0x00000000fffff984 */ /* 0x000fe20000000800 */
[----:B------:R-:W-:Y:S01]  /*12e10*/  @!PT LDS RZ, [RZ] ;  /* 0x00000000fffff984 */ /* 0x000fe20000000800 */
[----:B------:R-:W-:Y:S01]  /*12e20*/  @!PT LDS RZ, [RZ] ;  /* 0x00000000fffff984 */ /* 0x000fe20000000800 */
[----:B------:R1:W-:Y:S01]  /*12e30*/  LDGSTS.E.BYPASS.LTC128B.128 [R211+0xa800], [R8.64+0x100] ;  /* 0x0a80010008d37fae */ /* 0x0003e2000b901d46 */
[----:B------:R-:W-:Y:S05]  /*12e40*/  BRA `(.L_x_1028) ;  /* 0x0000001000007947 */ /* 0x000fea0003800000 */
.L_x_1029:
[----:B------:R1:W-:Y:S02]  /*12e50*/  STS.128 [R211+0xa800], RZ ;  /* 0x00a800ffd3007388 */ /* 0x0003e40000000c00 */
.L_x_1028:
[----:B------:R-:W-:Y:S05]  /*12e60*/  BSYNC B0 ;  /* 0x0000000000007941 */ /* 0x000fea0003800000 */
.L_x_1027:
[----:B------:R-:W-:Y:S01]  /*12e70*/  ISETP.GE.AND P0, PT, R6, R5, PT ;  /* 0x000000050600720c */ /* 0x000fe20003f06270 */
[----:B------:R-:W-:-:S12]  /*12e80*/  BSSY B0, `(.L_x_1030) ;  /* 0x0000021000007945 */ /* 0x000fd80003800000 */
[----:B------:R-:W-:Y:S05]  /*12e90*/  @P0 BRA `(.L_x_1031) ;  /* 0x000001f000000947 */ /* 0x000fea0003800000 */
[C---:B------:R-:W-:Y:S02]  /*12ea0*/  LOP3.LUT R2, R215.reuse, 0x1, RZ, 0xc0, !PT ;  /* 0x00000001d7027812 */ /* 0x040fe400078ec0ff */
[----:B------:R-:W-:Y:S02]  /*12eb0*/  LOP3.LUT P0, RZ, R215, 0x2, RZ, 0xc0, !PT ;  /* 0x00000002d7ff7812 */ /* 0x000fe4000780c0ff */
[----:B------:R-:W-:Y:S01]  /*12ec0*/  ISETP.NE.U32.AND P1, PT, R2, 0x1, PT ;  /* 0x000000010200780c */ /* 0x000fe20003f25070 */
[C---:B------:R-:W-:Y:S01]  /*12ed0*/  IMAD.SHL.U32 R2, R64.reuse, 0x20, RZ ;  /* 0x0000002040027824 */ /* 0x040fe200078e00ff */
[C---:B-1----:R-:W-:Y:S02]  /*12ee0*/  LEA R11, P2, R64.reuse, R158, 0x5 ;  /* 0x0000009e400b7211 */ /* 0x042fe400078428ff */
[C-C-:B------:R-:W-:Y:S02]  /*12ef0*/  SHF.L.U64.HI R7, R64.reuse, 0x5, R65.reuse ;  /* 0x0000000540077819 */ /* 0x140fe40000010241 */
[----:B------:R-:W-:-:S05]  /*12f00*/  LEA.HI.X R9, R64, R157, R65, 0x5, P2 ;  /* 0x0000009d40097211 */ /* 0x000fca00010f2c41 */
[C---:B------:R-:W-:Y:S02]  /*12f10*/  @P0 LEA R12, P2, R11.reuse, R164, 0x1 ;  /* 0x000000a40b0c0211 */ /* 0x040fe400078408ff */
[C---:B------:R-:W-:Y:S02]  /*12f20*/  @!P1 LEA R14, P3, R2.reuse, R204, 0x1 ;  /* 0x000000cc020e9211 */ /* 0x040fe400078608ff */
        /* <DEDUP_REMOVED lines=21> */
.L_x_1032:
[----:B------:R1:W-:Y:S02]  /*13080*/  STS.128 [R211+0xb000], RZ ;  /* 0x00b000ffd3007388 */ /* 0x0003e40000000c00 */
.L_x_1031:
[----:B------:R-:W-:Y:S05]  /*13090*/  BSYNC B0 ;  /* 0x0000000000007941 */ /* 0x000fea0003800000 */
.L_x_1030:
[----:B------:R-:W-:Y:S01]  /*130a0*/  ISETP.GE.AND P0, PT, R4, R5, PT ;  /* 0x000000050400720c */ /* 0x000fe20003f06270 */
[----:B------:R-:W-:-:S12]  /*130b0*/  BSSY B0, `(.L_x_1033) ;  /* 0x0000022000007945 */ /* 0x000fd80003800000 */
[----:B------:R-:W-:Y:S05]  /*130c0*/  @P0 BRA `(.L_x_1034) ;  /* 0x0000020000000947 */ /* 0x000fea0003800000 */
[C---:B------:R-:W-:Y:S01]  /*130d0*/  LOP3.LUT R2, R215.reuse, 0x1, RZ, 0xc0, !PT ;  /* 0x00000001d7027812 */ /* 0x040fe200078ec0ff */
[----:B------:R-:W-:Y:S01]  /*130e0*/  IMAD.MOV.U32 R156, RZ, RZ, R158 ;  /* 0x000000ffff9c7224 */ /* 0x000fe200078e009e */
[----:B------:R-:W-:Y:S02]  /*130f0*/  LOP3.LUT P2, RZ, R215, 0x2, RZ, 0xc0, !PT ;  /* 0x00000002d7ff7812 */ /* 0x000fe4000784c0ff */
[----:B------:R-:W-:Y:S01]  /*13100*/  ISETP.NE.U32.AND P3, PT, R2, 0x1, PT ;  /* 0x000000010200780c */ /* 0x000fe20003f65070 */
[----:B------:R-:W-:Y:S01]  /*13110*/  IMAD R2, R65, 0x30, RZ ;  /* 0x0000003041027824 */ /* 0x000fe200078e02ff */
[----:B------:R-:W-:Y:S01]  /*13120*/  LOP3.LUT P1, RZ, R215, 0x4, RZ, 0xc0, !PT ;  /* 0x00000004d7ff7812 */ /* 0x000fe2000782c0ff */
[----:B------:R-:W-:-:S04]  /*13130*/  IMAD.WIDE.U32 R156, R64, 0x30, R156 ;  /* 0x00000030409c7825 */ /* 0x000fc800078e009c */
[----:B------:R-:W-:-:S04]  /*13140*/  IMAD.IADD R7, R157, 0x1, R2 ;  /* 0x000000019d077824 */ /* 0x000fc800078e0202 */
[CC--:B-1----:R-:W-:Y:S02]  /*13150*/  @P2 LEA R10, P4, R156.reuse, R164.reuse, 0x1 ;  /* 0x000000a49c0a2211 */ /* 0x0c2fe400078808ff */
[----:B------:R-:W-:Y:S01]  /*13160*/  @!P3 MOV R9, R203 ;  /* 0x000000cb0009b202 */ /* 0x000fe20000000f00 */
[----:B------:R-:W-:Y:S01]  /*13170*/  @!P3 IMAD.MOV.U32 R8, RZ, RZ, R204 ;  /* 0x000000ffff08b224 */ /* 0x000fe200078e00cc */
[C---:B------:R-:W-:Y:S01]  /*13180*/  @P1 LEA R12, P0, R156.reuse, R164, 0x1 ;  /* 0x000000a49c0c1211 */ /* 0x040fe200078008ff */
[----:B------:R-:W-:Y:S01]  /*13190*/  @!P3 IMAD R65, R65, 0x60, RZ ;  /* 0x000000604141b824 */ /* 0x000fe200078e02ff */
[-C--:B------:R-:W-:Y:S01]  /*131a0*/  @P2 LEA.HI.X R11, R156, R165.reuse, R7, 0x1, P4 ;  /* 0x000000a59c0b2211 */ /* 0x080fe200020f0c07 */
[----:B------:R-:W-:Y:S01]  /*131b0*/  @!P3 IMAD.WIDE.U32 R8, R64, 0x60, R8 ;  /* 0x000000604008b825 */ /* 0x000fe200078e0008 */
[----:B------:R-:W-:-:S04]  /*131c0*/  @P1 LEA.HI.X R13, R156, R165, R7, 0x1, P0 ;  /* 0x000000a59c0d1211 */ /* 0x000fc800000f0c07 */
[----:B------:R-:W-:-:S05]  /*131d0*/  @!P3 IADD3 R9, R65, R9, RZ ;  /* 0x000000094109b210 */ /* 0x000fca0007ffe0ff */
        /* <DEDUP_REMOVED lines=9> */
[----:B------:R1:W-:Y:S04]  /*13270*/  @!P2 STS.128 [R211+0x9800], RZ ;  /* 0x009800ffd300a388 */ /* 0x0003e80000000c00 */
[----:B------:R-:W-:Y:S01]  /*13280*/  @!PT LDS RZ, [RZ] ;  /* 0x00000000fffff984 */ /* 0x000fe20000000800 */
[----:B------:R-:W-:Y:S01]  /*13290*/  @!PT LDS RZ, [RZ] ;  /* 0x00000000fffff984 */ /* 0x000fe20000000800 */
[----:B------:R-:W-:Y:S01]  /*132a0*/  @!PT LDS RZ, [RZ] ;  /* 0x00000000fffff984 */ /* 0x000fe20000000800 */
[----:B------:R1:W-:Y:S04]  /*132b0*/  @P1 LDGSTS.E.BYPASS.LTC128B.128 [R211+0xb800], [R12.64+0x100] ;  /* 0x0b8001000cd31fae */ /* 0x0003e8000b901d46 */
[----:B------:R1:W-:Y:S02]  /*132c0*/  @!P1 STS.128 [R211+0xb800], RZ ;  /* 0x00b800ffd3009388 */ /* 0x0003e40000000c00 */
.L_x_1034:
[----:B------:R-:W-:Y:S05]  /*132d0*/  BSYNC B0 ;  /* 0x0000000000007941 */ /* 0x000fea0003800000 */
.L_x_1033:
[----:B------:R-:W0:Y:S04]  /*132e0*/  LDGDEPBAR ;  /* 0x00000000000079af */ /* 0x000e280000000000 */
[----:B------:R1:W5:Y:S01]  /*132f0*/  LD.E R2, [R18.64+0x188] ;  /* 0x0001880612027980 */ /* 0x000362000c101900 */
[----:B------:R-:W-:Y:S01]  /*13300*/  ISETP.GE.AND P0, PT, R162, R5, PT ;  /* 0x00000005a200720c */ /* 0x000fe20003f06270 */
[----:B------:R-:W-:Y:S01]  /*13310*/  IMAD.SHL.U32 R16, R72, 0x2, RZ ;  /* 0x0000000248107824 */ /* 0x000fe200078e00ff */
[----:B-1----:R-:W-:Y:S01]  /*13320*/  SHF.R.S32.HI R8, RZ, 0x1f, R73 ;  /* 0x0000001fff087819 */ /* 0x002fe20000011449 */
[----:B------:R-:W-:Y:S03]  /*13330*/  BSSY B0, `(.L_x_1035) ;  /* 0x0000020000007945 */ /* 0x000fe60003800000 */
[----:B------:R-:W-:-:S02]  /*13340*/  LEA.HI R8, R8, R73, RZ, 0x2 ;  /* 0x0000004908087211 */ /* 0x000fc400078f10ff */
[----:B------:R-:W-:Y:S02]  /*13350*/  LOP3.LUT R16, R16, 0x6, RZ, 0xc0, !PT ;  /* 0x0000000610107812 */ /* 0x000fe400078ec0ff */
[----:B------:R-:W-:Y:S01]  /*13360*/  SHF.R.S32.HI R52, RZ, 0x2, R8 ;  /* 0x00000002ff347819 */ /* 0x000fe20000011408 */
[----:B------:R-:W-:-:S04]  /*13370*/  DEPBAR.LE SB0, 0x0 ;  /* 0x000080000000791a */ /* 0x000fc80000000000 */
[----:B------:R-:W-:Y:S06]  /*13380*/  BAR.SYNC.DEFER_BLOCKING 0x0 ;  /* 0x0000000000007b1d */ /* 0x000fec0000010000 */
[----:B------:R1:W-:Y:S04]  /*13390*/  @P0 STS.128 [R211+0xc000], RZ ;  /* 0x00c000ffd3000388 */ /* 0x0003e80000000c00 */
[----:B------:R1:W-:Y:S04]  /*133a0*/  @P0 STS.128 [R211+0xe000], RZ ;  /* 0x00e000ffd3000388 */ /* 0x0003e80000000c00 */
[----:B------:R1:W-:Y:S01]  /*133b0*/  @P0 STS.128 [R211+0x10000], RZ ;  /* 0x010000ffd3000388 */ /* 0x0003e20000000c00 */
[----:B------:R-:W-:Y:S05]  /*133c0*/  @P0 BRA `(.L_x_1036) ;  /* 0x0000016000000947 */ /* 0x000fea0003800000 */
[C---:B------:R-:W-:Y:S02]  /*133d0*/  LOP3.LUT R7, R215.reuse, 0x1, RZ, 0xc0, !PT ;  /* 0x00000001d7077812 */ /* 0x040fe400078ec0ff */
[----:B------:R-:W-:-:S02]  /*133e0*/  R2P PR, R215, 0x6 ;  /* 0x00000006d7007804 */ /* 0x000fc40000000000 */
[----:B------:R-:W-:-:S13]  /*133f0*/  ISETP.NE.U32.AND P0, PT, R7, 0x1, PT ;  /* 0x000000010700780c */ /* 0x000fda0003f05070 */
[----:B------:R-:W-:Y:S02]  /*13400*/  @!P0 IMAD.MOV.U32 R8, RZ, RZ, R160 ;  /* 0x000000ffff088224 */ /* 0x000fe400078e00a0 */
        /* <DEDUP_REMOVED lines=12> */
[----:B------:R-:W-:Y:S01]  /*134d0*/  @!PT LDS RZ, [RZ] ;  /* 0x00000000fffff984 */ /* 0x000fe20000000800 */
[----:B------:R-:W-:Y:S01]  /*134e0*/  @!PT LDS RZ, [RZ] ;  /* 0x00000000fffff984 */ /* 0x000fe20000000800 */
[----:B------:R-:W-:Y:S01]  /*134f0*/  @!PT LDS RZ, [RZ] ;  /* 0x00000000fffff984 */ /* 0x000fe20000000800 */
[----:B------:R1:W-:Y:S01]  /*13500*/  LDGSTS.E.BYPASS.LTC128B.128 [R211+0x10000], [R160.64+0x100] ;  /* 0x10000100a0d37fae */ /* 0x0003e2000b901d46 */
[----:B------:R-:W-:Y:S05]  /*13510*/  BRA `(.L_x_1036) ;  /* 0x0000001000007947 */ /* 0x000fea0003800000 */
.L_x_1037:
[----:B------:R1:W-:Y:S02]  /*13520*/  STS.128 [R211+0x10000], RZ ;  /* 0x010000ffd3007388 */ /* 0x0003e40000000c00 */
.L_x_1036:
[----:B------:R-:W-:Y:S05]  /*13530*/  BSYNC B0 ;  /* 0x0000000000007941 */ /* 0x000fea0003800000 */
.L_x_1035:
[----:B------:R-:W-:Y:S01]  /*13540*/  ISETP.GE.AND P0, PT, R0, R5, PT ;  /* 0x000000050000720c */ /* 0x000fe20003f06270 */
[----:B------:R-:W-:-:S12]  /*13550*/  BSSY B0, `(.L_x_1038) ;  /* 0x0000020000007945 */ /* 0x000fd80003800000 */
[----:B------:R1:W-:Y:S04]  /*13560*/  @P0 STS.128 [R211+0xc800], RZ ;  /* 0x00c800ffd3000388 */ /* 0x0003e80000000c00 */
[----:B------:R1:W-:Y:S04]  /*13570*/  @P0 STS.128 [R211+0xe800], RZ ;  /* 0x00e800ffd3000388 */ /* 0x0003e80000000c00 */
[----:B------:R1:W-:Y:S01]  /*13580*/  @P0 STS.128 [R211+0x10800], RZ ;  /* 0x010800ffd3000388 */ /* 0x0003e20000000c00 */
[----:B------:R-:W-:Y:S05]  /*13590*/  @P0 BRA `(.L_x_1039) ;  /* 0x000001b000000947 */ /* 0x000fea0003800000 */
[C---:B------:R-:W-:Y:S02]  /*135a0*/  LOP3.LUT R0, R215.reuse, 0x1, RZ, 0xc0, !PT ;  /* 0x00000001d7007812 */ /* 0x040fe400078ec0ff */
[----:B------:R-:W-:-:S02]  /*135b0*/  LOP3.LUT P1, RZ, R215, 0x2, RZ, 0xc0, !PT ;  /* 0x00000002d7ff7812 */ /* 0x000fc4000782c0ff */
[----:B------:R-:W-:-:S11]  /*135c0*/  ISETP.NE.U32.AND P2, PT, R0, 0x1, PT ;  /* 0x000000010000780c */ /* 0x000fd60003f45070 */
[CC--:B-1----:R-:W-:Y:S02]  /*135d0*/  @P1 LEA R8, P0, R199.reuse, R160.reuse, 0x1 ;  /* 0x000000a0c7081211 */ /* 0x0c2fe400078008ff */
[C---:B------:R-:W-:Y:S02]  /*135e0*/  @!P2 LEA R10, P3, R199.reuse, R160, 0x1 ;  /* 0x000000a0c70aa211 */ /* 0x040fe400078608ff */
[CCC-:B------:R-:W-:Y:S02]  /*135f0*/  @P1 LEA.HI.X R9, R199.reuse, R161.reuse, R200.reuse, 0x1, P0 ;  /* 0x000000a1c7091211 */ /* 0x1c0fe400000f0cc8 */
[----:B------:R-:W-:Y:S02]  /*13600*/  @!P2 LEA.HI.X R11, R199, R161, R200, 0x1, P3 ;  /* 0x000000a1c70ba211 */ /* 0x000fe400018f0cc8 */
[----:B------:R-:W-:-:S03]  /*13610*/  LOP3.LUT P0, RZ, R215, 0x4, RZ, 0xc0, !PT ;  /* 0x00000004d7ff7812 */ /* 0x000fc6000780c0ff */
        /* <DEDUP_REMOVED lines=11> */
[----:B-1----:R-:W-:-:S04]  /*136d0*/  LEA R8, P0, R199, R160, 0x1 ;  /* 0x000000a0c7087211 */ /* 0x002fc800078008ff */
[----:B------:R-:W-:-:S05]  /*136e0*/  LEA.HI.X R9, R199, R161, R200, 0x1, P0 ;  /* 0x000000a1c7097211 */ /* 0x000fca00000f0cc8 */
[----:B------:R-:W-:Y:S01]  /*136f0*/  @!PT LDS RZ, [RZ] ;  /* 0x00000000fffff984 */ /* 0x000fe20000000800 */
[----:B------:R-:W-:Y:S01]  /*13700*/  @!PT LDS RZ, [RZ] ;  /* 0x00000000fffff984 */ /* 0x000fe20000000800 */
[----:B------:R-:W-:Y:S01]  /*13710*/  @!PT LDS RZ, [RZ] ;  /* 0x00000000fffff984 */ /* 0x000fe20000000800 */
[----:B------:R1:W-:Y:S01]  /*13720*/  LDGSTS.E.BYPASS.LTC128B.128 [R211+0x10800], [R8.64+0x100] ;  /* 0x1080010008d37fae */ /* 0x0003e2000b901d46 */
[----:B------:R-:W-:Y:S05]  /*13730*/  BRA `(.L_x_1039) ;  /* 0x0000001000007947 */ /* 0x000fea0003800000 */
.L_x_1040:
[----:B------:R1:W-:Y:S02]  /*13740*/  STS.128 [R211+0x10800], RZ ;  /* 0x010800ffd3007388 */ /* 0x0003e40000000c00 */
.L_x_1039:
[----:B------:R-:W-:Y:S05]  /*13750*/  BSYNC B0 ;  /* 0x0000000000007941 */ /* 0x000fea0003800000 */
.L_x_1038:
        /* <DEDUP_REMOVED lines=8> */
[----:B------:R-:W-:Y:S01]  /*137e0*/  ISETP.NE.U32.AND P2, PT, R0, 0x1, PT ;  /* 0x000000010000780c */ /* 0x000fe20003f45070 */
[C---:B------:R-:W-:Y:S01]  /*137f0*/  IMAD.SHL.U32 R0, R66.reuse, 0x20, RZ ;  /* 0x0000002042007824 */ /* 0x040fe200078e00ff */
[----:B------:R-:W-:-:S09]  /*13800*/  SHF.L.U64.HI R6, R66, 0x5, R67 ;  /* 0x0000000542067819 */ /* 0x000fd20000010243 */
        /* <DEDUP_REMOVED lines=23> */
.L_x_1043:
[----:B------:R1:W-:Y:S02]  /*13980*/  STS.128 [R211+0x11000], RZ ;  /* 0x011000ffd3007388 */ /* 0x0003e40000000c00 */
.L_x_1042:
[----:B------:R-:W-:Y:S05]  /*13990*/  BSYNC B0 ;  /* 0x0000000000007941 */ /* 0x000fea0003800000 */
.L_x_1041:
[----:B------:R-:W-:Y:S01]  /*139a0*/  ISETP.GE.AND P0, PT, R4, R5, PT ;  /* 0x000000050400720c */ /* 0x000fe20003f06270 */
[----:B------:R-:W-:-:S12]  /*139b0*/  BSSY B0, `(.L_x_1044) ;  /* 0x0000023000007945 */ /* 0x000fd80003800000 */
[----:B------:R1:W-:Y:S04]  /*139c0*/  @P0 STS.128 [R211+0xd800], RZ ;  /* 0x00d800ffd3000388 */ /* 0x0003e80000000c00 */
[----:B------:R1:W-:Y:S04]  /*139d0*/  @P0 STS.128 [R211+0xf800], RZ ;  /* 0x00f800ffd3000388 */ /* 0x0003e80000000c00 */
[----:B------:R1:W-:Y:S01]  /*139e0*/  @P0 STS.128 [R211+0x11800], RZ ;  /* 0x011800ffd3000388 */ /* 0x0003e20000000c00 */
[----:B------:R-:W-:Y:S05]  /*139f0*/  @P0 BRA `(.L_x_1045) ;  /* 0x000001e000000947 */ /* 0x000fea0003800000 */
[C---:B------:R-:W-:Y:S02]  /*13a00*/  LOP3.LUT R0, R215.reuse, 0x1, RZ, 0xc0, !PT ;  /* 0x00000001d7007812 */ /* 0x040fe400078ec0ff */
[----:B------:R-:W-:-:S02]  /*13a10*/  R2P PR, R215, 0x6 ;  /* 0x00000006d7007804 */ /* 0x000fc40000000000 */
[----:B------:R-:W-:-:S11]  /*13a20*/  ISETP.NE.U32.AND P0, PT, R0, 0x1, PT ;  /* 0x000000010000780c */ /* 0x000fd60003f05070 */
[C---:B------:R-:W-:Y:S02]  /*13a30*/  @P1 IMAD R5, R67.reuse, 0x60, RZ ;  /* 0x0000006043051824 */ /* 0x040fe400078e02ff */
[----:B------:R-:W-:Y:S02]  /*13a40*/  @!P0 IMAD R0, R67, 0x60, RZ ;  /* 0x0000006043008824 */ /* 0x000fe400078e02ff */
[----:B-1----:R-:W-:-:S04]  /*13a50*/  @!P0 IMAD.WIDE.U32 R8, R66, 0x60, R160 ;  /* 0x0000006042088825 */ /* 0x002fc800078e00a0 */
[----:B------:R-:W-:Y:S01]  /*13a60*/  @P1 IMAD.WIDE.U32 R6, R66, 0x60, R160 ;  /* 0x0000006042061825 */ /* 0x000fe200078e00a0 */
[----:B------:R-:W-:-:S04]  /*13a70*/  @!P0 IADD3 R9, R0, R9, RZ ;  /* 0x0000000900098210 */ /* 0x000fc80007ffe0ff */
[----:B------:R-:W-:Y:S01]  /*13a80*/  @P1 IADD3 R5, R5, R7, RZ ;  /* 0x0000000705051210 */ /* 0x000fe20007ffe0ff */
[----:B------:R-:W-:Y:S01]  /*13a90*/  @!PT LDS RZ, [RZ] ;  /* 0x00000000fffff984 */ /* 0x000fe20000000800 */
[----:B------:R-:W-:Y:S01]  /*13aa0*/  @!PT LDS RZ, [RZ] ;  /* 0x00000000fffff984 */ /* 0x000fe20000000800 */
[----:B------:R-:W-:Y:S01]  /*13ab0*/  @!PT LDS RZ, [RZ] ;  /* 0x00000000fffff984 */ /* 0x000fe20000000800 */
[----:B------:R1:W-:Y:S01]  /*13ac0*/  @!P0 LDGSTS.E.BYPASS.LTC128B.128 [R211+0xd800], [R8.64] ;  /* 0x0d80000008d38fae */ /* 0x0003e2000b901d46 */
[----:B------:R-:W-:-:S03]  /*13ad0*/  @P1 MOV R4, R6 ;  /* 0x0000000600041202 */ /* 0x000fc60000000f00 */
[----:B------:R1:W-:Y:S04]  /*13ae0*/  @P0 STS.128 [R211+0xd800], RZ ;  /* 0x00d800ffd3000388 */ /* 0x0003e80000000c00 */
[----:B------:R-:W-:Y:S01]  /*13af0*/  @!PT LDS RZ, [RZ] ;  /* 0x00000000fffff984 */ /* 0x000fe20000000800 */
[----:B------:R-:W-:Y:S01]  /*13b00*/  @!PT LDS RZ, [RZ] ;  /* 0x00000000fffff984 */ /* 0x000fe20000000800 */
[----:B------:R-:W-:Y:S01]  /*13b10*/  @!PT LDS RZ, [RZ] ;  /* 0x00000000fffff984 */ /* 0x000fe20000000800 */
[----:B------:R1:W-:Y:S04]  /*13b20*/  @P1 LDGSTS.E.BYPASS.LTC128B.128 [R211+0xf800], [R4.64+0x80] ;  /* 0x0f80008004d31fae */ /* 0x0003e8000b901d46 */
[----:B------:R1:W-:Y:S01]  /*13b30*/  @!P1 STS.128 [R211+0xf800], RZ ;  /* 0x00f800ffd3009388 */ /* 0x0003e20000000c00 */
[----:B------:R-:W-:Y:S05]  /*13b40*/  @!P2 BRA `(.L_x_1046) ;  /* 0x000000800000a947 */ /* 0x000fea0003800000 */
[----:B------:R-:W-:Y:S02]  /*13b50*/  IMAD R67, R67, 0x60, RZ ;  /* 0x0000006043437824 */ /* 0x000fe400078e02ff */
[----:B-1----:R-:W-:-:S05]  /*13b60*/  IMAD.WIDE.U32 R4, R66, 0x60, R160 ;  /* 0x0000006042047825 */ /* 0x002fca00078e00a0 */
[----:B------:R-:W-:-:S05]  /*13b70*/  IADD3 R5, R67, R5, RZ ;  /* 0x0000000543057210 */ /* 0x000fca0007ffe0ff */
[----:B------:R-:W-:Y:S01]  /*13b80*/  @!PT LDS RZ, [RZ] ;  /* 0x00000000fffff984 */ /* 0x000fe20000000800 */
[----:B------:R-:W-:Y:S01]  /*13b90*/  @!PT LDS RZ, [RZ] ;  /* 0x00000000fffff984 */ /* 0x000fe20000000800 */
[----:B------:R-:W-:Y:S01]  /*13ba0*/  @!PT LDS RZ, [RZ] ;  /* 0x00000000fffff984 */ /* 0x000fe20000000800 */
[----:B------:R1:W-:Y:S01]  /*13bb0*/  LDGSTS.E.BYPASS.LTC128B.128 [R211+0x11800], [R4.64+0x100] ;  /* 0x1180010004d37fae */ /* 0x0003e2000b901d46 */
[----:B------:R-:W-:Y:S05]  /*13bc0*/  BRA `(.L_x_1045) ;  /* 0x0000001000007947 */ /* 0x000fea0003800000 */
.L_x_1046:
[----:B------:R1:W-:Y:S02]  /*13bd0*/  STS.128 [R211+0x11800], RZ ;  /* 0x011800ffd3007388 */ /* 0x0003e40000000c00 */
.L_x_1045:
[----:B------:R-:W-:Y:S05]  /*13be0*/  BSYNC B0 ;  /* 0x0000000000007941 */ /* 0x000fea0003800000 */
.L_x_1044:
[C---:B------:R-:W-:Y:S01]  /*13bf0*/  IMAD.SHL.U32 R0, R70.reuse, 0x40, RZ ;  /* 0x0000004046007824 */ /* 0x040fe200078e00ff */
[----:B------:R-:W-:Y:S01]  /*13c00*/  R2P PR, R70, 0x6 ;  /* 0x0000000646007804 */ /* 0x000fe20000000000 */
[----:B------:R-:W-:Y:S01]  /*13c10*/  IMAD.SHL.U32 R162, R162, 0x8, RZ ;  /* 0x00000008a2a27824 */ /* 0x000fe200078e00ff */
[----:B------:R-:W0:Y:S01]  /*13c20*/  LDGDEPBAR ;  /* 0x00000000000079af */ /* 0x000e220000000000 */
[C---:B------:R-:W-:Y:S01]  /*13c30*/  IMAD R194, R69.reuse, 0x400, R54 ;  /* 0x0000040045c27824 */ /* 0x040fe200078e0236 */
[----:B-1----:R-:W-:Y:S01]  /*13c40*/  LOP3.LUT R5, R0, 0x1c0, RZ, 0xc0, !PT ;  /* 0x000001c000057812 */ /* 0x002fe200078ec0ff */
[----:B------:R-:W-:Y:S01]  /*13c50*/  IMAD R69, R69, 0x10, R52 ;  /* 0x0000001045457824 */ /* 0x000fe200078e0234 */
[----:B------:R-:W-:Y:S01]  /*13c60*/  ISETP.GE.AND P5, PT, R133, 0x2, PT ;  /* 0x000000028500780c */ /* 0x000fe20003fa6270 */
[----:B------:R-:W-:Y:S01]  /*13c70*/  IMAD.SHL.U32 R194, R194, 0x2, RZ ;  /* 0x00000002c2c27824 */ /* 0x000fe200078e00ff */
[----:B------:R-:W-:Y:S01]  /*13c80*/  LOP3.LUT R0, R5, 0x8, R162, 0xf8, !PT ;  /* 0x0000000805007812 */ /* 0x000fe200078ef8a2 */
[----:B------:R-:W-:Y:S01]  /*13c90*/  BSSY B1, `(.L_x_1047) ;  /* 0x0000164000017945 */ /* 0x000fe20003800000 */
[----:B------:R-:W-:Y:S01]  /*13ca0*/  SHF.R.U32.HI R5, RZ, 0x3, R5 ;  /* 0x00000003ff057819 */ /* 0x000fe20000011605 */
[--C-:B------:R-:W-:Y:S01]  /*13cb0*/  IMAD R192, R57, 0x2, R194.reuse ;  /* 0x0000000239c07824 */ /* 0x100fe200078e02c2 */
[----:B------:R-:W-:Y:S01]  /*13cc0*/  LDSM.16.M88.4 R60, [R194] ;  /* 0x00000000c23c783b */ /* 0x000fe20000000200 */
[C---:B------:R-:W-:Y:S01]  /*13cd0*/  IMAD R190, R55.reuse, 0x2, R194 ;  /* 0x0000000237be7824 */ /* 0x040fe200078e02c2 */
[----:B------:R-:W-:Y:S01]  /*13ce0*/  LOP3.LUT R0, R0, R5, RZ, 0x3c, !PT ;  /* 0x0000000500007212 */ /* 0x000fe200078e3cff */
[----:B------:R-:W-:Y:S01]  /*13cf0*/  IMAD R189, R55, 0x2, R192 ;  /* 0x0000000237bd7824 */ /* 0x000fe200078e02c0 */
[----:B------:R-:W-:Y:S01]  /*13d00*/  LDSM.16.M88.4 R8, [R192] ;  /* 0x00000000c008783b */ /* 0x000fe20000000200 */
[----:B------:R-:W-:-:S02]  /*13d10*/  IADD3 R56, R69, 0x1, R56 ;  /* 0x0000000145387810 */ /* 0x000fc40007ffe038 */
[----:B------:R-:W-:Y:S01]  /*13d20*/  IMAD R193, R71, 0x200, R0 ;  /* 0x0000020047c17824 */ /* 0x000fe200078e0200 */
[----:B---3--:R-:W-:Y:S01]  /*13d30*/  LDSM.16.M88.4 R32, [R190] ;  /* 0x00000000be20783b */ /* 0x008fe20000000200 */
[----:B------:R-:W-:Y:S02]  /*13d40*/  ISETP.NE.U32.AND P0, PT, R212, RZ, PT ;  /* 0x000000ffd400720c */ /* 0x000fe40003f05070 */
[----:B------:R-:W-:Y:S01]  /*13d50*/  IMAD.SHL.U32 R193, R193, 0x2, RZ ;  /* 0x00000002c1c17824 */ /* 0x000fe200078e00ff */
[----:B------:R-:W-:Y:S01]  /*13d60*/  LDSM.16.M88.4 R88, [R189] ;  /* 0x00000000bd58783b */ /* 0x000fe20000000200 */
[----:B------:R-:W-:-:S03]  /*13d70*/  ISETP.NE.AND.EX P0, PT, R213, RZ, PT, P0 ;  /* 0x000000ffd500720c */ /* 0x000fc60003f05300 */
[----:B------:R-:W1:Y:S01]  /*13d80*/  LDSM.16.M88.4 R12, [R193+0x6800] ;  /* 0x00680000c10c783b */ /* 0x000e620000000200 */
[C---:B------:R-:W-:Y:S02]  /*13d90*/  IADD3 R0, R193.reuse, 0x6000, RZ ;  /* 0x00006000c1007810 */ /* 0x040fe40007ffe0ff */
[----:B------:R-:W-:Y:S01]  /*13da0*/  IADD3 R191, R193, 0x6020, RZ ;  /* 0x00006020c1bf7810 */ /* 0x000fe20007ffe0ff */
[----:B------:R-:W3:Y:S01]  /*13db0*/  LDSM.16.M88.4 R24, [R193+0x6000] ;  /* 0x00600000c118783b */ /* 0x000ee20000000200 */
[----:B------:R-:W-:Y:S01]  /*13dc0*/  @P1 IADD3 R191, R0, -0x20, RZ ;  /* 0xffffffe000bf1810 */ /* 0x000fe20007ffe0ff */
[----:B------:R-:W-:Y:S02]  /*13dd0*/  IMAD.MOV.U32 R0, RZ, RZ, 0x40 ;  /* 0x00000040ff007424 */ /* 0x000fe400078e00ff */
[----:B------:R-:W2:Y:S01]  /*13de0*/  LDSM.16.M88.4 R72, [R193+0x7000] ;  /* 0x00700000c148783b */ /* 0x000ea20000000200 */
[C---:B------:R-:W-:Y:S02]  /*13df0*/  IADD3 R187, R191.reuse, 0x800, RZ ;  /* 0x00000800bfbb7810 */ /* 0x040fe40007ffe0ff */
[----:B------:R-:W-:Y:S01]  /*13e00*/  SEL R0, R0, 0xffffffc0, !P2 ;  /* 0xffffffc000007807 */ /* 0x000fe20005000000 */
[----:B------:R-:W4:Y:S01]  /*13e10*/  LDSM.16.M88.4 R4, [R193+0x7800] ;  /* 0x00780000c104783b */ /* 0x000f220000000200 */
[----:B------:R-:W-:-:S02]  /*13e20*/  IADD3 R186, R191, 0x1000, RZ ;  /* 0x00001000bfba7810 */ /* 0x000fc40007ffe0ff */
[----:B------:R-:W-:Y:S01]  /*13e30*/  IADD3 R185, R191, 0x1800, RZ ;  /* 0x00001800bfb97810 */ /* 0x000fe20007ffe0ff */
[----:B------:R-:W2:Y:S01]  /*13e40*/  LDSM.16.M88.4 R80, [R191+0x800] ;  /* 0x00080000bf50783b */ /* 0x000ea20000000200 */
[----:B------:R-:W-:Y:S01]  /*13e50*/  IMAD.IADD R188, R193, 0x1, R0 ;  /* 0x00000001c1bc7824 */ /* 0x000fe200078e0200 */
[C---:B------:R-:W-:Y:S01]  /*13e60*/  IADD3 R183, R191.reuse, 0x2000, RZ ;  /* 0x00002000bfb77810 */ /* 0x040fe20007ffe0ff */
[----:B------:R-:W-:Y:S01]  /*13e70*/  IMAD.IADD R184, R0, 0x1, R191 ;  /* 0x0000000100b87824 */ /* 0x000fe200078e02bf */
[----:B------:R-:W2:Y:S01]  /*13e80*/  LDSM.16.M88.4 R84, [R191] ;  /* 0x00000000bf54783b */ /* 0x000ea20000000200 */
[C---:B------:R-:W-:Y:S02]  /*13e90*/  IADD3 R182, R191.reuse, 0x2800, RZ ;  /* 0x00002800bfb67810 */ /* 0x040fe40007ffe0ff */
[C---:B------:R-:W-:Y:S01]  /*13ea0*/  IADD3 R181, R191.reuse, 0x3000, RZ ;  /* 0x00003000bfb57810 */ /* 0x040fe20007ffe0ff */
[----:B------:R-:W2:Y:S01]  /*13eb0*/  LDSM.16.M88.4 R36, [R191+0x1000] ;  /* 0x00100000bf24783b */ /* 0x000ea20000000200 */
[----:B------:R-:W-:-:S02]  /*13ec0*/  IADD3 R180, R191, 0x3800, RZ ;  /* 0x00003800bfb47810 */ /* 0x000fc40007ffe0ff */
[C---:B------:R-:W-:Y:S01]  /*13ed0*/  IADD3 R179, R191.reuse, 0x4000, RZ ;  /* 0x00004000bfb37810 */ /* 0x040fe20007ffe0ff */
[----:B------:R-:W4:Y:S01]  /*13ee0*/  LDSM.16.M88.4 R48, [R191+0x1800] ;  /* 0x00180000bf30783b */ /* 0x000f220000000200 */
[C---:B------:R-:W-:Y:S02]  /*13ef0*/  IADD3 R178, R191.reuse, 0x4800, RZ ;  /* 0x00004800bfb27810 */ /* 0x040fe40007ffe0ff */
[C---:B------:R-:W-:Y:S01]  /*13f00*/  IADD3 R177, R191.reuse, 0x5000, RZ ;  /* 0x00005000bfb17810 */ /* 0x040fe20007ffe0ff */
[----:B------:R-:W-:Y:S01]  /*13f10*/  LDSM.16.M88.4 R44, [R188+0x6000] ;  /* 0x00600000bc2c783b */ /* 0x000fe20000000200 */
[----:B------:R-:W-:-:S03]  /*13f20*/  IADD3 R176, R191, 0x5800, RZ ;  /* 0x00005800bfb07810 */ /* 0x000fc60007ffe0ff */
[----:B------:R-:W-:Y:S01]  /*13f30*/  LDSM.16.M88.4 R40, [R188+0x7000] ;  /* 0x00700000bc28783b */ /* 0x000fe20000000200 */
[C---:B-1---5:R-:W-:Y:S08]  /*13f40*/  HMMA.16816.F32.BF16 R20, R60.reuse, R12, RZ ;  /* 0x0000000c3c14723c */ /* 0x062ff000000418ff */
[C---:B------:R-:W-:Y:S08]  /*13f50*/  HMMA.16816.F32.BF16 R12, R60.reuse, R14, RZ ;  /* 0x0000000e3c0c723c */ /* 0x040ff000000418ff */
[C---:B---3--:R-:W-:Y:S08]  /*13f60*/  HMMA.16816.F32.BF16 R28, R60.reuse, R24, RZ ;  /* 0x000000183c1c723c */ /* 0x048ff000000418ff */
[C---:B--2---:R-:W-:Y:S08]  /*13f70*/  HMMA.16816.F32.BF16 R76, R60.reuse, R72, RZ ;  /* 0x000000483c4c723c */ /* 0x044ff000000418ff */
[C---:B------:R-:W-:Y:S08]  /*13f80*/  HMMA.16816.F32.BF16 R24, R60.reuse, R26, RZ ;  /* 0x0000001a3c18723c */ /* 0x040ff000000418ff */
[C---:B------:R-:W-:Y:S08]  /*13f90*/  HMMA.16816.F32.BF16 R72, R60.reuse, R74, RZ ;  /* 0x0000004a3c48723c */ /* 0x040ff000000418ff */
[C---:B----4-:R-:W-:Y:S08]  /*13fa0*/  HMMA.16816.F32.BF16 R64, R60.reuse, R4, RZ ;  /* 0x000000043c40723c */ /* 0x050ff000000418ff */
[----:B------:R-:W-:Y:S01]  /*13fb0*/  HMMA.16816.F32.BF16 R60, R60, R6, RZ ;  /* 0x000000063c3c723c */ /* 0x000fe200000418ff */
[----:B------:R-:W1:Y:S07]  /*13fc0*/  LDSM.16.M88.4 R4, [R188+0x6800] ;  /* 0x00680000bc04783b */ /* 0x000e6e0000000200 */
[C---:B------:R-:W-:Y:S08]  /*13fd0*/  HMMA.16816.F32.BF16 R20, R8.reuse, R80, R20 ;  /* 0x000000500814723c */ /* 0x040ff00000041814 */
[C---:B------:R-:W-:Y:S01]  /*13fe0*/  HMMA.16816.F32.BF16 R12, R8.reuse, R82, R12 ;  /* 0x00000052080c723c */ /* 0x040fe2000004180c */
[----:B------:R-:W-:Y:S07]  /*13ff0*/  LDSM.16.M88.4 R80, [R184+0x1800] ;  /* 0x00180000b850783b */ /* 0x000fee0000000200 */
[C---:B------:R-:W-:Y:S08]  /*14000*/  HMMA.16816.F32.BF16 R28, R8.reuse, R84, R28 ;  /* 0x00000054081c723c */ /* 0x040ff0000004181c */
[C---:B------:R-:W-:Y:S01]  /*14010*/  HMMA.16816.F32.BF16 R24, R8.reuse, R86, R24 ;  /* 0x000000560818723c */ /* 0x040fe20000041818 */
[----:B------:R-:W-:Y:S07]  /*14020*/  LDSM.16.M88.4 R84, [R184+0x1000] ;  /* 0x00100000b854783b */ /* 0x000fee0000000200 */
[C---:B------:R-:W-:Y:S08]  /*14030*/  HMMA.16816.F32.BF16 R76, R8.reuse, R36, R76 ;  /* 0x00000024084c723c */ /* 0x040ff0000004184c */
[C---:B------:R-:W-:Y:S01]  /*14040*/  HMMA.16816.F32.BF16 R72, R8.reuse, R38, R72 ;  /* 0x000000260848723c */ /* 0x040fe20000041848 */
[----:B------:R-:W2:Y:S07]  /*14050*/  LDSM.16.M88.4 R36, [R188+0x7800] ;  /* 0x00780000bc24783b */ /* 0x000eae0000000200 */
[C---:B------:R-:W-:Y:S08]  /*14060*/  HMMA.16816.F32.BF16 R64, R8.reuse, R48, R64 ;  /* 0x000000300840723c */ /* 0x040ff00000041840 */
[----:B------:R-:W-:Y:S01]  /*14070*/  HMMA.16816.F32.BF16 R60, R8, R50, R60 ;  /* 0x00000032083c723c */ /* 0x000fe2000004183c */
[----:B------:R-:W3:Y:S04]  /*14080*/  LDSM.16.M88.4 R8, [R184] ;  /* 0x00000000b808783b */ /* 0x000ee80000000200 */
[----:B------:R-:W-:Y:S03]  /*14090*/  LDSM.16.M88.4 R48, [R194+0x2000] ;  /* 0x00200000c230783b */ /* 0x000fe60000000200 */
[C---:B-1----:R-:W-:Y:S08]  /*140a0*/  HMMA.16816.F32.BF16 R20, R32.reuse, R4, R20 ;  /* 0x000000042014723c */ /* 0x042ff00000041814 */
[C---:B------:R-:W-:Y:S01]  /*140b0*/  HMMA.16816.F32.BF16 R12, R32.reuse, R6, R12 ;  /* 0x00000006200c723c */ /* 0x040fe2000004180c */
[----:B------:R-:W1:Y:S07]  /*140c0*/  LDSM.16.M88.4 R4, [R184+0x800] ;  /* 0x00080000b804783b */ /* 0x000e6e0000000200 */
[C---:B------:R-:W-:Y:S08]  /*140d0*/  HMMA.16816.F32.BF16 R28, R32.reuse, R44, R28 ;  /* 0x0000002c201c723c */ /* 0x040ff0000004181c */
[C---:B------:R-:W-:Y:S01]  /*140e0*/  HMMA.16816.F32.BF16 R24, R32.reuse, R46, R24 ;  /* 0x0000002e2018723c */ /* 0x040fe20000041818 */
[----:B------:R-:W4:Y:S07]  /*140f0*/  LDSM.16.M88.4 R44, [R193+0x8000] ;  /* 0x00800000c12c783b */ /* 0x000f2e0000000200 */
[C---:B------:R-:W-:Y:S08]  /*14100*/  HMMA.16816.F32.BF16 R76, R32.reuse, R40, R76 ;  /* 0x00000028204c723c */ /* 0x040ff0000004184c */
[C---:B------:R-:W-:Y:S01]  /*14110*/  HMMA.16816.F32.BF16 R72, R32.reuse, R42, R72 ;  /* 0x0000002a2048723c */ /* 0x040fe20000041848 */
[----:B------:R-:W4:Y:S07]  /*14120*/  LDSM.16.M88.4 R40, [R193+0x8800] ;  /* 0x00880000c128783b */ /* 0x000f2e0000000200 */
[C---:B--2---:R-:W-:Y:S08]  /*14130*/  HMMA.16816.F32.BF16 R64, R32.reuse, R36, R64 ;  /* 0x000000242040723c */ /* 0x044ff00000041840 */
[----:B------:R-:W-:Y:S01]  /*14140*/  HMMA.16816.F32.BF16 R60, R32, R38, R60 ;  /* 0x00000026203c723c */ /* 0x000fe2000004183c */
[----:B------:R-:W2:Y:S04]  /*14150*/  LDSM.16.M88.4 R36, [R193+0x9000] ;  /* 0x00900000c124783b */ /* 0x000ea80000000200 */
[----:B------:R-:W2:Y:S03]  /*14160*/  LDSM.16.M88.4 R32, [R193+0x9800] ;  /* 0x00980000c120783b */ /* 0x000ea60000000200 */
[C---:B---3--:R-:W-:Y:S08]  /*14170*/  HMMA.16816.F32.BF16 R28, R88.reuse, R8, R28 ;  /* 0x00000008581c723c */ /* 0x048ff0000004181c */
[C---:B------:R-:W-:Y:S01]  /*14180*/  HMMA.16816.F32.BF16 R24, R88.reuse, R10, R24 ;  /* 0x0000000a5818723c */ /* 0x040fe20000041818 */
[----:B------:R-:W-:Y:S07]  /*14190*/  LDSM.16.M88.4 R8, [R192+0x2000] ;  /* 0x00200000c008783b */ /* 0x000fee0000000200 */
[C---:B-1----:R-:W-:Y:S08]  /*141a0*/  HMMA.16816.F32.BF16 R20, R88.reuse, R4, R20 ;  /* 0x000000045814723c */ /* 0x042ff00000041814 */
[C---:B------:R-:W-:Y:S01]  /*141b0*/  HMMA.16816.F32.BF16 R12, R88.reuse, R6, R12 ;  /* 0x00000006580c723c */ /* 0x040fe2000004180c */
[----:B------:R-:W1:Y:S07]  /*141c0*/  LDSM.16.M88.4 R4, [R191+0x2000] ;  /* 0x00200000bf04783b */ /* 0x000e6e0000000200 */
[C---:B------:R-:W-:Y:S08]  /*141d0*/  HMMA.16816.F32.BF16 R76, R88.reuse, R84, R76 ;  /* 0x00000054584c723c */ /* 0x040ff0000004184c */
[C---:B------:R-:W-:Y:S01]  /*141e0*/  HMMA.16816.F32.BF16 R72, R88.reuse, R86, R72 ;  /* 0x000000565848723c */ /* 0x040fe20000041848 */
[----:B------:R-:W-:Y:S07]  /*141f0*/  LDSM.16.M88.4 R84, [R188+0x9800] ;  /* 0x00980000bc54783b */ /* 0x000fee0000000200 */
[C---:B------:R-:W-:Y:S08]  /*14200*/  HMMA.16816.F32.BF16 R64, R88.reuse, R80, R64 ;  /* 0x000000505840723c */ /* 0x040ff00000041840 */
[----:B------:R-:W-:Y:S01]  /*14210*/  HMMA.16816.F32.BF16 R60, R88, R82, R60 ;  /* 0x00000052583c723c */ /* 0x000fe2000004183c */
[----:B------:R-:W-:Y:S07]  /*14220*/  LDSM.16.M88.4 R80, [R191+0x3800] ;  /* 0x00380000bf50783b */ /* 0x000fee0000000200 */
[C---:B----4-:R-:W-:Y:S08]  /*14230*/  HMMA.16816.F32.BF16 R28, R48.reuse, R44, R28 ;  /* 0x0000002c301c723c */ /* 0x050ff0000004181c */
[C---:B------:R-:W-:Y:S01]  /*14240*/  HMMA.16816.F32.BF16 R24, R48.reuse, R46, R24 ;  /* 0x0000002e3018723c */ /* 0x040fe20000041818 */
[----:B------:R-:W3:Y:S07]  /*14250*/  LDSM.16.M88.4 R44, [R191+0x2800] ;  /* 0x00280000bf2c783b */ /* 0x000eee0000000200 */
[C---:B------:R-:W-:Y:S08]  /*14260*/  HMMA.16816.F32.BF16 R20, R48.reuse, R40, R20 ;  /* 0x000000283014723c */ /* 0x040ff00000041814 */
[C---:B------:R-:W-:Y:S01]  /*14270*/  HMMA.16816.F32.BF16 R12, R48.reuse, R42, R12 ;  /* 0x0000002a300c723c */ /* 0x040fe2000004180c */
[----:B------:R-:W4:Y:S07]  /*14280*/  LDSM.16.M88.4 R40, [R191+0x3000] ;  /* 0x00300000bf28783b */ /* 0x000f2e0000000200 */
[C---:B--2---:R-:W-:Y:S08]  /*14290*/  HMMA.16816.F32.BF16 R76, R48.reuse, R36, R76 ;  /* 0x00000024304c723c */ /* 0x044ff0000004184c */
[C---:B------:R-:W-:Y:S01]  /*142a0*/  HMMA.16816.F32.BF16 R72, R48.reuse, R38, R72 ;  /* 0x000000263048723c */ /* 0x040fe20000041848 */
[----:B------:R-:W-:Y:S07]  /*142b0*/  LDSM.16.M88.4 R36, [R190+0x2000] ;  /* 0x00200000be24783b */ /* 0x000fee0000000200 */
[C---:B------:R-:W-:Y:S08]  /*142c0*/  HMMA.16816.F32.BF16 R64, R48.reuse, R32, R64 ;  /* 0x000000203040723c */ /* 0x040ff00000041840 */
[----:B------:R-:W-:Y:S01]  /*142d0*/  HMMA.16816.F32.BF16 R60, R48, R34, R60 ;  /* 0x00000022303c723c */ /* 0x000fe2000004183c */
[----:B------:R-:W2:Y:S04]  /*142e0*/  LDSM.16.M88.4 R32, [R188+0x8000] ;  /* 0x00800000bc20783b */ /* 0x000ea80000000200 */
[----:B------:R-:W-:Y:S03]  /*142f0*/  LDSM.16.M88.4 R48, [R188+0x9000] ;  /* 0x00900000bc30783b */ /* 0x000fe60000000200 */
[C---:B-1----:R-:W-:Y:S08]  /*14300*/  HMMA.16816.F32.BF16 R28, R8.reuse, R4, R28 ;  /* 0x00000004081c723c */ /* 0x042ff0000004181c */
[C---:B------:R-:W-:Y:S01]  /*14310*/  HMMA.16816.F32.BF16 R24, R8.reuse, R6, R24 ;  /* 0x000000060818723c */ /* 0x040fe20000041818 */
[----:B------:R-:W1:Y:S07]  /*14320*/  LDSM.16.M88.4 R4, [R188+0x8800] ;  /* 0x00880000bc04783b */ /* 0x000e6e0000000200 */
[C---:B---3--:R-:W-:Y:S08]  /*14330*/  HMMA.16816.F32.BF16 R20, R8.reuse, R44, R20 ;  /* 0x0000002c0814723c */ /* 0x048ff00000041814 */
[C---:B------:R-:W-:Y:S01]  /*14340*/  HMMA.16816.F32.BF16 R12, R8.reuse, R46, R12 ;  /* 0x0000002e080c723c */ /* 0x040fe2000004180c */
[----:B------:R-:W-:Y:S07]  /*14350*/  LDSM.16.M88.4 R44, [R189+0x2000] ;  /* 0x00200000bd2c783b */ /* 0x000fee0000000200 */
[C---:B----4-:R-:W-:Y:S08]  /*14360*/  HMMA.16816.F32.BF16 R76, R8.reuse, R40, R76 ;  /* 0x00000028084c723c */ /* 0x050ff0000004184c */
[C---:B------:R-:W-:Y:S01]  /*14370*/  HMMA.16816.F32.BF16 R72, R8.reuse, R42, R72 ;  /* 0x0000002a0848723c */ /* 0x040fe20000041848 */
[----:B------:R-:W3:Y:S07]  /*14380*/  LDSM.16.M88.4 R40, [R184+0x2000] ;  /* 0x00200000b828783b */ /* 0x000eee0000000200 */
[C---:B------:R-:W-:Y:S08]  /*14390*/  HMMA.16816.F32.BF16 R64, R8.reuse, R80, R64 ;  /* 0x000000500840723c */ /* 0x040ff00000041840 */
[----:B------:R-:W-:Y:S01]  /*143a0*/  HMMA.16816.F32.BF16 R60, R8, R82, R60 ;  /* 0x00000052083c723c */ /* 0x000fe2000004183c */
[----:B------:R-:W4:Y:S04]  /*143b0*/  LDSM.16.M88.4 R8, [R184+0x2800] ;  /* 0x00280000b808783b */ /* 0x000f280000000200 */
[----:B------:R-:W-:Y:S03]  /*143c0*/  LDSM.16.M88.4 R80, [R184+0x3800] ;  /* 0x00380000b850783b */ /* 0x000fe60000000200 */
[C---:B--2---:R-:W-:Y:S08]  /*143d0*/  HMMA.16816.F32.BF16 R28, R36.reuse, R32, R28 ;  /* 0x00000020241c723c */ /* 0x044ff0000004181c */
[C---:B------:R-:W-:Y:S01]  /*143e0*/  HMMA.16816.F32.BF16 R24, R36.reuse, R34, R24 ;  /* 0x000000222418723c */ /* 0x040fe20000041818 */
[----:B------:R-:W2:Y:S07]  /*143f0*/  LDSM.16.M88.4 R32, [R184+0x3000] ;  /* 0x00300000b820783b */ /* 0x000eae0000000200 */
[C---:B-1----:R-:W-:Y:S08]  /*14400*/  HMMA.16816.F32.BF16 R20, R36.reuse, R4, R20 ;  /* 0x000000042414723c */ /* 0x042ff00000041814 */
[C---:B------:R-:W-:Y:S01]  /*14410*/  HMMA.16816.F32.BF16 R12, R36.reuse, R6, R12 ;  /* 0x00000006240c723c */ /* 0x040fe2000004180c */
[----:B------:R-:W-:Y:S07]  /*14420*/  LDSM.16.M88.4 R4, [R193+0xa000] ;  /* 0x00a00000c104783b */ /* 0x000fee0000000200 */
[C---:B------:R-:W-:Y:S08]  /*14430*/  HMMA.16816.F32.BF16 R76, R36.reuse, R48, R76 ;  /* 0x00000030244c723c */ /* 0x040ff0000004184c */
[C---:B------:R-:W-:Y:S01]  /*14440*/  HMMA.16816.F32.BF16 R72, R36.reuse, R50, R72 ;  /* 0x000000322448723c */ /* 0x040fe20000041848 */
[----:B------:R-:W1:Y:S07]  /*14450*/  LDSM.16.M88.4 R48, [R194+0x4000] ;  /* 0x00400000c230783b */ /* 0x000e6e0000000200 */
[C---:B------:R-:W-:Y:S08]  /*14460*/  HMMA.16816.F32.BF16 R64, R36.reuse, R84, R64 ;  /* 0x000000542440723c */ /* 0x040ff00000041840 */
[----:B------:R-:W-:Y:S01]  /*14470*/  HMMA.16816.F32.BF16 R60, R36, R86, R60 ;  /* 0x00000056243c723c */ /* 0x000fe2000004183c */
[----:B------:R-:W-:Y:S04]  /*14480*/  LDSM.16.M88.4 R36, [R193+0xa800] ;  /* 0x00a80000c124783b */ /* 0x000fe80000000200 */
[----:B------:R-:W-:Y:S03]  /*14490*/  LDSM.16.M88.4 R84, [R191+0x5800] ;  /* 0x00580000bf54783b */ /* 0x000fe60000000200 */
[C---:B---3--:R-:W-:Y:S08]  /*144a0*/  HMMA.16816.F32.BF16 R28, R44.reuse, R40, R28 ;  /* 0x000000282c1c723c */ /* 0x048ff0000004181c */
[C---:B------:R-:W-:Y:S01]  /*144b0*/  HMMA.16816.F32.BF16 R24, R44.reuse, R42, R24 ;  /* 0x0000002a2c18723c */ /* 0x040fe20000041818 */
[----:B------:R-:W-:Y:S07]  /*144c0*/  LDSM.16.M88.4 R40, [R191+0x4000] ;  /* 0x00400000bf28783b */ /* 0x000fee0000000200 */
[C---:B----4-:R-:W-:Y:S08]  /*144d0*/  HMMA.16816.F32.BF16 R20, R44.reuse, R8, R20 ;  /* 0x000000082c14723c */ /* 0x050ff00000041814 */
[C---:B------:R-:W-:Y:S01]  /*144e0*/  HMMA.16816.F32.BF16 R12, R44.reuse, R10, R12 ;  /* 0x0000000a2c0c723c */ /* 0x040fe2000004180c */
[----:B------:R-:W3:Y:S07]  /*144f0*/  LDSM.16.M88.4 R8, [R193+0xb000] ;  /* 0x00b00000c108783b */ /* 0x000eee0000000200 */
[C---:B--2---:R-:W-:Y:S08]  /*14500*/  HMMA.16816.F32.BF16 R76, R44.reuse, R32, R76 ;  /* 0x000000202c4c723c */ /* 0x044ff0000004184c */
[C---:B------:R-:W-:Y:S01]  /*14510*/  HMMA.16816.F32.BF16 R72, R44.reuse, R34, R72 ;  /* 0x000000222c48723c */ /* 0x040fe20000041848 */
[----:B------:R-:W2:Y:S07]  /*14520*/  LDSM.16.M88.4 R32, [R193+0xb800] ;  /* 0x00b80000c120783b */ /* 0x000eae0000000200 */
[C---:B------:R-:W-:Y:S08]  /*14530*/  HMMA.16816.F32.BF16 R64, R44.reuse, R80, R64 ;  /* 0x000000502c40723c */ /* 0x040ff00000041840 */
[----:B------:R-:W-:Y:S01]  /*14540*/  HMMA.16816.F32.BF16 R60, R44, R82, R60 ;  /* 0x000000522c3c723c */ /* 0x000fe2000004183c */
[----:B------:R-:W4:Y:S04]  /*14550*/  LDSM.16.M88.4 R44, [R192+0x4000] ;  /* 0x00400000c02c783b */ /* 0x000f280000000200 */
[----:B------:R-:W-:Y:S03]  /*14560*/  LDSM.16.M88.4 R80, [R191+0x4800] ;  /* 0x00480000bf50783b */ /* 0x000fe60000000200 */
[C---:B-1----:R-:W-:Y:S08]  /*14570*/  HMMA.16816.F32.BF16 R28, R48.reuse, R4, R28 ;  /* 0x00000004301c723c */ /* 0x042ff0000004181c */
[C---:B------:R-:W-:Y:S01]  /*14580*/  HMMA.16816.F32.BF16 R24, R48.reuse, R6, R24 ;  /* 0x000000063018723c */ /* 0x040fe20000041818 */
[----:B------:R-:W1:Y:S07]  /*14590*/  LDSM.16.M88.4 R4, [R191+0x5000] ;  /* 0x00500000bf04783b */ /* 0x000e6e0000000200 */
[C---:B---3--:R-:W-:Y:S08]  /*145a0*/  HMMA.16816.F32.BF16 R76, R48.reuse, R8, R76 ;  /* 0x00000008304c723c */ /* 0x048ff0000004184c */
[C---:B------:R-:W-:Y:S01]  /*145b0*/  HMMA.16816.F32.BF16 R72, R48.reuse, R10, R72 ;  /* 0x0000000a3048723c */ /* 0x040fe20000041848 */
[----:B------:R-:W-:Y:S07]  /*145c0*/  LDSM.16.M88.4 R8, [R188+0xa000] ;  /* 0x00a00000bc08783b */ /* 0x000fee0000000200 */
[C---:B------:R-:W-:Y:S08]  /*145d0*/  HMMA.16816.F32.BF16 R20, R48.reuse, R36, R20 ;  /* 0x000000243014723c */ /* 0x040ff00000041814 */
[C---:B------:R-:W-:Y:S01]  /*145e0*/  HMMA.16816.F32.BF16 R12, R48.reuse, R38, R12 ;  /* 0x00000026300c723c */ /* 0x040fe2000004180c */
[----:B------:R-:W3:Y:S07]  /*145f0*/  LDSM.16.M88.4 R36, [R190+0x4000] ;  /* 0x00400000be24783b */ /* 0x000eee0000000200 */
[C---:B--2---:R-:W-:Y:S08]  /*14600*/  HMMA.16816.F32.BF16 R64, R48.reuse, R32, R64 ;  /* 0x000000203040723c */ /* 0x044ff00000041840 */
[----:B------:R-:W-:Y:S01]  /*14610*/  HMMA.16816.F32.BF16 R60, R48, R34, R60 ;  /* 0x00000022303c723c */ /* 0x000fe2000004183c */
[----:B------:R-:W2:Y:S04]  /*14620*/  LDSM.16.M88.4 R48, [R188+0xa800] ;  /* 0x00a80000bc30783b */ /* 0x000ea80000000200 */
[----:B------:R-:W2:Y:S03]  /*14630*/  LDSM.16.M88.4 R32, [R188+0xb000] ;  /* 0x00b00000bc20783b */ /* 0x000ea60000000200 */
[C---:B----4-:R-:W-:Y:S08]  /*14640*/  HMMA.16816.F32.BF16 R28, R44.reuse, R40, R28 ;  /* 0x000000282c1c723c */ /* 0x050ff0000004181c */
[C---:B------:R-:W-:Y:S01]  /*14650*/  HMMA.16816.F32.BF16 R24, R44.reuse, R42, R24 ;  /* 0x0000002a2c18723c */ /* 0x040fe20000041818 */
[----:B------:R-:W-:Y:S07]  /*14660*/  LDSM.16.M88.4 R40, [R184+0x4800] ;  /* 0x00480000b828783b */ /* 0x000fee0000000200 */
[C---:B-1----:R-:W-:Y:S08]  /*14670*/  HMMA.16816.F32.BF16 R76, R44.reuse, R4, R76 ;  /* 0x000000042c4c723c */ /* 0x042ff0000004184c */
[C---:B------:R-:W-:Y:S01]  /*14680*/  HMMA.16816.F32.BF16 R72, R44.reuse, R6, R72 ;  /* 0x000000062c48723c */ /* 0x040fe20000041848 */
[----:B------:R-:W1:Y:S07]  /*14690*/  LDSM.16.M88.4 R4, [R188+0xb800] ;  /* 0x00b80000bc04783b */ /* 0x000e6e0000000200 */
[C---:B------:R-:W-:Y:S08]  /*146a0*/  HMMA.16816.F32.BF16 R64, R44.reuse, R84, R64 ;  /* 0x000000542c40723c */ /* 0x040ff00000041840 */
[C---:B------:R-:W-:Y:S08]  /*146b0*/  HMMA.16816.F32.BF16 R20, R44.reuse, R80, R20 ;  /* 0x000000502c14723c */ /* 0x040ff00000041814 */
[C---:B------:R-:W-:Y:S01]  /*146c0*/  HMMA.16816.F32.BF16 R12, R44.reuse, R82, R12 ;  /* 0x000000522c0c723c */ /* 0x040fe2000004180c */
[----:B------:R-:W-:Y:S07]  /*146d0*/  LDSM.16.M88.4 R80, [R184+0x5000] ;  /* 0x00500000b850783b */ /* 0x000fee0000000200 */
[----:B------:R-:W-:Y:S01]  /*146e0*/  HMMA.16816.F32.BF16 R84, R44, R86, R60 ;  /* 0x000000562c54723c */ /* 0x000fe2000004183c */
[----:B------:R-:W-:Y:S04]  /*146f0*/  LDSM.16.M88.4 R60, [R189+0x4000] ;  /* 0x00400000bd3c783b */ /* 0x000fe80000000200 */
[----:B------:R-:W4:Y:S03]  /*14700*/  LDSM.16.M88.4 R44, [R184+0x4000] ;  /* 0x00400000b82c783b */ /* 0x000f260000000200 */
[C---:B---3--:R-:W-:Y:S08]  /*14710*/  HMMA.16816.F32.BF16 R28, R36.reuse, R8, R28 ;  /* 0x00000008241c723c */ /* 0x048ff0000004181c */
[----:B------:R-:W-:Y:S01]  /*14720*/  HMMA.16816.F32.BF16 R24, R36, R10, R24 ;  /* 0x0000000a2418723c */ /* 0x000fe20000041818 */
[----:B------:R-:W3:Y:S01]  /*14730*/  LDSM.16.M88.4 R8, [R184+0x5800] ;  /* 0x00580000b808783b */ /* 0x000ee20000000200 */
[----:B------:R-:W-:-:S06]  /*14740*/  DEPBAR.LE SB0, 0x0 ;  /* 0x000080000000791a */ /* 0x000fcc0000000000 */
[C---:B--2---:R-:W-:Y:S08]  /*14750*/  HMMA.16816.F32.BF16 R20, R36.reuse, R48, R20 ;  /* 0x000000302414723c */ /* 0x044ff00000041814 */
[C---:B------:R-:W-:Y:S08]  /*14760*/  HMMA.16816.F32.BF16 R12, R36.reuse, R50, R12 ;  /* 0x00000032240c723c */ /* 0x040ff0000004180c */
[C---:B------:R-:W-:Y:S08]  /*14770*/  HMMA.16816.F32.BF16 R76, R36.reuse, R32, R76 ;  /* 0x00000020244c723c */ /* 0x040ff0000004184c */
[C---:B------:R-:W-:Y:S08]  /*14780*/  HMMA.16816.F32.BF16 R72, R36.reuse, R34, R72 ;  /* 0x000000222448723c */ /* 0x040ff00000041848 */
[C---:B-1----:R-:W-:Y:S07]  /*14790*/  HMMA.16816.F32.BF16 R64, R36.reuse, R4, R64 ;  /* 0x000000042440723c */ /* 0x042fee0000041840 */
[----:B------:R-:W-:Y:S01]  /*147a0*/  IADD3 R5, R68, R56, -R209 ;  /* 0x0000003844057210 */ /* 0x000fe20007ffe8d1 */
[----:B------:R-:W-:Y:S04]  /*147b0*/  HMMA.16816.F32.BF16 R84, R36, R6, R84 ;  /* 0x000000062454723c */ /* 0x000fe80000041854 */
[----:B------:R-:W-:-:S04]  /*147c0*/  IMAD.IADD R5, R2, 0x1, R5 ;  /* 0x0000000102057824 */ /* 0x000fc800078e0205 */
[----:B----4-:R-:W-:Y:S01]  /*147d0*/  HMMA.16816.F32.BF16 R28, R60, R44, R28 ;  /* 0x0000002c3c1c723c */ /* 0x010fe2000004181c */
[C---:B------:R-:W-:Y:S02]  /*147e0*/  IADD3 R7, R5.reuse, 0x8, RZ ;  /* 0x0000000805077810 */ /* 0x040fe40007ffe0ff */
[-C--:B------:R-:W-:Y:S02]  /*147f0*/  IMNMX R0, R5, R68.reuse, PT ;  /* 0x0000004405007217 */ /* 0x080fe40003800200 */
[----:B------:R-:W-:-:S03]  /*14800*/  IMNMX R2, R7, R68, PT ;  /* 0x0000004407027217 */ /* 0x000fc60003800200 */
[C---:B------:R-:W-:Y:S08]  /*14810*/  HMMA.16816.F32.BF16 R24, R60.reuse, R46, R24 ;  /* 0x0000002e3c18723c */ /* 0x040ff00000041818 */
[C---:B------:R-:W-:Y:S08]  /*14820*/  HMMA.16816.F32.BF16 R20, R60.reuse, R40, R20 ;  /* 0x000000283c14723c */ /* 0x040ff00000041814 */
[C---:B------:R-:W-:Y:S08]  /*14830*/  HMMA.16816.F32.BF16 R12, R60.reuse, R42, R12 ;  /* 0x0000002a3c0c723c */ /* 0x040ff0000004180c */
[C---:B------:R-:W-:Y:S08]  /*14840*/  HMMA.16816.F32.BF16 R76, R60.reuse, R80, R76 ;  /* 0x000000503c4c723c */ /* 0x040ff0000004184c */
[C---:B------:R-:W-:Y:S08]  /*14850*/  HMMA.16816.F32.BF16 R72, R60.reuse, R82, R72 ;  /* 0x000000523c48723c */ /* 0x040ff00000041848 */
[C---:B---3--:R-:W-:Y:S08]  /*14860*/  HMMA.16816.F32.BF16 R64, R60.reuse, R8, R64 ;  /* 0x000000083c40723c */ /* 0x048ff00000041840 */
[----:B------:R-:W-:Y:S01]  /*14870*/  HMMA.16816.F32.BF16 R84, R60, R10, R84 ;  /* 0x0000000a3c54723c */ /* 0x000fe20000041854 */
[----:B------:R-:W-:Y:S06]  /*14880*/  BAR.SYNC.DEFER_BLOCKING 0x0 ;  /* 0x0000000000007b1d */ /* 0x000fec0000010000 */
[----:B------:R-:W-:Y:S01]  /*14890*/  @!UPT UIADD3 URZ, URZ, URZ, URZ ;  /* 0x0000003f3f3ff290 */ /* 0x000fe2000fffe03f */
[----:B------:R-:W-:Y:S11]  /*148a0*/  @!P5 BRA `(.L_x_1048) ;  /* 0x00000a200000d947 */ /* 0x000ff60003800000 */
[----:B------:R-:W-:Y:S01]  /*148b0*/  BSSY B0, `(.L_x_1049) ;  /* 0x0000041000007945 */ /* 0x000fe20003800000 */
[----:B------:R-:W-:Y:S05]  /*148c0*/  @!P0 BRA `(.L_x_1050) ;  /* 0x000003c000008947 */ /* 0x000fea0003800000 */
[----:B------:R-:W2:Y:S01]  /*148d0*/  LD.E R6, [R18.64+0x170] ;  /* 0x0001700612067980 */ /* 0x000ea2000c101900 */
[----:B------:R-:W-:-:S02]  /*148e0*/  IADD3 R11, R3, -0x40, RZ ;  /* 0xffffffc0030b7810 */ /* 0x000fc40007ffe0ff */
[----:B------:R-:W-:Y:S02]  /*148f0*/  IABS R8, R3 ;  /* 0x0000000300087213 */ /* 0x000fe40000000000 */
[-C--:B--2---:R-:W-:Y:S02]  /*14900*/  IABS R7, R6.reuse ;  /* 0x0000000600077213 */ /* 0x084fe40000000000 */
        /* <DEDUP_REMOVED lines=8> */
[----:B------:R-:W-:Y:S01]  /*14990*/  IMAD R17, R4, R7, RZ ;  /* 0x0000000704117224 */ /* 0x000fe200078e02ff */
[----:B------:R-:W-:Y:S02]  /*149a0*/  IABS R4, R11 ;  /* 0x0000000b00047213 */ /* 0x000fe40000000000 */
[----:B------:R-:W-:Y:S01]  /*149b0*/  LOP3.LUT R11, R11, R6, RZ, 0x3c, !PT ;  /* 0x000000060b0b7212 */ /* 0x000fe200078e3cff */
[----:B------:R-:W-:-:S02]  /*149c0*/  IMAD.HI.U32 R17, R33, R17, R32 ;  /* 0x0000001121117227 */ /* 0x000fc400078e0020 */
[----:B------:R-:W2:Y:S01]  /*149d0*/  LD.E.64 R32, [R18.64+0x20] ;  /* 0x0000200612207980 */ /* 0x000ea2000c101b00 */
[----:B------:R-:W-:-:S03]  /*149e0*/  ISETP.GE.AND P1, PT, R11, RZ, PT ;  /* 0x000000ff0b00720c */ /* 0x000fc60003f26270 */
[----:B------:R-:W-:-:S04]  /*149f0*/  IMAD.HI.U32 R9, R17, R4, RZ ;  /* 0x0000000411097227 */ /* 0x000fc800078e00ff */
[----:B------:R-:W-:-:S04]  /*14a00*/  IMAD.HI.U32 R10, R17, R8, RZ ;  /* 0x00000008110a7227 */ /* 0x000fc800078e00ff */
[-C--:B------:R-:W-:Y:S02]  /*14a10*/  IMAD R4, R9, R5.reuse, R4 ;  /* 0x0000000509047224 */ /* 0x080fe400078e0204 */
[----:B------:R-:W-:-:S03]  /*14a20*/  IMAD R8, R10, R5, R8 ;  /* 0x000000050a087224 */ /* 0x000fc600078e0208 */
[C---:B------:R-:W-:Y:S02]  /*14a30*/  ISETP.GT.U32.AND P2, PT, R7.reuse, R4, PT ;  /* 0x000000040700720c */ /* 0x040fe40003f44070 */
[----:B------:R-:W-:-:S11]  /*14a40*/  ISETP.GT.U32.AND P3, PT, R7, R8, PT ;  /* 0x000000080700720c */ /* 0x000fd60003f64070 */
[----:B------:R-:W-:Y:S01]  /*14a50*/  @!P2 IMAD.IADD R4, R4, 0x1, -R7 ;  /* 0x000000010404a824 */ /* 0x000fe200078e0a07 */
[----:B------:R-:W-:Y:S02]  /*14a60*/  @!P2 IADD3 R9, R9, 0x1, RZ ;  /* 0x000000010909a810 */ /* 0x000fe40007ffe0ff */
[-C--:B------:R-:W-:Y:S02]  /*14a70*/  @!P3 IADD3 R8, R8, -R7.reuse, RZ ;  /* 0x800000070808b210 */ /* 0x080fe40007ffe0ff */
[-C--:B------:R-:W-:Y:S02]  /*14a80*/  ISETP.GE.U32.AND P4, PT, R4, R7.reuse, PT ;  /* 0x000000070400720c */ /* 0x080fe40003f86070 */
[----:B------:R-:W-:Y:S02]  /*14a90*/  ISETP.GE.U32.AND P6, PT, R8, R7, PT ;  /* 0x000000070800720c */ /* 0x000fe40003fc6070 */
[----:B------:R-:W-:Y:S02]  /*14aa0*/  LOP3.LUT R4, R3, R6, RZ, 0x3c, !PT ;  /* 0x0000000603047212 */ /* 0x000fe400078e3cff */
[----:B------:R-:W-:-:S02]  /*14ab0*/  @!P3 IADD3 R10, R10, 0x1, RZ ;  /* 0x000000010a0ab810 */ /* 0x000fc40007ffe0ff */
[----:B------:R-:W-:Y:S02]  /*14ac0*/  ISETP.GE.AND P3, PT, R4, RZ, PT ;  /* 0x000000ff0400720c */ /* 0x000fe40003f66270 */
[----:B------:R-:W-:Y:S02]  /*14ad0*/  ISETP.NE.AND P2, PT, R6, RZ, PT ;  /* 0x000000ff0600720c */ /* 0x000fe40003f45270 */
[----:B------:R-:W-:Y:S02]  /*14ae0*/  LOP3.LUT R8, RZ, R6, RZ, 0x33, !PT ;  /* 0x00000006ff087212 */ /* 0x000fe400078e33ff */
[----:B------:R-:W-:Y:S02]  /*14af0*/  @P4 IADD3 R9, R9, 0x1, RZ ;  /* 0x0000000109094810 */ /* 0x000fe40007ffe0ff */
[----:B------:R-:W-:-:S03]  /*14b00*/  @P6 IADD3 R10, R10, 0x1, RZ ;  /* 0x000000010a0a6810 */ /* 0x000fc60007ffe0ff */
[----:B------:R-:W-:Y:S02]  /*14b10*/  @!P1 IMAD.MOV R9, RZ, RZ, -R9 ;  /* 0x000000ffff099224 */ /* 0x000fe400078e0a09 */
[----:B------:R-:W-:-:S03]  /*14b20*/  @!P3 IMAD.MOV R10, RZ, RZ, -R10 ;  /* 0x000000ffff0ab224 */ /* 0x000fc600078e0a0a */
[C---:B------:R-:W-:Y:S02]  /*14b30*/  SEL R4, R8.reuse, R9, !P2 ;  /* 0x0000000908047207 */ /* 0x040fe40005000000 */
[----:B------:R-:W-:Y:S02]  /*14b40*/  SEL R5, R8, R10, !P2 ;  /* 0x0000000a08057207 */ /* 0x000fe40005000000 */
[----:B------:R-:W3:Y:S01]  /*14b50*/  LD.E.64 R10, [R18.64+0x38] ;  /* 0x00003806120a7980 */ /* 0x000ee2000c101b00 */
[----:B------:R-:W-:-:S04]  /*14b60*/  IMAD.WIDE R36, R4, 0x4, R212 ;  /* 0x0000000404247825 */ /* 0x000fc800078e02d4 */
[C---:B------:R-:W-:Y:S01]  /*14b70*/  IMAD.WIDE R34, R5.reuse, 0x4, R212 ;  /* 0x0000000405227825 */ /* 0x040fe200078e02d4 */
[----:B------:R-:W4:Y:S04]  /*14b80*/  LD.E R7, [R36.64] ;  /* 0x0000000624077980 */ /* 0x000f28000c101900 */
[----:B------:R-:W4:Y:S01]  /*14b90*/  LD.E R8, [R34.64] ;  /* 0x0000000622087980 */ /* 0x000f22000c101900 */
[----:B------:R-:W-:-:S05]  /*14ba0*/  IADD3 R5, R5, -R4, RZ ;  /* 0x8000000405057210 */ /* 0x000fca0007ffe0ff */
[----:B------:R-:W-:-:S05]  /*14bb0*/  IMAD R6, R6, R5, -0x40 ;  /* 0xffffffc006067424 */ /* 0x000fca00078e0205 */
[----:B------:R-:W-:Y:S01]  /*14bc0*/  SHF.R.S32.HI R5, RZ, 0x1f, R6 ;  /* 0x0000001fff057819 */ /* 0x000fe20000011406 */
[----:B---3--:R-:W-:-:S04]  /*14bd0*/  IMAD R4, R11, R6, RZ ;  /* 0x000000060b047224 */ /* 0x008fc800078e02ff */
[C---:B------:R-:W-:Y:S02]  /*14be0*/  IMAD R4, R10.reuse, R5, R4 ;  /* 0x000000050a047224 */ /* 0x040fe400078e0204 */
[----:B----4-:R-:W-:Y:S02]  /*14bf0*/  IMAD.IADD R7, R7, 0x1, -R8 ;  /* 0x0000000107077824 */ /* 0x010fe400078e0a08 */
[----:B------:R-:W-:-:S03]  /*14c00*/  IMAD.WIDE.U32 R8, R10, R6, RZ ;  /* 0x000000060a087225 */ /* 0x000fc600078e00ff */
[----:B------:R-:W-:Y:S01]  /*14c10*/  SHF.R.S32.HI R6, RZ, 0x1f, R7 ;  /* 0x0000001fff067819 */ /* 0x000fe20000011407 */
[----:B--2---:R-:W-:Y:S02]  /*14c20*/  IMAD R5, R33, R7, RZ ;  /* 0x0000000721057224 */ /* 0x004fe400078e02ff */
[----:B------:R-:W-:Y:S02]  /*14c30*/  IMAD.IADD R9, R9, 0x1, R4 ;  /* 0x0000000109097824 */ /* 0x000fe400078e0204 */
[----:B------:R-:W-:Y:S02]  /*14c40*/  IMAD R5, R32, R6, R5 ;  /* 0x0000000620057224 */ /* 0x000fe400078e0205 */
[----:B------:R-:W-:-:S04]  /*14c50*/  IMAD.WIDE.U32 R8, R7, R32, R8 ;  /* 0x0000002007087225 */ /* 0x000fc800078e0008 */
[----:B------:R-:W-:Y:S01]  /*14c60*/  IMAD.MOV.U32 R4, RZ, RZ, R8 ;  /* 0x000000ffff047224 */ /* 0x000fe200078e0008 */
[----:B------:R-:W-:Y:S01]  /*14c70*/  IADD3 R5, R9, R5, RZ ;  /* 0x0000000509057210 */ /* 0x000fe20007ffe0ff */
[----:B------:R-:W-:Y:S05]  /*14c80*/  BRA `(.L_x_1051) ;  /* 0x0000003000007947 */ /* 0x000fea0003800000 */
.L_x_1050:
[----:B------:R-:W2:Y:S02]  /*14c90*/  LD.E R4, [R18.64+0x38] ;  /* 0x0000380612047980 */ /* 0x000ea4000c101900 */
[----:B--2---:R-:W-:-:S04]  /*14ca0*/  LEA R4, -R4, RZ, 0x6 ;  /* 0x000000ff04047211 */ /* 0x004fc800078e31ff */
[----:B------:R-:W-:Y:S02]  /*14cb0*/  SHF.R.S32.HI R5, RZ, 0x1f, R4 ;  /* 0x0000001fff057819 */ /* 0x000fe40000011404 */
.L_x_1051:
[----:B------:R-:W-:Y:S05]  /*14cc0*/  BSYNC B0 ;  /* 0x0000000000007941 */ /* 0x000fea0003800000 */
.L_x_1049:
[C---:B------:R-:W-:Y:S02]  /*14cd0*/  LOP3.LUT P6, RZ, R215.reuse, 0x1, RZ, 0xc0, !PT ;  /* 0x00000001d7ff7812 */ /* 0x040fe400078cc0ff */
[C---:B------:R-:W-:Y:S02]  /*14ce0*/  LOP3.LUT P4, RZ, R215.reuse, 0x2, RZ, 0xc0, !PT ;  /* 0x00000002d7ff7812 */ /* 0x040fe4000788c0ff */
[----:B------:R-:W-:Y:S02]  /*14cf0*/  LOP3.LUT P3, RZ, R215, 0x4, RZ, 0xc0, !PT ;  /* 0x00000004d7ff7812 */ /* 0x000fe4000786c0ff */
[C---:B------:R-:W-:Y:S02]  /*14d00*/  IADD3 R7, P1, R4.reuse, R201, RZ ;  /* 0x000000c904077210 */ /* 0x040fe40007f3e0ff */
[----:B------:R-:W-:-:S03]  /*14d10*/  LEA R34, P2, R4, R204, 0x1 ;  /* 0x000000cc04227211 */ /* 0x000fc600078408ff */
[----:B------:R-:W-:Y:S01]  /*14d20*/  IMAD.X R6, R5, 0x1, R202, P1 ;  /* 0x0000000105067824 */ /* 0x000fe200008e06ca */
[-C--:B------:R-:W-:Y:S02]  /*14d30*/  LEA.HI.X R35, R4, R203.reuse, R5, 0x1, P2 ;  /* 0x000000cb04237211 */ /* 0x080fe400010f0c05 */
[CC--:B------:R-:W-:Y:S02]  /*14d40*/  @P6 LEA R32, P1, R7.reuse, R204.reuse, 0x1 ;  /* 0x000000cc07206211 */ /* 0x0c0fe400078208ff */
[CC--:B------:R-:W-:Y:S01]  /*14d50*/  @P4 LEA R10, P2, R7.reuse, R204.reuse, 0x1 ;  /* 0x000000cc070a4211 */ /* 0x0c0fe200078408ff */
[----:B------:R-:W-:Y:S01]  /*14d60*/  @!PT LDS RZ, [RZ] ;  /* 0x00000000fffff984 */ /* 0x000fe20000000800 */
[----:B------:R-:W-:Y:S01]  /*14d70*/  @!PT LDS RZ, [RZ] ;  /* 0x00000000fffff984 */ /* 0x000fe20000000800 */
[----:B------:R-:W-:Y:S01]  /*14d80*/  @!PT LDS RZ, [RZ] ;  /* 0x00000000fffff984 */ /* 0x000fe20000000800 */
[----:B------:R1:W-:Y:S01]  /*14d90*/  @P6 LDGSTS.E.BYPASS.LTC128B.128 [R211+0x6000], [R34.64] ;  /* 0x0600000022d36fae */ /* 0x0003e2000b901d46 */
[CCC-:B------:R-:W-:Y:S02]  /*14da0*/  @P6 LEA.HI.X R33, R7.reuse, R203.reuse, R6.reuse, 0x1, P1 ;  /* 0x000000cb07216211 */ /* 0x1c0fe400008f0c06 */
[C---:B------:R-:W-:Y:S01]  /*14db0*/  @P4 LEA.HI.X R11, R7.reuse, R203, R6, 0x1, P2 ;  /* 0x000000cb070b4211 */ /* 0x040fe200010f0c06 */
[----:B------:R1:W-:Y:S01]  /*14dc0*/  @!P6 STS.128 [R211+0x6000], RZ ;  /* 0x006000ffd300e388 */ /* 0x0003e20000000c00 */
[----:B------:R-:W-:-:S02]  /*14dd0*/  @P3 LEA R8, P1, R7, R204, 0x1 ;  /* 0x000000cc07083211 */ /* 0x000fc400078208ff */
[C---:B------:R-:W-:Y:S02]  /*14de0*/  IADD3 R5, P2, R7.reuse, R201, RZ ;  /* 0x000000c907057210 */ /* 0x040fe40007f5e0ff */
[----:B------:R-:W-:Y:S02]  /*14df0*/  @P3 LEA.HI.X R9, R7, R203, R6, 0x1, P1 ;  /* 0x000000cb07093211 */ /* 0x000fe400008f0c06 */
[CC--:B------:R-:W-:Y:S01]  /*14e00*/  @P6 LEA R40, P1, R5.reuse, R204.reuse, 0x1 ;  /* 0x000000cc05286211 */ /* 0x0c0fe200078208ff */
[----:B------:R-:W-:Y:S01]  /*14e10*/  IMAD.X R6, R6, 0x1, R202, P2 ;  /* 0x0000000106067824 */ /* 0x000fe200010e06ca */
[----:B------:R-:W-:-:S04]  /*14e20*/  @P4 LEA R38, P2, R5, R204, 0x1 ;  /* 0x000000cc05264211 */ /* 0x000fc800078408ff */
[CCC-:B------:R-:W-:Y:S02]  /*14e30*/  @P6 LEA.HI.X R41, R5.reuse, R203.reuse, R6.reuse, 0x1, P1 ;  /* 0x000000cb05296211 */ /* 0x1c0fe400008f0c06 */
[C-C-:B------:R-:W-:Y:S02]  /*14e40*/  @P4 LEA.HI.X R39, R5.reuse, R203, R6.reuse, 0x1, P2 ;  /* 0x000000cb05274211 */ /* 0x140fe400010f0c06 */
[CC--:B------:R-:W-:Y:S02]  /*14e50*/  @P3 LEA R36, P1, R5.reuse, R204.reuse, 0x1 ;  /* 0x000000cc05243211 */ /* 0x0c0fe400078208ff */
[C---:B------:R-:W-:Y:S02]  /*14e60*/  IADD3 R4, P2, R5.reuse, R201, RZ ;  /* 0x000000c905047210 */ /* 0x040fe40007f5e0ff */
[----:B------:R-:W-:Y:S01]  /*14e70*/  @P3 LEA.HI.X R37, R5, R203, R6, 0x1, P1 ;  /* 0x000000cb05253211 */ /* 0x000fe200008f0c06 */
[----:B------:R-:W-:Y:S01]  /*14e80*/  @P4 IMAD.MOV.U32 R5, RZ, RZ, R35 ;  /* 0x000000ffff054224 */ /* 0x000fe200078e0023 */
[-C--:B------:R-:W-:Y:S01]  /*14e90*/  @P6 LEA R44, P1, R4, R204.reuse, 0x1 ;  /* 0x000000cc042c6211 */ /* 0x080fe200078208ff */
[----:B------:R-:W-:Y:S01]  /*14ea0*/  IMAD.X R6, R6, 0x1, R202, P2 ;  /* 0x0000000106067824 */ /* 0x000fe200010e06ca */
[----:B------:R-:W-:-:S04]  /*14eb0*/  @P4 LEA R42, P2, R4, R204, 0x1 ;  /* 0x000000cc042a4211 */ /* 0x000fc800078408ff */
[CC--:B------:R-:W-:Y:S02]  /*14ec0*/  @P6 LEA.HI.X R45, R4.reuse, R203.reuse, R6, 0x1, P1 ;  /* 0x000000cb042d6211 */ /* 0x0c0fe400008f0c06 */
[C---:B------:R-:W-:Y:S01]  /*14ed0*/  @P3 LEA R46, P1, R4.reuse, R204, 0x1 ;  /* 0x000000cc042e3211 */ /* 0x040fe200078208ff */
[----:B------:R-:W-:Y:S01]  /*14ee0*/  IMAD.MOV.U32 R204, RZ, RZ, R34 ;  /* 0x000000ffffcc7224 */ /* 0x000fe200078e0022 */
[CCC-:B------:R-:W-:Y:S02]  /*14ef0*/  @P4 LEA.HI.X R43, R4.reuse, R203.reuse, R6.reuse, 0x1, P2 ;  /* 0x000000cb042b4211 */ /* 0x1c0fe400010f0c06 */
[----:B------:R-:W-:Y:S01]  /*14f00*/  @P3 LEA.HI.X R47, R4, R203, R6, 0x1, P1 ;  /* 0x000000cb042f3211 */ /* 0x000fe200008f0c06 */
[----:B------:R-:W-:Y:S02]  /*14f10*/  @P4 IMAD.MOV.U32 R4, RZ, RZ, R34 ;  /* 0x000000ffff044224 */ /* 0x000fe400078e0022 */
[----:B------:R-:W-:-:S03]  /*14f20*/  IMAD.MOV.U32 R203, RZ, RZ, R35 ;  /* 0x000000ffffcb7224 */ /* 0x000fc600078e0023 */
[----:B------:R-:W-:Y:S01]  /*14f30*/  @!PT LDS RZ, [RZ] ;  /* 0x00000000fffff984 */ /* 0x000fe20000000800 */
[----:B------:R-:W-:Y:S01]  /*14f40*/  @!PT LDS RZ, [RZ] ;  /* 0x00000000fffff984 */ /* 0x000fe20000000800 */
[----:B------:R-:W-:Y:S01]  /*14f50*/  @!PT LDS RZ, [RZ] ;  /* 0x00000000fffff984 */ /* 0x000fe20000000800 */
[----:B------:R2:W-:Y:S04]  /*14f60*/  @P4 LDGSTS.E.BYPASS.LTC128B.128 [R211+0x8000], [R4.64+0x80] ;  /* 0x0800008004d34fae */ /* 0x0005e8000b901d46 */
[----:B------:R1:W-:Y:S01]  /*14f70*/  @!P4 STS.128 [R211+0x8000], RZ ;  /* 0x008000ffd300c388 */ /* 0x0003e20000000c00 */
[----:B--2---:R-:W-:Y:S02]  /*14f80*/  @P3 IMAD.MOV.U32 R4, RZ, RZ, R34 ;  /* 0x000000ffff043224 */ /* 0x004fe400078e0022 */
[----:B------:R-:W-:-:S05]  /*14f90*/  @P3 IMAD.MOV.U32 R5, RZ, RZ, R35 ;  /* 0x000000ffff053224 */ /* 0x000fca00078e0023 */
        /* <DEDUP_REMOVED lines=8> */
[----:B------:R1:W-:Y:S04]  /*15020*/  @P6 LDGSTS.E.BYPASS.LTC128B.128 [R211+0x6800], [R32.64] ;  /* 0x0680000020d36fae */ /* 0x0003e8000b901d46 */
[----:B------:R1:W-:Y:S04]  /*15030*/  @!P6 STS.128 [R211+0x6800], RZ ;  /* 0x006800ffd300e388 */ /* 0x0003e80000000c00 */
        /* <DEDUP_REMOVED lines=40> */
[----:B------:R-:W0:Y:S02]  /*152c0*/  LDGDEPBAR ;  /* 0x00000000000079af */ /* 0x000e240000000000 */
.L_x_1048:
[----:B------:R-:W-:Y:S05]  /*152d0*/  BSYNC B1 ;  /* 0x0000000000017941 */ /* 0x000fea0003800000 */
.L_x_1047:
[----:B------:R2:W3:Y:S01]  /*152e0*/  LD.E R165, [R18.64+0xdc] ;  /* 0x0000dc0612a57980 */ /* 0x0004e2000c101900 */
[----:B------:R-:W-:-:S02]  /*152f0*/  IMAD.IADD R3, R3, 0x1, R16 ;  /* 0x0000000103037824 */ /* 0x000fc400078e0210 */
[----:B------:R-:W-:-:S03]  /*15300*/  IMAD.SHL.U32 R198, R54, 0x2, RZ ;  /* 0x0000000236c67824 */ /* 0x000fc600078e00ff */
[----:B-1----:R-:W-:Y:S01]  /*15310*/  IADD3 R5, R3, 0x1, RZ ;  /* 0x0000000103057810 */ /* 0x002fe20007ffe0ff */
[--C-:B------:R-:W-:Y:S01]  /*15320*/  IMAD R196, R55, 0x2, R198.reuse ;  /* 0x0000000237c47824 */ /* 0x100fe200078e02c6 */
[----:B------:R-:W-:Y:S01]  /*15330*/  IADD3 R7, R3, 0x8, RZ ;  /* 0x0000000803077810 */ /* 0x000fe20007ffe0ff */
[----:B------:R-:W-:Y:S01]  /*15340*/  IMAD R197, R57, 0x2, R198 ;  /* 0x0000000239c57824 */ /* 0x000fe200078e02c6 */
[C---:B------:R-:W-:Y:S01]  /*15350*/  ISETP.GE.AND P6, PT, R5.reuse, R0, PT ;  /* 0x000000000500720c */ /* 0x040fe20003fc6270 */
[----:B------:R-:W-:Y:S01]  /*15360*/  LDSM.16.MT88.4 R124, [R198+0xc000] ;  /* 0x00c00000c67c783b */ /* 0x000fe20000004200 */
[----:B------:R-:W-:Y:S01]  /*15370*/  ISETP.GE.AND P2, PT, R5, R2, PT ;  /* 0x000000020500720c */ /* 0x000fe20003f46270 */
[----:B------:R-:W-:Y:S01]  /*15380*/  IMAD R195, R55, 0x2, R197 ;  /* 0x0000000237c37824 */ /* 0x000fe200078e02c5 */
[----:B------:R-:W-:Y:S01]  /*15390*/  ISETP.GE.AND P1, PT, R7, R0, PT ;  /* 0x000000000700720c */ /* 0x000fe20003f26270 */
[----:B------:R-:W-:Y:S01]  /*153a0*/  LDSM.16.MT88.4 R80, [R196+0xe000] ;  /* 0x00e00000c450783b */ /* 0x000fe20000004200 */
[----:B------:R-:W-:-:S02]  /*153b0*/  IADD3 R5, R3, 0x9, RZ ;  /* 0x0000000903057810 */ /* 0x000fc40007ffe0ff */
[----:B------:R-:W-:Y:S01]  /*153c0*/  FSEL R24, R24, -INF , !P1 ;  /* 0xff80000018187808 */ /* 0x000fe20004800000 */
[----:B------:R-:W-:Y:S01]  /*153d0*/  LDSM.16.MT88.4 R40, [R197+0xc000] ;  /* 0x00c00000c528783b */ /* 0x000fe20000004200 */
[----:B------:R-:W-:Y:S02]  /*153e0*/  ISETP.GE.AND P3, PT, R7, R2, PT ;  /* 0x000000020700720c */ /* 0x000fe40003f66270 */
[C---:B------:R-:W-:Y:S01]  /*153f0*/  ISETP.GE.AND P4, PT, R5.reuse, R0, PT ;  /* 0x000000000500720c */ /* 0x040fe20003f86270 */
[----:B------:R-:W-:Y:S01]  /*15400*/  LDSM.16.MT88.4 R48, [R196+0xc000] ;  /* 0x00c00000c430783b */ /* 0x000fe20000004200 */
[----:B------:R-:W-:Y:S02]  /*15410*/  ISETP.GE.AND P1, PT, R5, R2, PT ;  /* 0x000000020500720c */ /* 0x000fe40003f26270 */
[C---:B------:R-:W-:Y:S01]  /*15420*/  IADD3 R7, R3.reuse, 0x10, RZ ;  /* 0x0000001003077810 */ /* 0x040fe20007ffe0ff */
[----:B------:R-:W-:Y:S01]  /*15430*/  LDSM.16.MT88.4 R56, [R195+0xc000] ;  /* 0x00c00000c338783b */ /* 0x000fe20000004200 */
[----:B------:R-:W-:-:S02]  /*15440*/  IADD3 R5, R3, 0x11, RZ ;  /* 0x0000001103057810 */ /* 0x000fc40007ffe0ff */
[----:B------:R-:W-:Y:S01]  /*15450*/  FSEL R26, R26, -INF , !P3 ;  /* 0xff8000001a1a7808 */ /* 0x000fe20005800000 */
[----:B------:R-:W-:Y:S01]  /*15460*/  LDSM.16.MT88.4 R88, [R195+0xe000] ;  /* 0x00e00000c358783b */ /* 0x000fe20000004200 */
[----:B------:R-:W-:Y:S02]  /*15470*/  FSEL R25, R25, -INF , !P4 ;  /* 0xff80000019197808 */ /* 0x000fe40006000000 */
[----:B------:R-:W-:Y:S01]  /*15480*/  FSEL R27, R27, -INF , !P1 ;  /* 0xff8000001b1b7808 */ /* 0x000fe20004800000 */
[----:B------:R-:W-:Y:S01]  /*15490*/  LDSM.16.MT88.4 R96, [R198+0x10000] ;  /* 0x01000000c660783b */ /* 0x000fe20000004200 */
[C---:B------:R-:W-:Y:S02]  /*154a0*/  ISETP.GE.AND P3, PT, R7.reuse, R0, PT ;  /* 0x000000000700720c */ /* 0x040fe40003f66270 */
[----:B------:R-:W-:Y:S01]  /*154b0*/  ISETP.GE.AND P4, PT, R7, R2, PT ;  /* 0x000000020700720c */ /* 0x000fe20003f86270 */
[----:B------:R-:W-:Y:S01]  /*154c0*/  LDSM.16.MT88.4 R120, [R197+0x10000] ;  /* 0x01000000c578783b */ /* 0x000fe20000004200 */
[----:B------:R-:W-:-:S02]  /*154d0*/  ISETP.GE.AND P1, PT, R5, R0, PT ;  /* 0x000000000500720c */ /* 0x000fc40003f26270 */
[----:B------:R-:W-:Y:S01]  /*154e0*/  IADD3 R7, R3, 0x18, RZ ;  /* 0x0000001803077810 */ /* 0x000fe20007ffe0ff */
[----:B------:R-:W-:Y:S01]  /*154f0*/  LDSM.16.MT88.4 R108, [R196+0x10000] ;  /* 0x01000000c46c783b */ /* 0x000fe20000004200 */
[----:B------:R-:W-:Y:S02]  /*15500*/  FSEL R29, R29, -INF , !P6 ;  /* 0xff8000001d1d7808 */ /* 0x000fe40007000000 */
[-C--:B------:R-:W-:Y:S01]  /*15510*/  ISETP.GE.AND P6, PT, R3, R0.reuse, PT ;  /* 0x000000000300720c */ /* 0x080fe20003fc6270 */
[----:B------:R-:W-:Y:S01]  /*15520*/  LDSM.16.MT88.4 R136, [R197+0xc800] ;  /* 0x00c80000c588783b */ /* 0x000fe20000004200 */
[----:B------:R-:W-:Y:S02]  /*15530*/  FSEL R22, R22, -INF , !P4 ;  /* 0xff80000016167808 */ /* 0x000fe40006000000 */
[----:B------:R-:W-:Y:S01]  /*15540*/  FSEL R21, R21, -INF , !P1 ;  /* 0xff80000015157808 */ /* 0x000fe20004800000 */
[----:B------:R-:W-:Y:S01]  /*15550*/  LDSM.16.MT88.4 R32, [R196+0xc800] ;  /* 0x00c80000c420783b */ /* 0x000fe20000004200 */
[----:B------:R-:W-:-:S02]  /*15560*/  ISETP.GE.AND P4, PT, R7, R0, PT ;  /* 0x000000000700720c */ /* 0x000fc40003f86270 */
[-C--:B------:R-:W-:Y:S02]  /*15570*/  ISETP.GE.AND P1, PT, R7, R2.reuse, PT ;  /* 0x000000020700720c */ /* 0x080fe40003f26270 */
[----:B------:R-:W-:Y:S02]  /*15580*/  FSEL R20, R20, -INF , !P3 ;  /* 0xff80000014147808 */ /* 0x000fe40005800000 */
[----:B------:R-:W-:Y:S02]  /*15590*/  IADD3 R7, R3, 0x20, RZ ;  /* 0x0000002003077810 */ /* 0x000fe40007ffe0ff */
[----:B------:R-:W-:Y:S02]  /*155a0*/  ISETP.GE.AND P3, PT, R5, R2, PT ;  /* 0x000000020500720c */ /* 0x000fe40003f66270 */
[----:B------:R-:W-:Y:S02]  /*155b0*/  FSEL R28, R28, -INF , !P6 ;  /* 0xff8000001c1c7808 */ /* 0x000fe40007000000 */
[----:B------:R-:W-:-:S02]  /*155c0*/  IADD3 R5, R3, 0x19, RZ ;  /* 0x0000001903057810 */ /* 0x000fc40007ffe0ff */
[----:B------:R-:W-:Y:S02]  /*155d0*/  FSEL R12, R12, -INF , !P4 ;  /* 0xff8000000c0c7808 */ /* 0x000fe40006000000 */
[----:B------:R-:W-:Y:S02]  /*155e0*/  FSEL R14, R14, -INF , !P1 ;  /* 0xff8000000e0e7808 */ /* 0x000fe40004800000 */
[C---:B------:R-:W-:Y:S02]  /*155f0*/  ISETP.GE.AND P4, PT, R7.reuse, R0, PT ;  /* 0x000000000700720c */ /* 0x040fe40003f86270 */
[----:B------:R-:W-:Y:S02]  /*15600*/  ISETP.GE.AND P1, PT, R7, R2, PT ;  /* 0x000000020700720c */ /* 0x000fe40003f26270 */
[----:B------:R-:W-:Y:S02]  /*15610*/  FSEL R23, R23, -INF , !P3 ;  /* 0xff80000017177808 */ /* 0x000fe40005800000 */
[----:B------:R-:W-:-:S02]  /*15620*/  FSEL R31, R31, -INF , !P2 ;  /* 0xff8000001f1f7808 */ /* 0x000fc40005000000 */
[----:B------:R-:W-:Y:S02]  /*15630*/  FMNMX.FTZ R7, R28, R29, !PT ;  /* 0x0000001d1c077209 */ /* 0x000fe40007810000 */
[C---:B------:R-:W-:Y:S02]  /*15640*/  ISETP.GE.AND P2, PT, R5.reuse, R0, PT ;  /* 0x000000000500720c */ /* 0x040fe40003f46270 */
[----:B------:R-:W-:Y:S02]  /*15650*/  ISETP.GE.AND P3, PT, R5, R2, PT ;  /* 0x000000020500720c */ /* 0x000fe40003f66270 */
[----:B------:R-:W-:Y:S02]  /*15660*/  IADD3 R5, R3, 0x21, RZ ;  /* 0x0000002103057810 */ /* 0x000fe40007ffe0ff */
[----:B------:R-:W-:Y:S02]  /*15670*/  FMNMX.FTZ R4, R24, R7, !PT ;  /* 0x0000000718047209 */ /* 0x000fe40007810000 */
[----:B------:R-:W-:-:S02]  /*15680*/  FSEL R13, R13, -INF , !P2 ;  /* 0xff8000000d0d7808 */ /* 0x000fc40005000000 */
[C---:B------:R-:W-:Y:S02]  /*15690*/  ISETP.GE.AND P6, PT, R5.reuse, R0, PT ;  /* 0x000000000500720c */ /* 0x040fe40003fc6270 */
[----:B------:R-:W-:Y:S02]  /*156a0*/  ISETP.GE.AND P2, PT, R5, R2, PT ;  /* 0x000000020500720c */ /* 0x000fe40003f46270 */
[----:B------:R-:W-:Y:S02]  /*156b0*/  IADD3 R5, R3, 0x28, RZ ;  /* 0x0000002803057810 */ /* 0x000fe40007ffe0ff */
[----:B------:R-:W-:Y:S02]  /*156c0*/  FSEL R15, R15, -INF , !P3 ;  /* 0xff8000000f0f7808 */ /* 0x000fe40005800000 */
[----:B------:R-:W-:Y:S02]  /*156d0*/  FMNMX.FTZ R7, R25, R4, !PT ;  /* 0x0000000419077209 */ /* 0x000fe40007810000 */
[----:B------:R-:W-:-:S02]  /*156e0*/  ISETP.GE.AND P3, PT, R3, R2, PT ;  /* 0x000000020300720c */ /* 0x000fc40003f66270 */
[----:B------:R-:W-:Y:S02]  /*156f0*/  FSEL R158, R76, -INF , !P4 ;  /* 0xff8000004c9e7808 */ /* 0x000fe40006000000 */
[----:B------:R-:W-:Y:S02]  /*15700*/  FSEL R167, R78, -INF , !P1 ;  /* 0xff8000004ea77808 */ /* 0x000fe40004800000 */
[C---:B------:R-:W-:Y:S02]  /*15710*/  ISETP.GE.AND P4, PT, R5.reuse, R0, PT ;  /* 0x000000000500720c */ /* 0x040fe40003f86270 */
[----:B------:R-:W-:Y:S02]  /*15720*/  ISETP.GE.AND P1, PT, R5, R2, PT ;  /* 0x000000020500720c */ /* 0x000fe40003f26270 */
[----:B------:R-:W-:Y:S02]  /*15730*/  FMNMX.FTZ R4, R20, R7, !PT ;  /* 0x0000000714047209 */ /* 0x000fe40007810000 */
[----:B------:R-:W-:-:S02]  /*15740*/  IADD3 R5, R3, 0x29, RZ ;  /* 0x0000002903057810 */ /* 0x000fc40007ffe0ff */
[----:B------:R-:W-:Y:S02]  /*15750*/  FSEL R30, R30, -INF , !P3 ;  /* 0xff8000001e1e7808 */ /* 0x000fe40005800000 */
[----:B------:R-:W-:Y:S02]  /*15760*/  FSEL R163, R77, -INF , !P6 ;  /* 0xff8000004da37808 */ /* 0x000fe40007000000 */
[----:B------:R-:W-:Y:S02]  /*15770*/  FMNMX.FTZ R7, R21, R4, !PT ;  /* 0x0000000415077209 */ /* 0x000fe40007810000 */
[C---:B------:R-:W-:Y:S02]  /*15780*/  ISETP.GE.AND P6, PT, R5.reuse, R0, PT ;  /* 0x000000000500720c */ /* 0x040fe40003fc6270 */
[----:B------:R-:W-:Y:S02]  /*15790*/  ISETP.GE.AND P3, PT, R5, R2, PT ;  /* 0x000000020500720c */ /* 0x000fe40003f66270 */
[----:B------:R-:W-:-:S02]  /*157a0*/  FMNMX.FTZ R5, R30, R31, !PT ;  /* 0x0000001f1e057209 */ /* 0x000fc40007810000 */
[----:B------:R-:W-:Y:S02]  /*157b0*/  FMNMX.FTZ R6, R12, R7, !PT ;  /* 0x000000070c067209 */ /* 0x000fe40007810000 */
[----:B------:R-:W-:Y:S02]  /*157c0*/  FMNMX.FTZ R4, R26, R5, !PT ;  /* 0x000000051a047209 */ /* 0x000fe40007810000 */
[----:B------:R-:W-:Y:S02]  /*157d0*/  FMNMX.FTZ R17, R13, R6, !PT ;  /* 0x000000060d117209 */ /* 0x000fe40007810000 */
[----:B------:R-:W-:Y:S02]  /*157e0*/  FMNMX.FTZ R11, R27, R4, !PT ;  /* 0x000000041b0b7209 */ /* 0x000fe40007810000 */
[----:B------:R-:W-:Y:S02]  /*157f0*/  FMNMX.FTZ R4, R158, R17, !PT ;  /* 0x000000119e047209 */ /* 0x000fe40007810000 */
[----:B------:R-:W-:-:S02]  /*15800*/  FMNMX.FTZ R6, R22, R11, !PT ;  /* 0x0000000b16067209 */ /* 0x000fc40007810000 */
[----:B------:R-:W-:Y:S02]  /*15810*/  IADD3 R9, R3, 0x30, RZ ;  /* 0x0000003003097810 */ /* 0x000fe40007ffe0ff */
[----:B------:R-:W-:Y:S02]  /*15820*/  FSEL R159, R72, -INF , !P4 ;  /* 0xff800000489f7808 */ /* 0x000fe40006000000 */
[----:B------:R-:W-:Y:S02]  /*15830*/  FMNMX.FTZ R4, R163, R4, !PT ;  /* 0x00000004a3047209 */ /* 0x000fe40007810000 */
[----:B------:R-:W-:Y:S02]  /*15840*/  FMNMX.FTZ R17, R23, R6, !PT ;  /* 0x0000000617117209 */ /* 0x000fe40007810000 */
[----:B------:R-:W-:Y:S02]  /*15850*/  FSEL R168, R79, -INF , !P2 ;  /* 0xff8000004fa87808 */ /* 0x000fe40005000000 */
[----:B------:R-:W-:-:S02]  /*15860*/  ISETP.GE.AND P2, PT, R9, R0, PT ;  /* 0x000000000900720c */ /* 0x000fc40003f46270 */
[----:B------:R-:W-:Y:S02]  /*15870*/  FSEL R162, R73, -INF , !P6 ;  /* 0xff80000049a27808 */ /* 0x000fe40007000000 */
[----:B------:R-:W-:Y:S02]  /*15880*/  FMNMX.FTZ R11, R159, R4, !PT ;  /* 0x000000049f0b7209 */ /* 0x000fe40007810000 */
[----:B------:R-:W-:Y:S02]  /*15890*/  FMNMX.FTZ R6, R14, R17, !PT ;  /* 0x000000110e067209 */ /* 0x000fe40007810000 */
[----:B------:R-:W-:Y:S01]  /*158a0*/  FSEL R174, R64, -INF , !P2 ;  /* 0xff80000040ae7808 */ /* 0x000fe20005000000 */
[----:B--2---:R-:W-:Y:S01]  /*158b0*/  LDSM.16.MT88.4 R16, [R196+0xe800] ;  /* 0x00e80000c410783b */ /* 0x004fe20000004200 */
[----:B------:R-:W-:Y:S02]  /*158c0*/  FMNMX.FTZ R11, R162, R11, !PT ;  /* 0x0000000ba20b7209 */ /* 0x000fe40007810000 */
[----:B------:R-:W-:-:S02]  /*158d0*/  FMNMX.FTZ R6, R15, R6, !PT ;  /* 0x000000060f067209 */ /* 0x000fc40007810000 */
[----:B------:R-:W-:Y:S02]  /*158e0*/  FMNMX.FTZ R4, R174, R11, !PT ;  /* 0x0000000bae047209 */ /* 0x000fe40007810000 */
[----:B------:R-:W-:Y:S02]  /*158f0*/  FMNMX.FTZ R11, R167, R6, !PT ;  /* 0x00000006a70b7209 */ /* 0x000fe40007810000 */
[C---:B------:R-:W-:Y:S02]  /*15900*/  IADD3 R7, R3.reuse, 0x31, RZ ;  /* 0x0000003103077810 */ /* 0x040fe40007ffe0ff */
[----:B------:R-:W-:Y:S02]  /*15910*/  IADD3 R5, R3, 0x38, RZ ;  /* 0x0000003803057810 */ /* 0x000fe40007ffe0ff */
[----:B------:R-:W-:Y:S02]  /*15920*/  FSEL R169, R74, -INF , !P1 ;  /* 0xff8000004aa97808 */ /* 0x000fe40004800000 */
[----:B------:R-:W-:-:S02]  /*15930*/  FMNMX.FTZ R6, R168, R11, !PT ;  /* 0x0000000ba8067209 */ /* 0x000fc40007810000 */
[-C--:B------:R-:W-:Y:S02]  /*15940*/  ISETP.GE.AND P4, PT, R7, R0.reuse, PT ;  /* 0x000000000700720c */ /* 0x080fe40003f86270 */
[----:B------:R-:W-:Y:S02]  /*15950*/  ISETP.GE.AND P2, PT, R5, R0, PT ;  /* 0x000000000500720c */ /* 0x000fe40003f46270 */
[----:B------:R-:W-:Y:S02]  /*15960*/  ISETP.GE.AND P1, PT, R9, R2, PT ;  /* 0x000000020900720c */ /* 0x000fe40003f26270 */
[----:B------:R-:W-:Y:S02]  /*15970*/  FSEL R170, R75, -INF , !P3 ;  /* 0xff8000004baa7808 */ /* 0x000fe40005800000 */
[----:B------:R-:W-:Y:S01]  /*15980*/  FMNMX.FTZ R9, R169, R6, !PT ;  /* 0x00000006a9097209 */ /* 0x000fe20007810000 */
[----:B------:R-:W-:Y:S01]  /*15990*/  LDSM.16.MT88.4 R72, [R197+0xe000] ;  /* 0x00e00000c548783b */ /* 0x000fe20000004200 */
[----:B------:R-:W-:-:S02]  /*159a0*/  IADD3 R3, R3, 0x39, RZ ;  /* 0x0000003903037810 */ /* 0x000fc40007ffe0ff */
[----:B------:R-:W-:Y:S02]  /*159b0*/  FSEL R173, R65, -INF , !P4 ;  /* 0xff80000041ad7808 */ /* 0x000fe40006000000 */
        /* <DEDUP_REMOVED lines=8> */
[----:B------:R-:W-:Y:S01]  /*15a40*/  FMNMX.FTZ R6, R142, R9, !PT ;  /* 0x000000098e067209 */ /* 0x000fe20007810000 */
[----:B------:R-:W-:Y:S01]  /*15a50*/  LDSM.16.MT88.4 R64, [R198+0xe000] ;  /* 0x00e00000c640783b */ /* 0x000fe20000004200 */
[----:B------:R-:W-:Y:S02]  /*15a60*/  FSEL R143, R85, -INF , !P4 ;  /* 0xff800000558f7808 */ /* 0x000fe40006000000 */
[----:B------:R-:W-:Y:S01]  /*15a70*/  FMNMX.FTZ R4, R171, R4, !PT ;  /* 0x00000004ab047209 */ /* 0x000fe20007810000 */
[----:B------:R-:W-:Y:S01]  /*15a80*/  LDSM.16.MT88.4 R8, [R198+0xe800] ;  /* 0x00e80000c608783b */ /* 0x000fe20000004200 */
[----:B------:R-:W-:-:S02]  /*15a90*/  ISETP.GE.AND P2, PT, R3, R2, PT ;  /* 0x000000020300720c */ /* 0x000fc40003f46270 */
        /* <DEDUP_REMOVED lines=12> */
[----:B-1----:R-:W-:-:S04]  /*15b60*/  FMNMX.FTZ R132, R7, R132, !PT ;  /* 0x0000008407847209 */ /* 0x002fc80007810000 */
[----:B------:R-:W-:Y:S02]  /*15b70*/  FSETP.NEU.FTZ.AND P1, PT, R132, -INF , PT ;  /* 0xff8000008400780b */ /* 0x000fe40003f3d000 */
[----:B--2---:R-:W-:Y:S02]  /*15b80*/  FMNMX.FTZ R3, R4, R3, !PT ;  /* 0x0000000304037209 */ /* 0x004fe40007810000 */
[----:B------:R-:W1:Y:S01]  /*15b90*/  LDSM.16.MT88.4 R4, [R195+0x10000] ;  /* 0x01000000c304783b */ /* 0x000e620000004200 */
[C---:B---3--:R-:W-:Y:S02]  /*15ba0*/  FMUL.FTZ R172, R165.reuse, R132 ;  /* 0x00000084a5ac7220 */ /* 0x048fe40000410000 */
[----:B------:R-:W-:-:S03]  /*15bb0*/  FMUL.FTZ R164, R165, R3 ;  /* 0x00000003a5a47220 */ /* 0x000fc60000410000 */
[----:B------:R-:W-:Y:S02]  /*15bc0*/  FSEL R172, R172, RZ, P1 ;  /* 0x000000ffacac7208 */ /* 0x000fe40000800000 */
[----:B------:R-:W-:-:S03]  /*15bd0*/  FSETP.NEU.FTZ.AND P1, PT, R3, -INF , PT ;  /* 0xff8000000300780b */ /* 0x000fc60003f3d000 */
[-CC-:B------:R-:W-:Y:S01]  /*15be0*/  FFMA.FTZ R154, R28, R165.reuse, -R172.reuse ;  /* 0x000000a51c9a7223 */ /* 0x180fe200000108ac */
[----:B------:R-:W-:Y:S01]  /*15bf0*/  FSEL R164, R164, RZ, P1 ;  /* 0x000000ffa4a47208 */ /* 0x000fe20000800000 */
[-CC-:B------:R-:W-:Y:S02]  /*15c00*/  FFMA.FTZ R153, R29, R165.reuse, -R172.reuse ;  /* 0x000000a51d997223 */ /* 0x180fe400000108ac */
[-CC-:B------:R-:W-:Y:S02]  /*15c10*/  FFMA.FTZ R152, R24, R165.reuse, -R172.reuse ;  /* 0x000000a518987223 */ /* 0x180fe400000108ac */
[-C--:B------:R-:W-:Y:S01]  /*15c20*/  FFMA.FTZ R147, R25, R165.reuse, -R172 ;  /* 0x000000a519937223 */ /* 0x080fe200000108ac */
[----:B------:R-:W-:Y:S01]  /*15c30*/  MUFU.EX2 R154, R154 ;  /* 0x0000009a009a7308 */ /* 0x000fe20000000800 */
[-CC-:B------:R-:W-:Y:S02]  /*15c40*/  FFMA.FTZ R155, R30, R165.reuse, -R164.reuse ;  /* 0x000000a51e9b7223 */ /* 0x180fe400000108a4 */
[----:B------:R-:W-:-:S02]  /*15c50*/  FFMA.FTZ R156, R31, R165, -R164 ;  /* 0x000000a51f9c7223 */ /* 0x000fc400000108a4 */
[-CC-:B------:R-:W-:Y:S01]  /*15c60*/  FFMA.FTZ R157, R26, R165.reuse, -R164.reuse ;  /* 0x000000a51a9d7223 */ /* 0x180fe200000108a4 */
[----:B------:R-:W-:Y:S01]  /*15c70*/  LDSM.16.MT88.4 R28, [R195+0xc800] ;  /* 0x00c80000c31c783b */ /* 0x000fe20000004200 */
[-C--:B------:R-:W-:Y:S01]  /*15c80*/  FFMA.FTZ R148, R27, R165.reuse, -R164 ;  /* 0x000000a51b947223 */ /* 0x080fe200000108a4 */
[----:B------:R-:W2:Y:S01]  /*15c90*/  MUFU.EX2 R153, R153 ;  /* 0x0000009900997308 */ /* 0x000ea20000000800 */
[-CC-:B------:R-:W-:Y:S01]  /*15ca0*/  FFMA.FTZ R150, R20, R165.reuse, -R172.reuse ;  /* 0x000000a514967223 */ /* 0x180fe200000108ac */
[----:B------:R-:W-:Y:S01]  /*15cb0*/  LDSM.16.MT88.4 R24, [R197+0xe800] ;  /* 0x00e80000c518783b */ /* 0x000fe20000004200 */
[-CC-:B------:R-:W-:Y:S02]  /*15cc0*/  FFMA.FTZ R145, R21, R165.reuse, -R172.reuse ;  /* 0x000000a515917223 */ /* 0x180fe400000108ac */
[-CC-:B------:R-:W-:Y:S02]  /*15cd0*/  FFMA.FTZ R146, R12, R165.reuse, -R172.reuse ;  /* 0x000000a50c927223 */ /* 0x180fe400000108ac */
[-C--:B------:R-:W-:Y:S01]  /*15ce0*/  FFMA.FTZ R135, R13, R165.reuse, -R172 ;  /* 0x000000a50d877223 */ /* 0x080fe200000108ac */
[----:B------:R-:W-:Y:S01]  /*15cf0*/  MUFU.EX2 R152, R152 ;  /* 0x0000009800987308 */ /* 0x000fe20000000800 */
[----:B------:R-:W-:-:S02]  /*15d00*/  FFMA.FTZ R151, R22, R165, -R164 ;  /* 0x000000a516977223 */ /* 0x000fc400000108a4 */
[-CC-:B------:R-:W-:Y:S02]  /*15d10*/  FFMA.FTZ R144, R23, R165.reuse, -R164.reuse ;  /* 0x000000a517907223 */ /* 0x180fe400000108a4 */
[-CC-:B------:R-:W-:Y:S01]  /*15d20*/  FFMA.FTZ R149, R14, R165.reuse, -R164.reuse ;  /* 0x000000a50e957223 */ /* 0x180fe200000108a4 */
[----:B------:R-:W3:Y:S01]  /*15d30*/  LDSM.16.MT88.4 R20, [R198+0xc800] ;  /* 0x00c80000c614783b */ /* 0x000ee20000004200 */
[-C--:B------:R-:W-:Y:S01]  /*15d40*/  FFMA.FTZ R134, R15, R165.reuse, -R164 ;  /* 0x000000a50f867223 */ /* 0x080fe200000108a4 */
[----:B------:R-:W4:Y:S01]  /*15d50*/  MUFU.EX2 R147, R147 ;  /* 0x0000009300937308 */ /* 0x000f220000000800 */
[----:B--2---:R-:W-:Y:S01]  /*15d60*/  F2FP.BF16.PACK_AB R112, R153, R154 ;  /* 0x0000009a9970723e */ /* 0x004fe200000010ff */
[----:B------:R-:W2:Y:S01]  /*15d70*/  LDSM.16.MT88.4 R12, [R195+0xe800] ;  /* 0x00e80000c30c783b */ /* 0x000ea20000004200 */
[-CC-:B------:R-:W-:Y:S02]  /*15d80*/  FFMA.FTZ R158, R158, R165.reuse, -R172.reuse ;  /* 0x000000a59e9e7223 */ /* 0x180fe400000108ac */
[----:B------:R-:W-:-:S02]  /*15d90*/  FFMA.FTZ R163, R163, R165, -R172 ;  /* 0x000000a5a3a37223 */ /* 0x000fc400000108ac */
[-CC-:B------:R-:W-:Y:S01]  /*15da0*/  FFMA.FTZ R159, R159, R165.reuse, -R172.reuse ;  /* 0x000000a59f9f7223 */ /* 0x180fe200000108ac */
[----:B------:R-:W-:Y:S01]  /*15db0*/  MUFU.EX2 R155, R155 ;  /* 0x0000009b009b7308 */ /* 0x000fe20000000800 */
[-C--:B------:R-:W-:Y:S02]  /*15dc0*/  FFMA.FTZ R162, R162, R165.reuse, -R172 ;  /* 0x000000a5a2a27223 */ /* 0x080fe400000108ac */
[-CC-:B------:R-:W-:Y:S02]  /*15dd0*/  FFMA.FTZ R167, R167, R165.reuse, -R164.reuse ;  /* 0x000000a5a7a77223 */ /* 0x180fe400000108a4 */
[-CC-:B------:R-:W-:Y:S02]  /*15de0*/  FFMA.FTZ R168, R168, R165.reuse, -R164.reuse ;  /* 0x000000a5a8a87223 */ /* 0x180fe400000108a4 */
[-CC-:B------:R-:W-:Y:S01]  /*15df0*/  FFMA.FTZ R169, R169, R165.reuse, -R164.reuse ;  /* 0x000000a5a9a97223 */ /* 0x180fe200000108a4 */
[----:B------:R-:W5:Y:S01]  /*15e00*/  MUFU.EX2 R156, R156 ;  /* 0x0000009c009c7308 */ /* 0x000f620000000800 */
[----:B----4-:R-:W-:Y:S01]  /*15e10*/  F2FP.BF16.PACK_AB R114, R147, R152 ;  /* 0x000000989372723e */ /* 0x010fe200000010ff */
[----:B------:R-:W-:-:S02]  /*15e20*/  FFMA.FTZ R170, R170, R165, -R164 ;  /* 0x000000a5aaaa7223 */ /* 0x000fc400000108a4 */
[-CC-:B------:R-:W-:Y:S02]  /*15e30*/  FFMA.FTZ R174, R174, R165.reuse, -R172.reuse ;  /* 0x000000a5aeae7223 */ /* 0x180fe400000108ac */
[-CC-:B------:R-:W-:Y:S02]  /*15e40*/  FFMA.FTZ R173, R173, R165.reuse, -R172.reuse ;  /* 0x000000a5adad7223 */ /* 0x180fe400000108ac */
[----:B------:R-:W-:Y:S01]  /*15e50*/  MUFU.EX2 R157, R157 ;  /* 0x0000009d009d7308 */ /* 0x000fe20000000800 */
[-C--:B------:R-:W-:Y:S02]  /*15e60*/  FFMA.FTZ R171, R171, R165.reuse, -R172 ;  /* 0x000000a5abab7223 */ /* 0x080fe400000108ac */
[-CC-:B------:R-:W-:Y:S02]  /*15e70*/  FFMA.FTZ R175, R142, R165.reuse, -R164.reuse ;  /* 0x000000a58eaf7223 */ /* 0x180fe400000108a4 */
[-CC-:B------:R-:W-:Y:S02]  /*15e80*/  FFMA.FTZ R216, R141, R165.reuse, -R164.reuse ;  /* 0x000000a58dd87223 */ /* 0x180fe400000108a4 */
[----:B------:R-:W-:Y:S01]  /*15e90*/  FFMA.FTZ R217, R140, R165, -R164 ;  /* 0x000000a58cd97223 */ /* 0x000fe200000108a4 */
[----:B------:R-:W4:Y:S01]  /*15ea0*/  MUFU.EX2 R148, R148 ;  /* 0x0000009400947308 */ /* 0x000f220000000800 */
[----:B-----5:R-:W-:Y:S01]  /*15eb0*/  F2FP.BF16.PACK_AB R113, R156, R155 ;  /* 0x0000009b9c71723e */ /* 0x020fe200000010ff */
[----:B------:R-:W-:-:S02]  /*15ec0*/  FFMA.FTZ R172, R143, R165, -R172 ;  /* 0x000000a58fac7223 */ /* 0x000fc400000108ac */
[----:B------:R-:W-:Y:S01]  /*15ed0*/  FFMA.FTZ R164, R166, R165, -R164 ;  /* 0x000000a5a6a47223 */ /* 0x000fe200000108a4 */
[----:B------:R-:W-:Y:S01]  /*15ee0*/  LDSM.16.MT88.4 R140, [R197+0xd800] ;  /* 0x00d80000c58c783b */ /* 0x000fe20000004200 */
[----:B------:R-:W-:Y:S02]  /*15ef0*/  FADD.FTZ R153, R154, R153 ;  /* 0x000000999a997221 */ /* 0x000fe40000010000 */
[----:B------:R-:W-:Y:S01]  /*15f00*/  MUFU.EX2 R150, R150 ;  /* 0x0000009600967308 */ /* 0x000fe20000000800 */
[----:B------:R-:W-:Y:S02]  /*15f10*/  FADD.FTZ R156, R155, R156 ;  /* 0x0000009c9b9c7221 */ /* 0x000fe40000010000 */
[----:B------:R-:W-:-:S04]  /*15f20*/  FADD.FTZ R152, R152, R153 ;  /* 0x0000009998987221 */ /* 0x000fc80000010000 */
[----:B------:R-:W-:Y:S01]  /*15f30*/  FADD.FTZ R147, R147, R152 ;  /* 0x0000009893937221 */ /* 0x000fe20000010000 */
[----:B----4-:R-:W-:Y:S01]  /*15f40*/  F2FP.BF16.PACK_AB R115, R148, R157 ;  /* 0x0000009d9473723e */ /* 0x010fe200000010ff */
[----:B------:R-:W4:Y:S01]  /*15f50*/  MUFU.EX2 R145, R145 ;  /* 0x0000009100917308 */ /* 0x000f220000000800 */
        /* <DEDUP_REMOVED lines=46> */
[C---:B-1----:R-:W-:Y:S07]  /*16240*/  HMMA.16816.F32.BF16 R116, R112.reuse, R4, RZ ;  /* 0x000000047074723c */ /* 0x042fee00000418ff */
[----:B----4-:R-:W-:Y:S01]  /*16250*/  F2FP.BF16.PACK_AB R4, R145, R150 ;  /* 0x000000969104723e */ /* 0x010fe200000010ff */
[----:B------:R-:W-:Y:S01]  /*16260*/  HMMA.16816.F32.BF16 R112, R112, R6, RZ ;  /* 0x000000067070723c */ /* 0x000fe200000418ff */
[----:B-----5:R-:W-:Y:S01]  /*16270*/  F2FP.BF16.PACK_AB R5, R144, R151 ;  /* 0x000000979005723e */ /* 0x020fe200000010ff */
[----:B------:R-:W-:-:S02]  /*16280*/  FADD.FTZ R150, R150, R147 ;  /* 0x0000009396967221 */ /* 0x000fc40000010000 */
[----:B------:R-:W-:Y:S02]  /*16290*/  FADD.FTZ R151, R151, R148 ;  /* 0x0000009497977221 */ /* 0x000fe40000010000 */
[----:B------:R-:W-:Y:S01]  /*162a0*/  FADD.FTZ R145, R145, R150 ;  /* 0x0000009691917221 */ /* 0x000fe20000010000 */
[----:B------:R-:W-:Y:S01]  /*162b0*/  F2FP.BF16.PACK_AB R6, R135, R146 ;  /* 0x000000928706723e */ /* 0x000fe200000010ff */
[----:B------:R-:W-:Y:S01]  /*162c0*/  FADD.FTZ R144, R144, R151 ;  /* 0x0000009790907221 */ /* 0x000fe20000010000 */
[----:B------:R-:W-:Y:S01]  /*162d0*/  F2FP.BF16.PACK_AB R7, R134, R149 ;  /* 0x000000958607723e */ /* 0x000fe200000010ff */
[----:B------:R-:W-:Y:S02]  /*162e0*/  FADD.FTZ R146, R146, R145 ;  /* 0x0000009192927221 */ /* 0x000fe40000010000 */
[----:B------:R-:W-:Y:S02]  /*162f0*/  FADD.FTZ R149, R149, R144 ;  /* 0x0000009095957221 */ /* 0x000fe40000010000 */
[----:B------:R-:W-:-:S02]  /*16300*/  FADD.FTZ R135, R135, R146 ;  /* 0x0000009287877221 */ /* 0x000fc40000010000 */
[----:B------:R-:W-:Y:S01]  /*16310*/  HMMA.16816.F32.BF16 R60, R4, R8, R60 ;  /* 0x00000008043c723c */ /* 0x000fe2000004183c */
[----:B------:R-:W-:-:S07]  /*16320*/  FADD.FTZ R134, R134, R149 ;  /* 0x0000009586867221 */ /* 0x000fce0000010000 */
[C---:B------:R-:W-:Y:S01]  /*16330*/  HMMA.16816.F32.BF16 R64, R4.reuse, R10, R64 ;  /* 0x0000000a0440723c */ /* 0x040fe20000041840 */
[----:B------:R-:W1:Y:S07]  /*16340*/  LDSM.16.MT88.4 R8, [R197+0x10800] ;  /* 0x01080000c508783b */ /* 0x000e6e0000004200 */
[C---:B------:R-:W-:Y:S08]  /*16350*/  HMMA.16816.F32.BF16 R76, R4.reuse, R16, R76 ;  /* 0x00000010044c723c */ /* 0x040ff0000004184c */
[C---:B------:R-:W-:Y:S01]  /*16360*/  HMMA.16816.F32.BF16 R80, R4.reuse, R18, R80 ;  /* 0x000000120450723c */ /* 0x040fe20000041850 */
[----:B------:R-:W4:Y:S07]  /*16370*/  LDSM.16.MT88.4 R16, [R196+0x10800] ;  /* 0x01080000c410783b */ /* 0x000f2e0000004200 */
[C---:B---3--:R-:W-:Y:S08]  /*16380*/  HMMA.16816.F32.BF16 R128, R4.reuse, R20, R128 ;  /* 0x000000140480723c */ /* 0x048ff00000041880 */
[C---:B------:R-:W-:Y:S01]  /*16390*/  HMMA.16816.F32.BF16 R124, R4.reuse, R22, R124 ;  /* 0x00000016047c723c */ /* 0x040fe2000004187c */
[----:B------:R-:W3:Y:S07]  /*163a0*/  LDSM.16.MT88.4 R20, [R198+0x10800] ;  /* 0x01080000c614783b */ /* 0x000eee0000004200 */
[C---:B--2---:R-:W-:Y:S08]  /*163b0*/  HMMA.16816.F32.BF16 R84, R4.reuse, R12, R84 ;  /* 0x0000000c0454723c */ /* 0x044ff00000041854 */
[C---:B------:R-:W-:Y:S01]  /*163c0*/  HMMA.16816.F32.BF16 R88, R4.reuse, R14, R88 ;  /* 0x0000000e0458723c */ /* 0x040fe20000041858 */
[----:B------:R-:W2:Y:S07]  /*163d0*/  LDSM.16.MT88.4 R12, [R195+0x10800] ;  /* 0x01080000c30c783b */ /* 0x000eae0000004200 */
[C---:B-1----:R-:W-:Y:S08]  /*163e0*/  HMMA.16816.F32.BF16 R100, R4.reuse, R8, R100 ;  /* 0x000000080464723c */ /* 0x042ff00000041864 */
[C---:B------:R-:W-:Y:S01]  /*163f0*/  HMMA.16816.F32.BF16 R120, R4.reuse, R10, R120 ;  /* 0x0000000a0478723c */ /* 0x040fe20000041878 */
[----:B------:R-:W1:Y:S07]  /*16400*/  LDSM.16.MT88.4 R8, [R198+0xd000] ;  /* 0x00d00000c608783b */ /* 0x000e6e0000004200 */
[C---:B----4-:R-:W-:Y:S08]  /*16410*/  HMMA.16816.F32.BF16 R104, R4.reuse, R16, R104 ;  /* 0x000000100468723c */ /* 0x050ff00000041868 */
[C---:B------:R-:W-:Y:S01]  /*16420*/  HMMA.16816.F32.BF16 R108, R4.reuse, R18, R108 ;  /* 0x00000012046c723c */ /* 0x040fe2000004186c */
[----:B------:R-:W4:Y:S07]  /*16430*/  LDSM.16.MT88.4 R16, [R197+0xd000] ;  /* 0x00d00000c510783b */ /* 0x000f2e0000004200 */
        /* <DEDUP_REMOVED lines=13> */
[C---:B------:R-:W-:Y:S01]  /*16510*/  HMMA.16816.F32.BF16 R96, R4.reuse, R22, R96 ;  /* 0x000000160460723c */ /* 0x040fe20000041860 */
[----:B------:R-:W-:Y:S07]  /*16520*/  LDSM.16.MT88.4 R20, [R198+0x11000] ;  /* 0x01100000c614783b */ /* 0x000fee0000004200 */
[C---:B--2---:R-:W-:Y:S08]  /*16530*/  HMMA.16816.F32.BF16 R116, R4.reuse, R12, R116 ;  /* 0x0000000c0474723c */ /* 0x044ff00000041874 */
[----:B------:R-:W-:Y:S01]  /*16540*/  HMMA.16816.F32.BF16 R112, R4, R14, R112 ;  /* 0x0000000e0470723c */ /* 0x000fe20000041870 */
[----:B------:R-:W2:Y:S06]  /*16550*/  LDSM.16.MT88.4 R12, [R198+0xf000] ;  /* 0x00f00000c60c783b */ /* 0x000eac0000004200 */
[----:B------:R-:W-:Y:S01]  /*16560*/  F2FP.BF16.PACK_AB R4, R163, R158 ;  /* 0x0000009ea304723e */ /* 0x000fe200000010ff */
[----:B------:R-:W-:Y:S01]  /*16570*/  FADD.FTZ R158, R158, R135 ;  /* 0x000000879e9e7221 */ /* 0x000fe20000010000 */
[----:B------:R-:W-:-:S02]  /*16580*/  F2FP.BF16.PACK_AB R6, R162, R159 ;  /* 0x0000009fa206723e */ /* 0x000fc400000010ff */
[----:B------:R-:W-:Y:S01]  /*16590*/  F2FP.BF16.PACK_AB R5, R168, R167 ;  /* 0x000000a7a805723e */ /* 0x000fe200000010ff */
[----:B------:R-:W-:Y:S01]  /*165a0*/  FADD.FTZ R167, R167, R134 ;  /* 0x00000086a7a77221 */ /* 0x000fe20000010000 */
[----:B------:R-:W-:Y:S01]  /*165b0*/  F2FP.BF16.PACK_AB R7, R170, R169 ;  /* 0x000000a9aa07723e */ /* 0x000fe200000010ff */
[----:B------:R-:W-:Y:S02]  /*165c0*/  FADD.FTZ R158, R163, R158 ;  /* 0x0000009ea39e7221 */ /* 0x000fe40000010000 */
[----:B------:R-:W-:Y:S02]  /*165d0*/  FADD.FTZ R168, R168, R167 ;  /* 0x000000a7a8a87221 */ /* 0x000fe40000010000 */
[----:B------:R-:W-:Y:S02]  /*165e0*/  FADD.FTZ R159, R159, R158 ;  /* 0x0000009e9f9f7221 */ /* 0x000fe40000010000 */
[----:B-1----:R-:W-:Y:S01]  /*165f0*/  HMMA.16816.F32.BF16 R128, R4, R8, R128 ;  /* 0x000000080480723c */ /* 0x002fe20000041880 */
[----:B------:R-:W-:-:S02]  /*16600*/  FADD.FTZ R169, R169, R168 ;  /* 0x000000a8a9a97221 */ /* 0x000fc40000010000 */
[----:B------:R-:W-:Y:S02]  /*16610*/  FADD.FTZ R159, R162, R159 ;  /* 0x0000009fa29f7221 */ /* 0x000fe40000010000 */
[----:B------:R-:W-:-:S03]  /*16620*/  FADD.FTZ R170, R170, R169 ;  /* 0x000000a9aaaa7221 */ /* 0x000fc60000010000 */
[C---:B------:R-:W-:Y:S01]  /*16630*/  HMMA.16816.F32.BF16 R124, R4.reuse, R10, R124 ;  /* 0x0000000a047c723c */ /* 0x040fe2000004187c */
[----:B------:R-:W1:Y:S07]  /*16640*/  LDSM.16.MT88.4 R8, [R196+0xf000] ;  /* 0x00f00000c408783b */ /* 0x000e6e0000004200 */
[C---:B----4-:R-:W-:Y:S08]  /*16650*/  HMMA.16816.F32.BF16 R36, R4.reuse, R16, R36 ;  /* 0x000000100424723c */ /* 0x050ff00000041824 */
        /* <DEDUP_REMOVED lines=25> */
[----:B------:R-:W4:Y:S07]  /*167f0*/  LDSM.16.MT88.4 R32, [R195+0xd800] ;  /* 0x00d80000c320783b */ /* 0x000f2e0000004200 */
[C---:B------:R-:W-:Y:S08]  /*16800*/  HMMA.16816.F32.BF16 R52, R4.reuse, R28, R52 ;  /* 0x0000001c0434723c */ /* 0x040ff00000041834 */
[C---:B------:R-:W-:Y:S01]  /*16810*/  HMMA.16816.F32.BF16 R56, R4.reuse, R30, R56 ;  /* 0x0000001e0438723c */ /* 0x040fe20000041838 */
[----:B------:R-:W5:Y:S07]  /*16820*/  LDSM.16.MT88.4 R28, [R197+0xf800] ;  /* 0x00f80000c51c783b */ /* 0x000f6e0000004200 */
[C---:B------:R-:W-:Y:S08]  /*16830*/  HMMA.16816.F32.BF16 R68, R4.reuse, R24, R68 ;  /* 0x000000180444723c */ /* 0x040ff00000041844 */
        /* <DEDUP_REMOVED lines=11> */
[----:B--2---:R-:W-:Y:S01]  /*168f0*/  HMMA.16816.F32.BF16 R128, R4, R12, R128 ;  /* 0x0000000c0480723c */ /* 0x004fe20000041880 */
[----:B------:R-:W-:-:S02]  /*16900*/  FADD.FTZ R217, R217, R216 ;  /* 0x000000d8d9d97221 */ /* 0x000fc40000010000 */
[----:B------:R-:W-:Y:S02]  /*16910*/  FADD.FTZ R219, R172, R171 ;  /* 0x000000abacdb7221 */ /* 0x000fe40000010000 */
        /* <DEDUP_REMOVED lines=10> */
[C---:B------:R-:W-:Y:S08]  /*169c0*/  HMMA.16816.F32.BF16 R40, R4.reuse, R142, R40 ;  /* 0x0000008e0428723c */ /* 0x040ff00000041828 */
[C---:B------:R-:W-:Y:S08]  /*169d0*/  HMMA.16816.F32.BF16 R44, R4.reuse, R136, R44 ;  /* 0x00000088042c723c */ /* 0x040ff0000004182c */
[C---:B------:R-:W-:Y:S08]  /*169e0*/  HMMA.16816.F32.BF16 R48, R4.reuse, R138, R48 ;  /* 0x0000008a0430723c */ /* 0x040ff00000041830 */
[C---:B----4-:R-:W-:Y:S08]  /*169f0*/  HMMA.16816.F32.BF16 R52, R4.reuse, R32, R52 ;  /* 0x000000200434723c */ /* 0x050ff00000041834 */
        /* <DEDUP_REMOVED lines=9> */
[C---:B-1----:R-:W-:Y:S08]  /*16a90*/  HMMA.16816.F32.BF16 R104, R4.reuse, R8, R104 ;  /* 0x000000080468723c */ /* 0x042ff00000041868 */
[C---:B------:R-:W-:Y:S08]  /*16aa0*/  HMMA.16816.F32.BF16 R108, R4.reuse, R10, R108 ;  /* 0x0000000a046c723c */ /* 0x040ff0000004186c */
[C---:B---3--:R-:W-:Y:S08]  /*16ab0*/  HMMA.16816.F32.BF16 R116, R4.reuse, R16, R116 ;  /* 0x000000100474723c */ /* 0x048ff00000041874 */
[----:B------:R-:W-:Y:S01]  /*16ac0*/  HMMA.16816.F32.BF16 R112, R4, R18, R112 ;  /* 0x000000120470723c */ /* 0x000fe20000041870 */
[----:B------:R-:W-:Y:S07]  /*16ad0*/  @!P5 BRA `(.L_x_1052) ;  /* 0x00003e200000d947 */ /* 0x000fee0003800000 */
[----:B------:R-:W-:Y:S01]  /*16ae0*/  ULDC.64 UR4, c[0x0][0x40] ;  /* 0x0000100000047ab9 */ /* 0x000fe20000000a00 */
[----:B------:R-:W-:-:S04]  /*16af0*/  DEPBAR.LE SB0, 0x0 ;  /* 0x000080000000791a */ /* 0x000fc80000000000 */
[----:B------:R-:W-:Y:S01]  /*16b00*/  UIADD3 UR4, UP0, UR4, 0x160, URZ ;  /* 0x0000016004047890 */ /* 0x000fe2000ff1e03f */
[----:B------:R-:W-:-:S03]  /*16b10*/  IADD3 R214, R133, -0x2, RZ ;  /* 0xfffffffe85d67810 */ /* 0x000fc60007ffe0ff */
[----:B------:R-:W-:Y:S02]  /*16b20*/  UIADD3.X UR5, URZ, UR5, URZ, UP0, !UPT ;  /* 0x000000053f057290 */ /* 0x000fe400087fe43f */
[----:B------:R-:W-:-:S04]  /*16b30*/  IMAD.U32 R134, RZ, RZ, UR4 ;  /* 0x00000004ff867e24 */ /* 0x000fc8000f8e00ff */
[----:B------:R-:W-:Y:S01]  /*16b40*/  MOV R135, UR5 ;  /* 0x0000000500877c02 */ /* 0x000fe20008000f00 */
[----:B------:R-:W-:Y:S01]  /*16b50*/  WARPSYNC 0xffffffff ;  /* 0xffffffff00007948 */ /* 0x000fe20003800000 */
[----:B------:R-:W-:Y:S01]  /*16b60*/  BSSY B0, `(.L_x_1053) ;  /* 0x0000044000007945 */ /* 0x000fe20003800000 */
[----:B------:R-:W-:Y:S06]  /*16b70*/  BAR.SYNC.DEFER_BLOCKING 0x0 ;  /* 0x0000000000007b1d */ /* 0x000fec0000010000 */
[----:B------:R-:W-:Y:S05]  /*16b80*/  @!P0 BRA `(.L_x_1054) ;  /* 0x000003d000008947 */ /* 0x000fea0003800000 */
[----:B------:R-:W-:Y:S02]  /*16b90*/  ULDC.64 UR4, c[0x0][0x118] ;  /* 0x0000460000047ab9 */ /* 0x000fe40000000a00 */
[----:B------:R-:W2:Y:S01]  /*16ba0*/  LD.E R11, [R134.64+0x170] ;  /* 0x00017004860b7980 */ /* 0x000ea2000c101900 */
[----:B------:R-:W-:-:S05]  /*16bb0*/  IMAD.SHL.U32 R4, R214, 0x40, RZ ;  /* 0x00000040d6047824 */ /* 0x000fca00078e00ff */
[C---:B------:R-:W-:Y:S02]  /*16bc0*/  IADD3 R12, R4.reuse, 0x40, RZ ;  /* 0x00000040040c7810 */ /* 0x040fe40007ffe0ff */
[----:B------:R-:W-:Y:S02]  /*16bd0*/  IABS R5, R4 ;  /* 0x0000000400057213 */ /* 0x000fe40000000000 */
[-C--:B--2---:R-:W-:Y:S02]  /*16be0*/  IABS R8, R11.reuse ;  /* 0x0000000b00087213 */ /* 0x084fe40000000000 */
[-C--:B------:R-:W-:Y:S02]  /*16bf0*/  IABS R6, R11.reuse ;  /* 0x0000000b00067213 */ /* 0x080fe40000000000 */
[----:B------:R-:W1:Y:S01]  /*16c00*/  I2F.RP R9, R8 ;  /* 0x0000000800097306 */ /* 0x000e620000209400 */
[----:B------:R-:W-:Y:S02]  /*16c10*/  LOP3.LUT R4, R4, R11, RZ, 0x3c, !PT ;  /* 0x0000000b04047212 */ /* 0x000fe400078e3cff */
[----:B------:R-:W-:-:S02]  /*16c20*/  IMAD.MOV R6, RZ, RZ, -R6 ;  /* 0x000000ffff067224 */ /* 0x000fc400078e0a06 */
[----:B------:R-:W-:Y:S02]  /*16c30*/  ISETP.GE.AND P1, PT, R4, RZ, PT ;  /* 0x000000ff0400720c */ /* 0x000fe40003f26270 */
[----:B------:R-:W-:Y:S01]  /*16c40*/  LOP3.LUT R4, RZ, R11, RZ, 0x33, !PT ;  /* 0x0000000bff047212 */ /* 0x000fe200078e33ff */
        /* <DEDUP_REMOVED lines=8> */
[----:B------:R-:W-:-:S03]  /*16cd0*/  IMAD.HI.U32 R10, R15, R10, R14 ;  /* 0x0000000a0f0a7227 */ /* 0x000fc600078e000e */
[----:B------:R-:W-:Y:S02]  /*16ce0*/  ISETP.GE.AND P3, PT, R12, RZ, PT ;  /* 0x000000ff0c00720c */ /* 0x000fe40003f66270 */
[----:B------:R-:W2:Y:S01]  /*16cf0*/  LD.E.64 R12, [R134.64+0x28] ;  /* 0x00002804860c7980 */ /* 0x000ea2000c101b00 */
[----:B------:R-:W-:-:S04]  /*16d00*/  IMAD.HI.U32 R9, R10, R5, RZ ;  /* 0x000000050a097227 */ /* 0x000fc800078e00ff */
[----:B------:R-:W-:-:S04]  /*16d10*/  IMAD.HI.U32 R10, R10, R7, RZ ;  /* 0x000000070a0a7227 */ /* 0x000fc800078e00ff */
[-C--:B------:R-:W-:Y:S02]  /*16d20*/  IMAD R5, R9, R6.reuse, R5 ;  /* 0x0000000609057224 */ /* 0x080fe400078e0205 */
        /* <DEDUP_REMOVED lines=9> */
[----:B------:R-:W-:-:S07]  /*16dc0*/  ISETP.NE.AND P2, PT, R11, RZ, PT ;  /* 0x000000ff0b00720c */ /* 0x000fce0003f45270 */
[----:B------:R-:W-:Y:S02]  /*16dd0*/  @P5 IADD3 R9, R9, 0x1, RZ ;  /* 0x0000000109095810 */ /* 0x000fe40007ffe0ff */
[----:B------:R-:W-:-:S03]  /*16de0*/  @P6 IADD3 R10, R10, 0x1, RZ ;  /* 0x000000010a0a6810 */ /* 0x000fc60007ffe0ff */
[----:B------:R-:W-:Y:S01]  /*16df0*/  @!P1 IMAD.MOV R9, RZ, RZ, -R9 ;  /* 0x000000ffff099224 */ /* 0x000fe200078e0a09 */
[----:B------:R-:W-:-:S04]  /*16e00*/  @!P3 IADD3 R10, -R10, RZ, RZ ;  /* 0x000000ff0a0ab210 */ /* 0x000fc80007ffe1ff */
[C---:B------:R-:W-:Y:S02]  /*16e10*/  SEL R6, R4.reuse, R9, !P2 ;  /* 0x0000000904067207 */ /* 0x040fe40005000000 */
[----:B------:R-:W-:Y:S01]  /*16e20*/  SEL R7, R4, R10, !P2 ;  /* 0x0000000a04077207 */ /* 0x000fe20005000000 */
[----:B------:R-:W3:Y:S02]  /*16e30*/  LD.E.64 R8, [R134.64+0x40] ;  /* 0x0000400486087980 */ /* 0x000ee4000c101b00 */
[----:B------:R-:W-:-:S04]  /*16e40*/  IMAD.WIDE R16, R6, 0x4, R212 ;  /* 0x0000000406107825 */ /* 0x000fc800078e02d4 */
[C---:B------:R-:W-:Y:S01]  /*16e50*/  IMAD.WIDE R14, R7.reuse, 0x4, R212 ;  /* 0x00000004070e7825 */ /* 0x040fe200078e02d4 */
[----:B------:R-:W4:Y:S04]  /*16e60*/  LD.E R4, [R16.64] ;  /* 0x0000000410047980 */ /* 0x000f28000c101900 */
[----:B------:R-:W4:Y:S01]  /*16e70*/  LD.E R5, [R14.64] ;  /* 0x000000040e057980 */ /* 0x000f22000c101900 */
[----:B------:R-:W-:-:S04]  /*16e80*/  IMAD.IADD R6, R7, 0x1, -R6 ;  /* 0x0000000107067824 */ /* 0x000fc800078e0a06 */
[----:B------:R-:W-:-:S05]  /*16e90*/  IMAD R11, R11, R6, -0x40 ;  /* 0xffffffc00b0b7424 */ /* 0x000fca00078e0206 */
[----:B------:R-:W-:Y:S01]  /*16ea0*/  SHF.R.S32.HI R7, RZ, 0x1f, R11 ;  /* 0x0000001fff077819 */ /* 0x000fe2000001140b */
[-C--:B---3--:R-:W-:Y:S02]  /*16eb0*/  IMAD R6, R9, R11.reuse, RZ ;  /* 0x0000000b09067224 */ /* 0x088fe400078e02ff */
[----:B------:R-:W-:-:S04]  /*16ec0*/  IMAD.WIDE.U32 R10, R8, R11, RZ ;  /* 0x0000000b080a7225 */ /* 0x000fc800078e00ff */
[----:B------:R-:W-:Y:S02]  /*16ed0*/  IMAD R6, R8, R7, R6 ;  /* 0x0000000708067224 */ /* 0x000fe400078e0206 */
[----:B----4-:R-:W-:-:S03]  /*16ee0*/  IMAD.IADD R5, R4, 0x1, -R5 ;  /* 0x0000000104057824 */ /* 0x010fc600078e0a05 */
[----:B------:R-:W-:Y:S01]  /*16ef0*/  IADD3 R11, R11, R6, RZ ;  /* 0x000000060b0b7210 */ /* 0x000fe20007ffe0ff */
[----:B--2---:R-:W-:Y:S01]  /*16f00*/  IMAD R7, R13, R5, RZ ;  /* 0x000000050d077224 */ /* 0x004fe200078e02ff */
[----:B------:R-:W-:-:S03]  /*16f10*/  SHF.R.S32.HI R4, RZ, 0x1f, R5 ;  /* 0x0000001fff047819 */ /* 0x000fc60000011405 */
[----:B------:R-:W-:-:S04]  /*16f20*/  IMAD.WIDE.U32 R8, R5, R12, R10 ;  /* 0x0000000c05087225 */ /* 0x000fc800078e000a */
[----:B------:R-:W-:-:S04]  /*16f30*/  IMAD R4, R12, R4, R7 ;  /* 0x000000040c047224 */ /* 0x000fc800078e0207 */
[----:B------:R-:W-:Y:S01]  /*16f40*/  IMAD.IADD R4, R9, 0x1, R4 ;  /* 0x0000000109047824 */ /* 0x000fe200078e0204 */
[----:B------:R-:W-:Y:S05]  /*16f50*/  BRA `(.L_x_1055) ;  /* 0x0000004000007947 */ /* 0x000fea0003800000 */
.L_x_1054:
[----:B------:R-:W-:Y:S02]  /*16f60*/  ULDC.64 UR4, c[0x0][0x118] ;  /* 0x0000460000047ab9 */ /* 0x000fe40000000a00 */
[----:B------:R-:W2:Y:S02]  /*16f70*/  LD.E R8, [R134.64+0x40] ;  /* 0x0000400486087980 */ /* 0x000ea4000c101900 */
[----:B--2---:R-:W-:-:S04]  /*16f80*/  LEA R8, -R8, RZ, 0x6 ;  /* 0x000000ff08087211 */ /* 0x004fc800078e31ff */
[----:B------:R-:W-:Y:S02]  /*16f90*/  SHF.R.S32.HI R4, RZ, 0x1f, R8 ;  /* 0x0000001fff047819 */ /* 0x000fe40000011408 */
.L_x_1055:
[----:B------:R-:W-:Y:S05]  /*16fa0*/  BSYNC B0 ;  /* 0x0000000000007941 */ /* 0x000fea0003800000 */
.L_x_1053:
[C---:B------:R-:W-:Y:S01]  /*16fb0*/  LOP3.LUT P5, RZ, R215.reuse, 0x1, RZ, 0xc0, !PT ;  /* 0x00000001d7ff7812 */ /* 0x040fe200078ac0ff */
[----:B------:R-:W-:Y:S01]  /*16fc0*/  ULDC.64 UR4, c[0x0][0x118] ;  /* 0x0000460000047ab9 */ /* 0x000fe20000000a00 */
[C---:B------:R-:W-:Y:S01]  /*16fd0*/  LOP3.LUT P2, RZ, R215.reuse, 0x2, RZ, 0xc0, !PT ;  /* 0x00000002d7ff7812 */ /* 0x040fe2000784c0ff */
[----:B------:R-:W-:Y:S01]  /*16fe0*/  BSSY B1, `(.L_x_1056) ;  /* 0x00001f7000017945 */ /* 0x000fe20003800000 */
        /* <DEDUP_REMOVED lines=11> */
[C---:B------:R-:W-:Y:S02]  /*170a0*/  @P5 LEA.HI.X R13, R7.reuse, R161, R6, 0x1, P6 ;  /* 0x000000a1070d5211 */ /* 0x040fe400030f0c06 */
[C---:B------:R-:W-:Y:S01]  /*170b0*/  @P1 LEA R8, P3, R7.reuse, R160, 0x1 ;  /* 0x000000a007081211 */ /* 0x040fe200078608ff */
[----:B------:R-:W-:Y:S01]  /*170c0*/  @!P5 STS.128 [R211+0xc000], RZ ;  /* 0x00c000ffd300d388 */ /* 0x000fe20000000c00 */
[----:B------:R-:W-:-:S02]  /*170d0*/  IADD3 R5, P6, R7, R199, RZ ;  /* 0x000000c707057210 */ /* 0x000fc40007fde0ff */
[CCC-:B------:R-:W-:Y:S02]  /*170e0*/  @P2 LEA.HI.X R11, R7.reuse, R161.reuse, R6.reuse, 0x1, P4 ;  /* 0x000000a1070b2211 */ /* 0x1c0fe400020f0c06 */
[-C--:B------:R-:W-:Y:S01]  /*170f0*/  @P1 LEA.HI.X R9, R7, R161.reuse, R6, 0x1, P3 ;  /* 0x000000a107091211 */ /* 0x080fe200018f0c06 */
[----:B------:R-:W-:Y:S01]  /*17100*/  IMAD.X R6, R6, 0x1, R200, P6 ;  /* 0x0000000106067824 */ /* 0x000fe200030e06c8 */
[CC--:B------:R-:W-:Y:S02]  /*17110*/  @P5 LEA R18, P6, R5.reuse, R160.reuse, 0x1 ;  /* 0x000000a005125211 */ /* 0x0c0fe400078c08ff */
[CC--:B------:R-:W-:Y:S02]  /*17120*/  @P2 LEA R14, P4, R5.reuse, R160.reuse, 0x1 ;  /* 0x000000a0050e2211 */ /* 0x0c0fe400078808ff */
[C---:B------:R-:W-:Y:S02]  /*17130*/  @P5 LEA.HI.X R19, R5.reuse, R161, R6, 0x1, P6 ;  /* 0x000000a105135211 */ /* 0x040fe400030f0c06 */
[----:B------:R-:W-:-:S02]  /*17140*/  @P1 LEA R16, P3, R5, R160, 0x1 ;  /* 0x000000a005101211 */ /* 0x000fc400078608ff */
[C---:B------:R-:W-:Y:S02]  /*17150*/  IADD3 R4, P6, R5.reuse, R199, RZ ;  /* 0x000000c705047210 */ /* 0x040fe40007fde0ff */
[CCC-:B------:R-:W-:Y:S02]  /*17160*/  @P2 LEA.HI.X R15, R5.reuse, R161.reuse, R6.reuse, 0x1, P4 ;  /* 0x000000a1050f2211 */ /* 0x1c0fe400020f0c06 */
[----:B------:R-:W-:Y:S01]  /*17170*/  @P1 LEA.HI.X R17, R5, R161, R6, 0x1, P3 ;  /* 0x000000a105111211 */ /* 0x000fe200018f0c06 */
[----:B------:R-:W-:Y:S01]  /*17180*/  IMAD.X R6, R6, 0x1, R200, P6 ;  /* 0x0000000106067824 */ /* 0x000fe200030e06c8 */
[CC--:B------:R-:W-:Y:S01]  /*17190*/  @P5 LEA R22, P6, R4.reuse, R160.reuse, 0x1 ;  /* 0x000000a004165211 */ /* 0x0c0fe200078c08ff */
[----:B------:R-:W-:Y:S01]  /*171a0*/  @P2 IMAD.MOV.U32 R5, RZ, RZ, R233 ;  /* 0x000000ffff052224 */ /* 0x000fe200078e00e9 */
[CC--:B------:R-:W-:Y:S02]  /*171b0*/  @P2 LEA R20, P4, R4.reuse, R160.reuse, 0x1 ;  /* 0x000000a004142211 */ /* 0x0c0fe400078808ff */
[----:B------:R-:W-:-:S02]  /*171c0*/  @P1 LEA R24, P3, R4, R160, 0x1 ;  /* 0x000000a004181211 */ /* 0x000fc400078608ff */
[CCC-:B------:R-:W-:Y:S02]  /*171d0*/  @P5 LEA.HI.X R23, R4.reuse, R161.reuse, R6.reuse, 0x1, P6 ;  /* 0x000000a104175211 */ /* 0x1c0fe400030f0c06 */
[CCC-:B------:R-:W-:Y:S02]  /*171e0*/  @P2 LEA.HI.X R21, R4.reuse, R161.reuse, R6.reuse, 0x1, P4 ;  /* 0x000000a104152211 */ /* 0x1c0fe400020f0c06 */
[----:B------:R-:W-:Y:S01]  /*171f0*/  @P1 LEA.HI.X R25, R4, R161, R6, 0x1, P3 ;  /* 0x000000a104191211 */ /* 0x000fe200018f0c06 */
[----:B------:R-:W-:Y:S01]  /*17200*/  @P2 IMAD.MOV.U32 R4, RZ, RZ, R232 ;  /* 0x000000ffff042224 */ /* 0x000fe200078e00e8 */
[----:B------:R-:W-:-:S04]  /*17210*/  ISETP.GE.AND P3, PT, R133, 0x3, PT ;  /* 0x000000038500780c */ /* 0x000fc80003f66270 */
[----:B------:R-:W-:Y:S01]  /*17220*/  @!PT LDS RZ, [RZ] ;  /* 0x00000000fffff984 */ /* 0x000fe20000000800 */
[----:B------:R-:W-:Y:S01]  /*17230*/  @!PT LDS RZ, [RZ] ;  /* 0x00000000fffff984 */ /* 0x000fe20000000800 */
[----:B------:R-:W-:Y:S01]  /*17240*/  @!PT LDS RZ, [RZ] ;  /* 0x00000000fffff984 */ /* 0x000fe20000000800 */
[----:B------:R2:W-:Y:S04]  /*17250*/  @P2 LDGSTS.E.BYPASS.LTC128B.128 [R211+0xe000], [R4.64+0x80] ;  /* 0x0e00008004d32fae */ /* 0x0005e8000b901d44 */
[----:B------:R-:W-:Y:S01]  /*17260*/  @!P2 STS.128 [R211+0xe000], RZ ;  /* 0x00e000ffd300a388 */ /* 0x000fe20000000c00 */
[----:B--2---:R-:W-:Y:S02]  /*17270*/  @P1 IMAD.MOV.U32 R4, RZ, RZ, R232 ;  /* 0x000000ffff041224 */ /* 0x004fe400078e00e8 */
[----:B------:R-:W-:-:S05]  /*17280*/  @P1 IMAD.MOV.U32 R5, RZ, RZ, R233 ;  /* 0x000000ffff051224 */ /* 0x000fca00078e00e9 */
[----:B------:R-:W-:Y:S01]  /*17290*/  @!PT LDS RZ, [RZ] ;  /* 0x00000000fffff984 */ /* 0x000fe20000000800 */
[----:B------:R-:W-:Y:S01]  /*172a0*/  @!PT LDS RZ, [RZ] ;  /* 0x00000000fffff984 */ /* 0x000fe20000000800 */
[----:B------:R-:W-:Y:S01]  /*172b0*/  @!PT LDS RZ, [RZ] ;  /* 0x00000000fffff984 */ /* 0x000fe20000000800 */
[----:B------:R2:W-:Y:S04]  /*172c0*/  @P1 LDGSTS.E.BYPASS.LTC128B.128 [R211+0x10000], [R4.64+0x100] ;  /* 0x1000010004d31fae */ /* 0x0005e8000b901d44 */
[----:B------:R-:W-:Y:S04]  /*172d0*/  @!P1 STS.128 [R211+0x10000], RZ ;  /* 0x010000ffd3009388 */ /* 0x000fe80000000c00 */
[----:B------:R-:W-:Y:S01]  /*172e0*/  @!PT LDS RZ, [RZ] ;  /* 0x00000000fffff984 */ /* 0x000fe20000000800 */
[----:B------:R-:W-:Y:S01]  /*172f0*/  @!PT LDS RZ, [RZ] ;  /* 0x00000000fffff984 */ /* 0x000fe20000000800 */
[----:B------:R-:W-:Y:S01]  /*17300*/  @!PT LDS RZ, [RZ] ;  /* 0x00000000fffff984 */ /* 0x000fe20000000800 */
[----:B------:R3:W-:Y:S04]  /*17310*/  @P5 LDGSTS.E.BYPASS.LTC128B.128 [R211+0xc800], [R12.64] ;  /* 0x0c8000000cd35fae */ /* 0x0007e8000b901d44 */
[----:B------:R-:W-:Y:S04]  /*17320*/  @!P5 STS.128 [R211+0xc800], RZ ;  /* 0x00c800ffd300d388 */ /* 0x000fe80000000c00 */
        /* <DEDUP_REMOVED lines=40> */
[----:B------:R-:W-:Y:S04]  /*175b0*/  LDSM.16.M88.4 R220, [R194] ;  /* 0x00000000c2dc783b */ /* 0x000fe80000000200 */
[----:B---3--:R-:W5:Y:S04]  /*175c0*/  LDSM.16.M88.4 R12, [R193+0x6000] ;  /* 0x00600000c10c783b */ /* 0x008f680000000200 */
[----:B------:R-:W3:Y:S04]  /*175d0*/  LDSM.16.M88.4 R152, [R193+0x6800] ;  /* 0x00680000c198783b */ /* 0x000ee80000000200 */
[----:B------:R-:W3:Y:S04]  /*175e0*/  LDSM.16.M88.4 R144, [R193+0x7000] ;  /* 0x00700000c190783b */ /* 0x000ee80000000200 */
[----:B------:R-:W-:Y:S04]  /*175f0*/  LDSM.16.M88.4 R172, [R192] ;  /* 0x00000000c0ac783b */ /* 0x000fe80000000200 */
[----:B--2---:R-:W2:Y:S04]  /*17600*/  LDSM.16.M88.4 R4, [R191] ;  /* 0x00000000bf04783b */ /* 0x004ea80000000200 */
[----:B------:R-:W2:Y:S04]  /*17610*/  LDSM.16.M88.4 R136, [R187] ;  /* 0x00000000bb88783b */ /* 0x000ea80000000200 */
[----:B------:R-:W2:Y:S04]  /*17620*/  LDSM.16.M88.4 R32, [R186] ;  /* 0x00000000ba20783b */ /* 0x000ea80000000200 */
[----:B------:R-:W2:Y:S04]  /*17630*/  LDSM.16.M88.4 R160, [R193+0x7800] ;  /* 0x00780000c1a0783b */ /* 0x000ea80000000200 */
[----:B------:R-:W-:Y:S04]  /*17640*/  LDSM.16.M88.4 R164, [R190] ;  /* 0x00000000bea4783b */ /* 0x000fe80000000200 */
[----:B------:R-:W2:Y:S01]  /*17650*/  LDSM.16.M88.4 R28, [R188+0x6000] ;  /* 0x00600000bc1c783b */ /* 0x000ea20000000200 */
[C---:B-----5:R-:W-:Y:S03]  /*17660*/  HMMA.16816.F32.BF16 R16, R220.reuse, R12, RZ ;  /* 0x0000000cdc10723c */ /* 0x060fe600000418ff */
[----:B-1----:R-:W1:Y:S04]  /*17670*/  LDSM.16.M88.4 R20, [R188+0x6800] ;  /* 0x00680000bc14783b */ /* 0x002e680000000200 */
[----:B----4-:R-:W4:Y:S01]  /*17680*/  LDSM.16.M88.4 R8, [R188+0x7000] ;  /* 0x00700000bc08783b */ /* 0x010f220000000200 */
[C---:B------:R-:W-:Y:S03]  /*17690*/  HMMA.16816.F32.BF16 R12, R220.reuse, R14, RZ ;  /* 0x0000000edc0c723c */ /* 0x040fe600000418ff */
[----:B------:R-:W5:Y:S04]  /*176a0*/  LDSM.16.M88.4 R224, [R185] ;  /* 0x00000000b9e0783b */ /* 0x000f680000000200 */
[----:B------:R-:W-:Y:S01]  /*176b0*/  LDSM.16.M88.4 R24, [R189] ;  /* 0x00000000bd18783b */ /* 0x000fe20000000200 */
[C---:B---3--:R-:W-:Y:S03]  /*176c0*/  HMMA.16816.F32.BF16 R156, R220.reuse, R152, RZ ;  /* 0x00000098dc9c723c */ /* 0x048fe600000418ff */
[----:B------:R-:W-:Y:S04]  /*176d0*/  LDSM.16.M88.4 R228, [R188+0x7800] ;  /* 0x00780000bce4783b */ /* 0x000fe80000000200 */
[----:B------:R-:W-:Y:S01]  /*176e0*/  LDSM.16.M88.4 R168, [R184+0x1800] ;  /* 0x00180000b8a8783b */ /* 0x000fe20000000200 */
[C---:B------:R-:W-:Y:S03]  /*176f0*/  HMMA.16816.F32.BF16 R148, R220.reuse, R144, RZ ;  /* 0x00000090dc94723c */ /* 0x040fe600000418ff */
[----:B------:R-:W0:Y:S05]  /*17700*/  LDGDEPBAR ;  /* 0x00000000000079af */ /* 0x000e2a0000000000 */
[C---:B------:R-:W-:Y:S08]  /*17710*/  HMMA.16816.F32.BF16 R144, R220.reuse, R146, RZ ;  /* 0x00000092dc90723c */ /* 0x040ff000000418ff */
[----:B------:R-:W-:Y:S08]  /*17720*/  HMMA.16816.F32.BF16 R152, R220, R154, RZ ;  /* 0x0000009adc98723c */ /* 0x000ff000000418ff */
[C---:B--2---:R-:W-:Y:S08]  /*17730*/  HMMA.16816.F32.BF16 R16, R172.reuse, R4, R16 ;  /* 0x00000004ac10723c */ /* 0x044ff00000041810 */
[C---:B------:R-:W-:Y:S01]  /*17740*/  HMMA.16816.F32.BF16 R12, R172.reuse, R6, R12 ;  /* 0x00000006ac0c723c */ /* 0x040fe2000004180c */
[----:B------:R-:W2:Y:S07]  /*17750*/  LDSM.16.M88.4 R4, [R184] ;  /* 0x00000000b804783b */ /* 0x000eae0000000200 */
[C---:B------:R-:W-:Y:S08]  /*17760*/  HMMA.16816.F32.BF16 R156, R172.reuse, R136, R156 ;  /* 0x00000088ac9c723c */ /* 0x040ff0000004189c */
[C---:B------:R-:W-:Y:S08]  /*17770*/  HMMA.16816.F32.BF16 R148, R172.reuse, R32, R148 ;  /* 0x00000020ac94723c */ /* 0x040ff00000041894 */
[----:B------:R-:W-:Y:S01]  /*17780*/  HMMA.16816.F32.BF16 R144, R172, R34, R144 ;  /* 0x00000022ac90723c */ /* 0x000fe20000041890 */
[----:B------:R-:W-:Y:S07]  /*17790*/  LDSM.16.M88.4 R32, [R184+0x1000] ;  /* 0x00100000b820783b */ /* 0x000fee0000000200 */
[C---:B------:R-:W-:Y:S08]  /*177a0*/  HMMA.16816.F32.BF16 R140, R220.reuse, R160, RZ ;  /* 0x000000a0dc8c723c */ /* 0x040ff000000418ff */
[----:B------:R-:W-:Y:S01]  /*177b0*/  HMMA.16816.F32.BF16 R220, R220, R162, RZ ;  /* 0x000000a2dcdc723c */ /* 0x000fe200000418ff */
[----:B------:R-:W-:Y:S07]  /*177c0*/  LDSM.16.M88.4 R160, [R194+0x2000] ;  /* 0x00200000c2a0783b */ /* 0x000fee0000000200 */
[----:B------:R-:W-:Y:S01]  /*177d0*/  HMMA.16816.F32.BF16 R152, R172, R138, R152 ;  /* 0x0000008aac98723c */ /* 0x000fe20000041898 */
[----:B------:R-:W3:Y:S07]  /*177e0*/  LDSM.16.M88.4 R136, [R184+0x800] ;  /* 0x00080000b888783b */ /* 0x000eee0000000200 */
[C---:B------:R-:W-:Y:S08]  /*177f0*/  HMMA.16816.F32.BF16 R16, R164.reuse, R28, R16 ;  /* 0x0000001ca410723c */ /* 0x040ff00000041810 */
[C---:B------:R-:W-:Y:S01]  /*17800*/  HMMA.16816.F32.BF16 R12, R164.reuse, R30, R12 ;  /* 0x0000001ea40c723c */ /* 0x040fe2000004180c */
[----:B------:R-:W2:Y:S07]  /*17810*/  LDSM.16.M88.4 R28, [R193+0x8000] ;  /* 0x00800000c11c783b */ /* 0x000eae0000000200 */
[C---:B-1----:R-:W-:Y:S08]  /*17820*/  HMMA.16816.F32.BF16 R156, R164.reuse, R20, R156 ;  /* 0x00000014a49c723c */ /* 0x042ff0000004189c */
[C---:B----4-:R-:W-:Y:S08]  /*17830*/  HMMA.16816.F32.BF16 R148, R164.reuse, R8, R148 ;  /* 0x00000008a494723c */ /* 0x050ff00000041894 */
[----:B------:R-:W-:Y:S01]  /*17840*/  HMMA.16816.F32.BF16 R144, R164, R10, R144 ;  /* 0x0000000aa490723c */ /* 0x000fe20000041890 */
[----:B------:R-:W-:Y:S07]  /*17850*/  LDSM.16.M88.4 R8, [R193+0x9000] ;  /* 0x00900000c108783b */ /* 0x000fee0000000200 */
[C---:B-----5:R-:W-:Y:S08]  /*17860*/  HMMA.16816.F32.BF16 R140, R172.reuse, R224, R140 ;  /* 0x000000e0ac8c723c */ /* 0x060ff0000004188c */
[----:B------:R-:W-:Y:S01]  /*17870*/  HMMA.16816.F32.BF16 R220, R172, R226, R220 ;  /* 0x000000e2acdc723c */ /* 0x000fe200000418dc */
[----:B------:R-:W-:Y:S04]  /*17880*/  LDSM.16.M88.4 R172, [R192+0x2000] ;  /* 0x00200000c0ac783b */ /* 0x000fe80000000200 */
[----:B------:R-:W-:Y:S03]  /*17890*/  LDSM.16.M88.4 R224, [R193+0x9800] ;  /* 0x00980000c1e0783b */ /* 0x000fe60000000200 */
[----:B------:R-:W-:Y:S01]  /*178a0*/  HMMA.16816.F32.BF16 R152, R164, R22, R152 ;  /* 0x00000016a498723c */ /* 0x000fe20000041898 */
[----:B------:R-:W1:Y:S07]  /*178b0*/  LDSM.16.M88.4 R20, [R193+0x8800] ;  /* 0x00880000c114783b */ /* 0x000e6e0000000200 */
[C---:B--2---:R-:W-:Y:S08]  /*178c0*/  HMMA.16816.F32.BF16 R16, R24.reuse, R4, R16 ;  /* 0x000000041810723c */ /* 0x044ff00000041810 */
[C---:B------:R-:W-:Y:S01]  /*178d0*/  HMMA.16816.F32.BF16 R12, R24.reuse, R6, R12 ;  /* 0x00000006180c723c */ /* 0x040fe2000004180c */
[----:B------:R-:W2:Y:S07]  /*178e0*/  LDSM.16.M88.4 R4, [R183] ;  /* 0x00000000b704783b */ /* 0x000eae0000000200 */
[C---:B---3--:R-:W-:Y:S08]  /*178f0*/  HMMA.16816.F32.BF16 R156, R24.reuse, R136, R156 ;  /* 0x00000088189c723c */ /* 0x048ff0000004189c */
[C---:B------:R-:W-:Y:S08]  /*17900*/  HMMA.16816.F32.BF16 R148, R24.reuse, R32, R148 ;  /* 0x000000201894723c */ /* 0x040ff00000041894 */
[----:B------:R-:W-:Y:S01]  /*17910*/  HMMA.16816.F32.BF16 R144, R24, R34, R144 ;  /* 0x000000221890723c */ /* 0x000fe20000041890 */
[----:B------:R-:W-:Y:S07]  /*17920*/  LDSM.16.M88.4 R32, [R181] ;  /* 0x00000000b520783b */ /* 0x000fee0000000200 */
[C---:B------:R-:W-:Y:S08]  /*17930*/  HMMA.16816.F32.BF16 R140, R164.reuse, R228, R140 ;  /* 0x000000e4a48c723c */ /* 0x040ff0000004188c */
[----:B------:R-:W-:Y:S01]  /*17940*/  HMMA.16816.F32.BF16 R220, R164, R230, R220 ;  /* 0x000000e6a4dc723c */ /* 0x000fe200000418dc */
[----:B------:R-:W-:Y:S04]  /*17950*/  LDSM.16.M88.4 R164, [R190+0x2000] ;  /* 0x00200000bea4783b */ /* 0x000fe80000000200 */
[----:B------:R-:W-:Y:S03]  /*17960*/  LDSM.16.M88.4 R228, [R180] ;  /* 0x00000000b4e4783b */ /* 0x000fe60000000200 */
[----:B------:R-:W-:Y:S01]  /*17970*/  HMMA.16816.F32.BF16 R152, R24, R138, R152 ;  /* 0x0000008a1898723c */ /* 0x000fe20000041898 */
[----:B------:R-:W3:Y:S07]  /*17980*/  LDSM.16.M88.4 R136, [R182] ;  /* 0x00000000b688783b */ /* 0x000eee0000000200 */
[C---:B------:R-:W-:Y:S08]  /*17990*/  HMMA.16816.F32.BF16 R16, R160.reuse, R28, R16 ;  /* 0x0000001ca010723c */ /* 0x040ff00000041810 */
[C---:B------:R-:W-:Y:S01]  /*179a0*/  HMMA.16816.F32.BF16 R12, R160.reuse, R30, R12 ;  /* 0x0000001ea00c723c */ /* 0x040fe2000004180c */
[----:B------:R-:W4:Y:S07]  /*179b0*/  LDSM.16.M88.4 R28, [R188+0x8000] ;  /* 0x00800000bc1c783b */ /* 0x000f2e0000000200 */
[C---:B-1----:R-:W-:Y:S08]  /*179c0*/  HMMA.16816.F32.BF16 R156, R160.reuse, R20, R156 ;  /* 0x00000014a09c723c */ /* 0x042ff0000004189c */
[C---:B------:R-:W-:Y:S08]  /*179d0*/  HMMA.16816.F32.BF16 R148, R160.reuse, R8, R148 ;  /* 0x00000008a094723c */ /* 0x040ff00000041894 */
[----:B------:R-:W-:Y:S01]  /*179e0*/  HMMA.16816.F32.BF16 R144, R160, R10, R144 ;  /* 0x0000000aa090723c */ /* 0x000fe20000041890 */
[----:B------:R-:W-:Y:S07]  /*179f0*/  LDSM.16.M88.4 R8, [R188+0x9000] ;  /* 0x00900000bc08783b */ /* 0x000fee0000000200 */
[C---:B------:R-:W-:Y:S08]  /*17a00*/  HMMA.16816.F32.BF16 R140, R24.reuse, R168, R140 ;  /* 0x000000a8188c723c */ /* 0x040ff0000004188c */
[----:B------:R-:W-:Y:S01]  /*17a10*/  HMMA.16816.F32.BF16 R220, R24, R170, R220 ;  /* 0x000000aa18dc723c */ /* 0x000fe200000418dc */
[----:B------:R-:W-:Y:S04]  /*17a20*/  LDSM.16.M88.4 R24, [R189+0x2000] ;  /* 0x00200000bd18783b */ /* 0x000fe80000000200 */
[----:B------:R-:W-:Y:S03]  /*17a30*/  LDSM.16.M88.4 R168, [R188+0x9800] ;  /* 0x00980000bca8783b */ /* 0x000fe60000000200 */
[----:B------:R-:W-:Y:S01]  /*17a40*/  HMMA.16816.F32.BF16 R152, R160, R22, R152 ;  /* 0x00000016a098723c */ /* 0x000fe20000041898 */
[----:B------:R-:W1:Y:S07]  /*17a50*/  LDSM.16.M88.4 R20, [R188+0x8800] ;  /* 0x00880000bc14783b */ /* 0x000e6e0000000200 */
[C---:B--2---:R-:W-:Y:S08]  /*17a60*/  HMMA.16816.F32.BF16 R16, R172.reuse, R4, R16 ;  /* 0x00000004ac10723c */ /* 0x044ff00000041810 */
[C---:B------:R-:W-:Y:S01]  /*17a70*/  HMMA.16816.F32.BF16 R12, R172.reuse, R6, R12 ;  /* 0x00000006ac0c723c */ /* 0x040fe2000004180c */
[----:B------:R-:W2:Y:S07]  /*17a80*/  LDSM.16.M88.4 R4, [R184+0x2000] ;  /* 0x00200000b804783b */ /* 0x000eae0000000200 */
[C---:B---3--:R-:W-:Y:S08]  /*17a90*/  HMMA.16816.F32.BF16 R156, R172.reuse, R136, R156 ;  /* 0x00000088ac9c723c */ /* 0x048ff0000004189c */
[C---:B------:R-:W-:Y:S08]  /*17aa0*/  HMMA.16816.F32.BF16 R148, R172.reuse, R32, R148 ;  /* 0x00000020ac94723c */ /* 0x040ff00000041894 */
[----:B------:R-:W-:Y:S01]  /*17ab0*/  HMMA.16816.F32.BF16 R144, R172, R34, R144 ;  /* 0x00000022ac90723c */ /* 0x000fe20000041890 */
[----:B------:R-:W-:Y:S07]  /*17ac0*/  LDSM.16.M88.4 R32, [R193+0xa000] ;  /* 0x00a00000c120783b */ /* 0x000fee0000000200 */
[C---:B------:R-:W-:Y:S08]  /*17ad0*/  HMMA.16816.F32.BF16 R140, R160.reuse, R224, R140 ;  /* 0x000000e0a08c723c */ /* 0x040ff0000004188c */
[----:B------:R-:W-:Y:S01]  /*17ae0*/  HMMA.16816.F32.BF16 R220, R160, R226, R220 ;  /* 0x000000e2a0dc723c */ /* 0x000fe200000418dc */
[----:B------:R-:W3:Y:S04]  /*17af0*/  LDSM.16.M88.4 R160, [R184+0x2800] ;  /* 0x00280000b8a0783b */ /* 0x000ee80000000200 */
[----:B------:R-:W-:Y:S03]  /*17b00*/  LDSM.16.M88.4 R224, [R194+0x4000] ;  /* 0x00400000c2e0783b */ /* 0x000fe60000000200 */
[----:B------:R-:W-:Y:S01]  /*17b10*/  HMMA.16816.F32.BF16 R152, R172, R138, R152 ;  /* 0x0000008aac98723c */ /* 0x000fe20000041898 */
[----:B------:R-:W5:Y:S07]  /*17b20*/  LDSM.16.M88.4 R136, [R184+0x3000] ;  /* 0x00300000b888783b */ /* 0x000f6e0000000200 */
[C---:B----4-:R-:W-:Y:S08]  /*17b30*/  HMMA.16816.F32.BF16 R16, R164.reuse, R28, R16 ;  /* 0x0000001ca410723c */ /* 0x050ff00000041810 */
[C---:B------:R-:W-:Y:S01]  /*17b40*/  HMMA.16816.F32.BF16 R12, R164.reuse, R30, R12 ;  /* 0x0000001ea40c723c */ /* 0x040fe2000004180c */
[----:B------:R-:W-:Y:S07]  /*17b50*/  LDSM.16.M88.4 R28, [R184+0x3800] ;  /* 0x00380000b81c783b */ /* 0x000fee0000000200 */
        /* <DEDUP_REMOVED lines=14> */
[C---:B-----5:R-:W-:Y:S08]  /*17c40*/  HMMA.16816.F32.BF16 R148, R24.reuse, R136, R148 ;  /* 0x000000881894723c */ /* 0x060ff00000041894 */
[----:B------:R-:W-:Y:S01]  /*17c50*/  HMMA.16816.F32.BF16 R144, R24, R138, R144 ;  /* 0x0000008a1890723c */ /* 0x000fe20000041890 */
[----:B------:R-:W-:Y:S07]  /*17c60*/  LDSM.16.M88.4 R136, [R190+0x4000] ;  /* 0x00400000be88783b */ /* 0x000fee0000000200 */
[C---:B------:R-:W-:Y:S08]  /*17c70*/  HMMA.16816.F32.BF16 R140, R164.reuse, R168, R140 ;  /* 0x000000a8a48c723c */ /* 0x040ff0000004188c */
[----:B------:R-:W-:Y:S01]  /*17c80*/  HMMA.16816.F32.BF16 R220, R164, R170, R220 ;  /* 0x000000aaa4dc723c */ /* 0x000fe200000418dc */
[----:B------:R-:W3:Y:S04]  /*17c90*/  LDSM.16.M88.4 R168, [R178] ;  /* 0x00000000b2a8783b */ /* 0x000ee80000000200 */
[----:B------:R-:W4:Y:S03]  /*17ca0*/  LDSM.16.M88.4 R164, [R177] ;  /* 0x00000000b1a4783b */ /* 0x000f260000000200 */
[----:B------:R-:W-:Y:S01]  /*17cb0*/  HMMA.16816.F32.BF16 R152, R24, R162, R152 ;  /* 0x000000a21898723c */ /* 0x000fe20000041898 */
[----:B------:R-:W-:Y:S07]  /*17cc0*/  LDSM.16.M88.4 R160, [R176] ;  /* 0x00000000b0a0783b */ /* 0x000fee0000000200 */
[C---:B------:R-:W-:Y:S08]  /*17cd0*/  HMMA.16816.F32.BF16 R16, R224.reuse, R32, R16 ;  /* 0x00000020e010723c */ /* 0x040ff00000041810 */
[C---:B------:R-:W-:Y:S01]  /*17ce0*/  HMMA.16816.F32.BF16 R12, R224.reuse, R34, R12 ;  /* 0x00000022e00c723c */ /* 0x040fe2000004180c */
[----:B------:R-:W5:Y:S07]  /*17cf0*/  LDSM.16.M88.4 R32, [R188+0xa000] ;  /* 0x00a00000bc20783b */ /* 0x000f6e0000000200 */
[C---:B-1----:R-:W-:Y:S08]  /*17d00*/  HMMA.16816.F32.BF16 R156, R224.reuse, R20, R156 ;  /* 0x00000014e09c723c */ /* 0x042ff0000004189c */
[C---:B------:R-:W-:Y:S08]  /*17d10*/  HMMA.16816.F32.BF16 R148, R224.reuse, R8, R148 ;  /* 0x00000008e094723c */ /* 0x040ff00000041894 */
[----:B------:R-:W-:Y:S01]  /*17d20*/  HMMA.16816.F32.BF16 R144, R224, R10, R144 ;  /* 0x0000000ae090723c */ /* 0x000fe20000041890 */
[----:B------:R-:W-:Y:S07]  /*17d30*/  LDSM.16.M88.4 R8, [R189+0x4000] ;  /* 0x00400000bd08783b */ /* 0x000fee0000000200 */
[C---:B------:R-:W-:Y:S08]  /*17d40*/  HMMA.16816.F32.BF16 R140, R24.reuse, R28, R140 ;  /* 0x0000001c188c723c */ /* 0x040ff0000004188c */
[----:B------:R-:W-:Y:S01]  /*17d50*/  HMMA.16816.F32.BF16 R220, R24, R30, R220 ;  /* 0x0000001e18dc723c */ /* 0x000fe200000418dc */
[----:B------:R-:W1:Y:S04]  /*17d60*/  LDSM.16.M88.4 R28, [R188+0xa800] ;  /* 0x00a80000bc1c783b */ /* 0x000e680000000200 */
[----:B------:R-:W1:Y:S03]  /*17d70*/  LDSM.16.M88.4 R24, [R188+0xb000] ;  /* 0x00b00000bc18783b */ /* 0x000e660000000200 */
[----:B------:R-:W-:Y:S01]  /*17d80*/  HMMA.16816.F32.BF16 R152, R224, R22, R152 ;  /* 0x00000016e098723c */ /* 0x000fe20000041898 */
[----:B------:R-:W-:Y:S07]  /*17d90*/  LDSM.16.M88.4 R20, [R188+0xb800] ;  /* 0x00b80000bc14783b */ /* 0x000fee0000000200 */
[C---:B--2---:R-:W-:Y:S08]  /*17da0*/  HMMA.16816.F32.BF16 R16, R172.reuse, R4, R16 ;  /* 0x00000004ac10723c */ /* 0x044ff00000041810 */
[C---:B------:R-:W-:Y:S01]  /*17db0*/  HMMA.16816.F32.BF16 R12, R172.reuse, R6, R12 ;  /* 0x00000006ac0c723c */ /* 0x040fe2000004180c */
[----:B------:R-:W2:Y:S07]  /*17dc0*/  LDSM.16.M88.4 R4, [R184+0x4000] ;  /* 0x00400000b804783b */ /* 0x000eae0000000200 */
[C---:B---3--:R-:W-:Y:S08]  /*17dd0*/  HMMA.16816.F32.BF16 R156, R172.reuse, R168, R156 ;  /* 0x000000a8ac9c723c */ /* 0x048ff0000004189c */
[C---:B----4-:R-:W-:Y:S08]  /*17de0*/  HMMA.16816.F32.BF16 R148, R172.reuse, R164, R148 ;  /* 0x000000a4ac94723c */ /* 0x050ff00000041894 */
[----:B------:R-:W-:Y:S01]  /*17df0*/  HMMA.16816.F32.BF16 R144, R172, R166, R144 ;  /* 0x000000a6ac90723c */ /* 0x000fe20000041890 */
[----:B------:R-:W3:Y:S07]  /*17e00*/  LDSM.16.M88.4 R164, [R184+0x4800] ;  /* 0x00480000b8a4783b */ /* 0x000eee0000000200 */
[----:B------:R-:W-:Y:S08]  /*17e10*/  HMMA.16816.F32.BF16 R140, R224, R228, R140 ;  /* 0x000000e4e08c723c */ /* 0x000ff0000004188c */
[----:B------:R-:W-:Y:S08]  /*17e20*/  HMMA.16816.F32.BF16 R152, R172, R170, R152 ;  /* 0x000000aaac98723c */ /* 0x000ff00000041898 */
[----:B------:R-:W-:Y:S08]  /*17e30*/  HMMA.16816.F32.BF16 R220, R224, R230, R220 ;  /* 0x000000e6e0dc723c */ /* 0x000ff000000418dc */
[C---:B-----5:R-:W-:Y:S01]  /*17e40*/  HMMA.16816.F32.BF16 R16, R136.reuse, R32, R16 ;  /* 0x000000208810723c */ /* 0x060fe20000041810 */
[----:B------:R-:W4:Y:S07]  /*17e50*/  S2R R32, SR_TID.X ;  /* 0x0000000000207919 */ /* 0x000f2e0000002100 */
[C---:B------:R-:W-:Y:S08]  /*17e60*/  HMMA.16816.F32.BF16 R12, R136.reuse, R34, R12 ;  /* 0x00000022880c723c */ /* 0x040ff0000004180c */
[C---:B-1----:R-:W-:Y:S08]  /*17e70*/  HMMA.16816.F32.BF16 R156, R136.reuse, R28, R156 ;  /* 0x0000001c889c723c */ /* 0x042ff0000004189c */
[----:B------:R-:W-:Y:S01]  /*17e80*/  HMMA.16816.F32.BF16 R148, R136, R24, R148 ;  /* 0x000000188894723c */ /* 0x000fe20000041894 */
[----:B----4-:R-:W-:-:S05]  /*17e90*/  IMAD.SHL.U32 R29, R32, 0x2, RZ ;  /* 0x00000002201d7824 */ /* 0x010fca00078e00ff */
[----:B------:R-:W-:Y:S02]  /*17ea0*/  LOP3.LUT R29, R29, 0x6, RZ, 0xc0, !PT ;  /* 0x000000061d1d7812 */ /* 0x000fe400078ec0ff */
[----:B------:R-:W-:Y:S01]  /*17eb0*/  HMMA.16816.F32.BF16 R144, R136, R26, R144 ;  /* 0x0000001a8890723c */ /* 0x000fe20000041890 */
[----:B------:R-:W1:Y:S02]  /*17ec0*/  LDSM.16.M88.4 R24, [R184+0x5000] ;  /* 0x00500000b818783b */ /* 0x000e640000000200 */
[----:B------:R-:W-:-:S05]  /*17ed0*/  IMAD R29, R214, 0x40, R29 ;  /* 0x00000040d61d7824 */ /* 0x000fca00078e021d */
[----:B------:R-:W-:Y:S07]  /*17ee0*/  HMMA.16816.F32.BF16 R140, R172, R160, R140 ;  /* 0x000000a0ac8c723c */ /* 0x000fee000004188c */
[----:B------:R-:W-:Y:S01]  /*17ef0*/  IMAD.MOV.U32 R160, RZ, RZ, R232 ;  /* 0x000000ffffa07224 */ /* 0x000fe200078e00e8 */
[----:B------:R-:W-:Y:S01]  /*17f00*/  HMMA.16816.F32.BF16 R152, R136, R30, R152 ;  /* 0x0000001e8898723c */ /* 0x000fe20000041898 */
[----:B------:R-:W-:-:S07]  /*17f10*/  IMAD.MOV.U32 R161, RZ, RZ, R233 ;  /* 0x000000ffffa17224 */ /* 0x000fce00078e00e9 */
[----:B------:R-:W-:Y:S08]  /*17f20*/  HMMA.16816.F32.BF16 R220, R172, R162, R220 ;  /* 0x000000a2acdc723c */ /* 0x000ff000000418dc */
[C---:B--2---:R-:W-:Y:S08]  /*17f30*/  HMMA.16816.F32.BF16 R16, R8.reuse, R4, R16 ;  /* 0x000000040810723c */ /* 0x044ff00000041810 */
[----:B------:R-:W-:Y:S01]  /*17f40*/  HMMA.16816.F32.BF16 R12, R8, R6, R12 ;  /* 0x00000006080c723c */ /* 0x000fe2000004180c */
[----:B------:R-:W2:Y:S01]  /*17f50*/  LDSM.16.M88.4 R4, [R184+0x5800] ;  /* 0x00580000b804783b */ /* 0x000ea20000000200 */
[----:B------:R-:W-:-:S06]  /*17f60*/  DEPBAR.LE SB0, 0x0 ;  /* 0x000080000000791a */ /* 0x000fcc0000000000 */
[----:B---3--:R-:W-:Y:S08]  /*17f70*/  HMMA.16816.F32.BF16 R156, R8, R164, R156 ;  /* 0x000000a4089c723c */ /* 0x008ff0000004189c */
        /* <DEDUP_REMOVED lines=10> */
[----:B------:R-:W-:Y:S02]  /*18020*/  ISETP.GE.AND P4, PT, R21, R0, PT ;  /* 0x000000001500720c */ /* 0x000fe40003f86270 */
[----:B------:R-:W-:Y:S01]  /*18030*/  IADD3 R23, R29, 0x8, RZ ;  /* 0x000000081d177810 */ /* 0x000fe20007ffe0ff */
[----:B-1----:R-:W-:Y:S01]  /*18040*/  HMMA.16816.F32.BF16 R148, R8, R24, R148 ;  /* 0x000000180894723c */ /* 0x002fe20000041894 */
[----:B------:R-:W-:-:S02]  /*18050*/  FSEL R13, R13, -INF , !P4 ;  /* 0xff8000000d0d7808 */ /* 0x000fc40006000000 */
[C---:B------:R-:W-:Y:S02]  /*18060*/  ISETP.GE.AND P5, PT, R23.reuse, R0, PT ;  /* 0x000000001700720c */ /* 0x040fe40003fa6270 */
[-C--:B------:R-:W-:Y:S02]  /*18070*/  ISETP.GE.AND P6, PT, R23, R2.reuse, PT ;  /* 0x000000021700720c */ /* 0x080fe40003fc6270 */
[----:B------:R-:W-:Y:S01]  /*18080*/  IADD3 R23, R29, 0x10, RZ ;  /* 0x000000101d177810 */ /* 0x000fe20007ffe0ff */
[----:B------:R-:W-:Y:S01]  /*18090*/  HMMA.16816.F32.BF16 R144, R8, R26, R144 ;  /* 0x0000001a0890723c */ /* 0x000fe20000041890 */
[----:B------:R-:W-:Y:S02]  /*180a0*/  FSEL R12, R12, -INF , !P5 ;  /* 0xff8000000c0c7808 */ /* 0x000fe40006800000 */
[----:B------:R-:W-:Y:S02]  /*180b0*/  FSEL R14, R14, -INF , !P6 ;  /* 0xff8000000e0e7808 */ /* 0x000fe40007000000 */
[----:B------:R-:W-:-:S02]  /*180c0*/  ISETP.GE.AND P5, PT, R21, R2, PT ;  /* 0x000000021500720c */ /* 0x000fc40003fa6270 */
[----:B------:R-:W-:Y:S01]  /*180d0*/  ISETP.GE.AND P6, PT, R23, R0, PT ;  /* 0x000000001700720c */ /* 0x000fe20003fc6270 */
[C---:B--2---:R-:W-:Y:S01]  /*180e0*/  HMMA.16816.F32.BF16 R140, R8.reuse, R4, R140 ;  /* 0x00000004088c723c */ /* 0x044fe2000004188c */
[----:B------:R-:W-:Y:S02]  /*180f0*/  IADD3 R21, R29, 0x11, RZ ;  /* 0x000000111d157810 */ /* 0x000fe40007ffe0ff */
[----:B------:R-:W-:Y:S02]  /*18100*/  ISETP.GE.AND P4, PT, R23, R2, PT ;  /* 0x000000021700720c */ /* 0x000fe40003f86270 */
[----:B------:R-:W-:Y:S02]  /*18110*/  FSEL R15, R15, -INF , !P5 ;  /* 0xff8000000f0f7808 */ /* 0x000fe40006800000 */
[----:B------:R-:W-:Y:S01]  /*18120*/  IADD3 R23, R29, 0x18, RZ ;  /* 0x000000181d177810 */ /* 0x000fe20007ffe0ff */
[----:B------:R-:W-:Y:S01]  /*18130*/  HMMA.16816.F32.BF16 R220, R8, R6, R220 ;  /* 0x0000000608dc723c */ /* 0x000fe200000418dc */
[----:B------:R-:W-:-:S02]  /*18140*/  FSEL R25, R156, -INF , !P6 ;  /* 0xff8000009c197808 */ /* 0x000fc40007000000 */
[C---:B------:R-:W-:Y:S02]  /*18150*/  ISETP.GE.AND P5, PT, R21.reuse, R0, PT ;  /* 0x000000001500720c */ /* 0x040fe40003fa6270 */
[----:B------:R-:W-:Y:S02]  /*18160*/  ISETP.GE.AND P6, PT, R21, R2, PT ;  /* 0x000000021500720c */ /* 0x000fe40003fc6270 */
[----:B------:R-:W-:Y:S02]  /*18170*/  IADD3 R21, R29, 0x19, RZ ;  /* 0x000000191d157810 */ /* 0x000fe40007ffe0ff */
[----:B------:R-:W-:Y:S02]  /*18180*/  FSEL R22, R158, -INF , !P4 ;  /* 0xff8000009e167808 */ /* 0x000fe40006000000 */
        /* <DEDUP_REMOVED lines=8> */
[----:B------:R-:W-:Y:S02]  /*18210*/  FSEL R21, R154, -INF , !P5 ;  /* 0xff8000009a157808 */ /* 0x000fe40006800000 */
[----:B------:R-:W-:Y:S02]  /*18220*/  FSEL R23, R153, -INF , !P6 ;  /* 0xff80000099177808 */ /* 0x000fe40007000000 */
[C---:B------:R-:W-:Y:S02]  /*18230*/  ISETP.GE.AND P5, PT, R27.reuse, R0, PT ;  /* 0x000000001b00720c */ /* 0x040fe40003fa6270 */
[----:B------:R-:W-:Y:S02]  /*18240*/  ISETP.GE.AND P6, PT, R27, R2, PT ;  /* 0x000000021b00720c */ /* 0x000fe40003fc6270 */
[----:B------:R-:W-:Y:S02]  /*18250*/  IADD3 R27, R29, 0x21, RZ ;  /* 0x000000211d1b7810 */ /* 0x000fe40007ffe0ff */
        /* <DEDUP_REMOVED lines=9> */
[C---:B------:R-:W-:Y:S02]  /*182f0*/  IADD3 R5, R29.reuse, 0x29, RZ ;  /* 0x000000291d057810 */ /* 0x040fe40007ffe0ff */
[----:B------:R-:W-:Y:S02]  /*18300*/  IADD3 R7, R29, 0x30, RZ ;  /* 0x000000301d077810 */ /* 0x000fe40007ffe0ff */
[----:B------:R-:W-:Y:S02]  /*18310*/  FSEL R169, R151, -INF , !P5 ;  /* 0xff80000097a97808 */ /* 0x000fe40006800000 */
[----:B------:R-:W-:-:S02]  /*18320*/  FSEL R173, R144, -INF , !P6 ;  /* 0xff80000090ad7808 */ /* 0x000fc40007000000 */
[----:B------:R-:W-:Y:S02]  /*18330*/  FSEL R167, R146, -INF , !P4 ;  /* 0xff80000092a77808 */ /* 0x000fe40006000000 */
[C---:B------:R-:W-:Y:S02]  /*18340*/  ISETP.GE.AND P5, PT, R5.reuse, R0, PT ;  /* 0x000000000500720c */ /* 0x040fe40003fa6270 */
[----:B------:R-:W-:Y:S02]  /*18350*/  ISETP.GE.AND P6, PT, R5, R2, PT ;  /* 0x000000020500720c */ /* 0x000fe40003fc6270 */
[----:B------:R-:W-:Y:S02]  /*18360*/  ISETP.GE.AND P4, PT, R7, R0, PT ;  /* 0x000000000700720c */ /* 0x000fe40003f86270 */
[----:B------:R-:W-:Y:S02]  /*18370*/  IADD3 R5, R29, 0x31, RZ ;  /* 0x000000311d057810 */ /* 0x000fe40007ffe0ff */
[----:B------:R-:W-:-:S02]  /*18380*/  FSEL R172, R145, -INF , !P5 ;  /* 0xff80000091ac7808 */ /* 0x000fc40006800000 */
[----:B------:R-:W-:Y:S02]  /*18390*/  FSEL R163, R147, -INF , !P6 ;  /* 0xff80000093a37808 */ /* 0x000fe40007000000 */
[----:B------:R-:W-:Y:S02]  /*183a0*/  FSEL R139, R140, -INF , !P4 ;  /* 0xff8000008c8b7808 */ /* 0x000fe40006000000 */
[----:B------:R-:W-:Y:S02]  /*183b0*/  ISETP.GE.AND P5, PT, R7, R2, PT ;  /* 0x000000020700720c */ /* 0x000fe40003fa6270 */
[C---:B------:R-:W-:Y:S02]  /*183c0*/  ISETP.GE.AND P6, PT, R5.reuse, R0, PT ;  /* 0x000000000500720c */ /* 0x040fe40003fc6270 */
[----:B------:R-:W-:Y:S02]  /*183d0*/  ISETP.GE.AND P4, PT, R5, R2, PT ;  /* 0x000000020500720c */ /* 0x000fe40003f86270 */
[----:B------:R-:W-:-:S02]  /*183e0*/  IADD3 R7, R29, 0x38, RZ ;  /* 0x000000381d077810 */ /* 0x000fc40007ffe0ff */
[----:B------:R-:W-:Y:S02]  /*183f0*/  FSEL R138, R142, -INF , !P5 ;  /* 0xff8000008e8a7808 */ /* 0x000fe40006800000 */
[----:B------:R-:W-:Y:S02]  /*18400*/  FSEL R156, R141, -INF , !P6 ;  /* 0xff8000008d9c7808 */ /* 0x000fe40007000000 */
[----:B------:R-:W-:Y:S02]  /*18410*/  FSEL R137, R143, -INF , !P4 ;  /* 0xff8000008f897808 */ /* 0x000fe40006000000 */
[C---:B------:R-:W-:Y:S02]  /*18420*/  ISETP.GE.AND P5, PT, R7.reuse, R0, PT ;  /* 0x000000000700720c */ /* 0x040fe40003fa6270 */
[----:B------:R-:W-:Y:S02]  /*18430*/  ISETP.GE.AND P6, PT, R7, R2, PT ;  /* 0x000000020700720c */ /* 0x000fe40003fc6270 */
[----:B------:R-:W-:-:S02]  /*18440*/  ISETP.GE.AND P4, PT, R29, R0, PT ;  /* 0x000000001d00720c */ /* 0x000fc40003f86270 */
[C---:B------:R-:W-:Y:S02]  /*18450*/  IADD3 R7, R29.reuse, 0x39, RZ ;  /* 0x000000391d077810 */ /* 0x040fe40007ffe0ff */
[----:B------:R-:W-:Y:S02]  /*18460*/  FSEL R154, R220, -INF , !P5 ;  /* 0xff800000dc9a7808 */ /* 0x000fe40006800000 */
[----:B------:R-:W-:Y:S02]  /*18470*/  FSEL R136, R222, -INF , !P6 ;  /* 0xff800000de887808 */ /* 0x000fe40007000000 */
[----:B------:R-:W-:Y:S02]  /*18480*/  FSEL R5, R16, -INF , !P4 ;  /* 0xff80000010057808 */ /* 0x000fe40006000000 */
[----:B------:R-:W-:Y:S02]  /*18490*/  ISETP.GE.AND P5, PT, R29, R2, PT ;  /* 0x000000021d00720c */ /* 0x000fe40003fa6270 */
[----:B------:R-:W-:-:S02]  /*184a0*/  ISETP.GE.AND P6, PT, R7, R0, PT ;  /* 0x000000000700720c */ /* 0x000fc40003fc6270 */
[----:B------:R-:W-:Y:S02]  /*184b0*/  ISETP.GE.AND P4, PT, R7, R2, PT ;  /* 0x000000020700720c */ /* 0x000fe40003f86270 */
[----:B------:R-:W-:Y:S02]  /*184c0*/  FSEL R18, R18, -INF , !P5 ;  /* 0xff80000012127808 */ /* 0x000fe40006800000 */
[----:B------:R-:W-:Y:S02]  /*184d0*/  FSEL R152, R221, -INF , !P6 ;  /* 0xff800000dd987808 */ /* 0x000fe40007000000 */
[----:B------:R-:W-:Y:S01]  /*184e0*/  FSEL R149, R223, -INF , !P4 ;  /* 0xff800000df957808 */ /* 0x000fe20006000000 */
[----:B------:R-:W-:Y:S05]  /*184f0*/  @!P3 BRA `(.L_x_1057) ;  /* 0x00000a500000b947 */ /* 0x000fea0003800000 */
[----:B------:R-:W-:Y:S01]  /*18500*/  BSSY B0, `(.L_x_1058) ;  /* 0x0000044000007945 */ /* 0x000fe20003800000 */
[----:B------:R-:W-:Y:S05]  /*18510*/  @!P0 BRA `(.L_x_1059) ;  /* 0x000003e000008947 */ /* 0x000fea0003800000 */
[----:B------:R-:W-:Y:S02]  /*18520*/  ULDC.64 UR4, c[0x0][0x118] ;  /* 0x0000460000047ab9 */ /* 0x000fe40000000a00 */
[----:B------:R-:W2:Y:S01]  /*18530*/  LD.E R11, [R134.64+0x170] ;  /* 0x00017004860b7980 */ /* 0x000ea2000c101900 */
[----:B------:R-:W-:-:S05]  /*18540*/  IMAD.SHL.U32 R0, R214, 0x40, RZ ;  /* 0x00000040d6007824 */ /* 0x000fca00078e00ff */
[C---:B------:R-:W-:Y:S02]  /*18550*/  IADD3 R9, R0.reuse, -0x40, RZ ;  /* 0xffffffc000097810 */ /* 0x040fe40007ffe0ff */
[----:B------:R-:W-:Y:S02]  /*18560*/  IABS R4, R0 ;  /* 0x0000000000047213 */ /* 0x000fe40000000000 */
[----:B------:R-:W-:Y:S02]  /*18570*/  IABS R2, R9 ;  /* 0x0000000900027213 */ /* 0x000fe40000000000 */
[-C--:B--2---:R-:W-:Y:S02]  /*18580*/  IABS R6, R11.reuse ;  /* 0x0000000b00067213 */ /* 0x084fe40000000000 */
[-C--:B------:R-:W-:Y:S02]  /*18590*/  IABS R7, R11.reuse ;  /* 0x0000000b00077213 */ /* 0x080fe40000000000 */
[----:B------:R-:W1:Y:S01]  /*185a0*/  I2F.RP R8, R6 ;  /* 0x0000000600087306 */ /* 0x000e620000209400 */
[----:B------:R-:W-:-:S02]  /*185b0*/  LOP3.LUT R0, R0, R11, RZ, 0x3c, !PT ;  /* 0x0000000b00007212 */ /* 0x000fc400078e3cff */
[----:B------:R-:W-:Y:S01]  /*185c0*/  IMAD.MOV R7, RZ, RZ, -R7 ;  /* 0x000000ffff077224 */ /* 0x000fe200078e0a07 */
[----:B------:R-:W-:Y:S02]  /*185d0*/  LOP3.LUT R9, R9, R11, RZ, 0x3c, !PT ;  /* 0x0000000b09097212 */ /* 0x000fe400078e3cff */
[----:B------:R-:W-:Y:S02]  /*185e0*/  ISETP.GE.AND P4, PT, R0, RZ, PT ;  /* 0x000000ff0000720c */ /* 0x000fe40003f86270 */
[----:B-1----:R-:W1:Y:S02]  /*185f0*/  MUFU.RCP R28, R8 ;  /* 0x00000008001c7308 */ /* 0x002e640000001000 */
[----:B-1----:R-:W-:-:S06]  /*18600*/  IADD3 R28, R28, 0xffffffe, RZ ;  /* 0x0ffffffe1c1c7810 */ /* 0x002fcc0007ffe0ff */
[----:B------:R-:W1:Y:S02]  /*18610*/  F2I.FTZ.U32.TRUNC.NTZ R29, R28 ;  /* 0x0000001c001d7305 */ /* 0x000e64000021f000 */
[----:B-1----:R-:W-:Y:S02]  /*18620*/  IMAD.MOV R27, RZ, RZ, -R29 ;  /* 0x000000ffff1b7224 */ /* 0x002fe400078e0a1d */
[----:B------:R-:W-:Y:S02]  /*18630*/  IMAD.MOV.U32 R28, RZ, RZ, RZ ;  /* 0x000000ffff1c7224 */ /* 0x000fe400078e00ff */
[----:B------:R-:W-:-:S04]  /*18640*/  IMAD R27, R27, R6, RZ ;  /* 0x000000061b1b7224 */ /* 0x000fc800078e02ff */
[----:B------:R-:W-:Y:S02]  /*18650*/  IMAD.HI.U32 R27, R29, R27, R28 ;  /* 0x0000001b1d1b7227 */ /* 0x000fe400078e001c */
[----:B------:R-:W2:Y:S04]  /*18660*/  LD.E.64 R28, [R134.64+0x20] ;  /* 0x00002004861c7980 */ /* 0x000ea8000c101b00 */
        /* <DEDUP_REMOVED lines=10> */
[----:B------:R-:W-:Y:S01]  /*18710*/  ISETP.GE.U32.AND P5, PT, R7, R6, PT ;  /* 0x000000060700720c */ /* 0x000fe20003fa6070 */
[----:B------:R-:W3:Y:S01]  /*18720*/  LD.E.64 R26, [R134.64+0x38] ;  /* 0x00003804861a7980 */ /* 0x000ee2000c101b00 */
[----:B------:R-:W-:Y:S02]  /*18730*/  ISETP.GE.AND P0, PT, R9, RZ, PT ;  /* 0x000000ff0900720c */ /* 0x000fe40003f06270 */
[----:B------:R-:W-:-:S02]  /*18740*/  @!P3 IADD3 R8, R8, 0x1, RZ ;  /* 0x000000010808b810 */ /* 0x000fc40007ffe0ff */
[----:B------:R-:W-:Y:S02]  /*18750*/  ISETP.NE.AND P3, PT, R11, RZ, PT ;  /* 0x000000ff0b00720c */ /* 0x000fe40003f65270 */
[----:B------:R-:W-:-:S03]  /*18760*/  LOP3.LUT R7, RZ, R11, RZ, 0x33, !PT ;  /* 0x0000000bff077212 */ /* 0x000fc600078e33ff */
        /* <DEDUP_REMOVED lines=8> */
[----:B------:R-:W4:Y:S04]  /*187f0*/  LD.E R7, [R32.64] ;  /* 0x0000000420077980 */ /* 0x000f28000c101900 */
[----:B------:R-:W4:Y:S01]  /*18800*/  LD.E R0, [R30.64] ;  /* 0x000000041e007980 */ /* 0x000f22000c101900 */
[----:B------:R-:W-:-:S05]  /*18810*/  IADD3 R2, R9, -R2, RZ ;  /* 0x8000000209027210 */ /* 0x000fca0007ffe0ff */
[----:B------:R-:W-:-:S05]  /*18820*/  IMAD R11, R11, R2, -0x40 ;  /* 0xffffffc00b0b7424 */ /* 0x000fca00078e0202 */
[----:B------:R-:W-:Y:S01]  /*18830*/  SHF.R.S32.HI R9, RZ, 0x1f, R11 ;  /* 0x0000001fff097819 */ /* 0x000fe2000001140b */
[-C--:B---3--:R-:W-:Y:S02]  /*18840*/  IMAD R2, R27, R11.reuse, RZ ;  /* 0x0000000b1b027224 */ /* 0x088fe400078e02ff */
[----:B------:R-:W-:-:S04]  /*18850*/  IMAD.WIDE.U32 R10, R26, R11, RZ ;  /* 0x0000000b1a0a7225 */ /* 0x000fc800078e00ff */
[----:B------:R-:W-:-:S04]  /*18860*/  IMAD R2, R26, R9, R2 ;  /* 0x000000091a027224 */ /* 0x000fc800078e0202 */
[----:B------:R-:W-:Y:S02]  /*18870*/  IMAD.IADD R11, R11, 0x1, R2 ;  /* 0x000000010b0b7824 */ /* 0x000fe400078e0202 */
[----:B----4-:R-:W-:-:S04]  /*18880*/  IMAD.IADD R7, R0, 0x1, -R7 ;  /* 0x0000000100077824 */ /* 0x010fc800078e0a07 */
[----:B--2---:R-:W-:Y:S01]  /*18890*/  IMAD R9, R29, R7, RZ ;  /* 0x000000071d097224 */ /* 0x004fe200078e02ff */
[----:B------:R-:W-:Y:S01]  /*188a0*/  SHF.R.S32.HI R0, RZ, 0x1f, R7 ;  /* 0x0000001fff007819 */ /* 0x000fe20000011407 */
[----:B------:R-:W-:-:S04]  /*188b0*/  IMAD.WIDE.U32 R10, R7, R28, R10 ;  /* 0x0000001c070a7225 */ /* 0x000fc800078e000a */
[----:B------:R-:W-:Y:S02]  /*188c0*/  IMAD R0, R28, R0, R9 ;  /* 0x000000001c007224 */ /* 0x000fe400078e0209 */
[----:B------:R-:W-:-:S03]  /*188d0*/  IMAD.MOV.U32 R4, RZ, RZ, R10 ;  /* 0x000000ffff047224 */ /* 0x000fc600078e000a */
[----:B------:R-:W-:Y:S01]  /*188e0*/  IADD3 R11, R11, R0, RZ ;  /* 0x000000000b0b7210 */ /* 0x000fe20007ffe0ff */
[----:B------:R-:W-:Y:S05]  /*188f0*/  BRA `(.L_x_1060) ;  /* 0x0000004000007947 */ /* 0x000fea0003800000 */
.L_x_1059:
[----:B------:R-:W-:Y:S02]  /*18900*/  ULDC.64 UR4, c[0x0][0x118] ;  /* 0x0000460000047ab9 */ /* 0x000fe40000000a00 */
[----:B------:R-:W2:Y:S02]  /*18910*/  LD.E R4, [R134.64+0x38] ;  /* 0x0000380486047980 */ /* 0x000ea4000c101900 */
[----:B--2---:R-:W-:-:S04]  /*18920*/  LEA R4, -R4, RZ, 0x6 ;  /* 0x000000ff04047211 */ /* 0x004fc800078e31ff */
[----:B------:R-:W-:Y:S02]  /*18930*/  SHF.R.S32.HI R11, RZ, 0x1f, R4 ;  /* 0x0000001fff0b7819 */ /* 0x000fe40000011404 */
.L_x_1060:
[----:B------:R-:W-:Y:S05]  /*18940*/  BSYNC B0 ;  /* 0x0000000000007941 */ /* 0x000fea0003800000 */
.L_x_1058:
[----:B------:R-:W-:Y:S01]  /*18950*/  LOP3.LUT R0, R215, 0x1, RZ, 0xc0, !PT ;  /* 0x00000001d7007812 */ /* 0x000fe200078ec0ff */
[----:B------:R-:W-:Y:S01]  /*18960*/  ULDC.64 UR4, c[0x0][0x118] ;  /* 0x0000460000047ab9 */ /* 0x000fe20000000a00 */
[CC--:B------:R-:W-:Y:S02]  /*18970*/  @P2 IADD3 R9, P3, R4.reuse, R201.reuse, RZ ;  /* 0x000000c904092210 */ /* 0x0c0fe40007f7e0ff */
[----:B------:R-:W-:Y:S02]  /*18980*/  @P1 IADD3 R7, P0, R4, R201, RZ ;  /* 0x000000c904071210 */ /* 0x000fe40007f1e0ff */
[----:B------:R-:W-:Y:S01]  /*18990*/  ISETP.NE.U32.AND P4, PT, R0, 0x1, PT ;  /* 0x000000010000780c */ /* 0x000fe20003f85070 */
[--C-:B------:R-:W-:Y:S01]  /*189a0*/  @P2 IMAD.X R2, R11, 0x1, R202.reuse, P3 ;  /* 0x000000010b022824 */ /* 0x100fe200018e06ca */
[-C--:B------:R-:W-:Y:S01]  /*189b0*/  @P2 LEA R8, P3, R9, R204.reuse, 0x1 ;  /* 0x000000cc09082211 */ /* 0x080fe200078608ff */
[----:B------:R-:W-:Y:S01]  /*189c0*/  @P1 IMAD.X R0, R11, 0x1, R202, P0 ;  /* 0x000000010b001824 */ /* 0x000fe200000e06ca */
[----:B------:R-:W-:-:S02]  /*189d0*/  @P1 LEA R6, P0, R7, R204, 0x1 ;  /* 0x000000cc07061211 */ /* 0x000fc400078008ff */
[-C--:B------:R-:W-:Y:S02]  /*189e0*/  @P2 LEA.HI.X R9, R9, R203.reuse, R2, 0x1, P3 ;  /* 0x000000cb09092211 */ /* 0x080fe400018f0c02 */
[----:B------:R-:W-:Y:S02]  /*189f0*/  @P1 LEA.HI.X R7, R7, R203, R0, 0x1, P0 ;  /* 0x000000cb07071211 */ /* 0x000fe400000f0c00 */
[----:B------:R-:W-:Y:S02]  /*18a00*/  IADD3 R27, P3, P0, R201, R201, R4 ;  /* 0x000000c9c91b7210 */ /* 0x000fe4000787e004 */
[----:B------:R-:W-:Y:S02]  /*18a10*/  LEA R28, P5, R4, R204, 0x1 ;  /* 0x000000cc041c7211 */ /* 0x000fe400078a08ff */
[----:B------:R-:W-:Y:S02]  /*18a20*/  IADD3.X R2, R202, R202, R11, P3, P0 ;  /* 0x000000caca027210 */ /* 0x000fe40001fe040b */
[----:B------:R-:W-:-:S02]  /*18a30*/  @P2 LEA R32, P3, R27, R204, 0x1 ;  /* 0x000000cc1b202211 */ /* 0x000fc400078608ff */
[CC--:B------:R-:W-:Y:S02]  /*18a40*/  LEA.HI.X R29, R4.reuse, R203.reuse, R11, 0x1, P5 ;  /* 0x000000cb041d7211 */ /* 0x0c0fe400028f0c0b */
[C---:B------:R-:W-:Y:S02]  /*18a50*/  @P2 LEA.HI.X R33, R27.reuse, R203, R2, 0x1, P3 ;  /* 0x000000cb1b212211 */ /* 0x040fe400018f0c02 */
[CC--:B------:R-:W-:Y:S01]  /*18a60*/  @P1 LEA R30, P0, R27.reuse, R204.reuse, 0x1 ;  /* 0x000000cc1b1e1211 */ /* 0x0c0fe200078008ff */
[----:B------:R-:W-:Y:S01]  /*18a70*/  @!PT LDS RZ, [RZ] ;  /* 0x00000000fffff984 */ /* 0x000fe20000000800 */
[----:B------:R-:W-:Y:S01]  /*18a80*/  @!PT LDS RZ, [RZ] ;  /* 0x00000000fffff984 */ /* 0x000fe20000000800 */
[----:B------:R-:W-:Y:S01]  /*18a90*/  @!PT LDS RZ, [RZ] ;  /* 0x00000000fffff984 */ /* 0x000fe20000000800 */
[----:B------:R1:W-:Y:S01]  /*18aa0*/  @!P4 LDGSTS.E.BYPASS.LTC128B.128 [R211+0x6000], [R28.64] ;  /* 0x060000001cd3cfae */ /* 0x0003e2000b901d44 */
[-C--:B------:R-:W-:Y:S02]  /*18ab0*/  @!P4 IADD3 R4, P3, R4, R201.reuse, RZ ;  /* 0x000000c90404c210 */ /* 0x080fe40007f7e0ff */
[CC--:B------:R-:W-:Y:S01]  /*18ac0*/  @!P4 LEA R26, P6, R27.reuse, R204.reuse, 0x1 ;  /* 0x000000cc1b1ac211 */ /* 0x0c0fe200078c08ff */
[----:B------:R1:W-:Y:S01]  /*18ad0*/  @P4 STS.128 [R211+0x6000], RZ ;  /* 0x006000ffd3004388 */ /* 0x0003e20000000c00 */
[----:B------:R-:W-:Y:S01]  /*18ae0*/  IADD3 R0, P5, R27, R201, RZ ;  /* 0x000000c91b007210 */ /* 0x000fe20007fbe0ff */
[----:B------:R-:W-:Y:S01]  /*18af0*/  @!P4 IMAD.X R11, R11, 0x1, R202, P3 ;  /* 0x000000010b0bc824 */ /* 0x000fe200018e06ca */
[CCC-:B------:R-:W-:Y:S01]  /*18b00*/  @P1 LEA.HI.X R31, R27.reuse, R203.reuse, R2.reuse, 0x1, P0 ;  /* 0x000000cb1b1f1211 */ /* 0x1c0fe200000f0c02 */
[----:B------:R-:W-:Y:S01]  /*18b10*/  @!PT LDS RZ, [RZ] ;  /* 0x00000000fffff984 */ /* 0x000fe20000000800 */
[----:B------:R-:W-:Y:S01]  /*18b20*/  @!PT LDS RZ, [RZ] ;  /* 0x00000000fffff984 */ /* 0x000fe20000000800 */
[----:B------:R-:W-:Y:S01]  /*18b30*/  @!PT LDS RZ, [RZ] ;  /* 0x00000000fffff984 */ /* 0x000fe20000000800 */
[----:B------:R1:W-:Y:S01]  /*18b40*/  @P2 LDGSTS.E.BYPASS.LTC128B.128 [R211+0x8000], [R28.64+0x80] ;  /* 0x080000801cd32fae */ /* 0x0003e2000b901d44 */
[----:B------:R-:W-:Y:S01]  /*18b50*/  @!P4 LEA.HI.X R27, R27, R203, R2, 0x1, P6 ;  /* 0x000000cb1b1bc211 */ /* 0x000fe200030f0c02 */
[----:B------:R-:W-:Y:S01]  /*18b60*/  IMAD.X R2, R2, 0x1, R202, P5 ;  /* 0x0000000102027824 */ /* 0x000fe200028e06ca */
[-C--:B------:R-:W-:Y:S01]  /*18b70*/  @!P4 LEA R10, P6, R4, R204.reuse, 0x1 ;  /* 0x000000cc040ac211 */ /* 0x080fe200078c08ff */
[----:B------:R1:W-:Y:S01]  /*18b80*/  @!P2 STS.128 [R211+0x8000], RZ ;  /* 0x008000ffd300a388 */ /* 0x0003e20000000c00 */
[----:B------:R-:W-:-:S02]  /*18b90*/  @!P4 LEA R140, P5, R0, R204, 0x1 ;  /* 0x000000cc008cc211 */ /* 0x000fc400078a08ff */
[-C--:B------:R-:W-:Y:S01]  /*18ba0*/  @!P4 LEA.HI.X R11, R4, R203.reuse, R11, 0x1, P6 ;  /* 0x000000cb040bc211 */ /* 0x080fe200030f0c0b */
[----:B------:R-:W-:Y:S01]  /*18bb0*/  @!PT LDS RZ, [RZ] ;  /* 0x00000000fffff984 */ /* 0x000fe20000000800 */
[----:B------:R-:W-:Y:S01]  /*18bc0*/  @!PT LDS RZ, [RZ] ;  /* 0x00000000fffff984 */ /* 0x000fe20000000800 */
[----:B------:R-:W-:Y:S01]  /*18bd0*/  @!PT LDS RZ, [RZ] ;  /* 0x00000000fffff984 */ /* 0x000fe20000000800 */
[----:B------:R1:W-:Y:S01]  /*18be0*/  @P1 LDGSTS.E.BYPASS.LTC128B.128 [R211+0xa000], [R28.64+0x100] ;  /* 0x0a0001001cd31fae */ /* 0x0003e2000b901d44 */
[CC--:B------:R-:W-:Y:S02]  /*18bf0*/  @P2 LEA R34, P0, R0.reuse, R204.reuse, 0x1 ;  /* 0x000000cc00222211 */ /* 0x0c0fe400078008ff */
[C---:B------:R-:W-:Y:S01]  /*18c00*/  @P1 LEA R142, P3, R0.reuse, R204, 0x1 ;  /* 0x000000cc008e1211 */ /* 0x040fe200078608ff */
[----:B------:R1:W-:Y:S01]  /*18c10*/  @!P1 STS.128 [R211+0xa000], RZ ;  /* 0x00a000ffd3009388 */ /* 0x0003e20000000c00 */
[CC--:B------:R-:W-:Y:S01]  /*18c20*/  @!P4 LEA.HI.X R141, R0.reuse, R203.reuse, R2, 0x1, P5 ;  /* 0x000000cb008dc211 */ /* 0x0c0fe200028f0c02 */
[----:B------:R-:W-:Y:S01]  /*18c30*/  IMAD.MOV.U32 R204, RZ, RZ, R28 ;  /* 0x000000ffffcc7224 */ /* 0x000fe200078e001c */
[CCC-:B------:R-:W-:Y:S01]  /*18c40*/  @P2 LEA.HI.X R35, R0.reuse, R203.reuse, R2.reuse, 0x1, P0 ;  /* 0x000000cb00232211 */ /* 0x1c0fe200000f0c02 */
[----:B------:R-:W-:Y:S01]  /*18c50*/  @!PT LDS RZ, [RZ] ;  /* 0x00000000fffff984 */ /* 0x000fe20000000800 */
[----:B------:R-:W-:Y:S01]  /*18c60*/  @!PT LDS RZ, [RZ] ;  /* 0x00000000fffff984 */ /* 0x000fe20000000800 */
[----:B------:R-:W-:Y:S01]  /*18c70*/  @!PT LDS RZ, [RZ] ;  /* 0x00000000fffff984 */ /* 0x000fe20000000800 */
[----:B------:R1:W-:Y:S01]  /*18c80*/  @!P4 LDGSTS.E.BYPASS.LTC128B.128 [R211+0x6800], [R10.64] ;  /* 0x068000000ad3cfae */ /* 0x0003e2000b901d44 */
[----:B------:R-:W-:Y:S01]  /*18c90*/  @P1 LEA.HI.X R143, R0, R203, R2, 0x1, P3 ;  /* 0x000000cb008f1211 */ /* 0x000fe200018f0c02 */
[----:B------:R-:W-:-:S02]  /*18ca0*/  IMAD.MOV.U32 R203, RZ, RZ, R29 ;  /* 0x000000ffffcb7224 */ /* 0x000fc400078e001d */
        /* <DEDUP_REMOVED lines=42> */
.L_x_1057:
[----:B------:R-:W-:Y:S05]  /*18f50*/  BSYNC B1 ;  /* 0x0000000000017941 */ /* 0x000fea0003800000 */
.L_x_1056:
[----:B------:R-:W-:Y:S01]  /*18f60*/  ULDC.64 UR4, c[0x0][0x118] ;  /* 0x0000460000047ab9 */ /* 0x000fe20000000a00 */
[----:B------:R-:W-:Y:S01]  /*18f70*/  FMNMX.FTZ R0, R132, R5, !PT ;  /* 0x0000000584007209 */ /* 0x000fe20007810000 */
[----:B------:R-:W2:Y:S03]  /*18f80*/  LD.E R151, [R134.64+0xdc] ;  /* 0x0000dc0486977980 */ /* 0x000ea6000c101900 */
[----:B-1----:R-:W-:Y:S01]  /*18f90*/  FMNMX.FTZ R7, R17, R0, !PT ;  /* 0x0000000011077209 */ /* 0x002fe20007810000 */
[----:B------:R-:W-:Y:S01]  /*18fa0*/  LDSM.16.MT88.4 R32, [R196+0xc800] ;  /* 0x00c80000c420783b */ /* 0x000fe20000004200 */
[----:B------:R-:W-:-:S02]  /*18fb0*/  FMNMX.FTZ R0, R3, R18, !PT ;  /* 0x0000001203007209 */ /* 0x000fc40007810000 */
[----:B------:R-:W-:Y:S01]  /*18fc0*/  FMNMX.FTZ R2, R12, R7, !PT ;  /* 0x000000070c027209 */ /* 0x000fe20007810000 */
[----:B------:R-:W-:Y:S01]  /*18fd0*/  LDSM.16.MT88.4 R28, [R195+0xc800] ;  /* 0x00c80000c31c783b */ /* 0x000fe20000004200 */
        /* <DEDUP_REMOVED lines=26> */
[----:B------:R-:W-:-:S03]  /*19180*/  FMNMX.FTZ R0, R136, R9, !PT ;  /* 0x0000000988007209 */ /* 0x000fc60007810000 */
[----:B------:R-:W1:Y:S01]  /*19190*/  SHFL.BFLY PT, R7, R2, 0x2, 0x1f ;  /* 0x0c401f0002077f89 */ /* 0x000e6200000e0000 */
[----:B------:R-:W-:-:S05]  /*191a0*/  FMNMX.FTZ R9, R149, R0, !PT ;  /* 0x0000000095097209 */ /* 0x000fca0007810000 */
[----:B------:R-:W3:Y:S01]  /*191b0*/  SHFL.BFLY PT, R0, R9, 0x2, 0x1f ;  /* 0x0c401f0009007f89 */ /* 0x000ee200000e0000 */
[----:B-1----:R-:W-:-:S05]  /*191c0*/  FMNMX.FTZ R7, R2, R7, !PT ;  /* 0x0000000702077209 */ /* 0x002fca0007810000 */
[----:B------:R-:W1:Y:S01]  /*191d0*/  SHFL.BFLY PT, R146, R7, 0x1, 0x1f ;  /* 0x0c201f0007927f89 */ /* 0x000e6200000e0000 */
[----:B---3--:R-:W-:-:S03]  /*191e0*/  FMNMX.FTZ R0, R9, R0, !PT ;  /* 0x0000000009007209 */ /* 0x008fc60007810000 */
[----:B------:R-:W-:Y:S04]  /*191f0*/  LDSM.16.MT88.4 R8, [R196+0xc000] ;  /* 0x00c00000c408783b */ /* 0x000fe80000004200 */
[----:B------:R-:W3:Y:S01]  /*19200*/  SHFL.BFLY PT, R145, R0, 0x1, 0x1f ;  /* 0x0c201f0000917f89 */ /* 0x000ee200000e0000 */
[----:B-1----:R-:W-:-:S04]  /*19210*/  FMNMX.FTZ R146, R7, R146, !PT ;  /* 0x0000009207927209 */ /* 0x002fc80007810000 */
[----:B------:R-:W-:Y:S02]  /*19220*/  FSETP.NEU.FTZ.AND P1, PT, R146, -INF , PT ;  /* 0xff8000009200780b */ /* 0x000fe40003f3d000 */
[----:B---3--:R-:W-:-:S04]  /*19230*/  FMNMX.FTZ R145, R0, R145, !PT ;  /* 0x0000009100917209 */ /* 0x008fc80007810000 */
[----:B------:R-:W-:-:S04]  /*19240*/  FSETP.NEU.FTZ.AND P0, PT, R145, -INF , PT ;  /* 0xff8000009100780b */ /* 0x000fc80003f1d000 */
[----:B------:R-:W-:-:S05]  /*19250*/  FSEL R6, R145, RZ, P0 ;  /* 0x000000ff91067208 */ /* 0x000fca0000000000 */
[----:B------:R-:W-:Y:S02]  /*19260*/  FADD.FTZ R6, R3, -R6 ;  /* 0x8000000603067221 */ /* 0x000fe40000010000 */
[C---:B--2---:R-:W-:Y:S02]  /*19270*/  FMUL.FTZ R158, R151.reuse, R146 ;  /* 0x00000092979e7220 */ /* 0x044fe40000410000 */
[C---:B------:R-:W-:Y:S02]  /*19280*/  FMUL.FTZ R150, R151.reuse, R145 ;  /* 0x0000009197967220 */ /* 0x040fe40000410000 */
[----:B------:R-:W-:Y:S01]  /*19290*/  FMUL.FTZ R3, R151, R6 ;  /* 0x0000000697037220 */ /* 0x000fe20000410000 */
[----:B------:R-:W-:Y:S02]  /*192a0*/  FSEL R158, R158, RZ, P1 ;  /* 0x000000ff9e9e7208 */ /* 0x000fe40000800000 */
[----:B------:R-:W-:-:S03]  /*192b0*/  FSEL R150, R150, RZ, P0 ;  /* 0x000000ff96967208 */ /* 0x000fc60000000000 */
[-CC-:B------:R-:W-:Y:S01]  /*192c0*/  FFMA.FTZ R142, R12, R151.reuse, -R158.reuse ;  /* 0x000000970c8e7223 */ /* 0x180fe2000001089e */
[----:B------:R-:W1:Y:S01]  /*192d0*/  MUFU.EX2 R3, R3 ;  /* 0x0000000300037308 */ /* 0x000e620000000800 */
[-C--:B------:R-:W-:Y:S02]  /*192e0*/  FFMA.FTZ R141, R13, R151.reuse, -R158 ;  /* 0x000000970d8d7223 */ /* 0x080fe4000001089e */
[-CC-:B------:R-:W-:Y:S02]  /*192f0*/  FFMA.FTZ R0, R14, R151.reuse, -R150.reuse ;  /* 0x000000970e007223 */ /* 0x180fe40000010896 */
[-C--:B------:R-:W-:Y:S02]  /*19300*/  FFMA.FTZ R147, R15, R151.reuse, -R150 ;  /* 0x000000970f937223 */ /* 0x080fe40000010896 */
[----:B------:R-:W2:Y:S01]  /*19310*/  LDSM.16.MT88.4 R12, [R197+0xc000] ;  /* 0x00c00000c50c783b */ /* 0x000ea20000004200 */
[-CC-:B------:R-:W-:Y:S01]  /*19320*/  FFMA.FTZ R144, R5, R151.reuse, -R158.reuse ;  /* 0x0000009705907223 */ /* 0x180fe2000001089e */
[----:B------:R-:W-:Y:S01]  /*19330*/  FSEL R5, R146, RZ, P1 ;  /* 0x000000ff92057208 */ /* 0x000fe20000800000 */
[-C--:B------:R-:W-:Y:S01]  /*19340*/  FFMA.FTZ R143, R17, R151.reuse, -R158 ;  /* 0x00000097118f7223 */ /* 0x080fe2000001089e */
[----:B------:R-:W-:Y:S01]  /*19350*/  MUFU.EX2 R142, R142 ;  /* 0x0000008e008e7308 */ /* 0x000fe20000000800 */
[----:B------:R-:W-:-:S02]  /*19360*/  FFMA.FTZ R140, R18, R151, -R150 ;  /* 0x00000097128c7223 */ /* 0x000fc40000010896 */
[----:B------:R-:W-:Y:S02]  /*19370*/  FADD.FTZ R4, R132, -R5 ;  /* 0x8000000584047221 */ /* 0x000fe40000010000 */
[----:B------:R-:W-:Y:S01]  /*19380*/  FFMA.FTZ R2, R19, R151, -R150 ;  /* 0x0000009713027223 */ /* 0x000fe20000010896 */
[----:B------:R-:W-:Y:S01]  /*19390*/  LDSM.16.MT88.4 R132, [R197+0xc800] ;  /* 0x00c80000c584783b */ /* 0x000fe20000004200 */
[----:B------:R-:W-:Y:S01]  /*193a0*/  FMUL.FTZ R148, R151, R4 ;  /* 0x0000000497947220 */ /* 0x000fe20000410000 */
[----:B------:R-:W-:Y:S01]  /*193b0*/  MUFU.EX2 R144, R144 ;  /* 0x0000009000907308 */ /* 0x000fe20000000800 */
[-C--:B-1----:R-:W-:Y:S01]  /*193c0*/  FMUL.FTZ R38, R38, R3.reuse ;  /* 0x0000000326267220 */ /* 0x082fe20000410000 */
[----:B------:R-:W1:Y:S01]  /*193d0*/  LDSM.16.MT88.4 R16, [R198+0xc000] ;  /* 0x00c00000c610783b */ /* 0x000e620000004200 */
[-C--:B------:R-:W-:Y:S02]  /*193e0*/  FMUL.FTZ R39, R39, R3.reuse ;  /* 0x0000000327277220 */ /* 0x080fe40000410000 */
[----:B------:R-:W-:-:S02]  /*193f0*/  FMUL.FTZ R42, R42, R3 ;  /* 0x000000032a2a7220 */ /* 0x000fc40000410000 */
[-C--:B------:R-:W-:Y:S01]  /*19400*/  FMUL.FTZ R43, R43, R3.reuse ;  /* 0x000000032b2b7220 */ /* 0x080fe20000410000 */
[----:B------:R-:W3:Y:S01]  /*19410*/  MUFU.EX2 R143, R143 ;  /* 0x0000008f008f7308 */ /* 0x000ee20000000800 */
[-C--:B------:R-:W-:Y:S02]  /*19420*/  FMUL.FTZ R130, R130, R3.reuse ;  /* 0x0000000382827220 */ /* 0x080fe40000410000 */
[-C--:B------:R-:W-:Y:S02]  /*19430*/  FMUL.FTZ R131, R131, R3.reuse ;  /* 0x0000000383837220 */ /* 0x080fe40000410000 */
[-C--:B------:R-:W-:Y:S02]  /*19440*/  FMUL.FTZ R126, R126, R3.reuse ;  /* 0x000000037e7e7220 */ /* 0x080fe40000410000 */
[-C--:B------:R-:W-:Y:S01]  /*19450*/  FMUL.FTZ R127, R127, R3.reuse ;  /* 0x000000037f7f7220 */ /* 0x080fe20000410000 */
[----:B------:R-:W4:Y:S01]  /*19460*/  MUFU.EX2 R141, R141 ;  /* 0x0000008d008d7308 */ /* 0x000f220000000800 */
[----:B------:R-:W-:-:S02]  /*19470*/  FMUL.FTZ R46, R46, R3 ;  /* 0x000000032e2e7220 */ /* 0x000fc40000410000 */
[-C--:B------:R-:W-:Y:S02]  /*19480*/  FMUL.FTZ R47, R47, R3.reuse ;  /* 0x000000032f2f7220 */ /* 0x080fe40000410000 */
[-C--:B------:R-:W-:Y:S02]  /*19490*/  FMUL.FTZ R50, R50, R3.reuse ;  /* 0x0000000332327220 */ /* 0x080fe40000410000 */
[-C--:B------:R-:W-:Y:S01]  /*194a0*/  FMUL.FTZ R51, R51, R3.reuse ;  /* 0x0000000333337220 */ /* 0x080fe20000410000 */
[----:B------:R-:W-:Y:S01]  /*194b0*/  MUFU.EX2 R140, R140 ;  /* 0x0000008c008c7308 */ /* 0x000fe20000000800 */
[----:B---3--:R-:W-:Y:S01]  /*194c0*/  F2FP.BF16.PACK_AB R4, R143, R144 ;  /* 0x000000908f04723e */ /* 0x008fe200000010ff */
[-C--:B------:R-:W-:Y:S02]  /*194d0*/  FMUL.FTZ R62, R62, R3.reuse ;  /* 0x000000033e3e7220 */ /* 0x080fe40000410000 */
[-C--:B------:R-:W-:Y:S02]  /*194e0*/  FMUL.FTZ R63, R63, R3.reuse ;  /* 0x000000033f3f7220 */ /* 0x080fe40000410000 */
[----:B------:R-:W-:-:S02]  /*194f0*/  FMUL.FTZ R66, R66, R3 ;  /* 0x0000000342427220 */ /* 0x000fc40000410000 */
[----:B------:R-:W3:Y:S01]  /*19500*/  MUFU.EX2 R2, R2 ;  /* 0x0000000200027308 */ /* 0x000ee20000000800 */
[----:B----4-:R-:W-:Y:S01]  /*19510*/  F2FP.BF16.PACK_AB R6, R141, R142 ;  /* 0x0000008e8d06723e */ /* 0x010fe200000010ff */
[-C--:B------:R-:W-:Y:S02]  /*19520*/  FMUL.FTZ R67, R67, R3.reuse ;  /* 0x0000000343437220 */ /* 0x080fe40000410000 */
[-C--:B------:R-:W-:Y:S02]  /*19530*/  FMUL.FTZ R54, R54, R3.reuse ;  /* 0x0000000336367220 */ /* 0x080fe40000410000 */
[-C--:B------:R-:W-:Y:S02]  /*19540*/  FMUL.FTZ R55, R55, R3.reuse ;  /* 0x0000000337377220 */ /* 0x080fe40000410000 */
[----:B------:R-:W-:Y:S01]  /*19550*/  MUFU.EX2 R0, R0 ;  /* 0x0000000000007308 */ /* 0x000fe20000000800 */
[-C--:B------:R-:W-:Y:S02]  /*19560*/  FMUL.FTZ R58, R58, R3.reuse ;  /* 0x000000033a3a7220 */ /* 0x080fe40000410000 */
[----:B------:R-:W-:-:S02]  /*19570*/  FMUL.FTZ R59, R59, R3 ;  /* 0x000000033b3b7220 */ /* 0x000fc40000410000 */
[-C--:B------:R-:W-:Y:S02]  /*19580*/  FMUL.FTZ R70, R70, R3.reuse ;  /* 0x0000000346467220 */ /* 0x080fe40000410000 */
[-C--:B------:R-:W-:Y:S01]  /*19590*/  FMUL.FTZ R71, R71, R3.reuse ;  /* 0x0000000347477220 */ /* 0x080fe20000410000 */
[----:B------:R-:W4:Y:S01]  /*195a0*/  MUFU.EX2 R147, R147 ;  /* 0x0000009300937308 */ /* 0x000f220000000800 */
[----:B---3--:R-:W-:Y:S01]  /*195b0*/  F2FP.BF16.PACK_AB R5, R2, R140 ;  /* 0x0000008c0205723e */ /* 0x008fe200000010ff */
[-C--:B------:R-:W-:Y:S02]  /*195c0*/  FMUL.FTZ R74, R74, R3.reuse ;  /* 0x000000034a4a7220 */ /* 0x080fe40000410000 */
[-C--:B------:R-:W-:Y:S02]  /*195d0*/  FMUL.FTZ R75, R75, R3.reuse ;  /* 0x000000034b4b7220 */ /* 0x080fe40000410000 */
[-C--:B------:R-:W-:Y:S02]  /*195e0*/  FMUL.FTZ R86, R86, R3.reuse ;  /* 0x0000000356567220 */ /* 0x080fe40000410000 */
[----:B------:R-:W3:Y:S01]  /*195f0*/  MUFU.EX2 R148, R148 ;  /* 0x0000009400947308 */ /* 0x000ee20000000800 */
[----:B------:R-:W-:-:S02]  /*19600*/  FMUL.FTZ R87, R87, R3 ;  /* 0x0000000357577220 */ /* 0x000fc40000410000 */
[-C--:B------:R-:W-:Y:S02]  /*19610*/  FMUL.FTZ R90, R90, R3.reuse ;  /* 0x000000035a5a7220 */ /* 0x080fe40000410000 */
[-C--:B------:R-:W-:Y:S02]  /*19620*/  FMUL.FTZ R91, R91, R3.reuse ;  /* 0x000000035b5b7220 */ /* 0x080fe40000410000 */
[-C--:B------:R-:W-:Y:S01]  /*19630*/  FMUL.FTZ R78, R78, R3.reuse ;  /* 0x000000034e4e7220 */ /* 0x080fe20000410000 */
[----:B----4-:R-:W-:Y:S01]  /*19640*/  F2FP.BF16.PACK_AB R7, R147, R0 ;  /* 0x000000009307723e */ /* 0x010fe200000010ff */
[-C--:B------:R-:W-:Y:S02]  /*19650*/  FMUL.FTZ R79, R79, R3.reuse ;  /* 0x000000034f4f7220 */ /* 0x080fe40000410000 */
[-C--:B------:R-:W-:Y:S02]  /*19660*/  FMUL.FTZ R82, R82, R3.reuse ;  /* 0x0000000352527220 */ /* 0x080fe40000410000 */
[----:B------:R-:W-:-:S02]  /*19670*/  FMUL.FTZ R83, R83, R3 ;  /* 0x0000000353537220 */ /* 0x000fc40000410000 */
[----:B------:R-:W-:Y:S02]  /*19680*/  FMUL.FTZ R94, R94, R3 ;  /* 0x000000035e5e7220 */ /* 0x000fe40000410000 */
[-C--:B---3--:R-:W-:Y:S02]  /*19690*/  FMUL.FTZ R36, R36, R148.reuse ;  /* 0x0000009424247220 */ /* 0x088fe40000410000 */
[-C--:B------:R-:W-:Y:S02]  /*196a0*/  FMUL.FTZ R37, R37, R148.reuse ;  /* 0x0000009425257220 */ /* 0x080fe40000410000 */
[-C--:B------:R-:W-:Y:S02]  /*196b0*/  FMUL.FTZ R40, R40, R148.reuse ;  /* 0x0000009428287220 */ /* 0x080fe40000410000 */
[-C--:B------:R-:W-:Y:S02]  /*196c0*/  FMUL.FTZ R41, R41, R148.reuse ;  /* 0x0000009429297220 */ /* 0x080fe40000410000 */
[-C--:B------:R-:W-:Y:S01]  /*196d0*/  FMUL.FTZ R128, R128, R148.reuse ;  /* 0x0000009480807220 */ /* 0x080fe20000410000 */
[----:B--2---:R-:W-:Y:S01]  /*196e0*/  HMMA.16816.F32.BF16 R36, R4, R12, R36 ;  /* 0x0000000c0424723c */ /* 0x004fe20000041824 */
[----:B------:R-:W-:-:S02]  /*196f0*/  FMUL.FTZ R129, R129, R148 ;  /* 0x0000009481817220 */ /* 0x000fc40000410000 */
[-C--:B------:R-:W-:Y:S02]  /*19700*/  FMUL.FTZ R124, R124, R148.reuse ;  /* 0x000000947c7c7220 */ /* 0x080fe40000410000 */
[-C--:B------:R-:W-:Y:S02]  /*19710*/  FMUL.FTZ R125, R125, R148.reuse ;  /* 0x000000947d7d7220 */ /* 0x080fe40000410000 */
[-C--:B------:R-:W-:Y:S01]  /*19720*/  FMUL.FTZ R44, R44, R148.reuse ;  /* 0x000000942c2c7220 */ /* 0x080fe20000410000 */
[----:B------:R-:W-:Y:S01]  /*19730*/  HMMA.16816.F32.BF16 R40, R4, R14, R40 ;  /* 0x0000000e0428723c */ /* 0x000fe20000041828 */
[----:B------:R-:W2:Y:S01]  /*19740*/  LDSM.16.MT88.4 R12, [R198+0xe000] ;  /* 0x00e00000c60c783b */ /* 0x000ea20000004200 */
[-C--:B------:R-:W-:Y:S02]  /*19750*/  FMUL.FTZ R45, R45, R148.reuse ;  /* 0x000000942d2d7220 */ /* 0x080fe40000410000 */
[-C--:B------:R-:W-:Y:S02]  /*19760*/  FMUL.FTZ R48, R48, R148.reuse ;  /* 0x0000009430307220 */ /* 0x080fe40000410000 */
[----:B------:R-:W-:-:S02]  /*19770*/  FMUL.FTZ R49, R49, R148 ;  /* 0x0000009431317220 */ /* 0x000fc40000410000 */
[C---:B-1----:R-:W-:Y:S01]  /*19780*/  HMMA.16816.F32.BF16 R128, R4.reuse, R16, R128 ;  /* 0x000000100480723c */ /* 0x042fe20000041880 */
[-C--:B------:R-:W-:Y:S02]  /*19790*/  FMUL.FTZ R60, R60, R148.reuse ;  /* 0x000000943c3c7220 */ /* 0x080fe40000410000 */
[-C--:B------:R-:W-:Y:S02]  /*197a0*/  FMUL.FTZ R61, R61, R148.reuse ;  /* 0x000000943d3d7220 */ /* 0x080fe40000410000 */
[-C--:B------:R-:W-:Y:S02]  /*197b0*/  FMUL.FTZ R64, R64, R148.reuse ;  /* 0x0000009440407220 */ /* 0x080fe40000410000 */
[-C--:B------:R-:W-:Y:S01]  /*197c0*/  FMUL.FTZ R65, R65, R148.reuse ;  /* 0x0000009441417220 */ /* 0x080fe20000410000 */
[----:B------:R-:W-:Y:S01]  /*197d0*/  HMMA.16816.F32.BF16 R124, R4, R18, R124 ;  /* 0x00000012047c723c */ /* 0x000fe2000004187c */
[----:B------:R-:W1:Y:S01]  /*197e0*/  LDSM.16.MT88.4 R16, [R195+0xc000] ;  /* 0x00c00000c310783b */ /* 0x000e620000004200 */
[----:B------:R-:W-:-:S02]  /*197f0*/  FMUL.FTZ R52, R52, R148 ;  /* 0x0000009434347220 */ /* 0x000fc40000410000 */
[-C--:B------:R-:W-:Y:S02]  /*19800*/  FMUL.FTZ R53, R53, R148.reuse ;  /* 0x0000009435357220 */ /* 0x080fe40000410000 */
[-C--:B------:R-:W-:Y:S02]  /*19810*/  FMUL.FTZ R56, R56, R148.reuse ;  /* 0x0000009438387220 */ /* 0x080fe40000410000 */
[C---:B------:R-:W-:Y:S01]  /*19820*/  HMMA.16816.F32.BF16 R44, R4.reuse, R8, R44 ;  /* 0x00000008042c723c */ /* 0x040fe2000004182c */
[-C--:B------:R-:W-:Y:S02]  /*19830*/  FMUL.FTZ R57, R57, R148.reuse ;  /* 0x0000009439397220 */ /* 0x080fe40000410000 */
[-C--:B------:R-:W-:Y:S02]  /*19840*/  FMUL.FTZ R68, R68, R148.reuse ;  /* 0x0000009444447220 */ /* 0x080fe40000410000 */
[-C--:B------:R-:W-:Y:S02]  /*19850*/  FMUL.FTZ R69, R69, R148.reuse ;  /* 0x0000009445457220 */ /* 0x080fe40000410000 */
[-C--:B------:R-:W-:Y:S01]  /*19860*/  FMUL.FTZ R72, R72, R148.reuse ;  /* 0x0000009448487220 */ /* 0x080fe20000410000 */
[----:B------:R-:W-:Y:S01]  /*19870*/  HMMA.16816.F32.BF16 R48, R4, R10, R48 ;  /* 0x0000000a0430723c */ /* 0x000fe20000041830 */
[----:B------:R-:W3:Y:S01]  /*19880*/  LDSM.16.MT88.4 R8, [R197+0xe000] ;  /* 0x00e00000c508783b */ /* 0x000ee20000004200 */
[----:B------:R-:W-:-:S02]  /*19890*/  FMUL.FTZ R73, R73, R148 ;  /* 0x0000009449497220 */ /* 0x000fc40000410000 */
[-C--:B------:R-:W-:Y:S02]  /*198a0*/  FMUL.FTZ R84, R84, R148.reuse ;  /* 0x0000009454547220 */ /* 0x080fe40000410000 */
[-C--:B------:R-:W-:Y:S02]  /*198b0*/  FMUL.FTZ R85, R85, R148.reuse ;  /* 0x0000009455557220 */ /* 0x080fe40000410000 */
[-C--:B------:R-:W-:Y:S01]  /*198c0*/  FMUL.FTZ R88, R88, R148.reuse ;  /* 0x0000009458587220 */ /* 0x080fe20000410000 */
[----:B--2---:R-:W-:Y:S01]  /*198d0*/  HMMA.16816.F32.BF16 R60, R4, R12, R60 ;  /* 0x0000000c043c723c */ /* 0x004fe2000004183c */
[-C--:B------:R-:W-:Y:S02]  /*198e0*/  FMUL.FTZ R89, R89, R148.reuse ;  /* 0x0000009459597220 */ /* 0x080fe40000410000 */
[-C--:B------:R-:W-:Y:S02]  /*198f0*/  FMUL.FTZ R76, R76, R148.reuse ;  /* 0x000000944c4c7220 */ /* 0x080fe40000410000 */
[----:B------:R-:W-:-:S02]  /*19900*/  FMUL.FTZ R77, R77, R148 ;  /* 0x000000944d4d7220 */ /* 0x000fc40000410000 */
[-C--:B------:R-:W-:Y:S01]  /*19910*/  FMUL.FTZ R80, R80, R148.reuse ;  /* 0x0000009450507220 */ /* 0x080fe20000410000 */
[C---:B------:R-:W-:Y:S01]  /*19920*/  HMMA.16816.F32.BF16 R64, R4.reuse, R14, R64 ;  /* 0x0000000e0440723c */ /* 0x040fe20000041840 */
[----:B------:R-:W2:Y:S01]  /*19930*/  LDSM.16.MT88.4 R12, [R195+0xe000] ;  /* 0x00e00000c30c783b */ /* 0x000ea20000004200 */
[-C--:B------:R-:W-:Y:S02]  /*19940*/  FMUL.FTZ R81, R81, R148.reuse ;  /* 0x0000009451517220 */ /* 0x080fe40000410000 */
[-C--:B------:R-:W-:Y:S02]  /*19950*/  FMUL.FTZ R92, R92, R148.reuse ;  /* 0x000000945c5c7220 */ /* 0x080fe40000410000 */
[----:B------:R-:W-:Y:S02]  /*19960*/  FMUL.FTZ R93, R93, R148 ;  /* 0x000000945d5d7220 */ /* 0x000fe40000410000 */
[----:B-1----:R-:W-:Y:S01]  /*19970*/  HMMA.16816.F32.BF16 R52, R4, R16, R52 ;  /* 0x000000100434723c */ /* 0x002fe20000041834 */
[----:B------:R-:W-:-:S02]  /*19980*/  FMUL.FTZ R95, R95, R3 ;  /* 0x000000035f5f7220 */ /* 0x000fc40000410000 */
[-C--:B------:R-:W-:Y:S02]  /*19990*/  FMUL.FTZ R96, R96, R148.reuse ;  /* 0x0000009460607220 */ /* 0x080fe40000410000 */
[-C--:B------:R-:W-:Y:S02]  /*199a0*/  FMUL.FTZ R97, R97, R148.reuse ;  /* 0x0000009461617220 */ /* 0x080fe40000410000 */
[-C--:B------:R-:W-:Y:S01]  /*199b0*/  FMUL.FTZ R98, R98, R3.reuse ;  /* 0x0000000362627220 */ /* 0x080fe20000410000 */
[----:B------:R-:W-:Y:S01]  /*199c0*/  HMMA.16816.F32.BF16 R56, R4, R18, R56 ;  /* 0x000000120438723c */ /* 0x000fe20000041838 */
[----:B------:R-:W1:Y:S01]  /*199d0*/  LDSM.16.MT88.4 R16, [R196+0xe000] ;  /* 0x00e00000c410783b */ /* 0x000e620000004200 */
[----:B------:R-:W-:Y:S02]  /*199e0*/  FMUL.FTZ R99, R99, R3 ;  /* 0x0000000363637220 */ /* 0x000fe40000410000 */
[-C--:B------:R-:W-:Y:S02]  /*199f0*/  FMUL.FTZ R104, R104, R148.reuse ;  /* 0x0000009468687220 */ /* 0x080fe40000410000 */
[----:B------:R-:W-:-:S02]  /*19a00*/  FMUL.FTZ R105, R105, R148 ;  /* 0x0000009469697220 */ /* 0x000fc40000410000 */
[C---:B---3--:R-:W-:Y:S01]  /*19a10*/  HMMA.16816.F32.BF16 R68, R4.reuse, R8, R68 ;  /* 0x000000080444723c */ /* 0x048fe20000041844 */
[-C--:B------:R-:W-:Y:S02]  /*19a20*/  FMUL.FTZ R106, R106, R3.reuse ;  /* 0x000000036a6a7220 */ /* 0x080fe40000410000 */
[-C--:B------:R-:W-:Y:S02]  /*19a30*/  FMUL.FTZ R107, R107, R3.reuse ;  /* 0x000000036b6b7220 */ /* 0x080fe40000410000 */
[-C--:B------:R-:W-:Y:S02]  /*19a40*/  FMUL.FTZ R108, R108, R148.reuse ;  /* 0x000000946c6c7220 */ /* 0x080fe40000410000 */
[----:B------:R-:W-:Y:S01]  /*19a50*/  FMUL.FTZ R109, R109, R148 ;  /* 0x000000946d6d7220 */ /* 0x000fe20000410000 */
[----:B------:R-:W-:Y:S01]  /*19a60*/  HMMA.16816.F32.BF16 R72, R4, R10, R72 ;  /* 0x0000000a0448723c */ /* 0x000fe20000041848 */
[----:B------:R-:W3:Y:S01]  /*19a70*/  LDSM.16.MT88.4 R8, [R198+0x10000] ;  /* 0x01000000c608783b */ /* 0x000ee20000004200 */
[----:B------:R-:W-:-:S02]  /*19a80*/  FMUL.FTZ R110, R110, R3 ;  /* 0x000000036e6e7220 */ /* 0x000fc40000410000 */
[----:B------:R-:W-:Y:S02]  /*19a90*/  FMUL.FTZ R111, R111, R3 ;  /* 0x000000036f6f7220 */ /* 0x000fe40000410000 */
[-C--:B------:R-:W-:Y:S02]  /*19aa0*/  FFMA.FTZ R162, R157, R151.reuse, -R158 ;  /* 0x000000979da27223 */ /* 0x080fe4000001089e */
[-C--:B------:R-:W-:Y:S01]  /*19ab0*/  FFMA.FTZ R166, R159, R151.reuse, -R150 ;  /* 0x000000979fa67223 */ /* 0x080fe20000010896 */
[C---:B--2---:R-:W-:Y:S01]  /*19ac0*/  HMMA.16816.F32.BF16 R84, R4.reuse, R12, R84 ;  /* 0x0000000c0454723c */ /* 0x044fe20000041854 */
[-CC-:B------:R-:W-:Y:S02]  /*19ad0*/  FFMA.FTZ R153, R25, R151.reuse, -R158.reuse ;  /* 0x0000009719997223 */ /* 0x180fe4000001089e */
[-CC-:B------:R-:W-:Y:S01]  /*19ae0*/  FFMA.FTZ R155, R24, R151.reuse, -R158.reuse ;  /* 0x00000097189b7223 */ /* 0x180fe2000001089e */
[----:B------:R-:W-:Y:S01]  /*19af0*/  MUFU.EX2 R162, R162 ;  /* 0x000000a200a27308 */ /* 0x000fe20000000800 */
[-C--:B------:R-:W-:Y:S01]  /*19b00*/  FFMA.FTZ R164, R23, R151.reuse, -R158 ;  /* 0x0000009717a47223 */ /* 0x080fe2000001089e */
[----:B------:R-:W-:Y:S01]  /*19b10*/  LDSM.16.MT88.4 R24, [R198+0xe800] ;  /* 0x00e80000c618783b */ /* 0x000fe20000004200 */
[-CC-:B------:R-:W-:Y:S01]  /*19b20*/  FFMA.FTZ R157, R22, R151.reuse, -R150.reuse ;  /* 0x00000097169d7223 */ /* 0x180fe20000010896 */
[C---:B------:R-:W-:Y:S01]  /*19b30*/  HMMA.16816.F32.BF16 R88, R4.reuse, R14, R88 ;  /* 0x0000000e0458723c */ /* 0x040fe20000041858 */
[-CC-:B------:R-:W-:Y:S01]  /*19b40*/  FFMA.FTZ R159, R21, R151.reuse, -R150.reuse ;  /* 0x00000097159f7223 */ /* 0x180fe20000010896 */
[----:B------:R-:W2:Y:S01]  /*19b50*/  LDSM.16.MT88.4 R12, [R196+0x10000] ;  /* 0x01000000c40c783b */ /* 0x000ea20000004200 */
[----:B------:R-:W-:Y:S01]  /*19b60*/  FFMA.FTZ R168, R20, R151, -R150 ;  /* 0x0000009714a87223 */ /* 0x000fe20000010896 */
[----:B------:R-:W4:Y:S01]  /*19b70*/  MUFU.EX2 R153, R153 ;  /* 0x0000009900997308 */ /* 0x000f220000000800 */
[-C--:B------:R-:W-:Y:S01]  /*19b80*/  FMUL.FTZ R100, R100, R148.reuse ;  /* 0x0000009464647220 */ /* 0x080fe20000410000 */
[----:B------:R-:W-:Y:S01]  /*19b90*/  LDSM.16.MT88.4 R20, [R197+0xe800] ;  /* 0x00e80000c514783b */ /* 0x000fe20000004200 */
[----:B------:R-:W-:Y:S01]  /*19ba0*/  FMUL.FTZ R101, R101, R148 ;  /* 0x0000009465657220 */ /* 0x000fe20000410000 */
[----:B-1----:R-:W-:Y:S01]  /*19bb0*/  HMMA.16816.F32.BF16 R76, R4, R16, R76 ;  /* 0x00000010044c723c */ /* 0x002fe2000004184c */
[----:B------:R-:W-:-:S02]  /*19bc0*/  FMUL.FTZ R102, R102, R3 ;  /* 0x0000000366667220 */ /* 0x000fc40000410000 */
[-C--:B------:R-:W-:Y:S01]  /*19bd0*/  FMUL.FTZ R103, R103, R3.reuse ;  /* 0x0000000367677220 */ /* 0x080fe20000410000 */
[----:B------:R-:W-:Y:S01]  /*19be0*/  MUFU.EX2 R155, R155 ;  /* 0x0000009b009b7308 */ /* 0x000fe20000000800 */
[-C--:B------:R-:W-:Y:S02]  /*19bf0*/  FMUL.FTZ R120, R120, R148.reuse ;  /* 0x0000009478787220 */ /* 0x080fe40000410000 */
[----:B------:R-:W-:Y:S01]  /*19c00*/  FMUL.FTZ R121, R121, R148 ;  /* 0x0000009479797220 */ /* 0x000fe20000410000 */
[----:B------:R-:W-:Y:S01]  /*19c10*/  HMMA.16816.F32.BF16 R80, R4, R18, R80 ;  /* 0x000000120450723c */ /* 0x000fe20000041850 */
[----:B------:R-:W1:Y:S01]  /*19c20*/  LDSM.16.MT88.4 R16, [R197+0x10000] ;  /* 0x01000000c510783b */ /* 0x000e620000004200 */
[-C--:B------:R-:W-:Y:S02]  /*19c30*/  FMUL.FTZ R122, R122, R3.reuse ;  /* 0x000000037a7a7220 */ /* 0x080fe40000410000 */
[----:B------:R-:W-:Y:S01]  /*19c40*/  MUFU.EX2 R164, R164 ;  /* 0x000000a400a47308 */ /* 0x000fe20000000800 */
[----:B------:R-:W-:-:S02]  /*19c50*/  FMUL.FTZ R123, R123, R3 ;  /* 0x000000037b7b7220 */ /* 0x000fc40000410000 */
[-C--:B------:R-:W-:Y:S01]  /*19c60*/  FMUL.FTZ R116, R116, R148.reuse ;  /* 0x0000009474747220 */ /* 0x080fe20000410000 */
[C---:B---3--:R-:W-:Y:S01]  /*19c70*/  HMMA.16816.F32.BF16 R92, R4.reuse, R8, R92 ;  /* 0x00000008045c723c */ /* 0x048fe2000004185c */
[-C--:B------:R-:W-:Y:S02]  /*19c80*/  FMUL.FTZ R117, R117, R148.reuse ;  /* 0x0000009475757220 */ /* 0x080fe40000410000 */
[-C--:B------:R-:W-:Y:S01]  /*19c90*/  FMUL.FTZ R118, R118, R3.reuse ;  /* 0x0000000376767220 */ /* 0x080fe20000410000 */
[----:B------:R-:W-:Y:S01]  /*19ca0*/  MUFU.EX2 R157, R157 ;  /* 0x0000009d009d7308 */ /* 0x000fe20000000800 */
[----:B------:R-:W-:Y:S02]  /*19cb0*/  FMUL.FTZ R119, R119, R3 ;  /* 0x0000000377777220 */ /* 0x000fe40000410000 */
[-C--:B------:R-:W-:Y:S01]  /*19cc0*/  FMUL.FTZ R112, R112, R148.reuse ;  /* 0x0000009470707220 */ /* 0x080fe20000410000 */
[----:B------:R-:W-:Y:S01]  /*19cd0*/  HMMA.16816.F32.BF16 R96, R4, R10, R96 ;  /* 0x0000000a0460723c */ /* 0x000fe20000041860 */
[----:B------:R-:W3:Y:S01]  /*19ce0*/  LDSM.16.MT88.4 R8, [R195+0x10000] ;  /* 0x01000000c308783b */ /* 0x000ee20000004200 */
[----:B------:R-:W-:-:S02]  /*19cf0*/  FMUL.FTZ R113, R113, R148 ;  /* 0x0000009471717220 */ /* 0x000fc40000410000 */
[----:B------:R-:W5:Y:S01]  /*19d00*/  MUFU.EX2 R166, R166 ;  /* 0x000000a600a67308 */ /* 0x000f620000000800 */
[-C--:B------:R-:W-:Y:S02]  /*19d10*/  FMUL.FTZ R114, R114, R3.reuse ;  /* 0x0000000372727220 */ /* 0x080fe40000410000 */
[----:B------:R-:W-:Y:S02]  /*19d20*/  FMUL.FTZ R115, R115, R3 ;  /* 0x0000000373737220 */ /* 0x000fe40000410000 */
[-CC-:B------:R-:W-:Y:S01]  /*19d30*/  FFMA.FTZ R175, R171, R151.reuse, -R158.reuse ;  /* 0x00000097abaf7223 */ /* 0x180fe2000001089e */
[----:B--2---:R-:W-:Y:S01]  /*19d40*/  HMMA.16816.F32.BF16 R104, R4, R12, R104 ;  /* 0x0000000c0468723c */ /* 0x004fe20000041868 */
[-CC-:B------:R-:W-:Y:S01]  /*19d50*/  FFMA.FTZ R170, R170, R151.reuse, -R158.reuse ;  /* 0x00000097aaaa7223 */ /* 0x180fe2000001089e */
[----:B------:R-:W-:Y:S01]  /*19d60*/  MUFU.EX2 R159, R159 ;  /* 0x0000009f009f7308 */ /* 0x000fe20000000800 */
[-CC-:B------:R-:W-:Y:S02]  /*19d70*/  FFMA.FTZ R171, R173, R151.reuse, -R158.reuse ;  /* 0x00000097adab7223 */ /* 0x180fe4000001089e */
[----:B------:R-:W-:-:S02]  /*19d80*/  FFMA.FTZ R172, R172, R151, -R158 ;  /* 0x00000097acac7223 */ /* 0x000fc4000001089e */
[-CC-:B------:R-:W-:Y:S01]  /*19d90*/  FFMA.FTZ R165, R165, R151.reuse, -R150.reuse ;  /* 0x00000097a5a57223 */ /* 0x180fe20000010896 */
[C---:B------:R-:W-:Y:S01]  /*19da0*/  HMMA.16816.F32.BF16 R108, R4.reuse, R14, R108 ;  /* 0x0000000e046c723c */ /* 0x040fe2000004186c */
[----:B------:R-:W2:Y:S01]  /*19db0*/  LDSM.16.MT88.4 R12, [R198+0xc800] ;  /* 0x00c80000c60c783b */ /* 0x000ea20000004200 */
[----:B------:R-:W2:Y:S01]  /*19dc0*/  MUFU.EX2 R168, R168 ;  /* 0x000000a800a87308 */ /* 0x000ea20000000800 */
[-CC-:B------:R-:W-:Y:S02]  /*19dd0*/  FFMA.FTZ R174, R169, R151.reuse, -R150.reuse ;  /* 0x00000097a9ae7223 */ /* 0x180fe40000010896 */
[-CC-:B------:R-:W-:Y:S02]  /*19de0*/  FFMA.FTZ R167, R167, R151.reuse, -R150.reuse ;  /* 0x00000097a7a77223 */ /* 0x180fe40000010896 */
[-C--:B------:R-:W-:Y:S01]  /*19df0*/  FFMA.FTZ R216, R163, R151.reuse, -R150 ;  /* 0x00000097a3d87223 */ /* 0x080fe20000010896 */
[----:B-1----:R-:W-:Y:S01]  /*19e00*/  HMMA.16816.F32.BF16 R100, R4, R16, R100 ;  /* 0x000000100464723c */ /* 0x002fe20000041864 */
[-CC-:B------:R-:W-:Y:S01]  /*19e10*/  FFMA.FTZ R163, R139, R151.reuse, -R158.reuse ;  /* 0x000000978ba37223 */ /* 0x180fe2000001089e */
[----:B------:R-:W1:Y:S01]  /*19e20*/  MUFU.EX2 R170, R170 ;  /* 0x000000aa00aa7308 */ /* 0x000e620000000800 */
[----:B------:R-:W-:-:S02]  /*19e30*/  FFMA.FTZ R156, R156, R151, -R158 ;  /* 0x000000979c9c7223 */ /* 0x000fc4000001089e */
[-CC-:B------:R-:W-:Y:S02]  /*19e40*/  FFMA.FTZ R154, R154, R151.reuse, -R158.reuse ;  /* 0x000000979a9a7223 */ /* 0x180fe4000001089e */
[-C--:B------:R-:W-:Y:S01]  /*19e50*/  FFMA.FTZ R169, R152, R151.reuse, -R158 ;  /* 0x0000009798a97223 */ /* 0x080fe2000001089e */
[C---:B------:R-:W-:Y:S01]  /*19e60*/  HMMA.16816.F32.BF16 R120, R4.reuse, R18, R120 ;  /* 0x000000120478723c */ /* 0x040fe20000041878 */
[----:B------:R-:W1:Y:S01]  /*19e70*/  LDSM.16.MT88.4 R16, [R196+0xe800] ;  /* 0x00e80000c410783b */ /* 0x000e620000004200 */
[----:B------:R-:W1:Y:S01]  /*19e80*/  MUFU.EX2 R175, R175 ;  /* 0x000000af00af7308 */ /* 0x000e620000000800 */
[-CC-:B------:R-:W-:Y:S02]  /*19e90*/  FFMA.FTZ R152, R138, R151.reuse, -R150.reuse ;  /* 0x000000978a987223 */ /* 0x180fe40000010896 */
[-CC-:B------:R-:W-:Y:S02]  /*19ea0*/  FFMA.FTZ R173, R137, R151.reuse, -R150.reuse ;  /* 0x0000009789ad7223 */ /* 0x180fe40000010896 */
[-CC-:B------:R-:W-:Y:S01]  /*19eb0*/  FFMA.FTZ R158, R136, R151.reuse, -R150.reuse ;  /* 0x00000097889e7223 */ /* 0x180fe20000010896 */
[----:B---3--:R-:W-:Y:S01]  /*19ec0*/  HMMA.16816.F32.BF16 R116, R4, R8, R116 ;  /* 0x000000080474723c */ /* 0x008fe20000041874 */
[----:B------:R-:W-:Y:S01]  /*19ed0*/  FFMA.FTZ R149, R149, R151, -R150 ;  /* 0x0000009795957223 */ /* 0x000fe20000010896 */
[----:B------:R-:W-:Y:S01]  /*19ee0*/  MUFU.EX2 R171, R171 ;  /* 0x000000ab00ab7308 */ /* 0x000fe20000000800 */
[----:B------:R-:W-:Y:S01]  /*19ef0*/  FFMA.FTZ R144, R219, R148, R144 ;  /* 0x00000094db907223 */ /* 0x000fe20000010090 */
[----:B------:R-:W-:Y:S01]  /*19f00*/  LDSM.16.MT88.4 R136, [R197+0xd800] ;  /* 0x00d80000c588783b */ /* 0x000fe20000004200 */
[----:B------:R-:W-:-:S02]  /*19f10*/  FFMA.FTZ R3, R217, R3, R140 ;  /* 0x00000003d9037223 */ /* 0x000fc4000001008c */
[----:B------:R-:W-:Y:S01]  /*19f20*/  FADD.FTZ R143, R143, R144 ;  /* 0x000000908f8f7221 */ /* 0x000fe20000010000 */
[----:B------:R-:W-:Y:S01]  /*19f30*/  HMMA.16816.F32.BF16 R112, R4, R10, R112 ;  /* 0x0000000a0470723c */ /* 0x000fe20000041870 */
[----:B------:R-:W-:Y:S01]  /*19f40*/  LDSM.16.MT88.4 R8, [R195+0xe800] ;  /* 0x00e80000c308783b */ /* 0x000fe20000004200 */
[----:B------:R-:W-:Y:S01]  /*19f50*/  MUFU.EX2 R172, R172 ;  /* 0x000000ac00ac7308 */ /* 0x000fe20000000800 */
[----:B------:R-:W-:Y:S02]  /*19f60*/  FADD.FTZ R3, R2, R3 ;  /* 0x0000000302037221 */ /* 0x000fe40000010000 */
[----:B------:R-:W-:Y:S02]  /*19f70*/  FADD.FTZ R142, R142, R143 ;  /* 0x0000008f8e8e7221 */ /* 0x000fe40000010000 */
[----:B----4-:R-:W-:Y:S01]  /*19f80*/  F2FP.BF16.PACK_AB R4, R162, R153 ;  /* 0x00000099a204723e */ /* 0x010fe200000010ff */
[----:B------:R-:W-:Y:S01]  /*19f90*/  FADD.FTZ R2, R0, R3 ;  /* 0x0000000300027221 */ /* 0x000fe20000010000 */
[----:B-----5:R-:W-:Y:S01]  /*19fa0*/  F2FP.BF16.PACK_AB R5, R166, R157 ;  /* 0x0000009da605723e */ /* 0x020fe200000010ff */
[----:B------:R-:W-:Y:S01]  /*19fb0*/  MUFU.EX2 R165, R165 ;  /* 0x000000a500a57308 */ /* 0x000fe20000000800 */
[----:B------:R-:W-:Y:S01]  /*19fc0*/  F2FP.BF16.PACK_AB R6, R164, R155 ;  /* 0x0000009ba406723e */ /* 0x000fe200000010ff */
[----:B------:R-:W-:Y:S01]  /*19fd0*/  FADD.FTZ R0, R141, R142 ;  /* 0x0000008e8d007221 */ /* 0x000fe20000010000 */
[----:B--2---:R-:W-:Y:S01]  /*19fe0*/  F2FP.BF16.PACK_AB R7, R168, R159 ;  /* 0x0000009fa807723e */ /* 0x004fe200000010ff */
[----:B------:R-:W-:-:S02]  /*19ff0*/  FADD.FTZ R2, R147, R2 ;  /* 0x0000000293027221 */ /* 0x000fc40000010000 */
[----:B------:R-:W-:Y:S02]  /*1a000*/  FADD.FTZ R153, R153, R0 ;  /* 0x0000000099997221 */ /* 0x000fe40000010000 */
[----:B------:R-:W2:Y:S01]  /*1a010*/  MUFU.EX2 R174, R174 ;  /* 0x000000ae00ae7308 */ /* 0x000ea20000000800 */
[----:B------:R-:W-:Y:S01]  /*1a020*/  FADD.FTZ R157, R157, R2 ;  /* 0x000000029d9d7221 */ /* 0x000fe20000010000 */
[C---:B------:R-:W-:Y:S01]  /*1a030*/  HMMA.16816.F32.BF16 R128, R4.reuse, R12, R128 ;  /* 0x0000000c0480723c */ /* 0x040fe20000041880 */
[----:B------:R-:W-:Y:S02]  /*1a040*/  FADD.FTZ R162, R162, R153 ;  /* 0x00000099a2a27221 */ /* 0x000fe40000010000 */
[----:B------:R-:W-:Y:S02]  /*1a050*/  FADD.FTZ R166, R166, R157 ;  /* 0x0000009da6a67221 */ /* 0x000fe40000010000 */
[----:B------:R-:W-:Y:S01]  /*1a060*/  FADD.FTZ R3, R155, R162 ;  /* 0x000000a29b037221 */ /* 0x000fe20000010000 */
[----:B------:R-:W-:Y:S01]  /*1a070*/  MUFU.EX2 R167, R167 ;  /* 0x000000a700a77308 */ /* 0x000fe20000000800 */
[----:B------:R-:W-:Y:S01]  /*1a080*/  FADD.FTZ R159, R159, R166 ;  /* 0x000000a69f9f7221 */ /* 0x000fe20000010000 */
[----:B------:R-:W-:Y:S01]  /*1a090*/  HMMA.16816.F32.BF16 R124, R4, R14, R124 ;  /* 0x0000000e047c723c */ /* 0x000fe2000004187c */
[----:B------:R-:W3:Y:S01]  /*1a0a0*/  LDSM.16.MT88.4 R12, [R198+0x10800] ;  /* 0x01080000c60c783b */ /* 0x000ee20000004200 */
[----:B------:R-:W-:-:S02]  /*1a0b0*/  FADD.FTZ R3, R164, R3 ;  /* 0x00000003a4037221 */ /* 0x000fc40000010000 */
[----:B------:R-:W-:Y:S02]  /*1a0c0*/  FADD.FTZ R168, R168, R159 ;  /* 0x0000009fa8a87221 */ /* 0x000fe40000010000 */
[----:B------:R-:W4:Y:S01]  /*1a0d0*/  MUFU.EX2 R216, R216 ;  /* 0x000000d800d87308 */ /* 0x000f220000000800 */
[----:B-1----:R-:W-:Y:S01]  /*1a0e0*/  FADD.FTZ R0, R170, R3 ;  /* 0x00000003aa007221 */ /* 0x002fe20000010000 */
[----:B------:R-:W-:Y:S03]  /*1a0f0*/  HMMA.16816.F32.BF16 R60, R4, R24, R60 ;  /* 0x00000018043c723c */ /* 0x000fe6000004183c */
[----:B------:R-:W-:-:S03]  /*1a100*/  FADD.FTZ R0, R175, R0 ;  /* 0x00000000af007221 */ /* 0x000fc60000010000 */
[----:B------:R-:W-:Y:S02]  /*1a110*/  MUFU.EX2 R163, R163 ;  /* 0x000000a300a37308 */ /* 0x000fe40000000800 */
[C---:B------:R-:W-:Y:S01]  /*1a120*/  HMMA.16816.F32.BF16 R64, R4.reuse, R26, R64 ;  /* 0x0000001a0440723c */ /* 0x040fe20000041840 */
[----:B------:R-:W1:Y:S05]  /*1a130*/  LDSM.16.MT88.4 R24, [R197+0x10800] ;  /* 0x01080000c518783b */ /* 0x000e6a0000004200 */
[----:B------:R-:W5:Y:S02]  /*1a140*/  MUFU.EX2 R156, R156 ;  /* 0x0000009c009c7308 */ /* 0x000f640000000800 */
[C---:B------:R-:W-:Y:S06]  /*1a150*/  HMMA.16816.F32.BF16 R68, R4.reuse, R20, R68 ;  /* 0x000000140444723c */ /* 0x040fec0000041844 */
[----:B------:R-:W-:Y:S02]  /*1a160*/  MUFU.EX2 R154, R154 ;  /* 0x0000009a009a7308 */ /* 0x000fe40000000800 */
[C---:B------:R-:W-:Y:S01]  /*1a170*/  HMMA.16816.F32.BF16 R72, R4.reuse, R22, R72 ;  /* 0x000000160448723c */ /* 0x040fe20000041848 */
[----:B------:R-:W1:Y:S05]  /*1a180*/  LDSM.16.MT88.4 R20, [R196+0x10800] ;  /* 0x01080000c414783b */ /* 0x000e6a0000004200 */
[----:B------:R-:W-:Y:S02]  /*1a190*/  MUFU.EX2 R169, R169 ;  /* 0x000000a900a97308 */ /* 0x000fe40000000800 */
[C---:B------:R-:W-:Y:S06]  /*1a1a0*/  HMMA.16816.F32.BF16 R76, R4.reuse, R16, R76 ;  /* 0x00000010044c723c */ /* 0x040fec000004184c */
[----:B------:R-:W-:Y:S02]  /*1a1b0*/  MUFU.EX2 R152, R152 ;  /* 0x0000009800987308 */ /* 0x000fe40000000800 */
[C---:B------:R-:W-:Y:S01]  /*1a1c0*/  HMMA.16816.F32.BF16 R80, R4.reuse, R18, R80 ;  /* 0x000000120450723c */ /* 0x040fe20000041850 */
[----:B------:R-:W1:Y:S05]  /*1a1d0*/  LDSM.16.MT88.4 R16, [R195+0x10800] ;  /* 0x01080000c310783b */ /* 0x000e6a0000004200 */
[----:B------:R-:W1:Y:S02]  /*1a1e0*/  MUFU.EX2 R173, R173 ;  /* 0x000000ad00ad7308 */ /* 0x000e640000000800 */
[C---:B---3--:R-:W-:Y:S06]  /*1a1f0*/  HMMA.16816.F32.BF16 R92, R4.reuse, R12, R92 ;  /* 0x0000000c045c723c */ /* 0x048fec000004185c */
[----:B------:R-:W-:Y:S02]  /*1a200*/  MUFU.EX2 R158, R158 ;  /* 0x0000009e009e7308 */ /* 0x000fe40000000800 */
[C---:B------:R-:W-:Y:S01]  /*1a210*/  HMMA.16816.F32.BF16 R96, R4.reuse, R14, R96 ;  /* 0x0000000e0460723c */ /* 0x040fe20000041860 */
[----:B------:R-:W3:Y:S05]  /*1a220*/  LDSM.16.MT88.4 R12, [R198+0xd000] ;  /* 0x00d00000c60c783b */ /* 0x000eea0000004200 */
[----:B------:R-:W1:Y:S02]  /*1a230*/  MUFU.EX2 R149, R149 ;  /* 0x0000009500957308 */ /* 0x000e640000000800 */
        /* <DEDUP_REMOVED lines=19> */
[----:B------:R-:W-:Y:S01]  /*1a370*/  HMMA.16816.F32.BF16 R112, R4, R18, R112 ;  /* 0x000000120470723c */ /* 0x000fe20000041870 */
[----:B------:R-:W1:Y:S06]  /*1a380*/  LDSM.16.MT88.4 R16, [R196+0xf000] ;  /* 0x00f00000c410783b */ /* 0x000e6c0000004200 */
[----:B------:R-:W-:-:S02]  /*1a390*/  F2FP.BF16.PACK_AB R4, R175, R170 ;  /* 0x000000aaaf04723e */ /* 0x000fc400000010ff */
[----:B--2---:R-:W-:Y:S01]  /*1a3a0*/  F2FP.BF16.PACK_AB R5, R174, R165 ;  /* 0x000000a5ae05723e */ /* 0x004fe200000010ff */
[----:B------:R-:W-:Y:S01]  /*1a3b0*/  FADD.FTZ R165, R165, R168 ;  /* 0x000000a8a5a57221 */ /* 0x000fe20000010000 */
[----:B------:R-:W-:Y:S01]  /*1a3c0*/  F2FP.BF16.PACK_AB R6, R172, R171 ;  /* 0x000000abac06723e */ /* 0x000fe200000010ff */
[----:B------:R-:W-:Y:S01]  /*1a3d0*/  FADD.FTZ R171, R171, R0 ;  /* 0x00000000abab7221 */ /* 0x000fe20000010000 */
[----:B----4-:R-:W-:Y:S01]  /*1a3e0*/  F2FP.BF16.PACK_AB R7, R216, R167 ;  /* 0x000000a7d807723e */ /* 0x010fe200000010ff */
[----:B------:R-:W-:Y:S02]  /*1a3f0*/  FADD.FTZ R174, R174, R165 ;  /* 0x000000a5aeae7221 */ /* 0x000fe40000010000 */
[----:B------:R-:W-:Y:S02]  /*1a400*/  FADD.FTZ R172, R172, R171 ;  /* 0x000000abacac7221 */ /* 0x000fe40000010000 */
[----:B------:R-:W-:Y:S02]  /*1a410*/  FADD.FTZ R3, R167, R174 ;  /* 0x000000aea7037221 */ /* 0x000fe40000010000 */
[----:B---3--:R-:W-:Y:S02]  /*1a420*/  HMMA.16816.F32.BF16 R128, R4, R12, R128 ;  /* 0x0000000c0480723c */ /* 0x008fe40000041880 */
[----:B------:R-:W-:-:S06]  /*1a430*/  FADD.FTZ R3, R216, R3 ;  /* 0x00000003d8037221 */ /* 0x000fcc0000010000 */
[C---:B------:R-:W-:Y:S01]  /*1a440*/  HMMA.16816.F32.BF16 R124, R4.reuse, R14, R124 ;  /* 0x0000000e047c723c */ /* 0x040fe2000004187c */
[----:B------:R-:W2:Y:S07]  /*1a450*/  LDSM.16.MT88.4 R12, [R195+0xf000] ;  /* 0x00f00000c30c783b */ /* 0x000eae0000004200 */
[C---:B------:R-:W-:Y:S08]  /*1a460*/  HMMA.16816.F32.BF16 R36, R4.reuse, R8, R36 ;  /* 0x000000080424723c */ /* 0x040ff00000041824 */
[C---:B------:R-:W-:Y:S01]  /*1a470*/  HMMA.16816.F32.BF16 R40, R4.reuse, R10, R40 ;  /* 0x0000000a0428723c */ /* 0x040fe20000041828 */
[----:B------:R-:W3:Y:S07]  /*1a480*/  LDSM.16.MT88.4 R8, [R198+0x11000] ;  /* 0x01100000c608783b */ /* 0x000eee0000004200 */
[C---:B-1----:R-:W-:Y:S08]  /*1a490*/  HMMA.16816.F32.BF16 R60, R4.reuse, R24, R60 ;  /* 0x00000018043c723c */ /* 0x042ff0000004183c */
[C---:B------:R-:W-:Y:S01]  /*1a4a0*/  HMMA.16816.F32.BF16 R64, R4.reuse, R26, R64 ;  /* 0x0000001a0440723c */ /* 0x040fe20000041840 */
[----:B------:R-:W1:Y:S07]  /*1a4b0*/  LDSM.16.MT88.4 R24, [R197+0x11000] ;  /* 0x01100000c518783b */ /* 0x000e6e0000004200 */
[C---:B------:R-:W-:Y:S08]  /*1a4c0*/  HMMA.16816.F32.BF16 R76, R4.reuse, R16, R76 ;  /* 0x00000010044c723c */ /* 0x040ff0000004184c */
[C---:B--2---:R-:W-:Y:S08]  /*1a4d0*/  HMMA.16816.F32.BF16 R84, R4.reuse, R12, R84 ;  /* 0x0000000c0454723c */ /* 0x044ff00000041854 */
[C---:B------:R-:W-:Y:S01]  /*1a4e0*/  HMMA.16816.F32.BF16 R88, R4.reuse, R14, R88 ;  /* 0x0000000e0458723c */ /* 0x040fe20000041858 */
[----:B------:R-:W2:Y:S07]  /*1a4f0*/  LDSM.16.MT88.4 R12, [R195+0x11000] ;  /* 0x01100000c30c783b */ /* 0x000eae0000004200 */
        /* <DEDUP_REMOVED lines=8> */
[C---:B--2---:R-:W-:Y:S08]  /*1a580*/  HMMA.16816.F32.BF16 R116, R4.reuse, R12, R116 ;  /* 0x0000000c0474723c */ /* 0x044ff00000041874 */
[C---:B------:R-:W-:Y:S01]  /*1a590*/  HMMA.16816.F32.BF16 R112, R4.reuse, R14, R112 ;  /* 0x0000000e0470723c */ /* 0x040fe20000041870 */
[----:B------:R-:W2:Y:S07]  /*1a5a0*/  LDSM.16.MT88.4 R12, [R198+0x11800] ;  /* 0x01180000c60c783b */ /* 0x000eae0000004200 */
[C---:B------:R-:W-:Y:S08]  /*1a5b0*/  HMMA.16816.F32.BF16 R44, R4.reuse, R32, R44 ;  /* 0x00000020042c723c */ /* 0x040ff0000004182c */
[C---:B------:R-:W-:Y:S01]  /*1a5c0*/  HMMA.16816.F32.BF16 R48, R4.reuse, R34, R48 ;  /* 0x000000220430723c */ /* 0x040fe20000041830 */
[----:B------:R-:W1:Y:S07]  /*1a5d0*/  LDSM.16.MT88.4 R32, [R195+0xd800] ;  /* 0x00d80000c320783b */ /* 0x000e6e0000004200 */
[C---:B------:R-:W-:Y:S08]  /*1a5e0*/  HMMA.16816.F32.BF16 R52, R4.reuse, R28, R52 ;  /* 0x0000001c0434723c */ /* 0x040ff00000041834 */
[C---:B------:R-:W-:Y:S01]  /*1a5f0*/  HMMA.16816.F32.BF16 R56, R4.reuse, R30, R56 ;  /* 0x0000001e0438723c */ /* 0x040fe20000041838 */
[----:B------:R-:W1:Y:S07]  /*1a600*/  LDSM.16.MT88.4 R28, [R197+0xf800] ;  /* 0x00f80000c51c783b */ /* 0x000e6e0000004200 */
[C---:B------:R-:W-:Y:S08]  /*1a610*/  HMMA.16816.F32.BF16 R68, R4.reuse, R20, R68 ;  /* 0x000000140444723c */ /* 0x040ff00000041844 */
[C---:B------:R-:W-:Y:S01]  /*1a620*/  HMMA.16816.F32.BF16 R72, R4.reuse, R22, R72 ;  /* 0x000000160448723c */ /* 0x040fe20000041848 */
[----:B------:R-:W1:Y:S07]  /*1a630*/  LDSM.16.MT88.4 R20, [R196+0xf800] ;  /* 0x00f80000c414783b */ /* 0x000e6e0000004200 */
[C---:B----4-:R-:W-:Y:S08]  /*1a640*/  HMMA.16816.F32.BF16 R104, R4.reuse, R16, R104 ;  /* 0x000000100468723c */ /* 0x050ff00000041868 */
[----:B------:R-:W-:Y:S01]  /*1a650*/  HMMA.16816.F32.BF16 R108, R4, R18, R108 ;  /* 0x00000012046c723c */ /* 0x000fe2000004186c */
[----:B------:R-:W4:Y:S06]  /*1a660*/  LDSM.16.MT88.4 R16, [R195+0xf800] ;  /* 0x00f80000c310783b */ /* 0x000f2c0000004200 */
[----:B-----5:R-:W-:Y:S01]  /*1a670*/  F2FP.BF16.PACK_AB R4, R156, R163 ;  /* 0x000000a39c04723e */ /* 0x020fe200000010ff */
        /* <DEDUP_REMOVED lines=10> */
[----:B---3--:R-:W-:Y:S01]  /*1a720*/  HMMA.16816.F32.BF16 R128, R4, R8, R128 ;  /* 0x000000080480723c */ /* 0x008fe20000041880 */
[----:B------:R-:W-:Y:S02]  /*1a730*/  FADD.FTZ R219, R169, R154 ;  /* 0x0000009aa9db7221 */ /* 0x000fe40000010000 */
[----:B------:R-:W-:-:S05]  /*1a740*/  FADD.FTZ R217, R149, R158 ;  /* 0x0000009e95d97221 */ /* 0x000fca0000010000 */
        /* <DEDUP_REMOVED lines=17> */
[C---:B----4-:R-:W-:Y:S08]  /*1a860*/  HMMA.16816.F32.BF16 R84, R4.reuse, R16, R84 ;  /* 0x000000100454723c */ /* 0x050ff00000041854 */
[C---:B------:R-:W-:Y:S08]  /*1a870*/  HMMA.16816.F32.BF16 R88, R4.reuse, R18, R88 ;  /* 0x000000120458723c */ /* 0x040ff00000041858 */
[C---:B---3--:R-:W-:Y:S08]  /*1a880*/  HMMA.16816.F32.BF16 R100, R4.reuse, R8, R100 ;  /* 0x000000080464723c */ /* 0x048ff00000041864 */
[C---:B------:R-:W-:Y:S08]  /*1a890*/  HMMA.16816.F32.BF16 R120, R4.reuse, R10, R120 ;  /* 0x0000000a0478723c */ /* 0x040ff00000041878 */
[C---:B-1----:R-:W-:Y:S08]  /*1a8a0*/  HMMA.16816.F32.BF16 R104, R4.reuse, R24, R104 ;  /* 0x000000180468723c */ /* 0x042ff00000041868 */
[C---:B------:R-:W-:Y:S08]  /*1a8b0*/  HMMA.16816.F32.BF16 R108, R4.reuse, R26, R108 ;  /* 0x0000001a046c723c */ /* 0x040ff0000004186c */
[C---:B--2---:R-:W-:Y:S08]  /*1a8c0*/  HMMA.16816.F32.BF16 R116, R4.reuse, R12, R116 ;  /* 0x0000000c0474723c */ /* 0x044ff00000041874 */
[C---:B------:R-:W-:Y:S08]  /*1a8d0*/  HMMA.16816.F32.BF16 R112, R4.reuse, R14, R112 ;  /* 0x0000000e0470723c */ /* 0x040ff00000041870 */
[----:B------:R-:W-:Y:S07]  /*1a8e0*/  HMMA.16816.F32.BF16 R44, R4, R132, R44 ;  /* 0x00000084042c723c */ /* 0x000fee000004182c */
[----:B------:R-:W-:-:S02]  /*1a8f0*/  MOV R132, R146 ;  /* 0x0000009200847202 */ /* 0x000fc40000000f00 */
.L_x_1052:
[----:B------:R-:W-:-:S13]  /*1a900*/  ISETP.GE.AND P0, PT, R214, 0x1, PT ;  /* 0x00000001d600780c */ /* 0x000fda0003f06270 */
[----:B------:R-:W-:Y:S05]  /*1a910*/  @!P0 BRA `(.L_x_1061) ;  /* 0x0000391000008947 */ /* 0x000fea0003800000 */
[----:B------:R-:W-:Y:S02]  /*1a920*/  MOV R0, R3 ;  /* 0x0000000300007202 */ /* 0x000fe40000000f00 */
[----:B------:R-:W-:Y:S02]  /*1a930*/  MOV R135, R132 ;  /* 0x0000008400877202 */ /* 0x000fe40000000f00 */
.L_x_1070:
[----:B------:R-:W-:Y:S01]  /*1a940*/  ULDC.64 UR4, c[0x0][0x40] ;  /* 0x0000100000047ab9 */ /* 0x000fe20000000a00 */
[----:B------:R-:W-:Y:S04]  /*1a950*/  DEPBAR.LE SB0, 0x0 ;  /* 0x000080000000791a */ /* 0x000fe80000000000 */
[----:B------:R-:W-:Y:S01]  /*1a960*/  ISETP.NE.U32.AND P0, PT, R212, RZ, PT ;  /* 0x000000ffd400720c */ /* 0x000fe20003f05070 */
[----:B------:R-:W-:Y:S03]  /*1a970*/  UIADD3 UR4, UP0, UR4, 0x160, URZ ;  /* 0x0000016004047890 */ /* 0x000fe6000ff1e03f */
[----:B------:R-:W-:Y:S01]  /*1a980*/  ISETP.NE.AND.EX P0, PT, R213, RZ, PT, P0 ;  /* 0x000000ffd500720c */ /* 0x000fe20003f05300 */
[----:B------:R-:W-:Y:S02]  /*1a990*/  UIADD3.X UR5, URZ, UR5, URZ, UP0, !UPT ;  /* 0x000000053f057290 */ /* 0x000fe400087fe43f */
[----:B------:R-:W-:Y:S04]  /*1a9a0*/  IMAD.U32 R2, RZ, RZ, UR4 ;  /* 0x00000004ff027e24 */ /* 0x000fe8000f8e00ff */
[----:B------:R-:W-:Y:S01]  /*1a9b0*/  IMAD.U32 R3, RZ, RZ, UR5 ;  /* 0x00000005ff037e24 */ /* 0x000fe2000f8e00ff */
[----:B------:R-:W-:Y:S01]  /*1a9c0*/  WARPSYNC 0xffffffff ;  /* 0xffffffff00007948 */ /* 0x000fe20003800000 */
[----:B------:R-:W-:Y:S06]  /*1a9d0*/  BAR.SYNC.DEFER_BLOCKING 0x0 ;  /* 0x0000000000007b1d */ /* 0x000fec0000010000 */
[----:B------:R-:W-:Y:S01]  /*1a9e0*/  BSSY B0, `(.L_x_1062) ;  /* 0x0000045000007945 */ /* 0x000fe20003800000 */
[----:B------:R-:W-:-:S05]  /*1a9f0*/  @!P0 BRA `(.L_x_1063) ;  /* 0x000003f000008947 */ /* 0x000fca0003800000 */
[----:B------:R-:W-:Y:S01]  /*1aa00*/  IMAD.SHL.U32 R12, R214, 0x40, RZ ;  /* 0x00000040d60c7824 */ /* 0x000fe200078e00ff */
[----:B------:R-:W-:Y:S02]  /*1aa10*/  ULDC.64 UR4, c[0x0][0x118] ;  /* 0x0000460000047ab9 */ /* 0x000fe40000000a00 */
[----:B------:R-:W2:Y:S02]  /*1aa20*/  LD.E R11, [R2.64+0x170] ;  /* 0x00017004020b7980 */ /* 0x000ea4000c101900 */
[----:B------:R-:W-:Y:S02]  /*1aa30*/  IABS R7, R12 ;  /* 0x0000000c00077213 */ /* 0x000fe40000000000 */
[-C--:B--2---:R-:W-:Y:S02]  /*1aa40*/  IABS R8, R11.reuse ;  /* 0x0000000b00087213 */ /* 0x084fe40000000000 */
[-C--:B------:R-:W-:Y:S02]  /*1aa50*/  IABS R6, R11.reuse ;  /* 0x0000000b00067213 */ /* 0x080fe40000000000 */
[----:B------:R-:W1:Y:S03]  /*1aa60*/  I2F.RP R9, R8 ;  /* 0x0000000800097306 */ /* 0x000e660000209400 */
[----:B------:R-:W-:Y:S07]  /*1aa70*/  IMAD.MOV R6, RZ, RZ, -R6 ;  /* 0x000000ffff067224 */ /* 0x000fee00078e0a06 */
[----:B-1----:R-:W1:Y:S02]  /*1aa80*/  MUFU.RCP R4, R9 ;  /* 0x0000000900047308 */ /* 0x002e640000001000 */
[----:B-1----:R-:W-:Y:S02]  /*1aa90*/  IADD3 R14, R4, 0xffffffe, RZ ;  /* 0x0ffffffe040e7810 */ /* 0x002fe40007ffe0ff */
[C---:B------:R-:W-:Y:S06]  /*1aaa0*/  IADD3 R4, R12.reuse, -0x40, RZ ;  /* 0xffffffc00c047810 */ /* 0x040fec0007ffe0ff */
[----:B------:R-:W1:Y:S01]  /*1aab0*/  F2I.FTZ.U32.TRUNC.NTZ R15, R14 ;  /* 0x0000000e000f7305 */ /* 0x000e62000021f000 */
[-C--:B------:R-:W-:Y:S04]  /*1aac0*/  LOP3.LUT R12, R12, R11.reuse, RZ, 0x3c, !PT ;  /* 0x0000000b0c0c7212 */ /* 0x080fe800078e3cff */
[----:B------:R-:W-:Y:S01]  /*1aad0*/  ISETP.GE.AND P2, PT, R12, RZ, PT ;  /* 0x000000ff0c00720c */ /* 0x000fe20003f46270 */
[--C-:B-1----:R-:W-:Y:S02]  /*1aae0*/  IMAD.MOV R5, RZ, RZ, -R15.reuse ;  /* 0x000000ffff057224 */ /* 0x102fe400078e0a0f */
[----:B------:R-:W-:Y:S02]  /*1aaf0*/  IMAD.MOV.U32 R14, RZ, RZ, RZ ;  /* 0x000000ffff0e7224 */ /* 0x000fe400078e00ff */
[----:B------:R-:W-:Y:S01]  /*1ab00*/  IMAD R10, R5, R8, RZ ;  /* 0x00000008050a7224 */ /* 0x000fe200078e02ff */
[----:B------:R-:W-:Y:S02]  /*1ab10*/  IABS R5, R4 ;  /* 0x0000000400057213 */ /* 0x000fe40000000000 */
[----:B------:R-:W-:Y:S01]  /*1ab20*/  LOP3.LUT R4, R4, R11, RZ, 0x3c, !PT ;  /* 0x0000000b04047212 */ /* 0x000fe200078e3cff */
[----:B------:R-:W-:Y:S02]  /*1ab30*/  IMAD.HI.U32 R10, R15, R10, R14 ;  /* 0x0000000a0f0a7227 */ /* 0x000fe400078e000e */
[----:B------:R-:W2:Y:S01]  /*1ab40*/  LD.E.64 R14, [R2.64+0x28] ;  /* 0x00002804020e7980 */ /* 0x000ea2000c101b00 */
[----:B------:R-:W-:Y:S03]  /*1ab50*/  ISETP.GE.AND P0, PT, R4, RZ, PT ;  /* 0x000000ff0400720c */ /* 0x000fe60003f06270 */
        /* <DEDUP_REMOVED lines=12> */
[----:B------:R-:W-:Y:S02]  /*1ac20*/  ISETP.NE.AND P1, PT, R11, RZ, PT ;  /* 0x000000ff0b00720c */ /* 0x000fe40003f25270 */
[----:B------:R-:W-:Y:S07]  /*1ac30*/  LOP3.LUT R7, RZ, R11, RZ, 0x33, !PT ;  /* 0x0000000bff077212 */ /* 0x000fee00078e33ff */
[----:B------:R-:W-:Y:S02]  /*1ac40*/  @P4 IADD3 R9, R9, 0x1, RZ ;  /* 0x0000000109094810 */ /* 0x000fe40007ffe0ff */
[----:B------:R-:W-:Y:S03]  /*1ac50*/  @P5 IADD3 R10, R10, 0x1, RZ ;  /* 0x000000010a0a5810 */ /* 0x000fe60007ffe0ff */
[----:B------:R-:W-:Y:S02]  /*1ac60*/  @!P0 IMAD.MOV R9, RZ, RZ, -R9 ;  /* 0x000000ffff098224 */ /* 0x000fe400078e0a09 */
[----:B------:R-:W-:Y:S03]  /*1ac70*/  @!P2 IMAD.MOV R10, RZ, RZ, -R10 ;  /* 0x000000ffff0aa224 */ /* 0x000fe600078e0a0a */
[C---:B------:R-:W-:Y:S02]  /*1ac80*/  SEL R13, R7.reuse, R9, !P1 ;  /* 0x00000009070d7207 */ /* 0x040fe40004800000 */
[----:B------:R-:W-:Y:S01]  /*1ac90*/  SEL R7, R7, R10, !P1 ;  /* 0x0000000a07077207 */ /* 0x000fe20004800000 */
[----:B------:R-:W3:Y:S01]  /*1aca0*/  LD.E.64 R8, [R2.64+0x40] ;  /* 0x0000400402087980 */ /* 0x000ee2000c101b00 */
[-C--:B------:R-:W-:Y:S02]  /*1acb0*/  LEA R18, P1, R13, R212.reuse, 0x2 ;  /* 0x000000d40d127211 */ /* 0x080fe400078210ff */
[C---:B------:R-:W-:Y:S01]  /*1acc0*/  LEA R16, P0, R7.reuse, R212, 0x2 ;  /* 0x000000d407107211 */ /* 0x040fe200078010ff */
[----:B------:R-:W-:Y:S01]  /*1acd0*/  IMAD.IADD R6, R7, 0x1, -R13 ;  /* 0x0000000107067824 */ /* 0x000fe200078e0a0d */
[-C--:B------:R-:W-:Y:S02]  /*1ace0*/  LEA.HI.X.SX32 R19, R13, R213.reuse, 0x2, P1 ;  /* 0x000000d50d137211 */ /* 0x080fe400008f16ff */
[----:B------:R-:W-:Y:S01]  /*1acf0*/  LEA.HI.X.SX32 R17, R7, R213, 0x2, P0 ;  /* 0x000000d507117211 */ /* 0x000fe200000f16ff */
[----:B------:R-:W-:Y:S02]  /*1ad00*/  IMAD R11, R11, R6, -0x40 ;  /* 0xffffffc00b0b7424 */ /* 0x000fe400078e0206 */
[----:B------:R-:W4:Y:S03]  /*1ad10*/  LD.E R4, [R18.64] ;  /* 0x0000000412047980 */ /* 0x000f26000c101900 */
[----:B------:R-:W-:Y:S01]  /*1ad20*/  SHF.R.S32.HI R7, RZ, 0x1f, R11 ;  /* 0x0000001fff077819 */ /* 0x000fe2000001140b */
[----:B------:R-:W4:Y:S01]  /*1ad30*/  LD.E R5, [R16.64] ;  /* 0x0000000410057980 */ /* 0x000f22000c101900 */
[-C--:B---3--:R-:W-:Y:S02]  /*1ad40*/  IMAD R6, R9, R11.reuse, RZ ;  /* 0x0000000b09067224 */ /* 0x088fe400078e02ff */
[C---:B------:R-:W-:Y:S04]  /*1ad50*/  IMAD.WIDE.U32 R10, R8.reuse, R11, RZ ;  /* 0x0000000b080a7225 */ /* 0x040fe800078e00ff */
[----:B------:R-:W-:Y:S04]  /*1ad60*/  IMAD R6, R8, R7, R6 ;  /* 0x0000000708067224 */ /* 0x000fe800078e0206 */
[----:B------:R-:W-:Y:S02]  /*1ad70*/  IMAD.IADD R11, R11, 0x1, R6 ;  /* 0x000000010b0b7824 */ /* 0x000fe400078e0206 */
[----:B----4-:R-:W-:Y:S04]  /*1ad80*/  IMAD.IADD R5, R4, 0x1, -R5 ;  /* 0x0000000104057824 */ /* 0x010fe800078e0a05 */
[----:B--2---:R-:W-:Y:S01]  /*1ad90*/  IMAD R7, R15, R5, RZ ;  /* 0x000000050f077224 */ /* 0x004fe200078e02ff */
[----:B------:R-:W-:Y:S01]  /*1ada0*/  SHF.R.S32.HI R4, RZ, 0x1f, R5 ;  /* 0x0000001fff047819 */ /* 0x000fe20000011405 */
[----:B------:R-:W-:Y:S04]  /*1adb0*/  IMAD.WIDE.U32 R10, R5, R14, R10 ;  /* 0x0000000e050a7225 */ /* 0x000fe800078e000a */
[----:B------:R-:W-:Y:S04]  /*1adc0*/  IMAD R7, R14, R4, R7 ;  /* 0x000000040e077224 */ /* 0x000fe800078e0207 */
[----:B------:R-:W-:Y:S01]  /*1add0*/  IMAD.IADD R7, R11, 0x1, R7 ;  /* 0x000000010b077824 */ /* 0x000fe200078e0207 */
[----:B------:R-:W-:-:S05]  /*1ade0*/  BRA `(.L_x_1064) ;  /* 0x0000004000007947 */ /* 0x000fca0003800000 */
.L_x_1063:
[----:B------:R-:W-:Y:S02]  /*1adf0*/  ULDC.64 UR4, c[0x0][0x118] ;  /* 0x0000460000047ab9 */ /* 0x000fe40000000a00 */
[----:B------:R-:W2:Y:S02]  /*1ae00*/  LD.E R10, [R2.64+0x40] ;  /* 0x00004004020a7980 */ /* 0x000ea4000c101900 */
[----:B--2---:R-:W-:Y:S04]  /*1ae10*/  LEA R10, -R10, RZ, 0x6 ;  /* 0x000000ff0a0a7211 */ /* 0x004fe800078e31ff */
[----:B------:R-:W-:Y:S02]  /*1ae20*/  SHF.R.S32.HI R7, RZ, 0x1f, R10 ;  /* 0x0000001fff077819 */ /* 0x000fe4000001140a */
.L_x_1064:
[----:B------:R-:W-:Y:S05]  /*1ae30*/  BSYNC B0 ;  /* 0x0000000000007941 */ /* 0x000fea0003800000 */
.L_x_1062:
[C---:B------:R-:W-:Y:S01]  /*1ae40*/  LOP3.LUT P5, RZ, R215.reuse, 0x1, RZ, 0xc0, !PT ;  /* 0x00000001d7ff7812 */ /* 0x040fe200078ac0ff */
[----:B------:R-:W-:Y:S01]  /*1ae50*/  ULDC.64 UR4, c[0x0][0x118] ;  /* 0x0000460000047ab9 */ /* 0x000fe20000000a00 */
[CC--:B------:R-:W-:Y:S01]  /*1ae60*/  LEA R132, P0, R10.reuse, R160.reuse, 0x1 ;  /* 0x000000a00a847211 */ /* 0x0c0fe200078008ff */
[----:B------:R-:W-:Y:S01]  /*1ae70*/  BSSY B1, `(.L_x_1065) ;  /* 0x000019f000017945 */ /* 0x000fe20003800000 */
[C---:B------:R-:W-:Y:S02]  /*1ae80*/  LOP3.LUT P4, RZ, R215.reuse, 0x2, RZ, 0xc0, !PT ;  /* 0x00000002d7ff7812 */ /* 0x040fe4000788c0ff */
[C---:B------:R-:W-:Y:S02]  /*1ae90*/  LEA.HI.X R133, R10.reuse, R161, R7, 0x1, P0 ;  /* 0x000000a10a857211 */ /* 0x040fe400000f0c07 */
[----:B------:R-:W-:Y:S02]  /*1aea0*/  LOP3.LUT P3, RZ, R215, 0x4, RZ, 0xc0, !PT ;  /* 0x00000004d7ff7812 */ /* 0x000fe4000786c0ff */
[-C--:B------:R-:W-:Y:S03]  /*1aeb0*/  IADD3 R5, P0, R10, R199.reuse, RZ ;  /* 0x000000c70a057210 */ /* 0x080fe60007f1e0ff */
[----:B------:R-:W-:Y:S01]  /*1aec0*/  @!PT LDS RZ, [RZ] ;  /* 0x00000000fffff984 */ /* 0x000fe20000000800 */
[----:B------:R-:W-:Y:S01]  /*1aed0*/  @!PT LDS RZ, [RZ] ;  /* 0x00000000fffff984 */ /* 0x000fe20000000800 */
[----:B------:R-:W-:Y:S01]  /*1aee0*/  @!PT LDS RZ, [RZ] ;  /* 0x00000000fffff984 */ /* 0x000fe20000000800 */
[----:B------:R1:W-:Y:S01]  /*1aef0*/  @P5 LDGSTS.E.BYPASS.LTC128B.128 [R211+0xc000], [R132.64] ;  /* 0x0c00000084d35fae */ /* 0x0003e2000b901d44 */
[-C--:B------:R-:W-:Y:S01]  /*1af00*/  @P5 LEA R22, P6, R5, R160.reuse, 0x1 ;  /* 0x000000a005165211 */ /* 0x080fe200078c08ff */
[----:B------:R-:W-:Y:S01]  /*1af10*/  IMAD.X R6, R7, 0x1, R200, P0 ;  /* 0x0000000107067824 */ /* 0x000fe200000e06c8 */
[C---:B------:R-:W-:Y:S01]  /*1af20*/  IADD3 R7, P2, R5.reuse, R199, RZ ;  /* 0x000000c705077210 */ /* 0x040fe20007f5e0ff */
[----:B------:R-:W-:Y:S01]  /*1af30*/  @!P5 STS.128 [R211+0xc000], RZ ;  /* 0x00c000ffd300d388 */ /* 0x000fe20000000c00 */
[CC--:B------:R-:W-:Y:S02]  /*1af40*/  @P4 LEA R16, P1, R5.reuse, R160.reuse, 0x1 ;  /* 0x000000a005104211 */ /* 0x0c0fe400078208ff */
[CCC-:B------:R-:W-:Y:S01]  /*1af50*/  @P5 LEA.HI.X R23, R5.reuse, R161.reuse, R6.reuse, 0x1, P6 ;  /* 0x000000a105175211 */ /* 0x1c0fe200030f0c06 */
[----:B------:R-:W-:Y:S01]  /*1af60*/  @!PT LDS RZ, [RZ] ;  /* 0x00000000fffff984 */ /* 0x000fe20000000800 */
[----:B------:R-:W-:Y:S01]  /*1af70*/  @!PT LDS RZ, [RZ] ;  /* 0x00000000fffff984 */ /* 0x000fe20000000800 */
[----:B------:R-:W-:Y:S01]  /*1af80*/  @!PT LDS RZ, [RZ] ;  /* 0x00000000fffff984 */ /* 0x000fe20000000800 */
[----:B------:R1:W-:Y:S01]  /*1af90*/  @P4 LDGSTS.E.BYPASS.LTC128B.128 [R211+0xe000], [R132.64+0x80] ;  /* 0x0e00008084d34fae */ /* 0x0003e2000b901d44 */
[CCC-:B------:R-:W-:Y:S02]  /*1afa0*/  @P4 LEA.HI.X R17, R5.reuse, R161.reuse, R6.reuse, 0x1, P1 ;  /* 0x000000a105114211 */ /* 0x1c0fe400008f0c06 */
[-C--:B------:R-:W-:Y:S01]  /*1afb0*/  @P3 LEA R14, P0, R5, R160.reuse, 0x1 ;  /* 0x000000a0050e3211 */ /* 0x080fe200078008ff */
[----:B------:R-:W-:Y:S01]  /*1afc0*/  @!P4 STS.128 [R211+0xe000], RZ ;  /* 0x00e000ffd300c388 */ /* 0x000fe20000000c00 */
[-C--:B------:R-:W-:Y:S02]  /*1afd0*/  @P5 LEA R20, P1, R7, R160.reuse, 0x1 ;  /* 0x000000a007145211 */ /* 0x080fe400078208ff */
[-C--:B------:R-:W-:Y:S01]  /*1afe0*/  @P3 LEA.HI.X R15, R5, R161.reuse, R6, 0x1, P0 ;  /* 0x000000a1050f3211 */ /* 0x080fe200000f0c06 */
[----:B------:R-:W-:Y:S01]  /*1aff0*/  @!PT LDS RZ, [RZ] ;  /* 0x00000000fffff984 */ /* 0x000fe20000000800 */
[----:B------:R-:W-:Y:S01]  /*1b000*/  @!PT LDS RZ, [RZ] ;  /* 0x00000000fffff984 */ /* 0x000fe20000000800 */
[----:B------:R-:W-:Y:S01]  /*1b010*/  @!PT LDS RZ, [RZ] ;  /* 0x00000000fffff984 */ /* 0x000fe20000000800 */
[----:B------:R1:W-:Y:S01]  /*1b020*/  @P3 LDGSTS.E.BYPASS.LTC128B.128 [R211+0x10000], [R132.64+0x100] ;  /* 0x1000010084d33fae */ /* 0x0003e2000b901d44 */
[----:B------:R-:W-:Y:S01]  /*1b030*/  IMAD.X R6, R6, 0x1, R200, P2 ;  /* 0x0000000106067824 */ /* 0x000fe200010e06c8 */
[CC--:B------:R-:W-:Y:S02]  /*1b040*/  @P4 LEA R12, P0, R7.reuse, R160.reuse, 0x1 ;  /* 0x000000a0070c4211 */ /* 0x0c0fe400078008ff */
[----:B------:R-:W-:Y:S01]  /*1b050*/  @!P3 STS.128 [R211+0x10000], RZ ;  /* 0x010000ffd300b388 */ /* 0x000fe20000000c00 */
[CC--:B------:R-:W-:Y:S02]  /*1b060*/  @P3 LEA R10, P2, R7.reuse, R160.reuse, 0x1 ;  /* 0x000000a0070a3211 */ /* 0x0c0fe400078408ff */
[CCC-:B------:R-:W-:Y:S01]  /*1b070*/  @P5 LEA.HI.X R21, R7.reuse, R161.reuse, R6.reuse, 0x1, P1 ;  /* 0x000000a107155211 */ /* 0x1c0fe200008f0c06 */
[----:B------:R-:W-:Y:S01]  /*1b080*/  @!PT LDS RZ, [RZ] ;  /* 0x00000000fffff984 */ /* 0x000fe20000000800 */
[----:B------:R-:W-:Y:S01]  /*1b090*/  @!PT LDS RZ, [RZ] ;  /* 0x00000000fffff984 */ /* 0x000fe20000000800 */
[----:B------:R-:W-:Y:S01]  /*1b0a0*/  @!PT LDS RZ, [RZ] ;  /* 0x00000000fffff984 */ /* 0x000fe20000000800 */
[----:B------:R2:W-:Y:S01]  /*1b0b0*/  @P5 LDGSTS.E.BYPASS.LTC128B.128 [R211+0xc800], [R22.64] ;  /* 0x0c80000016d35fae */ /* 0x0005e2000b901d44 */
[C-C-:B------:R-:W-:Y:S02]  /*1b0c0*/  @P4 LEA.HI.X R13, R7.reuse, R161, R6.reuse, 0x1, P0 ;  /* 0x000000a1070d4211 */ /* 0x140fe400000f0c06 */
[C---:B------:R-:W-:Y:S01]  /*1b0d0*/  IADD3 R5, P6, R7.reuse, R199, RZ ;  /* 0x000000c707057210 */ /* 0x040fe20007fde0ff */
[----:B------:R-:W-:Y:S01]  /*1b0e0*/  @!P5 STS.128 [R211+0xc800], RZ ;  /* 0x00c800ffd300d388 */ /* 0x000fe20000000c00 */
[-C--:B------:R-:W-:Y:S02]  /*1b0f0*/  @P3 LEA.HI.X R11, R7, R161.reuse, R6, 0x1, P2 ;  /* 0x000000a1070b3211 */ /* 0x080fe400010f0c06 */
[CC--:B------:R-:W-:Y:S01]  /*1b100*/  @P4 LEA R8, P1, R5.reuse, R160.reuse, 0x1 ;  /* 0x000000a005084211 */ /* 0x0c0fe200078208ff */
[----:B------:R-:W-:Y:S01]  /*1b110*/  @!PT LDS RZ, [RZ] ;  /* 0x00000000fffff984 */ /* 0x000fe20000000800 */
[----:B------:R-:W-:Y:S01]  /*1b120*/  @!PT LDS RZ, [RZ] ;  /* 0x00000000fffff984 */ /* 0x000fe20000000800 */
[----:B------:R-:W-:Y:S01]  /*1b130*/  @!PT LDS RZ, [RZ] ;  /* 0x00000000fffff984 */ /* 0x000fe20000000800 */
[----:B------:R3:W-:Y:S01]  /*1b140*/  @P4 LDGSTS.E.BYPASS.LTC128B.128 [R211+0xe800], [R16.64+0x80] ;  /* 0x0e80008010d34fae */ /* 0x0007e2000b901d44 */
[----:B------:R-:W-:Y:S01]  /*1b150*/  IMAD.X R4, R6, 0x1, R200, P6 ;  /* 0x0000000106047824 */ /* 0x000fe200030e06c8 */
[CC--:B------:R-:W-:Y:S02]  /*1b160*/  @P5 LEA R18, P6, R5.reuse, R160.reuse, 0x1 ;  /* 0x000000a005125211 */ /* 0x0c0fe400078c08ff */
[----:B------:R-:W-:Y:S01]  /*1b170*/  @!P4 STS.128 [R211+0xe800], RZ ;  /* 0x00e800ffd300c388 */ /* 0x000fe20000000c00 */
[C---:B------:R-:W-:Y:S02]  /*1b180*/  @P3 LEA R24, P0, R5.reuse, R160, 0x1 ;  /* 0x000000a005183211 */ /* 0x040fe400078008ff */
[CCC-:B------:R-:W-:Y:S01]  /*1b190*/  @P5 LEA.HI.X R19, R5.reuse, R161.reuse, R4.reuse, 0x1, P6 ;  /* 0x000000a105135211 */ /* 0x1c0fe200030f0c04 */
[----:B------:R-:W-:Y:S01]  /*1b1a0*/  @!PT LDS RZ, [RZ] ;  /* 0x00000000fffff984 */ /* 0x000fe20000000800 */
[----:B------:R-:W-:Y:S01]  /*1b1b0*/  @!PT LDS RZ, [RZ] ;  /* 0x00000000fffff984 */ /* 0x000fe20000000800 */
[----:B------:R-:W-:Y:S01]  /*1b1c0*/  @!PT LDS RZ, [RZ] ;  /* 0x00000000fffff984 */ /* 0x000fe20000000800 */
[----:B------:R4:W-:Y:S01]  /*1b1d0*/  @P3 LDGSTS.E.BYPASS.LTC128B.128 [R211+0x10800], [R14.64+0x100] ;  /* 0x108001000ed33fae */ /* 0x0009e2000b901d44 */
[CCC-:B------:R-:W-:Y:S02]  /*1b1e0*/  @P4 LEA.HI.X R9, R5.reuse, R161.reuse, R4.reuse, 0x1, P1 ;  /* 0x000000a105094211 */ /* 0x1c0fe400008f0c04 */
[----:B------:R-:W-:Y:S01]  /*1b1f0*/  @P3 LEA.HI.X R25, R5, R161, R4, 0x1, P0 ;  /* 0x000000a105193211 */ /* 0x000fe200000f0c04 */
[----:B------:R-:W-:Y:S01]  /*1b200*/  @!P3 STS.128 [R211+0x10800], RZ ;  /* 0x010800ffd300b388 */ /* 0x000fe20000000c00 */
[----:B------:R-:W-:Y:S03]  /*1b210*/  ISETP.GE.AND P0, PT, R214, 0x2, PT ;  /* 0x00000002d600780c */ /* 0x000fe60003f06270 */
        /* <DEDUP_REMOVED lines=31> */
[----:B------:R-:W1:Y:S04]  /*1b410*/  LDSM.16.M88.4 R140, [R193+0x6000] ;  /* 0x00600000c18c783b */ /* 0x000e680000000200 */
[----:B------:R-:W4:Y:S04]  /*1b420*/  LDSM.16.M88.4 R144, [R193+0x6800] ;  /* 0x00680000c190783b */ /* 0x000f280000000200 */
[----:B------:R-:W2:Y:S04]  /*1b430*/  LDSM.16.M88.4 R148, [R193+0x7000] ;  /* 0x00700000c194783b */ /* 0x000ea80000000200 */
[----:B------:R-:W0:Y:S04]  /*1b440*/  LDGDEPBAR ;  /* 0x00000000000079af */ /* 0x000e280000000000 */
[----:B------:R-:W2:Y:S04]  /*1b450*/  LDSM.16.M88.4 R152, [R193+0x7800] ;  /* 0x00780000c198783b */ /* 0x000ea80000000200 */
[----:B------:R-:W-:Y:S04]  /*1b460*/  LDSM.16.M88.4 R156, [R192] ;  /* 0x00000000c09c783b */ /* 0x000fe80000000200 */
[----:B------:R-:W2:Y:S04]  /*1b470*/  LDSM.16.M88.4 R160, [R191] ;  /* 0x00000000bfa0783b */ /* 0x000ea80000000200 */
[----:B------:R-:W2:Y:S04]  /*1b480*/  LDSM.16.M88.4 R164, [R187] ;  /* 0x00000000bba4783b */ /* 0x000ea80000000200 */
[----:B------:R-:W2:Y:S04]  /*1b490*/  LDSM.16.M88.4 R168, [R186] ;  /* 0x00000000baa8783b */ /* 0x000ea80000000200 */
[----:B------:R-:W2:Y:S01]  /*1b4a0*/  LDSM.16.M88.4 R172, [R185] ;  /* 0x00000000b9ac783b */ /* 0x000ea20000000200 */
[C---:B-1----:R-:W-:Y:S08]  /*1b4b0*/  HMMA.16816.F32.BF16 R4, R136.reuse, R140, RZ ;  /* 0x0000008c8804723c */ /* 0x042ff000000418ff */
[C---:B-----5:R-:W-:Y:S01]  /*1b4c0*/  HMMA.16816.F32.BF16 R8, R136.reuse, R142, RZ ;  /* 0x0000008e8808723c */ /* 0x060fe200000418ff */
[----:B------:R-:W-:Y:S07]  /*1b4d0*/  LDSM.16.M88.4 R140, [R190] ;  /* 0x00000000be8c783b */ /* 0x000fee0000000200 */
[C---:B----4-:R-:W-:Y:S08]  /*1b4e0*/  HMMA.16816.F32.BF16 R12, R136.reuse, R144, RZ ;  /* 0x00000090880c723c */ /* 0x050ff000000418ff */
[C---:B---3--:R-:W-:Y:S01]  /*1b4f0*/  HMMA.16816.F32.BF16 R16, R136.reuse, R146, RZ ;  /* 0x000000928810723c */ /* 0x048fe200000418ff */
[----:B------:R-:W1:Y:S07]  /*1b500*/  LDSM.16.M88.4 R144, [R188+0x6000] ;  /* 0x00600000bc90783b */ /* 0x000e6e0000000200 */
[C---:B--2---:R-:W-:Y:S08]  /*1b510*/  HMMA.16816.F32.BF16 R20, R136.reuse, R148, RZ ;  /* 0x000000948814723c */ /* 0x044ff000000418ff */
[C---:B------:R-:W-:Y:S01]  /*1b520*/  HMMA.16816.F32.BF16 R24, R136.reuse, R150, RZ ;  /* 0x000000968818723c */ /* 0x040fe200000418ff */
[----:B------:R-:W2:Y:S07]  /*1b530*/  LDSM.16.M88.4 R148, [R188+0x6800] ;  /* 0x00680000bc94783b */ /* 0x000eae0000000200 */
[C---:B------:R-:W-:Y:S08]  /*1b540*/  HMMA.16816.F32.BF16 R28, R136.reuse, R152, RZ ;  /* 0x00000098881c723c */ /* 0x040ff000000418ff */
[----:B------:R-:W-:Y:S01]  /*1b550*/  HMMA.16816.F32.BF16 R32, R136, R154, RZ ;  /* 0x0000009a8820723c */ /* 0x000fe200000418ff */
[----:B------:R-:W3:Y:S04]  /*1b560*/  LDSM.16.M88.4 R136, [R188+0x7000] ;  /* 0x00700000bc88783b */ /* 0x000ee80000000200 */
[----:B------:R-:W4:Y:S03]  /*1b570*/  LDSM.16.M88.4 R152, [R188+0x7800] ;  /* 0x00780000bc98783b */ /* 0x000f260000000200 */
[C---:B------:R-:W-:Y:S08]  /*1b580*/  HMMA.16816.F32.BF16 R4, R156.reuse, R160, R4 ;  /* 0x000000a09c04723c */ /* 0x040ff00000041804 */
[C---:B------:R-:W-:Y:S01]  /*1b590*/  HMMA.16816.F32.BF16 R8, R156.reuse, R162, R8 ;  /* 0x000000a29c08723c */ /* 0x040fe20000041808 */
[----:B------:R-:W-:Y:S07]  /*1b5a0*/  LDSM.16.M88.4 R160, [R189] ;  /* 0x00000000bda0783b */ /* 0x000fee0000000200 */
[C---:B------:R-:W-:Y:S08]  /*1b5b0*/  HMMA.16816.F32.BF16 R12, R156.reuse, R164, R12 ;  /* 0x000000a49c0c723c */ /* 0x040ff0000004180c */
[C---:B------:R-:W-:Y:S01]  /*1b5c0*/  HMMA.16816.F32.BF16 R16, R156.reuse, R166, R16 ;  /* 0x000000a69c10723c */ /* 0x040fe20000041810 */
[----:B------:R-:W5:Y:S07]  /*1b5d0*/  LDSM.16.M88.4 R164, [R184] ;  /* 0x00000000b8a4783b */ /* 0x000f6e0000000200 */
[C---:B------:R-:W-:Y:S08]  /*1b5e0*/  HMMA.16816.F32.BF16 R20, R156.reuse, R168, R20 ;  /* 0x000000a89c14723c */ /* 0x040ff00000041814 */
[C---:B------:R-:W-:Y:S01]  /*1b5f0*/  HMMA.16816.F32.BF16 R24, R156.reuse, R170, R24 ;  /* 0x000000aa9c18723c */ /* 0x040fe20000041818 */
[----:B------:R-:W3:Y:S07]  /*1b600*/  LDSM.16.M88.4 R168, [R184+0x800] ;  /* 0x00080000b8a8783b */ /* 0x000eee0000000200 */
[C---:B------:R-:W-:Y:S08]  /*1b610*/  HMMA.16816.F32.BF16 R28, R156.reuse, R172, R28 ;  /* 0x000000ac9c1c723c */ /* 0x040ff0000004181c */
[----:B------:R-:W-:Y:S01]  /*1b620*/  HMMA.16816.F32.BF16 R32, R156, R174, R32 ;  /* 0x000000ae9c20723c */ /* 0x000fe20000041820 */
[----:B------:R-:W4:Y:S04]  /*1b630*/  LDSM.16.M88.4 R156, [R184+0x1000] ;  /* 0x00100000b89c783b */ /* 0x000f280000000200 */
[----:B------:R-:W4:Y:S03]  /*1b640*/  LDSM.16.M88.4 R172, [R184+0x1800] ;  /* 0x00180000b8ac783b */ /* 0x000f260000000200 */
[C---:B-1----:R-:W-:Y:S08]  /*1b650*/  HMMA.16816.F32.BF16 R4, R140.reuse, R144, R4 ;  /* 0x000000908c04723c */ /* 0x042ff00000041804 */
[C---:B------:R-:W-:Y:S01]  /*1b660*/  HMMA.16816.F32.BF16 R8, R140.reuse, R146, R8 ;  /* 0x000000928c08723c */ /* 0x040fe20000041808 */
[----:B------:R-:W-:Y:S07]  /*1b670*/  LDSM.16.M88.4 R144, [R193+0x8000] ;  /* 0x00800000c190783b */ /* 0x000fee0000000200 */
[C---:B--2---:R-:W-:Y:S08]  /*1b680*/  HMMA.16816.F32.BF16 R12, R140.reuse, R148, R12 ;  /* 0x000000948c0c723c */ /* 0x044ff0000004180c */
[C---:B------:R-:W-:Y:S01]  /*1b690*/  HMMA.16816.F32.BF16 R16, R140.reuse, R150, R16 ;  /* 0x000000968c10723c */ /* 0x040fe20000041810 */
[----:B------:R-:W-:Y:S07]  /*1b6a0*/  LDSM.16.M88.4 R148, [R193+0x8800] ;  /* 0x00880000c194783b */ /* 0x000fee0000000200 */
[C---:B---3--:R-:W-:Y:S08]  /*1b6b0*/  HMMA.16816.F32.BF16 R20, R140.reuse, R136, R20 ;  /* 0x000000888c14723c */ /* 0x048ff00000041814 */
[C---:B------:R-:W-:Y:S01]  /*1b6c0*/  HMMA.16816.F32.BF16 R24, R140.reuse, R138, R24 ;  /* 0x0000008a8c18723c */ /* 0x040fe20000041818 */
[----:B------:R-:W1:Y:S07]  /*1b6d0*/  LDSM.16.M88.4 R136, [R194+0x2000] ;  /* 0x00200000c288783b */ /* 0x000e6e0000000200 */
[C---:B----4-:R-:W-:Y:S08]  /*1b6e0*/  HMMA.16816.F32.BF16 R28, R140.reuse, R152, R28 ;  /* 0x000000988c1c723c */ /* 0x050ff0000004181c */
[----:B------:R-:W-:Y:S01]  /*1b6f0*/  HMMA.16816.F32.BF16 R32, R140, R154, R32 ;  /* 0x0000009a8c20723c */ /* 0x000fe20000041820 */
[----:B------:R-:W2:Y:S04]  /*1b700*/  LDSM.16.M88.4 R140, [R193+0x9000] ;  /* 0x00900000c18c783b */ /* 0x000ea80000000200 */
[----:B------:R-:W3:Y:S03]  /*1b710*/  LDSM.16.M88.4 R152, [R193+0x9800] ;  /* 0x00980000c198783b */ /* 0x000ee60000000200 */
[C---:B-----5:R-:W-:Y:S08]  /*1b720*/  HMMA.16816.F32.BF16 R4, R160.reuse, R164, R4 ;  /* 0x000000a4a004723c */ /* 0x060ff00000041804 */
[C---:B------:R-:W-:Y:S01]  /*1b730*/  HMMA.16816.F32.BF16 R8, R160.reuse, R166, R8 ;  /* 0x000000a6a008723c */ /* 0x040fe20000041808 */
[----:B------:R-:W-:Y:S07]  /*1b740*/  LDSM.16.M88.4 R164, [R183] ;  /* 0x00000000b7a4783b */ /* 0x000fee0000000200 */
[C---:B------:R-:W-:Y:S08]  /*1b750*/  HMMA.16816.F32.BF16 R12, R160.reuse, R168, R12 ;  /* 0x000000a8a00c723c */ /* 0x040ff0000004180c */
[C---:B------:R-:W-:Y:S01]  /*1b760*/  HMMA.16816.F32.BF16 R16, R160.reuse, R170, R16 ;  /* 0x000000aaa010723c */ /* 0x040fe20000041810 */
[----:B------:R-:W-:Y:S07]  /*1b770*/  LDSM.16.M88.4 R168, [R182] ;  /* 0x00000000b6a8783b */ /* 0x000fee0000000200 */
[C---:B------:R-:W-:Y:S08]  /*1b780*/  HMMA.16816.F32.BF16 R20, R160.reuse, R156, R20 ;  /* 0x0000009ca014723c */ /* 0x040ff00000041814 */
[C---:B------:R-:W-:Y:S01]  /*1b790*/  HMMA.16816.F32.BF16 R24, R160.reuse, R158, R24 ;  /* 0x0000009ea018723c */ /* 0x040fe20000041818 */
[----:B------:R-:W4:Y:S07]  /*1b7a0*/  LDSM.16.M88.4 R156, [R192+0x2000] ;  /* 0x00200000c09c783b */ /* 0x000f2e0000000200 */
[C---:B------:R-:W-:Y:S08]  /*1b7b0*/  HMMA.16816.F32.BF16 R28, R160.reuse, R172, R28 ;  /* 0x000000aca01c723c */ /* 0x040ff0000004181c */
[----:B------:R-:W-:Y:S01]  /*1b7c0*/  HMMA.16816.F32.BF16 R32, R160, R174, R32 ;  /* 0x000000aea020723c */ /* 0x000fe20000041820 */
[----:B------:R-:W5:Y:S04]  /*1b7d0*/  LDSM.16.M88.4 R160, [R181] ;  /* 0x00000000b5a0783b */ /* 0x000f680000000200 */
[----:B------:R-:W3:Y:S03]  /*1b7e0*/  LDSM.16.M88.4 R172, [R180] ;  /* 0x00000000b4ac783b */ /* 0x000ee60000000200 */
[C---:B-1----:R-:W-:Y:S08]  /*1b7f0*/  HMMA.16816.F32.BF16 R4, R136.reuse, R144, R4 ;  /* 0x000000908804723c */ /* 0x042ff00000041804 */
[C---:B------:R-:W-:Y:S01]  /*1b800*/  HMMA.16816.F32.BF16 R8, R136.reuse, R146, R8 ;  /* 0x000000928808723c */ /* 0x040fe20000041808 */
[----:B------:R-:W-:Y:S07]  /*1b810*/  LDSM.16.M88.4 R144, [R188+0x8000] ;  /* 0x00800000bc90783b */ /* 0x000fee0000000200 */
[C---:B------:R-:W-:Y:S08]  /*1b820*/  HMMA.16816.F32.BF16 R12, R136.reuse, R148, R12 ;  /* 0x00000094880c723c */ /* 0x040ff0000004180c */
[C---:B------:R-:W-:Y:S01]  /*1b830*/  HMMA.16816.F32.BF16 R16, R136.reuse, R150, R16 ;  /* 0x000000968810723c */ /* 0x040fe20000041810 */
[----:B------:R-:W-:Y:S07]  /*1b840*/  LDSM.16.M88.4 R148, [R188+0x8800] ;  /* 0x00880000bc94783b */ /* 0x000fee0000000200 */
[C---:B--2---:R-:W-:Y:S08]  /*1b850*/  HMMA.16816.F32.BF16 R20, R136.reuse, R140, R20 ;  /* 0x0000008c8814723c */ /* 0x044ff00000041814 */
[C---:B------:R-:W-:Y:S01]  /*1b860*/  HMMA.16816.F32.BF16 R24, R136.reuse, R142, R24 ;  /* 0x0000008e8818723c */ /* 0x040fe20000041818 */
[----:B------:R-:W1:Y:S07]  /*1b870*/  LDSM.16.M88.4 R140, [R190+0x2000] ;  /* 0x00200000be8c783b */ /* 0x000e6e0000000200 */
[C---:B---3--:R-:W-:Y:S08]  /*1b880*/  HMMA.16816.F32.BF16 R28, R136.reuse, R152, R28 ;  /* 0x00000098881c723c */ /* 0x048ff0000004181c */
[----:B------:R-:W-:Y:S01]  /*1b890*/  HMMA.16816.F32.BF16 R32, R136, R154, R32 ;  /* 0x0000009a8820723c */ /* 0x000fe20000041820 */
[----:B------:R-:W2:Y:S04]  /*1b8a0*/  LDSM.16.M88.4 R136, [R188+0x9000] ;  /* 0x00900000bc88783b */ /* 0x000ea80000000200 */
[----:B------:R-:W3:Y:S03]  /*1b8b0*/  LDSM.16.M88.4 R152, [R188+0x9800] ;  /* 0x00980000bc98783b */ /* 0x000ee60000000200 */
[C---:B----4-:R-:W-:Y:S08]  /*1b8c0*/  HMMA.16816.F32.BF16 R4, R156.reuse, R164, R4 ;  /* 0x000000a49c04723c */ /* 0x050ff00000041804 */
[C---:B------:R-:W-:Y:S01]  /*1b8d0*/  HMMA.16816.F32.BF16 R8, R156.reuse, R166, R8 ;  /* 0x000000a69c08723c */ /* 0x040fe20000041808 */
[----:B------:R-:W-:Y:S07]  /*1b8e0*/  LDSM.16.M88.4 R164, [R184+0x2000] ;  /* 0x00200000b8a4783b */ /* 0x000fee0000000200 */
[C---:B------:R-:W-:Y:S08]  /*1b8f0*/  HMMA.16816.F32.BF16 R12, R156.reuse, R168, R12 ;  /* 0x000000a89c0c723c */ /* 0x040ff0000004180c */
[C---:B------:R-:W-:Y:S01]  /*1b900*/  HMMA.16816.F32.BF16 R16, R156.reuse, R170, R16 ;  /* 0x000000aa9c10723c */ /* 0x040fe20000041810 */
[----:B------:R-:W-:Y:S07]  /*1b910*/  LDSM.16.M88.4 R168, [R184+0x2800] ;  /* 0x00280000b8a8783b */ /* 0x000fee0000000200 */
[C---:B-----5:R-:W-:Y:S08]  /*1b920*/  HMMA.16816.F32.BF16 R20, R156.reuse, R160, R20 ;  /* 0x000000a09c14723c */ /* 0x060ff00000041814 */
[C---:B------:R-:W-:Y:S01]  /*1b930*/  HMMA.16816.F32.BF16 R24, R156.reuse, R162, R24 ;  /* 0x000000a29c18723c */ /* 0x040fe20000041818 */
[----:B------:R-:W4:Y:S07]  /*1b940*/  LDSM.16.M88.4 R160, [R189+0x2000] ;  /* 0x00200000bda0783b */ /* 0x000f2e0000000200 */
[C---:B------:R-:W-:Y:S08]  /*1b950*/  HMMA.16816.F32.BF16 R28, R156.reuse, R172, R28 ;  /* 0x000000ac9c1c723c */ /* 0x040ff0000004181c */
[----:B------:R-:W-:Y:S01]  /*1b960*/  HMMA.16816.F32.BF16 R32, R156, R174, R32 ;  /* 0x000000ae9c20723c */ /* 0x000fe20000041820 */
[----:B------:R-:W5:Y:S04]  /*1b970*/  LDSM.16.M88.4 R156, [R184+0x3000] ;  /* 0x00300000b89c783b */ /* 0x000f680000000200 */
[----:B------:R-:W3:Y:S03]  /*1b980*/  LDSM.16.M88.4 R172, [R184+0x3800] ;  /* 0x00380000b8ac783b */ /* 0x000ee60000000200 */
        /* <DEDUP_REMOVED lines=15> */
[----:B------:R-:W-:Y:S07]  /*1ba80*/  LDSM.16.M88.4 R164, [R179] ;  /* 0x00000000b3a4783b */ /* 0x000fee0000000200 */
[C---:B------:R-:W-:Y:S08]  /*1ba90*/  HMMA.16816.F32.BF16 R12, R160.reuse, R168, R12 ;  /* 0x000000a8a00c723c */ /* 0x040ff0000004180c */
[C---:B------:R-:W-:Y:S01]  /*1baa0*/  HMMA.16816.F32.BF16 R16, R160.reuse, R170, R16 ;  /* 0x000000aaa010723c */ /* 0x040fe20000041810 */
[----:B------:R-:W-:Y:S07]  /*1bab0*/  LDSM.16.M88.4 R168, [R178] ;  /* 0x00000000b2a8783b */ /* 0x000fee0000000200 */
[C---:B-----5:R-:W-:Y:S08]  /*1bac0*/  HMMA.16816.F32.BF16 R20, R160.reuse, R156, R20 ;  /* 0x0000009ca014723c */ /* 0x060ff00000041814 */
        /* <DEDUP_REMOVED lines=32> */
[C---:B-1----:R-:W-:Y:S01]  /*1bcd0*/  HMMA.16816.F32.BF16 R4, R140.reuse, R144, R4 ;  /* 0x000000908c04723c */ /* 0x042fe20000041804 */
[----:B------:R-:W-:Y:S04]  /*1bce0*/  DEPBAR.LE SB0, 0x0 ;  /* 0x000080000000791a */ /* 0x000fe80000000000 */
[----:B------:R-:W-:Y:S03]  /*1bcf0*/  BAR.SYNC.DEFER_BLOCKING 0x0 ;  /* 0x0000000000007b1d */ /* 0x000fe60000010000 */
[C---:B------:R-:W-:Y:S08]  /*1bd00*/  HMMA.16816.F32.BF16 R8, R140.reuse, R146, R8 ;  /* 0x000000928c08723c */ /* 0x040ff00000041808 */
[C---:B------:R-:W-:Y:S08]  /*1bd10*/  HMMA.16816.F32.BF16 R12, R140.reuse, R148, R12 ;  /* 0x000000948c0c723c */ /* 0x040ff0000004180c */
[C---:B------:R-:W-:Y:S08]  /*1bd20*/  HMMA.16816.F32.BF16 R16, R140.reuse, R150, R16 ;  /* 0x000000968c10723c */ /* 0x040ff00000041810 */
[C---:B--2---:R-:W-:Y:S08]  /*1bd30*/  HMMA.16816.F32.BF16 R20, R140.reuse, R136, R20 ;  /* 0x000000888c14723c */ /* 0x044ff00000041814 */
[C---:B------:R-:W-:Y:S08]  /*1bd40*/  HMMA.16816.F32.BF16 R24, R140.reuse, R138, R24 ;  /* 0x0000008a8c18723c */ /* 0x040ff00000041818 */
[C---:B---3--:R-:W-:Y:S08]  /*1bd50*/  HMMA.16816.F32.BF16 R28, R140.reuse, R152, R28 ;  /* 0x000000988c1c723c */ /* 0x048ff0000004181c */
[----:B------:R-:W-:Y:S08]  /*1bd60*/  HMMA.16816.F32.BF16 R32, R140, R154, R32 ;  /* 0x0000009a8c20723c */ /* 0x000ff00000041820 */
[C---:B----4-:R-:W-:Y:S08]  /*1bd70*/  HMMA.16816.F32.BF16 R4, R160.reuse, R164, R4 ;  /* 0x000000a4a004723c */ /* 0x050ff00000041804 */
[C---:B------:R-:W-:Y:S08]  /*1bd80*/  HMMA.16816.F32.BF16 R8, R160.reuse, R166, R8 ;  /* 0x000000a6a008723c */ /* 0x040ff00000041808 */
[C---:B------:R-:W-:Y:S08]  /*1bd90*/  HMMA.16816.F32.BF16 R12, R160.reuse, R168, R12 ;  /* 0x000000a8a00c723c */ /* 0x040ff0000004180c */
[C---:B------:R-:W-:Y:S08]  /*1bda0*/  HMMA.16816.F32.BF16 R16, R160.reuse, R170, R16 ;  /* 0x000000aaa010723c */ /* 0x040ff00000041810 */
[C---:B-----5:R-:W-:Y:S08]  /*1bdb0*/  HMMA.16816.F32.BF16 R20, R160.reuse, R156, R20 ;  /* 0x0000009ca014723c */ /* 0x060ff00000041814 */
[C---:B------:R-:W-:Y:S08]  /*1bdc0*/  HMMA.16816.F32.BF16 R24, R160.reuse, R158, R24 ;  /* 0x0000009ea018723c */ /* 0x040ff00000041818 */
[C---:B------:R-:W-:Y:S08]  /*1bdd0*/  HMMA.16816.F32.BF16 R28, R160.reuse, R172, R28 ;  /* 0x000000aca01c723c */ /* 0x040ff0000004181c */
[----:B------:R-:W-:Y:S07]  /*1bde0*/  HMMA.16816.F32.BF16 R32, R160, R174, R32 ;  /* 0x000000aea020723c */ /* 0x000fee0000041820 */
[----:B------:R-:W-:Y:S02]  /*1bdf0*/  IMAD.MOV.U32 R160, RZ, RZ, R132 ;  /* 0x000000ffffa07224 */ /* 0x000fe400078e0084 */
[----:B------:R-:W-:Y:S01]  /*1be00*/  IMAD.MOV.U32 R161, RZ, RZ, R133 ;  /* 0x000000ffffa17224 */ /* 0x000fe200078e0085 */
[----:B------:R-:W-:-:S09]  /*1be10*/  @!P0 BRA `(.L_x_1066) ;  /* 0x00000a4000008947 */ /* 0x000fd20003800000 */
[----:B------:R-:W-:Y:S01]  /*1be20*/  ISETP.NE.U32.AND P0, PT, R212, RZ, PT ;  /* 0x000000ffd400720c */ /* 0x000fe20003f05070 */
[----:B------:R-:W-:Y:S03]  /*1be30*/  BSSY B0, `(.L_x_1067) ;  /* 0x0000048000007945 */ /* 0x000fe60003800000 */
[----:B------:R-:W-:Y:S11]  /*1be40*/  ISETP.NE.AND.EX P0, PT, R213, RZ, PT, P0 ;  /* 0x000000ffd500720c */ /* 0x000ff60003f05300 */
[----:B------:R-:W-:Y:S02]  /*1be50*/  @!UPT UIADD3 URZ, URZ, URZ, URZ ;  /* 0x0000003f3f3ff290 */ /* 0x000fe4000fffe03f */
[----:B------:R-:W-:-:S05]  /*1be60*/  @!P0 BRA `(.L_x_1068) ;  /* 0x0000040000008947 */ /* 0x000fca0003800000 */
[----:B------:R-:W-:Y:S01]  /*1be70*/  IMAD.SHL.U32 R140, R214, 0x40, RZ ;  /* 0x00000040d68c7824 */ /* 0x000fe200078e00ff */
[----:B------:R-:W-:Y:S02]  /*1be80*/  ULDC.64 UR4, c[0x0][0x118] ;  /* 0x0000460000047ab9 */ /* 0x000fe40000000a00 */
[----:B------:R-:W2:Y:S02]  /*1be90*/  LD.E R141, [R2.64+0x170] ;  /* 0x00017004028d7980 */ /* 0x000ea4000c101900 */
[C---:B------:R-:W-:Y:S02]  /*1bea0*/  IADD3 R138, R140.reuse, -0x80, RZ ;  /* 0xffffff808c8a7810 */ /* 0x040fe40007ffe0ff */
[----:B------:R-:W-:Y:S01]  /*1beb0*/  IADD3 R140, R140, -0x40, RZ ;  /* 0xffffffc08c8c7810 */ /* 0x000fe20007ffe0ff */
[----:B------:R-:W3:Y:S01]  /*1bec0*/  LD.E.64 R144, [R2.64+0x20] ;  /* 0x0000200402907980 */ /* 0x000ee2000c101b00 */
[-C--:B--2---:R-:W-:Y:S04]  /*1bed0*/  IABS R137, R141.reuse ;  /* 0x0000008d00897213 */ /* 0x084fe80000000000 */
[----:B------:R-:W1:Y:S10]  /*1bee0*/  I2F.RP R133, R137 ;  /* 0x0000008900857306 */ /* 0x000e740000209400 */
[----:B-1----:R-:W1:Y:S02]  /*1bef0*/  MUFU.RCP R132, R133 ;  /* 0x0000008500847308 */ /* 0x002e640000001000 */
[----:B-1----:R-:W-:Y:S02]  /*1bf00*/  IADD3 R142, R132, 0xffffffe, RZ ;  /* 0x0ffffffe848e7810 */ /* 0x002fe40007ffe0ff */
[----:B------:R-:W-:Y:S06]  /*1bf10*/  IABS R132, R138 ;  /* 0x0000008a00847213 */ /* 0x000fec0000000000 */
[----:B------:R-:W1:Y:S01]  /*1bf20*/  F2I.FTZ.U32.TRUNC.NTZ R143, R142 ;  /* 0x0000008e008f7305 */ /* 0x000e62000021f000 */
[-C--:B------:R-:W-:Y:S02]  /*1bf30*/  IABS R133, R141.reuse ;  /* 0x0000008d00857213 */ /* 0x080fe40000000000 */
[----:B------:R-:W-:Y:S03]  /*1bf40*/  LOP3.LUT R138, R138, R141, RZ, 0x3c, !PT ;  /* 0x0000008d8a8a7212 */ /* 0x000fe600078e3cff */
[----:B------:R-:W-:Y:S02]  /*1bf50*/  IMAD.MOV R133, RZ, RZ, -R133 ;  /* 0x000000ffff857224 */ /* 0x000fe400078e0a85 */
[--C-:B-1----:R-:W-:Y:S02]  /*1bf60*/  IMAD.MOV R134, RZ, RZ, -R143.reuse ;  /* 0x000000ffff867224 */ /* 0x102fe400078e0a8f */
[----:B------:R-:W-:Y:S02]  /*1bf70*/  IMAD.MOV.U32 R142, RZ, RZ, RZ ;  /* 0x000000ffff8e7224 */ /* 0x000fe400078e00ff */
[----:B------:R-:W-:Y:S01]  /*1bf80*/  IMAD R139, R134, R137, RZ ;  /* 0x00000089868b7224 */ /* 0x000fe200078e02ff */
[----:B------:R-:W-:Y:S02]  /*1bf90*/  IABS R134, R140 ;  /* 0x0000008c00867213 */ /* 0x000fe40000000000 */
[----:B------:R-:W-:Y:S01]  /*1bfa0*/  LOP3.LUT R140, R140, R141, RZ, 0x3c, !PT ;  /* 0x0000008d8c8c7212 */ /* 0x000fe200078e3cff */
[----:B------:R-:W-:Y:S02]  /*1bfb0*/  IMAD.HI.U32 R139, R143, R139, R142 ;  /* 0x0000008b8f8b7227 */ /* 0x000fe400078e008e */
[----:B------:R-:W2:Y:S04]  /*1bfc0*/  LD.E.64 R142, [R2.64+0x38] ;  /* 0x00003804028e7980 */ /* 0x000ea8000c101b00 */
[C---:B------:R-:W-:Y:S04]  /*1bfd0*/  IMAD.HI.U32 R136, R139.reuse, R132, RZ ;  /* 0x000000848b887227 */ /* 0x040fe800078e00ff */
[----:B------:R-:W-:Y:S04]  /*1bfe0*/  IMAD.HI.U32 R139, R139, R134, RZ ;  /* 0x000000868b8b7227 */ /* 0x000fe800078e00ff */
[CC--:B------:R-:W-:Y:S02]  /*1bff0*/  IMAD R132, R136.reuse, R133.reuse, R132 ;  /* 0x0000008588847224 */ /* 0x0c0fe400078e0284 */
[----:B------:R-:W-:Y:S03]  /*1c000*/  IMAD R134, R139, R133, R134 ;  /* 0x000000858b867224 */ /* 0x000fe600078e0286 */
[C---:B------:R-:W-:Y:S02]  /*1c010*/  ISETP.GT.U32.AND P0, PT, R137.reuse, R132, PT ;  /* 0x000000848900720c */ /* 0x040fe40003f04070 */
[----:B------:R-:W-:Y:S11]  /*1c020*/  ISETP.GT.U32.AND P1, PT, R137, R134, PT ;  /* 0x000000868900720c */ /* 0x000ff60003f24070 */
[----:B------:R-:W-:Y:S01]  /*1c030*/  @!P0 IADD3 R136, R136, 0x1, RZ ;  /* 0x0000000188888810 */ /* 0x000fe20007ffe0ff */
[--C-:B------:R-:W-:Y:S01]  /*1c040*/  @!P0 IMAD.IADD R132, R132, 0x1, -R137.reuse ;  /* 0x0000000184848824 */ /* 0x100fe200078e0a89 */
[----:B------:R-:W-:Y:S01]  /*1c050*/  ISETP.GE.AND P0, PT, R138, RZ, PT ;  /* 0x000000ff8a00720c */ /* 0x000fe20003f06270 */
[----:B------:R-:W-:Y:S01]  /*1c060*/  @!P1 IMAD.IADD R134, R134, 0x1, -R137 ;  /* 0x0000000186869824 */ /* 0x000fe200078e0a89 */
[----:B------:R-:W-:Y:S02]  /*1c070*/  @!P1 IADD3 R139, R139, 0x1, RZ ;  /* 0x000000018b8b9810 */ /* 0x000fe40007ffe0ff */
[-C--:B------:R-:W-:Y:S02]  /*1c080*/  ISETP.GE.U32.AND P2, PT, R132, R137.reuse, PT ;  /* 0x000000898400720c */ /* 0x080fe40003f46070 */
[----:B------:R-:W-:Y:S02]  /*1c090*/  ISETP.GE.U32.AND P6, PT, R134, R137, PT ;  /* 0x000000898600720c */ /* 0x000fe40003fc6070 */
[----:B------:R-:W-:Y:S02]  /*1c0a0*/  ISETP.GE.AND P1, PT, R140, RZ, PT ;  /* 0x000000ff8c00720c */ /* 0x000fe40003f26270 */
[----:B------:R-:W-:Y:S07]  /*1c0b0*/  LOP3.LUT R132, RZ, R141, RZ, 0x33, !PT ;  /* 0x0000008dff847212 */ /* 0x000fee00078e33ff */
[----:B------:R-:W-:Y:S02]  /*1c0c0*/  @P2 IADD3 R136, R136, 0x1, RZ ;  /* 0x0000000188882810 */ /* 0x000fe40007ffe0ff */
[----:B------:R-:W-:Y:S02]  /*1c0d0*/  @P6 IADD3 R139, R139, 0x1, RZ ;  /* 0x000000018b8b6810 */ /* 0x000fe40007ffe0ff */
[----:B------:R-:W-:Y:S01]  /*1c0e0*/  ISETP.NE.AND P2, PT, R141, RZ, PT ;  /* 0x000000ff8d00720c */ /* 0x000fe20003f45270 */
[----:B------:R-:W-:Y:S02]  /*1c0f0*/  @!P0 IMAD.MOV R136, RZ, RZ, -R136 ;  /* 0x000000ffff888224 */ /* 0x000fe400078e0a88 */
[----:B------:R-:W-:Y:S03]  /*1c100*/  @!P1 IMAD.MOV R139, RZ, RZ, -R139 ;  /* 0x000000ffff8b9224 */ /* 0x000fe600078e0a8b */
[C---:B------:R-:W-:Y:S02]  /*1c110*/  SEL R137, R132.reuse, R136, !P2 ;  /* 0x0000008884897207 */ /* 0x040fe40005000000 */
[----:B------:R-:W-:Y:S02]  /*1c120*/  SEL R139, R132, R139, !P2 ;  /* 0x0000008b848b7207 */ /* 0x000fe40005000000 */
        /* <DEDUP_REMOVED lines=9> */
[-C--:B--2---:R-:W-:Y:S02]  /*1c1c0*/  IMAD R134, R143, R141.reuse, RZ ;  /* 0x0000008d8f867224 */ /* 0x084fe400078e02ff */
[C---:B------:R-:W-:Y:S04]  /*1c1d0*/  IMAD.WIDE.U32 R138, R142.reuse, R141, RZ ;  /* 0x0000008d8e8a7225 */ /* 0x040fe800078e00ff */
[----:B------:R-:W-:Y:S04]  /*1c1e0*/  IMAD R134, R142, R137, R134 ;  /* 0x000000898e867224 */ /* 0x000fe800078e0286 */
[----:B------:R-:W-:Y:S02]  /*1c1f0*/  IMAD.IADD R139, R139, 0x1, R134 ;  /* 0x000000018b8b7824 */ /* 0x000fe400078e0286 */
[----:B----4-:R-:W-:Y:S04]  /*1c200*/  IMAD.IADD R133, R132, 0x1, -R133 ;  /* 0x0000000184857824 */ /* 0x010fe800078e0a85 */
[----:B---3--:R-:W-:Y:S01]  /*1c210*/  IMAD R137, R145, R133, RZ ;  /* 0x0000008591897224 */ /* 0x008fe200078e02ff */
[----:B------:R-:W-:Y:S01]  /*1c220*/  SHF.R.S32.HI R132, RZ, 0x1f, R133 ;  /* 0x0000001fff847819 */ /* 0x000fe20000011485 */
[----:B------:R-:W-:Y:S04]  /*1c230*/  IMAD.WIDE.U32 R138, R133, R144, R138 ;  /* 0x00000090858a7225 */ /* 0x000fe800078e008a */
[----:B------:R-:W-:Y:S04]  /*1c240*/  IMAD R137, R144, R132, R137 ;  /* 0x0000008490897224 */ /* 0x000fe800078e0289 */
[----:B------:R-:W-:Y:S01]  /*1c250*/  IMAD.IADD R137, R139, 0x1, R137 ;  /* 0x000000018b897824 */ /* 0x000fe200078e0289 */
[----:B------:R-:W-:-:S05]  /*1c260*/  BRA `(.L_x_1069) ;  /* 0x0000004000007947 */ /* 0x000fca0003800000 */
.L_x_1068:
[----:B------:R-:W-:Y:S02]  /*1c270*/  ULDC.64 UR4, c[0x0][0x118] ;  /* 0x0000460000047ab9 */ /* 0x000fe40000000a00 */
[----:B------:R-:W2:Y:S02]  /*1c280*/  LD.E R138, [R2.64+0x38] ;  /* 0x00003804028a7980 */ /* 0x000ea4000c101900 */
[----:B--2---:R-:W-:Y:S04]  /*1c290*/  LEA R138, -R138, RZ, 0x6 ;  /* 0x000000ff8a8a7211 */ /* 0x004fe800078e31ff */
[----:B------:R-:W-:Y:S02]  /*1c2a0*/  SHF.R.S32.HI R137, RZ, 0x1f, R138 ;  /* 0x0000001fff897819 */ /* 0x000fe4000001148a */
.L_x_1069:
[----:B------:R-:W-:Y:S05]  /*1c2b0*/  BSYNC B0 ;  /* 0x0000000000007941 */ /* 0x000fea0003800000 */
.L_x_1067:
[CC--:B------:R-:W-:Y:S01]  /*1c2c0*/  LEA R152, P1, R138.reuse, R204.reuse, 0x1 ;  /* 0x000000cc8a987211 */ /* 0x0c0fe200078208ff */
[----:B------:R-:W-:Y:S01]  /*1c2d0*/  ULDC.64 UR4, c[0x0][0x118] ;  /* 0x0000460000047ab9 */ /* 0x000fe20000000a00 */
[C---:B------:R-:W-:Y:S02]  /*1c2e0*/  IADD3 R133, P0, R138.reuse, R201, RZ ;  /* 0x000000c98a857210 */ /* 0x040fe40007f1e0ff */
[-C--:B------:R-:W-:Y:S02]  /*1c2f0*/  LEA.HI.X R153, R138, R203.reuse, R137, 0x1, P1 ;  /* 0x000000cb8a997211 */ /* 0x080fe400008f0c89 */
[-C--:B------:R-:W-:Y:S01]  /*1c300*/  @P5 LEA R150, P6, R133, R204.reuse, 0x1 ;  /* 0x000000cc85965211 */ /* 0x080fe200078c08ff */
[----:B------:R-:W-:Y:S01]  /*1c310*/  IMAD.X R134, R137, 0x1, R202, P0 ;  /* 0x0000000189867824 */ /* 0x000fe200000e06ca */
[CC--:B------:R-:W-:Y:S01]  /*1c320*/  @P4 LEA R144, P1, R133.reuse, R204.reuse, 0x1 ;  /* 0x000000cc85904211 */ /* 0x0c0fe200078208ff */
[----:B------:R-:W-:Y:S01]  /*1c330*/  @!PT LDS RZ, [RZ] ;  /* 0x00000000fffff984 */ /* 0x000fe20000000800 */
[----:B------:R-:W-:Y:S01]  /*1c340*/  @!PT LDS RZ, [RZ] ;  /* 0x00000000fffff984 */ /* 0x000fe20000000800 */
[----:B------:R-:W-:Y:S01]  /*1c350*/  @!PT LDS RZ, [RZ] ;  /* 0x00000000fffff984 */ /* 0x000fe20000000800 */
[----:B------:R1:W-:Y:S01]  /*1c360*/  @P5 LDGSTS.E.BYPASS.LTC128B.128 [R211+0x6000], [R152.64] ;  /* 0x0600000098d35fae */ /* 0x0003e2000b901d44 */
[CC--:B------:R-:W-:Y:S02]  /*1c370*/  @P3 LEA R142, P0, R133.reuse, R204.reuse, 0x1 ;  /* 0x000000cc858e3211 */ /* 0x0c0fe400078008ff */
[CCC-:B------:R-:W-:Y:S01]  /*1c380*/  @P5 LEA.HI.X R151, R133.reuse, R203.reuse, R134.reuse, 0x1, P6 ;  /* 0x000000cb85975211 */ /* 0x1c0fe200030f0c86 */
[----:B------:R1:W-:Y:S01]  /*1c390*/  @!P5 STS.128 [R211+0x6000], RZ ;  /* 0x006000ffd300d388 */ /* 0x0003e20000000c00 */
[CCC-:B------:R-:W-:Y:S02]  /*1c3a0*/  @P4 LEA.HI.X R145, R133.reuse, R203.reuse, R134.reuse, 0x1, P1 ;  /* 0x000000cb85914211 */ /* 0x1c0fe400008f0c86 */
[C---:B------:R-:W-:Y:S01]  /*1c3b0*/  @P3 LEA.HI.X R143, R133.reuse, R203, R134, 0x1, P0 ;  /* 0x000000cb858f3211 */ /* 0x040fe200000f0c86 */
[----:B------:R-:W-:Y:S01]  /*1c3c0*/  @!PT LDS RZ, [RZ] ;  /* 0x00000000fffff984 */ /* 0x000fe20000000800 */
[----:B------:R-:W-:Y:S01]  /*1c3d0*/  @!PT LDS RZ, [RZ] ;  /* 0x00000000fffff984 */ /* 0x000fe20000000800 */
[----:B------:R-:W-:Y:S01]  /*1c3e0*/  @!PT LDS RZ, [RZ] ;  /* 0x00000000fffff984 */ /* 0x000fe20000000800 */
[----:B------:R1:W-:Y:S01]  /*1c3f0*/  @P4 LDGSTS.E.BYPASS.LTC128B.128 [R211+0x8000], [R152.64+0x80] ;  /* 0x0800008098d34fae */ /* 0x0003e2000b901d44 */
[----:B------:R-:W-:Y:S03]  /*1c400*/  IADD3 R137, P2, R133, R201, RZ ;  /* 0x000000c985897210 */ /* 0x000fe60007f5e0ff */
[----:B------:R1:W-:Y:S01]  /*1c410*/  @!P4 STS.128 [R211+0x8000], RZ ;  /* 0x008000ffd300c388 */ /* 0x0003e20000000c00 */
[CC--:B------:R-:W-:Y:S01]  /*1c420*/  @P5 LEA R148, P1, R137.reuse, R204.reuse, 0x1 ;  /* 0x000000cc89945211 */ /* 0x0c0fe200078208ff */
[----:B------:R-:W-:Y:S01]  /*1c430*/  IMAD.X R134, R134, 0x1, R202, P2 ;  /* 0x0000000186867824 */ /* 0x000fe200010e06ca */
[CC--:B------:R-:W-:Y:S01]  /*1c440*/  @P4 LEA R140, P0, R137.reuse, R204.reuse, 0x1 ;  /* 0x000000cc898c4211 */ /* 0x0c0fe200078008ff */
[----:B------:R-:W-:Y:S01]  /*1c450*/  @!PT LDS RZ, [RZ] ;  /* 0x00000000fffff984 */ /* 0x000fe20000000800 */
[----:B------:R-:W-:Y:S01]  /*1c460*/  @!PT LDS RZ, [RZ] ;  /* 0x00000000fffff984 */ /* 0x000fe20000000800 */
[----:B------:R-:W-:Y:S01]  /*1c470*/  @!PT LDS RZ, [RZ] ;  /* 0x00000000fffff984 */ /* 0x000fe20000000800 */
[----:B------:R1:W-:Y:S01]  /*1c480*/  @P3 LDGSTS.E.BYPASS.LTC128B.128 [R211+0xa000], [R152.64+0x100] ;  /* 0x0a00010098d33fae */ /* 0x0003e2000b901d44 */
        /* <DEDUP_REMOVED lines=8> */
[----:B------:R1:W-:Y:S01]  /*1c510*/  @P5 LDGSTS.E.BYPASS.LTC128B.128 [R211+0x6800], [R150.64] ;  /* 0x0680000096d35fae */ /* 0x0003e2000b901d44 */
        /* <DEDUP_REMOVED lines=9> */
[C---:B------:R-:W-:Y:S01]  /*1c5b0*/  @P3 LEA R154, P0, R133.reuse, R204, 0x1 ;  /* 0x000000cc859a3211 */ /* 0x040fe200078008ff */
[----:B------:R-:W-:Y:S01]  /*1c5c0*/  IMAD.MOV.U32 R204, RZ, RZ, R152 ;  /* 0x000000ffffcc7224 */ /* 0x000fe200078e0098 */
[CCC-:B------:R-:W-:Y:S01]  /*1c5d0*/  @P5 LEA.HI.X R147, R133.reuse, R203.reuse, R132.reuse, 0x1, P6 ;  /* 0x000000cb85935211 */ /* 0x1c0fe200030f0c84 */
[----:B------:R1:W-:Y:S01]  /*1c5e0*/  @!P4 STS.128 [R211+0x8800], RZ ;  /* 0x008800ffd300c388 */ /* 0x0003e20000000c00 */
[CCC-:B------:R-:W-:Y:S02]  /*1c5f0*/  @P4 LEA.HI.X R137, R133.reuse, R203.reuse, R132.reuse, 0x1, P1 ;  /* 0x000000cb85894211 */ /* 0x1c0fe400008f0c84 */
[----:B------:R-:W-:Y:S01]  /*1c600*/  @P3 LEA.HI.X R155, R133, R203, R132, 0x1, P0 ;  /* 0x000000cb859b3211 */ /* 0x000fe200000f0c84 */
[----:B------:R-:W-:Y:S01]  /*1c610*/  @!PT LDS RZ, [RZ] ;  /* 0x00000000fffff984 */ /* 0x000fe20000000800 */
[----:B------:R-:W-:Y:S01]  /*1c620*/  @!PT LDS RZ, [RZ] ;  /* 0x00000000fffff984 */ /* 0x000fe20000000800 */
[----:B------:R-:W-:Y:S01]  /*1c630*/  @!PT LDS RZ, [RZ] ;  /* 0x00000000fffff984 */ /* 0x000fe20000000800 */
[----:B------:R1:W-:Y:S01]  /*1c640*/  @P3 LDGSTS.E.BYPASS.LTC128B.128 [R211+0xa800], [R142.64+0x100] ;  /* 0x0a8001008ed33fae */ /* 0x0003e2000b901d44 */
[----:B------:R-:W-:Y:S03]  /*1c650*/  IMAD.MOV.U32 R203, RZ, RZ, R153 ;  /* 0x000000ffffcb7224 */ /* 0x000fe600078e0099 */
        /* <DEDUP_REMOVED lines=32> */
.L_x_1066:
[----:B------:R-:W-:Y:S05]  /*1c860*/  BSYNC B1 ;  /* 0x0000000000017941 */ /* 0x000fea0003800000 */
.L_x_1065:
[----:B------:R-:W-:Y:S01]  /*1c870*/  ULDC.64 UR4, c[0x0][0x118] ;  /* 0x0000460000047ab9 */ /* 0x000fe20000000a00 */
[----:B------:R-:W-:Y:S01]  /*1c880*/  FMNMX.FTZ R132, R4, R135, !PT ;  /* 0x0000008704847209 */ /* 0x000fe20007810000 */
[----:B------:R2:W3:Y:S01]  /*1c890*/  LD.E R133, [R2.64+0xdc] ;  /* 0x0000dc0402857980 */ /* 0x0004e2000c101900 */
[----:B------:R-:W-:Y:S02]  /*1c8a0*/  FMNMX.FTZ R134, R6, R0, !PT ;  /* 0x0000000006867209 */ /* 0x000fe40007810000 */
[----:B-1----:R-:W-:Y:S01]  /*1c8b0*/  FMNMX.FTZ R137, R5, R132, !PT ;  /* 0x0000008405897209 */ /* 0x002fe20007810000 */
[----:B------:R-:W-:Y:S01]  /*1c8c0*/  LDSM.16.MT88.4 R140, [R197+0xc000] ;  /* 0x00c00000c58c783b */ /* 0x000fe20000004200 */
[----:B------:R-:W-:Y:S02]  /*1c8d0*/  FMNMX.FTZ R139, R7, R134, !PT ;  /* 0x00000086078b7209 */ /* 0x000fe40007810000 */
[----:B------:R-:W-:Y:S02]  /*1c8e0*/  FMNMX.FTZ R132, R8, R137, !PT ;  /* 0x0000008908847209 */ /* 0x000fe40007810000 */
[----:B------:R-:W-:Y:S02]  /*1c8f0*/  FMNMX.FTZ R134, R10, R139, !PT ;  /* 0x0000008b0a867209 */ /* 0x000fe40007810000 */
[----:B------:R-:W-:Y:S01]  /*1c900*/  FMNMX.FTZ R137, R9, R132, !PT ;  /* 0x0000008409897209 */ /* 0x000fe20007810000 */
[----:B------:R-:W-:Y:S01]  /*1c910*/  LDSM.16.MT88.4 R144, [R196+0xc000] ;  /* 0x00c00000c490783b */ /* 0x000fe20000004200 */
[----:B------:R-:W-:Y:S02]  /*1c920*/  FMNMX.FTZ R139, R11, R134, !PT ;  /* 0x000000860b8b7209 */ /* 0x000fe40007810000 */
[----:B------:R-:W-:Y:S04]  /*1c930*/  FMNMX.FTZ R132, R12, R137, !PT ;  /* 0x000000890c847209 */ /* 0x000fe80007810000 */
[----:B------:R-:W-:Y:S01]  /*1c940*/  FMNMX.FTZ R137, R13, R132, !PT ;  /* 0x000000840d897209 */ /* 0x000fe20007810000 */
[----:B------:R-:W-:Y:S01]  /*1c950*/  LDSM.16.MT88.4 R148, [R198+0xe800] ;  /* 0x00e80000c694783b */ /* 0x000fe20000004200 */
[----:B------:R-:W-:Y:S02]  /*1c960*/  FMNMX.FTZ R132, R14, R139, !PT ;  /* 0x0000008b0e847209 */ /* 0x000fe40007810000 */
[----:B--2---:R-:W-:Y:S02]  /*1c970*/  FMNMX.FTZ R2, R16, R137, !PT ;  /* 0x0000008910027209 */ /* 0x004fe40007810000 */
[----:B------:R-:W-:Y:S03]  /*1c980*/  FMNMX.FTZ R137, R15, R132, !PT ;  /* 0x000000840f897209 */ /* 0x000fe60007810000 */
        /* <DEDUP_REMOVED lines=19> */
[----:B------:R-:W-:Y:S03]  /*1cac0*/  FMNMX.FTZ R2, R34, R3, !PT ;  /* 0x0000000322027209 */ /* 0x000fe60007810000 */
[----:B------:R-:W1:Y:S01]  /*1cad0*/  SHFL.BFLY PT, R3, R136, 0x2, 0x1f ;  /* 0x0c401f0088037f89 */ /* 0x000e6200000e0000 */
[----:B------:R-:W-:Y:S07]  /*1cae0*/  FMNMX.FTZ R137, R35, R2, !PT ;  /* 0x0000000223897209 */ /* 0x000fee0007810000 */
[----:B------:R-:W2:Y:S01]  /*1caf0*/  SHFL.BFLY PT, R2, R137, 0x2, 0x1f ;  /* 0x0c401f0089027f89 */ /* 0x000ea200000e0000 */
[----:B-1----:R-:W-:Y:S07]  /*1cb00*/  FMNMX.FTZ R139, R136, R3, !PT ;  /* 0x00000003888b7209 */ /* 0x002fee0007810000 */
[----:B------:R-:W1:Y:S01]  /*1cb10*/  SHFL.BFLY PT, R132, R139, 0x1, 0x1f ;  /* 0x0c201f008b847f89 */ /* 0x000e6200000e0000 */
[----:B--2---:R-:W-:Y:S07]  /*1cb20*/  FMNMX.FTZ R134, R137, R2, !PT ;  /* 0x0000000289867209 */ /* 0x004fee0007810000 */
[----:B------:R-:W2:Y:S01]  /*1cb30*/  SHFL.BFLY PT, R3, R134, 0x1, 0x1f ;  /* 0x0c201f0086037f89 */ /* 0x000ea200000e0000 */
[----:B-1----:R-:W-:Y:S04]  /*1cb40*/  FMNMX.FTZ R132, R139, R132, !PT ;  /* 0x000000848b847209 */ /* 0x002fe80007810000 */
[C---:B------:R-:W-:Y:S01]  /*1cb50*/  FSETP.NEU.FTZ.AND P0, PT, R132.reuse, -INF , PT ;  /* 0xff8000008400780b */ /* 0x040fe20003f1d000 */
[----:B------:R-:W-:Y:S01]  /*1cb60*/  FADD.FTZ R2, -R132, R135 ;  /* 0x0000008784027221 */ /* 0x000fe20000010100 */
[----:B--2---:R-:W-:Y:S05]  /*1cb70*/  FMNMX.FTZ R3, R134, R3, !PT ;  /* 0x0000000386037209 */ /* 0x004fea0007810000 */
[----:B------:R-:W-:Y:S02]  /*1cb80*/  FADD.FTZ R136, -R3, R0 ;  /* 0x0000000003887221 */ /* 0x000fe40000010100 */
[C---:B---3--:R-:W-:Y:S02]  /*1cb90*/  FMUL.FTZ R135, R133.reuse, R2 ;  /* 0x0000000285877220 */ /* 0x048fe40000410000 */
[C---:B------:R-:W-:Y:S02]  /*1cba0*/  FMUL.FTZ R170, R133.reuse, R132 ;  /* 0x0000008485aa7220 */ /* 0x040fe40000410000 */
[----:B------:R1:W2:Y:S01]  /*1cbb0*/  MUFU.EX2 R2, R135 ;  /* 0x0000008700027308 */ /* 0x0002a20000000800 */
[C---:B------:R-:W-:Y:S02]  /*1cbc0*/  FMUL.FTZ R168, R133.reuse, R3 ;  /* 0x0000000385a87220 */ /* 0x040fe40000410000 */
[----:B------:R-:W-:Y:S01]  /*1cbd0*/  FSEL R170, R170, RZ, P0 ;  /* 0x000000ffaaaa7208 */ /* 0x000fe20000000000 */
[----:B------:R-:W-:Y:S01]  /*1cbe0*/  FMUL.FTZ R0, R133, R136 ;  /* 0x0000008885007220 */ /* 0x000fe20000410000 */
[----:B------:R-:W-:Y:S01]  /*1cbf0*/  FSETP.NEU.FTZ.AND P0, PT, R3, -INF , PT ;  /* 0xff8000000300780b */ /* 0x000fe20003f1d000 */
[----:B------:R-:W3:Y:S02]  /*1cc00*/  LDSM.16.MT88.4 R136, [R198+0xc000] ;  /* 0x00c00000c688783b */ /* 0x000ee40000004200 */
[-CC-:B------:R-:W-:Y:S01]  /*1cc10*/  FFMA.FTZ R165, R4, R133.reuse, -R170.reuse ;  /* 0x0000008504a57223 */ /* 0x180fe200000108aa */
[----:B------:R-:W-:Y:S01]  /*1cc20*/  FSEL R168, R168, RZ, P0 ;  /* 0x000000ffa8a87208 */ /* 0x000fe20000000000 */
[-CC-:B------:R-:W-:Y:S01]  /*1cc30*/  FFMA.FTZ R134, R5, R133.reuse, -R170.reuse ;  /* 0x0000008505867223 */ /* 0x180fe200000108aa */
[----:B------:R-:W4:Y:S01]  /*1cc40*/  MUFU.EX2 R0, R0 ;  /* 0x0000000000007308 */ /* 0x000f220000000800 */
[-C--:B------:R-:W-:Y:S01]  /*1cc50*/  FFMA.FTZ R163, R8, R133.reuse, -R170 ;  /* 0x0000008508a37223 */ /* 0x080fe200000108aa */
[----:B------:R-:W-:Y:S01]  /*1cc60*/  ISETP.GT.AND P0, PT, R214, 0x1, PT ;  /* 0x00000001d600780c */ /* 0x000fe20003f04270 */
[-C--:B------:R-:W-:Y:S02]  /*1cc70*/  FFMA.FTZ R162, R7, R133.reuse, -R168 ;  /* 0x0000008507a27223 */ /* 0x080fe400000108a8 */
[-C--:B------:R-:W-:Y:S02]  /*1cc80*/  FFMA.FTZ R164, R9, R133.reuse, -R170 ;  /* 0x0000008509a47223 */ /* 0x080fe400000108aa */
[-CC-:B------:R-:W-:Y:S02]  /*1cc90*/  FFMA.FTZ R166, R10, R133.reuse, -R168.reuse ;  /* 0x000000850aa67223 */ /* 0x180fe400000108a8 */
[-C--:B------:R-:W-:Y:S01]  /*1cca0*/  FFMA.FTZ R167, R11, R133.reuse, -R168 ;  /* 0x000000850ba77223 */ /* 0x080fe200000108a8 */
[----:B------:R-:W-:Y:S01]  /*1ccb0*/  MUFU.EX2 R165, R165 ;  /* 0x000000a500a57308 */ /* 0x000fe20000000800 */
[-C--:B------:R-:W-:Y:S02]  /*1ccc0*/  FFMA.FTZ R220, R28, R133.reuse, -R170 ;  /* 0x000000851cdc7223 */ /* 0x080fe400000108aa */
[----:B-1----:R-:W-:Y:S02]  /*1ccd0*/  FFMA.FTZ R135, R6, R133, -R168 ;  /* 0x0000008506877223 */ /* 0x002fe400000108a8 */
[C---:B--2---:R-:W-:Y:S02]  /*1cce0*/  FMUL.FTZ R4, R2.reuse, R128 ;  /* 0x0000008002047220 */ /* 0x044fe40000410000 */
[C---:B------:R-:W-:Y:S02]  /*1ccf0*/  FMUL.FTZ R5, R2.reuse, R129 ;  /* 0x0000008102057220 */ /* 0x040fe40000410000 */
[C---:B------:R-:W-:Y:S01]  /*1cd00*/  FMUL.FTZ R8, R2.reuse, R124 ;  /* 0x0000007c02087220 */ /* 0x040fe20000410000 */
[----:B------:R-:W1:Y:S01]  /*1cd10*/  MUFU.EX2 R134, R134 ;  /* 0x0000008600867308 */ /* 0x000e620000000800 */
[C---:B------:R-:W-:Y:S02]  /*1cd20*/  FMUL.FTZ R9, R2.reuse, R125 ;  /* 0x0000007d02097220 */ /* 0x040fe40000410000 */
[----:B------:R-:W-:Y:S02]  /*1cd30*/  FMUL.FTZ R36, R2, R36 ;  /* 0x0000002402247220 */ /* 0x000fe40000410000 */
[C---:B----4-:R-:W-:Y:S02]  /*1cd40*/  FMUL.FTZ R6, R0.reuse, R130 ;  /* 0x0000008200067220 */ /* 0x050fe40000410000 */
[C---:B------:R-:W-:Y:S02]  /*1cd50*/  FMUL.FTZ R7, R0.reuse, R131 ;  /* 0x0000008300077220 */ /* 0x040fe40000410000 */
[C---:B------:R-:W-:Y:S01]  /*1cd60*/  FMUL.FTZ R10, R0.reuse, R126 ;  /* 0x0000007e000a7220 */ /* 0x040fe20000410000 */
[----:B------:R-:W-:Y:S01]  /*1cd70*/  MUFU.EX2 R135, R135 ;  /* 0x0000008700877308 */ /* 0x000fe20000000800 */
[----:B------:R-:W-:Y:S02]  /*1cd80*/  FMUL.FTZ R11, R0, R127 ;  /* 0x0000007f000b7220 */ /* 0x000fe40000410000 */
[----:B------:R-:W2:Y:S01]  /*1cd90*/  LDSM.16.MT88.4 R124, [R195+0xc000] ;  /* 0x00c00000c37c783b */ /* 0x000ea20000004200 */
[----:B------:R-:W-:Y:S02]  /*1cda0*/  FMUL.FTZ R37, R2, R37 ;  /* 0x0000002502257220 */ /* 0x000fe40000410000 */
[C---:B------:R-:W-:Y:S02]  /*1cdb0*/  FMUL.FTZ R38, R0.reuse, R38 ;  /* 0x0000002600267220 */ /* 0x040fe40000410000 */
[----:B------:R-:W-:Y:S02]  /*1cdc0*/  FMUL.FTZ R39, R0, R39 ;  /* 0x0000002700277220 */ /* 0x000fe40000410000 */
[----:B------:R-:W4:Y:S01]  /*1cdd0*/  MUFU.EX2 R162, R162 ;  /* 0x000000a200a27308 */ /* 0x000f220000000800 */
        /* <DEDUP_REMOVED lines=10> */
[-C--:B------:R-:W-:Y:S02]  /*1ce80*/  FFMA.FTZ R221, R29, R133.reuse, -R170 ;  /* 0x000000851ddd7223 */ /* 0x080fe400000108aa */
[-CC-:B------:R-:W-:Y:S01]  /*1ce90*/  FFMA.FTZ R222, R30, R133.reuse, -R168.reuse ;  /* 0x000000851ede7223 */ /* 0x180fe200000108a8 */
[----:B------:R-:W1:Y:S01]  /*1cea0*/  MUFU.EX2 R164, R164 ;  /* 0x000000a400a47308 */ /* 0x000e620000000800 */
[----:B------:R-:W-:Y:S02]  /*1ceb0*/  FFMA.FTZ R223, R31, R133, -R168 ;  /* 0x000000851fdf7223 */ /* 0x000fe400000108a8 */
[----:B------:R-:W-:Y:S01]  /*1cec0*/  LDSM.16.MT88.4 R28, [R195+0x11000] ;  /* 0x01100000c31c783b */ /* 0x000fe20000004200 */
[----:B----4-:R-:W-:Y:S01]  /*1ced0*/  F2FP.BF16.PACK_AB R129, R162, R135 ;  /* 0x00000087a281723e */ /* 0x010fe200000010ff */
[-C--:B------:R-:W-:Y:S02]  /*1cee0*/  FFMA.FTZ R224, R32, R133.reuse, -R170 ;  /* 0x0000008520e07223 */ /* 0x080fe400000108aa */
[----:B------:R-:W-:Y:S02]  /*1cef0*/  FFMA.FTZ R226, R34, R133, -R168 ;  /* 0x0000008522e27223 */ /* 0x000fe400000108a8 */
[C---:B------:R-:W-:Y:S01]  /*1cf00*/  FMUL.FTZ R48, R2.reuse, R48 ;  /* 0x0000003002307220 */ /* 0x040fe20000410000 */
[----:B------:R-:W-:Y:S01]  /*1cf10*/  MUFU.EX2 R166, R166 ;  /* 0x000000a600a67308 */ /* 0x000fe20000000800 */
[----:B------:R-:W-:Y:S02]  /*1cf20*/  FMUL.FTZ R49, R2, R49 ;  /* 0x0000003102317220 */ /* 0x000fe40000410000 */
[C---:B------:R-:W-:Y:S02]  /*1cf30*/  FMUL.FTZ R50, R0.reuse, R50 ;  /* 0x0000003200327220 */ /* 0x040fe40000410000 */
[----:B------:R-:W-:Y:S02]  /*1cf40*/  FMUL.FTZ R51, R0, R51 ;  /* 0x0000003300337220 */ /* 0x000fe40000410000 */
[C---:B------:R-:W-:Y:S02]  /*1cf50*/  FMUL.FTZ R52, R2.reuse, R52 ;  /* 0x0000003402347220 */ /* 0x040fe40000410000 */
[----:B------:R-:W-:Y:S01]  /*1cf60*/  FMUL.FTZ R53, R2, R53 ;  /* 0x0000003502357220 */ /* 0x000fe20000410000 */
        /* <DEDUP_REMOVED lines=16> */
[----:B----4-:R-:W-:Y:S01]  /*1d070*/  F2FP.BF16.PACK_AB R131, R167, R166 ;  /* 0x000000a6a783723e */ /* 0x010fe200000010ff */
[C---:B------:R-:W-:Y:S02]  /*1d080*/  FMUL.FTZ R66, R0.reuse, R66 ;  /* 0x0000004200427220 */ /* 0x040fe40000410000 */
[----:B------:R-:W-:Y:S02]  /*1d090*/  FMUL.FTZ R67, R0, R67 ;  /* 0x0000004300437220 */ /* 0x000fe40000410000 */
[C---:B------:R-:W-:Y:S01]  /*1d0a0*/  FMUL.FTZ R68, R2.reuse, R68 ;  /* 0x0000004402447220 */ /* 0x040fe20000410000 */
[----:B------:R-:W-:Y:S01]  /*1d0b0*/  MUFU.EX2 R222, R222 ;  /* 0x000000de00de7308 */ /* 0x000fe20000000800 */
[C---:B---3--:R-:W-:Y:S05]  /*1d0c0*/  HMMA.16816.F32.BF16 R4, R128.reuse, R136, R4 ;  /* 0x000000888004723c */ /* 0x048fea0000041804 */
[----:B------:R-:W-:Y:S02]  /*1d0d0*/  FMUL.FTZ R69, R2, R69 ;  /* 0x0000004502457220 */ /* 0x000fe40000410000 */
[C---:B------:R-:W-:Y:S01]  /*1d0e0*/  FMUL.FTZ R70, R0.reuse, R70 ;  /* 0x0000004600467220 */ /* 0x040fe20000410000 */
[C---:B------:R-:W-:Y:S01]  /*1d0f0*/  HMMA.16816.F32.BF16 R8, R128.reuse, R138, R8 ;  /* 0x0000008a8008723c */ /* 0x040fe20000041808 */
[----:B------:R-:W1:Y:S01]  /*1d100*/  LDSM.16.MT88.4 R136, [R198+0xe000] ;  /* 0x00e00000c688783b */ /* 0x000e620000004200 */
[----:B------:R-:W-:Y:S02]  /*1d110*/  MUFU.EX2 R223, R223 ;  /* 0x000000df00df7308 */ /* 0x000fe40000000800 */
[----:B------:R-:W-:Y:S02]  /*1d120*/  FMUL.FTZ R71, R0, R71 ;  /* 0x0000004700477220 */ /* 0x000fe40000410000 */
[C---:B------:R-:W-:Y:S02]  /*1d130*/  FMUL.FTZ R72, R2.reuse, R72 ;  /* 0x0000004802487220 */ /* 0x040fe40000410000 */
[C---:B------:R-:W-:Y:S04]  /*1d140*/  HMMA.16816.F32.BF16 R36, R128.reuse, R140, R36 ;  /* 0x0000008c8024723c */ /* 0x040fe80000041824 */
[----:B------:R-:W-:Y:S01]  /*1d150*/  FMUL.FTZ R73, R2, R73 ;  /* 0x0000004902497220 */ /* 0x000fe20000410000 */
[----:B------:R-:W-:Y:S01]  /*1d160*/  MUFU.EX2 R224, R224 ;  /* 0x000000e000e07308 */ /* 0x000fe20000000800 */
[C---:B------:R-:W-:Y:S02]  /*1d170*/  FMUL.FTZ R74, R0.reuse, R74 ;  /* 0x0000004a004a7220 */ /* 0x040fe40000410000 */
[C---:B------:R-:W-:Y:S01]  /*1d180*/  HMMA.16816.F32.BF16 R40, R128.reuse, R142, R40 ;  /* 0x0000008e8028723c */ /* 0x040fe20000041828 */
[----:B------:R-:W3:Y:S03]  /*1d190*/  LDSM.16.MT88.4 R140, [R197+0xe000] ;  /* 0x00e00000c58c783b */ /* 0x000ee60000004200 */
[----:B------:R-:W-:Y:S02]  /*1d1a0*/  FMUL.FTZ R75, R0, R75 ;  /* 0x0000004b004b7220 */ /* 0x000fe40000410000 */
[C---:B------:R-:W-:Y:S01]  /*1d1b0*/  FMUL.FTZ R76, R2.reuse, R76 ;  /* 0x0000004c024c7220 */ /* 0x040fe20000410000 */
[----:B------:R-:W-:Y:S01]  /*1d1c0*/  MUFU.EX2 R226, R226 ;  /* 0x000000e200e27308 */ /* 0x000fe20000000800 */
[C---:B------:R-:W-:Y:S04]  /*1d1d0*/  HMMA.16816.F32.BF16 R44, R128.reuse, R144, R44 ;  /* 0x00000090802c723c */ /* 0x040fe8000004182c */
[----:B------:R-:W-:Y:S02]  /*1d1e0*/  FMUL.FTZ R77, R2, R77 ;  /* 0x0000004d024d7220 */ /* 0x000fe40000410000 */
[C---:B------:R-:W-:Y:S02]  /*1d1f0*/  FMUL.FTZ R78, R0.reuse, R78 ;  /* 0x0000004e004e7220 */ /* 0x040fe40000410000 */
[C---:B------:R-:W-:Y:S01]  /*1d200*/  HMMA.16816.F32.BF16 R48, R128.reuse, R146, R48 ;  /* 0x000000928030723c */ /* 0x040fe20000041830 */
[----:B------:R-:W-:Y:S03]  /*1d210*/  LDSM.16.MT88.4 R144, [R195+0xc800] ;  /* 0x00c80000c390783b */ /* 0x000fe60000004200 */
        /* <DEDUP_REMOVED lines=9> */
[C---:B-1----:R-:W-:Y:S04]  /*1d2b0*/  HMMA.16816.F32.BF16 R60, R128.reuse, R136, R60 ;  /* 0x00000088803c723c */ /* 0x042fe8000004183c */
[----:B------:R-:W-:Y:S02]  /*1d2c0*/  FMUL.FTZ R85, R2, R85 ;  /* 0x0000005502557220 */ /* 0x000fe40000410000 */
[C---:B------:R-:W-:Y:S02]  /*1d2d0*/  FMUL.FTZ R86, R0.reuse, R86 ;  /* 0x0000005600567220 */ /* 0x040fe40000410000 */
[C---:B------:R-:W-:Y:S01]  /*1d2e0*/  HMMA.16816.F32.BF16 R64, R128.reuse, R138, R64 ;  /* 0x0000008a8040723c */ /* 0x040fe20000041840 */
[----:B------:R-:W1:Y:S03]  /*1d2f0*/  LDSM.16.MT88.4 R136, [R195+0xe000] ;  /* 0x00e00000c388783b */ /* 0x000e660000004200 */
        /* <DEDUP_REMOVED lines=8> */
[C---:B------:R-:W-:Y:S02]  /*1d380*/  FMUL.FTZ R92, R2.reuse, R92 ;  /* 0x0000005c025c7220 */ /* 0x040fe40000410000 */
[----:B------:R-:W-:Y:S01]  /*1d390*/  FMUL.FTZ R93, R2, R93 ;  /* 0x0000005d025d7220 */ /* 0x000fe20000410000 */
[C---:B--2---:R-:W-:Y:S03]  /*1d3a0*/  HMMA.16816.F32.BF16 R76, R128.reuse, R124, R76 ;  /* 0x0000007c804c723c */ /* 0x044fe6000004184c */
[C---:B------:R-:W-:Y:S02]  /*1d3b0*/  FMUL.FTZ R94, R0.reuse, R94 ;  /* 0x0000005e005e7220 */ /* 0x040fe40000410000 */
[----:B------:R-:W-:Y:S02]  /*1d3c0*/  FMUL.FTZ R95, R0, R95 ;  /* 0x0000005f005f7220 */ /* 0x000fe40000410000 */
[C---:B------:R-:W-:Y:S01]  /*1d3d0*/  FMUL.FTZ R96, R2.reuse, R96 ;  /* 0x0000006002607220 */ /* 0x040fe20000410000 */
[C---:B------:R-:W-:Y:S01]  /*1d3e0*/  HMMA.16816.F32.BF16 R80, R128.reuse, R126, R80 ;  /* 0x0000007e8050723c */ /* 0x040fe20000041850 */
[----:B------:R-:W2:Y:S03]  /*1d3f0*/  LDSM.16.MT88.4 R124, [R197+0x10000] ;  /* 0x01000000c57c783b */ /* 0x000ea60000004200 */
[----:B------:R-:W-:Y:S02]  /*1d400*/  FMUL.FTZ R97, R2, R97 ;  /* 0x0000006102617220 */ /* 0x000fe40000410000 */
[C---:B------:R-:W-:Y:S02]  /*1d410*/  FMUL.FTZ R98, R0.reuse, R98 ;  /* 0x0000006200627220 */ /* 0x040fe40000410000 */
[C---:B-1----:R-:W-:Y:S04]  /*1d420*/  HMMA.16816.F32.BF16 R84, R128.reuse, R136, R84 ;  /* 0x000000888054723c */ /* 0x042fe80000041854 */
[----:B------:R-:W-:Y:S02]  /*1d430*/  FMUL.FTZ R99, R0, R99 ;  /* 0x0000006300637220 */ /* 0x000fe40000410000 */
[-CC-:B------:R-:W-:Y:S02]  /*1d440*/  FFMA.FTZ R169, R12, R133.reuse, -R170.reuse ;  /* 0x000000850ca97223 */ /* 0x180fe400000108aa */
[C---:B------:R-:W-:Y:S01]  /*1d450*/  HMMA.16816.F32.BF16 R88, R128.reuse, R138, R88 ;  /* 0x0000008a8058723c */ /* 0x040fe20000041858 */
[----:B------:R-:W1:Y:S03]  /*1d460*/  LDSM.16.MT88.4 R136, [R196+0x10000] ;  /* 0x01000000c488783b */ /* 0x000e660000004200 */
[C---:B------:R-:W-:Y:S01]  /*1d470*/  FMUL.FTZ R12, R2.reuse, R120 ;  /* 0x00000078020c7220 */ /* 0x040fe20000410000 */
[----:B------:R-:W-:Y:S01]  /*1d480*/  MUFU.EX2 R169, R169 ;  /* 0x000000a900a97308 */ /* 0x000fe20000000800 */
[----:B------:R-:W-:Y:S02]  /*1d490*/  FFMA.FTZ R172, R13, R133, -R170 ;  /* 0x000000850dac7223 */ /* 0x000fe400000108aa */
[C---:B---3--:R-:W-:Y:S04]  /*1d4a0*/  HMMA.16816.F32.BF16 R92, R128.reuse, R140, R92 ;  /* 0x0000008c805c723c */ /* 0x048fe8000004185c */
[----:B------:R-:W-:Y:S02]  /*1d4b0*/  FMUL.FTZ R13, R2, R121 ;  /* 0x00000079020d7220 */ /* 0x000fe40000410000 */
[-CC-:B------:R-:W-:Y:S01]  /*1d4c0*/  FFMA.FTZ R171, R14, R133.reuse, -R168.reuse ;  /* 0x000000850eab7223 */ /* 0x180fe200000108a8 */
[----:B------:R-:W3:Y:S01]  /*1d4d0*/  MUFU.EX2 R172, R172 ;  /* 0x000000ac00ac7308 */ /* 0x000ee20000000800 */
[C---:B------:R-:W-:Y:S01]  /*1d4e0*/  HMMA.16816.F32.BF16 R96, R128.reuse, R142, R96 ;  /* 0x0000008e8060723c */ /* 0x040fe20000041860 */
[----:B------:R-:W-:Y:S03]  /*1d4f0*/  LDSM.16.MT88.4 R140, [R197+0xc800] ;  /* 0x00c80000c58c783b */ /* 0x000fe60000004200 */
[C---:B------:R-:W-:Y:S02]  /*1d500*/  FMUL.FTZ R14, R0.reuse, R122 ;  /* 0x0000007a000e7220 */ /* 0x040fe40000410000 */
[----:B------:R-:W-:Y:S02]  /*1d510*/  FFMA.FTZ R174, R15, R133, -R168 ;  /* 0x000000850fae7223 */ /* 0x000fe400000108a8 */
[----:B------:R-:W-:Y:S01]  /*1d520*/  FMUL.FTZ R15, R0, R123 ;  /* 0x0000007b000f7220 */ /* 0x000fe20000410000 */
[----:B------:R-:W-:Y:S01]  /*1d530*/  MUFU.EX2 R171, R171 ;  /* 0x000000ab00ab7308 */ /* 0x000fe20000000800 */
[----:B------:R-:W4:Y:S02]  /*1d540*/  LDSM.16.MT88.4 R120, [R195+0x10000] ;  /* 0x01000000c378783b */ /* 0x000f240000004200 */
[C---:B------:R-:W-:Y:S02]  /*1d550*/  FMUL.FTZ R100, R2.reuse, R100 ;  /* 0x0000006402647220 */ /* 0x040fe40000410000 */
[----:B------:R-:W-:Y:S02]  /*1d560*/  FMUL.FTZ R101, R2, R101 ;  /* 0x0000006502657220 */ /* 0x000fe40000410000 */
[C---:B------:R-:W-:Y:S02]  /*1d570*/  FMUL.FTZ R102, R0.reuse, R102 ;  /* 0x0000006600667220 */ /* 0x040fe40000410000 */
[----:B------:R-:W-:Y:S01]  /*1d580*/  FMUL.FTZ R103, R0, R103 ;  /* 0x0000006700677220 */ /* 0x000fe20000410000 */
[----:B------:R-:W5:Y:S01]  /*1d590*/  MUFU.EX2 R174, R174 ;  /* 0x000000ae00ae7308 */ /* 0x000f620000000800 */
[C---:B------:R-:W-:Y:S02]  /*1d5a0*/  FMUL.FTZ R104, R2.reuse, R104 ;  /* 0x0000006802687220 */ /* 0x040fe40000410000 */
[----:B------:R-:W-:Y:S02]  /*1d5b0*/  FMUL.FTZ R105, R2, R105 ;  /* 0x0000006902697220 */ /* 0x000fe40000410000 */
[C---:B------:R-:W-:Y:S01]  /*1d5c0*/  FMUL.FTZ R106, R0.reuse, R106 ;  /* 0x0000006a006a7220 */ /* 0x040fe20000410000 */
[C---:B--2---:R-:W-:Y:S03]  /*1d5d0*/  HMMA.16816.F32.BF16 R100, R128.reuse, R124, R100 ;  /* 0x0000007c8064723c */ /* 0x044fe60000041864 */
[----:B------:R-:W-:Y:S02]  /*1d5e0*/  FMUL.FTZ R107, R0, R107 ;  /* 0x0000006b006b7220 */ /* 0x000fe40000410000 */
[-CC-:B------:R-:W-:Y:S02]  /*1d5f0*/  FFMA.FTZ R173, R16, R133.reuse, -R170.reuse ;  /* 0x0000008510ad7223 */ /* 0x180fe400000108aa */
[-C--:B------:R-:W-:Y:S01]  /*1d600*/  FFMA.FTZ R216, R17, R133.reuse, -R170 ;  /* 0x0000008511d87223 */ /* 0x080fe200000108aa */
[C---:B------:R-:W-:Y:S01]  /*1d610*/  HMMA.16816.F32.BF16 R12, R128.reuse, R126, R12 ;  /* 0x0000007e800c723c */ /* 0x040fe2000004180c */
[----:B------:R-:W2:Y:S02]  /*1d620*/  LDSM.16.MT88.4 R124, [R198+0xc800] ;  /* 0x00c80000c67c783b */ /* 0x000ea40000004200 */
[----:B------:R-:W-:Y:S01]  /*1d630*/  MUFU.EX2 R173, R173 ;  /* 0x000000ad00ad7308 */ /* 0x000fe20000000800 */
[-CC-:B------:R-:W-:Y:S02]  /*1d640*/  FFMA.FTZ R175, R18, R133.reuse, -R168.reuse ;  /* 0x0000008512af7223 */ /* 0x180fe400000108a8 */
[----:B------:R-:W-:Y:S02]  /*1d650*/  FFMA.FTZ R218, R19, R133, -R168 ;  /* 0x0000008513da7223 */ /* 0x000fe400000108a8 */
[C---:B-1----:R-:W-:Y:S04]  /*1d660*/  HMMA.16816.F32.BF16 R104, R128.reuse, R136, R104 ;  /* 0x000000888068723c */ /* 0x042fe80000041868 */
[C---:B------:R-:W-:Y:S01]  /*1d670*/  FMUL.FTZ R108, R2.reuse, R108 ;  /* 0x0000006c026c7220 */ /* 0x040fe20000410000 */
[----:B------:R-:W1:Y:S01]  /*1d680*/  MUFU.EX2 R216, R216 ;  /* 0x000000d800d87308 */ /* 0x000e620000000800 */
[----:B------:R-:W-:Y:S02]  /*1d690*/  FMUL.FTZ R109, R2, R109 ;  /* 0x0000006d026d7220 */ /* 0x000fe40000410000 */
[C---:B------:R-:W-:Y:S04]  /*1d6a0*/  FMUL.FTZ R110, R0.reuse, R110 ;  /* 0x0000006e006e7220 */ /* 0x040fe80000410000 */
[----:B------:R-:W-:Y:S02]  /*1d6b0*/  FMUL.FTZ R111, R0, R111 ;  /* 0x0000006f006f7220 */ /* 0x000fe40000410000 */
[----:B------:R-:W-:Y:S01]  /*1d6c0*/  FMUL.FTZ R16, R2, R116 ;  /* 0x0000007402107220 */ /* 0x000fe20000410000 */
[----:B------:R-:W-:Y:S01]  /*1d6d0*/  MUFU.EX2 R175, R175 ;  /* 0x000000af00af7308 */ /* 0x000fe20000000800 */
[----:B---3--:R-:W-:Y:S01]  /*1d6e0*/  F2FP.BF16.PACK_AB R116, R172, R169 ;  /* 0x000000a9ac74723e */ /* 0x008fe200000010ff */
[----:B------:R-:W-:Y:S01]  /*1d6f0*/  FMUL.FTZ R17, R2, R117 ;  /* 0x0000007502117220 */ /* 0x000fe20000410000 */
[----:B-----5:R-:W-:Y:S01]  /*1d700*/  F2FP.BF16.PACK_AB R117, R174, R171 ;  /* 0x000000abae75723e */ /* 0x020fe200000010ff */
[C---:B------:R-:W-:Y:S01]  /*1d710*/  HMMA.16816.F32.BF16 R108, R128.reuse, R138, R108 ;  /* 0x0000008a806c723c */ /* 0x040fe2000004186c */
[----:B------:R-:W3:Y:S02]  /*1d720*/  LDSM.16.MT88.4 R136, [R196+0xc800] ;  /* 0x00c80000c488783b */ /* 0x000ee40000004200 */
[C---:B------:R-:W-:Y:S02]  /*1d730*/  FMUL.FTZ R18, R0.reuse, R118 ;  /* 0x0000007600127220 */ /* 0x040fe40000410000 */
[----:B------:R-:W-:Y:S01]  /*1d740*/  FMUL.FTZ R19, R0, R119 ;  /* 0x0000007700137220 */ /* 0x000fe20000410000 */
[----:B------:R-:W5:Y:S01]  /*1d750*/  MUFU.EX2 R218, R218 ;  /* 0x000000da00da7308 */ /* 0x000f620000000800 */
[C---:B------:R-:W-:Y:S02]  /*1d760*/  FMUL.FTZ R112, R2.reuse, R112 ;  /* 0x0000007002707220 */ /* 0x040fe40000410000 */
[----:B------:R-:W-:Y:S03]  /*1d770*/  FMUL.FTZ R113, R2, R113 ;  /* 0x0000007102717220 */ /* 0x000fe60000410000 */
[C---:B----4-:R-:W-:Y:S03]  /*1d780*/  HMMA.16816.F32.BF16 R16, R128.reuse, R120, R16 ;  /* 0x000000788010723c */ /* 0x050fe60000041810 */
[----:B------:R-:W-:Y:S01]  /*1d790*/  FMUL.FTZ R114, R0, R114 ;  /* 0x0000007200727220 */ /* 0x000fe20000410000 */
[----:B-1----:R-:W-:Y:S01]  /*1d7a0*/  F2FP.BF16.PACK_AB R118, R216, R173 ;  /* 0x000000add876723e */ /* 0x002fe200000010ff */
[----:B------:R-:W-:Y:S02]  /*1d7b0*/  FMUL.FTZ R115, R0, R115 ;  /* 0x0000007300737220 */ /* 0x000fe40000410000 */
[----:B------:R-:W-:Y:S02]  /*1d7c0*/  FFMA.FTZ R165, R2, R219, R165 ;  /* 0x000000db02a57223 */ /* 0x000fe400000100a5 */
[----:B------:R-:W-:Y:S03]  /*1d7d0*/  FFMA.FTZ R135, R0, R217, R135 ;  /* 0x000000d900877223 */ /* 0x000fe60000010087 */
[----:B------:R-:W-:Y:S01]  /*1d7e0*/  HMMA.16816.F32.BF16 R112, R128, R122, R112 ;  /* 0x0000007a8070723c */ /* 0x000fe20000041870 */
[----:B------:R-:W1:Y:S02]  /*1d7f0*/  LDSM.16.MT88.4 R120, [R195+0xe800] ;  /* 0x00e80000c378783b */ /* 0x000e640000004200 */
[----:B------:R-:W-:Y:S02]  /*1d800*/  FADD.FTZ R134, R134, R165 ;  /* 0x000000a586867221 */ /* 0x000fe40000010000 */
[----:B------:R-:W-:Y:S01]  /*1d810*/  FADD.FTZ R135, R162, R135 ;  /* 0x00000087a2877221 */ /* 0x000fe20000010000 */
[----:B-----5:R-:W-:Y:S01]  /*1d820*/  F2FP.BF16.PACK_AB R119, R218, R175 ;  /* 0x000000afda77723e */ /* 0x020fe200000010ff */
[----:B------:R-:W-:Y:S02]  /*1d830*/  FADD.FTZ R163, R163, R134 ;  /* 0x00000086a3a37221 */ /* 0x000fe40000010000 */
[----:B------:R-:W-:Y:S03]  /*1d840*/  LDSM.16.MT88.4 R128, [R197+0x10800] ;  /* 0x01080000c580783b */ /* 0x000fe60000004200 */
[----:B------:R-:W-:Y:S01]  /*1d850*/  FADD.FTZ R0, R166, R135 ;  /* 0x00000087a6007221 */ /* 0x000fe20000010000 */
[C---:B--2---:R-:W-:Y:S05]  /*1d860*/  HMMA.16816.F32.BF16 R4, R116.reuse, R124, R4 ;  /* 0x0000007c7404723c */ /* 0x044fea0000041804 */
[----:B------:R-:W-:Y:S01]  /*1d870*/  MOV R135, R132 ;  /* 0x0000008400877202 */ /* 0x000fe20000000f00 */
[----:B------:R-:W-:Y:S02]  /*1d880*/  FADD.FTZ R164, R164, R163 ;  /* 0x000000a3a4a47221 */ /* 0x000fe40000010000 */
[C---:B------:R-:W-:Y:S01]  /*1d890*/  HMMA.16816.F32.BF16 R8, R116.reuse, R126, R8 ;  /* 0x0000007e7408723c */ /* 0x040fe20000041808 */
[----:B------:R-:W2:Y:S03]  /*1d8a0*/  LDSM.16.MT88.4 R124, [R198+0x10800] ;  /* 0x01080000c67c783b */ /* 0x000ea60000004200 */
[----:B------:R-:W-:Y:S02]  /*1d8b0*/  FADD.FTZ R0, R167, R0 ;  /* 0x00000000a7007221 */ /* 0x000fe40000010000 */
[----:B------:R-:W-:Y:S02]  /*1d8c0*/  FADD.FTZ R169, R169, R164 ;  /* 0x000000a4a9a97221 */ /* 0x000fe40000010000 */
[C---:B------:R-:W-:Y:S04]  /*1d8d0*/  HMMA.16816.F32.BF16 R36, R116.reuse, R140, R36 ;  /* 0x0000008c7424723c */ /* 0x040fe80000041824 */
[----:B------:R-:W-:Y:S01]  /*1d8e0*/  FADD.FTZ R171, R171, R0 ;  /* 0x00000000abab7221 */ /* 0x000fe20000010000 */
[----:B------:R-:W-:Y:S01]  /*1d8f0*/  IADD3 R0, R214, -0x1, RZ ;  /* 0xffffffffd6007810 */ /* 0x000fe20007ffe0ff */
[----:B------:R-:W-:Y:S02]  /*1d900*/  FADD.FTZ R172, R172, R169 ;  /* 0x000000a9acac7221 */ /* 0x000fe40000010000 */
[C---:B------:R-:W-:Y:S01]  /*1d910*/  HMMA.16816.F32.BF16 R40, R116.reuse, R142, R40 ;  /* 0x0000008e7428723c */ /* 0x040fe20000041828 */
[----:B------:R-:W-:Y:S03]  /*1d920*/  LDSM.16.MT88.4 R140, [R197+0xf000] ;  /* 0x00f00000c58c783b */ /* 0x000fe60000004200 */
[----:B------:R-:W-:Y:S01]  /*1d930*/  FADD.FTZ R174, R174, R171 ;  /* 0x000000abaeae7221 */ /* 0x000fe20000010000 */
[----:B------:R-:W-:Y:S01]  /*1d940*/  MOV R214, R0 ;  /* 0x0000000000d67202 */ /* 0x000fe20000000f00 */
[----:B------:R-:W-:Y:S01]  /*1d950*/  FADD.FTZ R173, R173, R172 ;  /* 0x000000acadad7221 */ /* 0x000fe20000010000 */
[----:B------:R-:W-:Y:S01]  /*1d960*/  MOV R0, R3 ;  /* 0x0000000300007202 */ /* 0x000fe20000000f00 */
[C---:B---3--:R-:W-:Y:S04]  /*1d970*/  HMMA.16816.F32.BF16 R44, R116.reuse, R136, R44 ;  /* 0x00000088742c723c */ /* 0x048fe8000004182c */
[----:B------:R-:W-:Y:S04]  /*1d980*/  FADD.FTZ R173, R216, R173 ;  /* 0x000000add8ad7221 */ /* 0x000fe80000010000 */
        /* <DEDUP_REMOVED lines=8> */
[C---:B------:R-:W-:Y:S07]  /*1da10*/  HMMA.16816.F32.BF16 R68, R116.reuse, R152, R68 ;  /* 0x000000987444723c */ /* 0x040fee0000041844 */
[-CC-:B------:R-:W-:Y:S01]  /*1da20*/  FFMA.FTZ R152, R20, R133.reuse, -R170.reuse ;  /* 0x0000008514987223 */ /* 0x180fe200000108aa */
[C---:B------:R-:W-:Y:S04]  /*1da30*/  HMMA.16816.F32.BF16 R72, R116.reuse, R154, R72 ;  /* 0x0000009a7448723c */ /* 0x040fe80000041848 */
[-C--:B------:R-:W-:Y:S01]  /*1da40*/  FFMA.FTZ R153, R21, R133.reuse, -R170 ;  /* 0x0000008515997223 */ /* 0x080fe200000108aa */
[----:B------:R-:W-:Y:S02]  /*1da50*/  MUFU.EX2 R152, R152 ;  /* 0x0000009800987308 */ /* 0x000fe40000000800 */
[-CC-:B------:R-:W-:Y:S01]  /*1da60*/  FFMA.FTZ R154, R22, R133.reuse, -R168.reuse ;  /* 0x00000085169a7223 */ /* 0x180fe200000108a8 */
[C---:B------:R-:W-:Y:S04]  /*1da70*/  HMMA.16816.F32.BF16 R76, R116.reuse, R156, R76 ;  /* 0x0000009c744c723c */ /* 0x040fe8000004184c */
[-C--:B------:R-:W-:Y:S02]  /*1da80*/  FFMA.FTZ R155, R23, R133.reuse, -R168 ;  /* 0x00000085179b7223 */ /* 0x080fe400000108a8 */
[----:B------:R-:W4:Y:S01]  /*1da90*/  LDSM.16.MT88.4 R20, [R195+0x10800] ;  /* 0x01080000c314783b */ /* 0x000f220000004200 */
[-CC-:B------:R-:W-:Y:S01]  /*1daa0*/  FFMA.FTZ R156, R24, R133.reuse, -R170.reuse ;  /* 0x00000085189c7223 */ /* 0x180fe200000108aa */
[C---:B------:R-:W-:Y:S01]  /*1dab0*/  HMMA.16816.F32.BF16 R80, R116.reuse, R158, R80 ;  /* 0x0000009e7450723c */ /* 0x040fe20000041850 */
[----:B------:R-:W5:Y:S03]  /*1dac0*/  MUFU.EX2 R153, R153 ;  /* 0x0000009900997308 */ /* 0x000f660000000800 */
[-CC-:B------:R-:W-:Y:S02]  /*1dad0*/  FFMA.FTZ R157, R25, R133.reuse, -R170.reuse ;  /* 0x00000085199d7223 */ /* 0x180fe400000108aa */
[-C--:B------:R-:W-:Y:S02]  /*1dae0*/  FFMA.FTZ R170, R33, R133.reuse, -R170 ;  /* 0x0000008521aa7223 */ /* 0x080fe400000108aa */
[C---:B-1----:R-:W-:Y:S03]  /*1daf0*/  HMMA.16816.F32.BF16 R84, R116.reuse, R120, R84 ;  /* 0x000000787454723c */ /* 0x042fe60000041854 */
[----:B------:R-:W-:Y:S01]  /*1db00*/  MUFU.EX2 R154, R154 ;  /* 0x0000009a009a7308 */ /* 0x000fe20000000800 */
[-CC-:B------:R-:W-:Y:S02]  /*1db10*/  FFMA.FTZ R158, R26, R133.reuse, -R168.reuse ;  /* 0x000000851a9e7223 */ /* 0x180fe400000108a8 */
[-CC-:B------:R-:W-:Y:S02]  /*1db20*/  FFMA.FTZ R159, R27, R133.reuse, -R168.reuse ;  /* 0x000000851b9f7223 */ /* 0x180fe400000108a8 */
[C---:B------:R-:W-:Y:S01]  /*1db30*/  HMMA.16816.F32.BF16 R88, R116.reuse, R122, R88 ;  /* 0x0000007a7458723c */ /* 0x040fe20000041858 */
[----:B------:R-:W1:Y:S03]  /*1db40*/  LDSM.16.MT88.4 R120, [R198+0xd000] ;  /* 0x00d00000c678783b */ /* 0x000e660000004200 */
[----:B------:R-:W-:Y:S01]  /*1db50*/  FFMA.FTZ R168, R35, R133, -R168 ;  /* 0x0000008523a87223 */ /* 0x000fe200000108a8 */
[----:B------:R-:W1:Y:S03]  /*1db60*/  MUFU.EX2 R155, R155 ;  /* 0x0000009b009b7308 */ /* 0x000e660000000800 */
[C---:B--2---:R-:W-:Y:S01]  /*1db70*/  HMMA.16816.F32.BF16 R92, R116.reuse, R124, R92 ;  /* 0x0000007c745c723c */ /* 0x044fe2000004185c */
[----:B------:R-:W-:Y:S06]  /*1db80*/  LDSM.16.MT88.4 R24, [R196+0xd000] ;  /* 0x00d00000c418783b */ /* 0x000fec0000004200 */
[----:B------:R-:W-:Y:S01]  /*1db90*/  MUFU.EX2 R156, R156 ;  /* 0x0000009c009c7308 */ /* 0x000fe20000000800 */
[C---:B------:R-:W-:Y:S01]  /*1dba0*/  HMMA.16816.F32.BF16 R96, R116.reuse, R126, R96 ;  /* 0x0000007e7460723c */ /* 0x040fe20000041860 */
[----:B------:R-:W2:Y:S07]  /*1dbb0*/  LDSM.16.MT88.4 R124, [R197+0xd000] ;  /* 0x00d00000c57c783b */ /* 0x000eae0000004200 */
[C---:B------:R-:W-:Y:S01]  /*1dbc0*/  HMMA.16816.F32.BF16 R100, R116.reuse, R128, R100 ;  /* 0x000000807464723c */ /* 0x040fe20000041864 */
[----:B------:R-:W-:Y:S01]  /*1dbd0*/  LDSM.16.MT88.4 R32, [R196+0xd800] ;  /* 0x00d80000c420783b */ /* 0x000fe20000004200 */
[----:B------:R-:W1:Y:S06]  /*1dbe0*/  MUFU.EX2 R157, R157 ;  /* 0x0000009d009d7308 */ /* 0x000e6c0000000800 */
[C---:B------:R-:W-:Y:S01]  /*1dbf0*/  HMMA.16816.F32.BF16 R12, R116.reuse, R130, R12 ;  /* 0x00000082740c723c */ /* 0x040fe2000004180c */
[----:B------:R-:W2:Y:S03]  /*1dc00*/  LDSM.16.MT88.4 R128, [R195+0xd000] ;  /* 0x00d00000c380783b */ /* 0x000ea60000004200 */
[----:B------:R-:W-:Y:S04]  /*1dc10*/  MUFU.EX2 R158, R158 ;  /* 0x0000009e009e7308 */ /* 0x000fe80000000800 */
[C---:B---3--:R-:W-:Y:S06]  /*1dc20*/  HMMA.16816.F32.BF16 R104, R116.reuse, R136, R104 ;  /* 0x000000887468723c */ /* 0x048fec0000041868 */
[----:B------:R-:W3:Y:S02]  /*1dc30*/  MUFU.EX2 R159, R159 ;  /* 0x0000009f009f7308 */ /* 0x000ee40000000800 */
[C---:B------:R-:W-:Y:S01]  /*1dc40*/  HMMA.16816.F32.BF16 R108, R116.reuse, R138, R108 ;  /* 0x0000008a746c723c */ /* 0x040fe2000004186c */
[----:B------:R-:W2:Y:S07]  /*1dc50*/  LDSM.16.MT88.4 R136, [R198+0xf000] ;  /* 0x00f00000c688783b */ /* 0x000eae0000004200 */
[C---:B----4-:R-:W-:Y:S01]  /*1dc60*/  HMMA.16816.F32.BF16 R16, R116.reuse, R20, R16 ;  /* 0x000000147410723c */ /* 0x050fe20000041810 */
[----:B------:R-:W4:Y:S06]  /*1dc70*/  MUFU.EX2 R225, R170 ;  /* 0x000000aa00e17308 */ /* 0x000f2c0000000800 */
[----:B-----5:R-:W-:Y:S01]  /*1dc80*/  F2FP.BF16.PACK_AB R20, R153, R152 ;  /* 0x000000989914723e */ /* 0x020fe200000010ff */
[----:B------:R-:W-:Y:S01]  /*1dc90*/  HMMA.16816.F32.BF16 R112, R116, R22, R112 ;  /* 0x000000167470723c */ /* 0x000fe20000041870 */
[----:B------:R-:W5:Y:S02]  /*1dca0*/  LDSM.16.MT88.4 R116, [R195+0xf000] ;  /* 0x00f00000c374783b */ /* 0x000f640000004200 */
[----:B------:R-:W2:Y:S01]  /*1dcb0*/  MUFU.EX2 R133, R168 ;  /* 0x000000a800857308 */ /* 0x000ea20000000800 */
[----:B-1----:R-:W-:Y:S01]  /*1dcc0*/  F2FP.BF16.PACK_AB R21, R155, R154 ;  /* 0x0000009a9b15723e */ /* 0x002fe200000010ff */
[----:B------:R-:W-:Y:S02]  /*1dcd0*/  FADD.FTZ R152, R152, R173 ;  /* 0x000000ad98987221 */ /* 0x000fe40000010000 */
[----:B------:R-:W-:Y:S02]  /*1dce0*/  F2FP.BF16.PACK_AB R22, R157, R156 ;  /* 0x0000009c9d16723e */ /* 0x000fe400000010ff */
[----:B---3--:R-:W-:Y:S03]  /*1dcf0*/  F2FP.BF16.PACK_AB R23, R159, R158 ;  /* 0x0000009e9f17723e */ /* 0x008fe600000010ff */
[----:B------:R-:W-:Y:S04]  /*1dd00*/  FADD.FTZ R153, R153, R152 ;  /* 0x0000009899997221 */ /* 0x000fe80000010000 */
[C---:B------:R-:W-:Y:S05]  /*1dd10*/  HMMA.16816.F32.BF16 R4, R20.reuse, R120, R4 ;  /* 0x000000781404723c */ /* 0x040fea0000041804 */
[----:B------:R-:W-:Y:S03]  /*1dd20*/  FADD.FTZ R156, R156, R153 ;  /* 0x000000999c9c7221 */ /* 0x000fe60000010000 */
[C---:B------:R-:W-:Y:S01]  /*1dd30*/  HMMA.16816.F32.BF16 R8, R20.reuse, R122, R8 ;  /* 0x0000007a1408723c */ /* 0x040fe20000041808 */
[----:B------:R-:W-:Y:S03]  /*1dd40*/  LDSM.16.MT88.4 R120, [R197+0x11000] ;  /* 0x01100000c578783b */ /* 0x000fe60000004200 */
[----:B------:R-:W-:Y:S04]  /*1dd50*/  FADD.FTZ R157, R157, R156 ;  /* 0x0000009c9d9d7221 */ /* 0x000fe80000010000 */
[C---:B--2---:R-:W-:Y:S08]  /*1dd60*/  HMMA.16816.F32.BF16 R36, R20.reuse, R124, R36 ;  /* 0x0000007c1424723c */ /* 0x044ff00000041824 */
[C---:B------:R-:W-:Y:S01]  /*1dd70*/  HMMA.16816.F32.BF16 R40, R20.reuse, R126, R40 ;  /* 0x0000007e1428723c */ /* 0x040fe20000041828 */
[----:B------:R-:W-:Y:S07]  /*1dd80*/  LDSM.16.MT88.4 R124, [R196+0x11000] ;  /* 0x01100000c47c783b */ /* 0x000fee0000004200 */
[C---:B------:R-:W-:Y:S08]  /*1dd90*/  HMMA.16816.F32.BF16 R44, R20.reuse, R24, R44 ;  /* 0x00000018142c723c */ /* 0x040ff0000004182c */
[C---:B------:R-:W-:Y:S01]  /*1dda0*/  HMMA.16816.F32.BF16 R48, R20.reuse, R26, R48 ;  /* 0x0000001a1430723c */ /* 0x040fe20000041830 */
[----:B------:R-:W1:Y:S07]  /*1ddb0*/  LDSM.16.MT88.4 R24, [R198+0x11000] ;  /* 0x01100000c618783b */ /* 0x000e6e0000004200 */
[C---:B------:R-:W-:Y:S08]  /*1ddc0*/  HMMA.16816.F32.BF16 R52, R20.reuse, R128, R52 ;  /* 0x000000801434723c */ /* 0x040ff00000041834 */
[C---:B------:R-:W-:Y:S08]  /*1ddd0*/  HMMA.16816.F32.BF16 R56, R20.reuse, R130, R56 ;  /* 0x000000821438723c */ /* 0x040ff00000041838 */
        /* <DEDUP_REMOVED lines=12> */
[C---:B-1----:R-:W-:Y:S08]  /*1dea0*/  HMMA.16816.F32.BF16 R92, R20.reuse, R24, R92 ;  /* 0x00000018145c723c */ /* 0x042ff0000004185c */
        /* <DEDUP_REMOVED lines=9> */
[----:B------:R-:W3:Y:S06]  /*1df40*/  LDSM.16.MT88.4 R28, [R196+0xf800] ;  /* 0x00f80000c41c783b */ /* 0x000eec0000004200 */
[----:B------:R-:W-:Y:S01]  /*1df50*/  F2FP.BF16.PACK_AB R20, R221, R220 ;  /* 0x000000dcdd14723e */ /* 0x000fe200000010ff */
[----:B------:R-:W-:Y:S01]  /*1df60*/  FADD.FTZ R220, R220, R157 ;  /* 0x0000009ddcdc7221 */ /* 0x000fe20000010000 */
[----:B------:R-:W-:Y:S03]  /*1df70*/  F2FP.BF16.PACK_AB R21, R223, R222 ;  /* 0x000000dedf15723e */ /* 0x000fe600000010ff */
[----:B----4-:R-:W-:Y:S01]  /*1df80*/  F2FP.BF16.PACK_AB R22, R225, R224 ;  /* 0x000000e0e116723e */ /* 0x010fe200000010ff */
[----:B------:R-:W-:Y:S01]  /*1df90*/  FADD.FTZ R221, R221, R220 ;  /* 0x000000dcdddd7221 */ /* 0x000fe20000010000 */
[----:B------:R-:W-:Y:S03]  /*1dfa0*/  F2FP.BF16.PACK_AB R23, R133, R226 ;  /* 0x000000e28517723e */ /* 0x000fe600000010ff */
[----:B------:R-:W-:Y:S04]  /*1dfb0*/  FADD.FTZ R224, R224, R221 ;  /* 0x000000dde0e07221 */ /* 0x000fe80000010000 */
[C---:B-1----:R-:W-:Y:S01]  /*1dfc0*/  HMMA.16816.F32.BF16 R128, R20.reuse, R24, R4 ;  /* 0x000000181480723c */ /* 0x042fe20000041804 */
[----:B------:R-:W1:Y:S02]  /*1dfd0*/  LDSM.16.MT88.4 R4, [R197+0x11800] ;  /* 0x01180000c504783b */ /* 0x000e640000004200 */
[----:B------:R-:W-:Y:S05]  /*1dfe0*/  FADD.FTZ R219, R225, R224 ;  /* 0x000000e0e1db7221 */ /* 0x000fea0000010000 */
[C---:B------:R-:W-:Y:S01]  /*1dff0*/  HMMA.16816.F32.BF16 R124, R20.reuse, R26, R8 ;  /* 0x0000001a147c723c */ /* 0x040fe20000041808 */
[----:B------:R-:W4:Y:S07]  /*1e000*/  LDSM.16.MT88.4 R8, [R196+0x11800] ;  /* 0x01180000c408783b */ /* 0x000f2e0000004200 */
[C---:B------:R-:W-:Y:S01]  /*1e010*/  HMMA.16816.F32.BF16 R36, R20.reuse, R116, R36 ;  /* 0x000000741424723c */ /* 0x040fe20000041824 */
[----:B------:R-:W5:Y:S07]  /*1e020*/  LDSM.16.MT88.4 R24, [R195+0x11800] ;  /* 0x01180000c318783b */ /* 0x000f6e0000004200 */
        /* <DEDUP_REMOVED lines=9> */
[C---:B---3--:R-:W-:Y:S08]  /*1e0c0*/  HMMA.16816.F32.BF16 R76, R20.reuse, R28, R76 ;  /* 0x0000001c144c723c */ /* 0x048ff0000004184c */
        /* <DEDUP_REMOVED lines=9> */
[C---:B----4-:R-:W-:Y:S04]  /*1e160*/  HMMA.16816.F32.BF16 R104, R20.reuse, R8, R104 ;  /* 0x000000081468723c */ /* 0x050fe80000041868 */
[----:B------:R-:W-:Y:S04]  /*1e170*/  FADD.FTZ R154, R154, R5 ;  /* 0x000000059a9a7221 */ /* 0x000fe80000010000 */
[C---:B------:R-:W-:Y:S04]  /*1e180*/  HMMA.16816.F32.BF16 R108, R20.reuse, R10, R108 ;  /* 0x0000000a146c723c */ /* 0x040fe8000004186c */
[----:B------:R-:W-:Y:S04]  /*1e190*/  FADD.FTZ R155, R155, R154 ;  /* 0x0000009a9b9b7221 */ /* 0x000fe80000010000 */
[C---:B-----5:R-:W-:Y:S04]  /*1e1a0*/  HMMA.16816.F32.BF16 R116, R20.reuse, R24, R16 ;  /* 0x000000181474723c */ /* 0x060fe80000041810 */
[----:B------:R-:W-:Y:S04]  /*1e1b0*/  FADD.FTZ R158, R158, R155 ;  /* 0x0000009b9e9e7221 */ /* 0x000fe80000010000 */
[----:B------:R-:W-:Y:S01]  /*1e1c0*/  FADD.FTZ R159, R159, R158 ;  /* 0x0000009e9f9f7221 */ /* 0x000fe20000010000 */
[----:B------:R-:W-:Y:S03]  /*1e1d0*/  HMMA.16816.F32.BF16 R112, R20, R26, R112 ;  /* 0x0000001a1470723c */ /* 0x000fe60000041870 */
[----:B------:R-:W-:Y:S04]  /*1e1e0*/  FADD.FTZ R222, R222, R159 ;  /* 0x0000009fdede7221 */ /* 0x000fe80000010000 */
[----:B------:R-:W-:Y:S05]  /*1e1f0*/  FADD.FTZ R223, R223, R222 ;  /* 0x000000dedfdf7221 */ /* 0x000fea0000010000 */
[----:B------:R-:W-:Y:S04]  /*1e200*/  FADD.FTZ R226, R226, R223 ;  /* 0x000000dfe2e27221 */ /* 0x000fe80000010000 */
[----:B------:R-:W-:Y:S01]  /*1e210*/  FADD.FTZ R217, R133, R226 ;  /* 0x000000e285d97221 */ /* 0x000fe20000010000 */
[----:B------:R-:W-:-:S05]  /*1e220*/  @P0 BRA `(.L_x_1070) ;  /* 0xffffc71000000947 */ /* 0x000fca000383ffff */
.L_x_1061:
[----:B------:R-:W-:Y:S02]  /*1e230*/  ULDC.64 UR4, c[0x0][0x40] ;  /* 0x0000100000047ab9 */ /* 0x000fe40000000a00 */
[----:B------:R-:W-:-:S04]  /*1e240*/  UIADD3 UR4, UP0, UR4, 0x160, URZ ;  /* 0x0000016004047890 */ /* 0x000fc8000ff1e03f */
[----:B------:R-:W-:Y:S02]  /*1e250*/  UIADD3.X UR5, URZ, UR5, URZ, UP0, !UPT ;  /* 0x000000053f057290 */ /* 0x000fe400087fe43f */
[----:B------:R-:W-:-:S04]  /*1e260*/  IMAD.U32 R8, RZ, RZ, UR4 ;  /* 0x00000004ff087e24 */ /* 0x000fc8000f8e00ff */
[----:B------:R-:W-:Y:S01]  /*1e270*/  IMAD.U32 R9, RZ, RZ, UR5 ;  /* 0x00000005ff097e24 */ /* 0x000fe2000f8e00ff */
[----:B------:R-:W-:Y:S01]  /*1e280*/  ULDC.64 UR4, c[0x0][0x118] ;  /* 0x0000460000047ab9 */ /* 0x000fe20000000a00 */
[----:B------:R-:W-:-:S03]  /*1e290*/  MOV R5, 0x1f ;  /* 0x0000001f00057802 */ /* 0x000fc60000000f00 */
[----:B------:R1:W5:Y:S01]  /*1e2a0*/  LD.E R2, [R8.64+0xd8] ;  /* 0x0000d80408027980 */ /* 0x000362000c101900 */
[----:B------:R-:W-:Y:S01]  /*1e2b0*/  MOV R0, 0xffffffff ;  /* 0xffffffff00007802 */ /* 0x000fe20000000f00 */
[----:B------:R-:W-:Y:S05]  /*1e2c0*/  BRA.DIV ~URZ, `(.L_x_1071) ;  /* 0x00001bd27f007947 */ /* 0x000fea000b800000 */
[----:B------:R2:W3:Y:S02]  /*1e2d0*/  SHFL.BFLY PT, R6, R219, 0x2, 0x1f ;  /* 0x0c401f00db067f89 */ /* 0x0004e400000e0000 */
.L_x_1084:
[----:B--23--:R-:W-:Y:S01]  /*1e2e0*/  FADD.FTZ R219, R6, R219 ;  /* 0x000000db06db7221 */ /* 0x00cfe20000010000 */
[----:B------:R-:W-:Y:S05]  /*1e2f0*/  BRA.DIV ~URZ, `(.L_x_1072) ;  /* 0x00001be27f007947 */ /* 0x000fea000b800000 */
[----:B------:R-:W2:Y:S04]  /*1e300*/  SHFL.BFLY PT, R0, R217, 0x2, 0x1f ;  /* 0x0c401f00d9007f89 */ /* 0x000ea800000e0000 */
[----:B------:R-:W3:Y:S01]  /*1e310*/  SHFL.BFLY PT, R10, R219, 0x1, 0x1f ;  /* 0x0c201f00db0a7f89 */ /* 0x000ee200000e0000 */
[----:B--2---:R-:W-:Y:S02]  /*1e320*/  FADD.FTZ R7, R0, R217 ;  /* 0x000000d900077221 */ /* 0x004fe40000010000 */
[----:B---3--:R-:W-:-:S03]  /*1e330*/  FADD.FTZ R10, R219, R10 ;  /* 0x0000000adb0a7221 */ /* 0x008fc60000010000 */
[----:B------:R2:W3:Y:S04]  /*1e340*/  SHFL.BFLY PT, R6, R7, 0x1, 0x1f ;  /* 0x0c201f0007067f89 */ /* 0x0004e800000e0000 */
.L_x_1085:
[----:B------:R-:W4:Y:S01]  /*1e350*/  S2R R4, SR_TID.X ;  /* 0x0000000000047919 */ /* 0x000f220000002100 */
[----:B------:R-:W-:Y:S01]  /*1e360*/  FSETP.NE.FTZ.AND P4, PT, R10, RZ, PT ;  /* 0x000000ff0a00720b */ /* 0x000fe20003f95000 */
[----:B---3--:R-:W-:Y:S01]  /*1e370*/  FADD.FTZ R6, R6, R7 ;  /* 0x0000000706067221 */ /* 0x008fe20000010000 */
[----:B------:R-:W-:Y:S01]  /*1e380*/  MOV R0, 0x3f800000 ;  /* 0x3f80000000007802 */ /* 0x000fe20000000f00 */
[----:B------:R-:W-:-:S03]  /*1e390*/  ULDC.64 UR4, c[0x0][0x118] ;  /* 0x0000460000047ab9 */ /* 0x000fc60000000a00 */
[----:B------:R-:W-:-:S07]  /*1e3a0*/  FSETP.NE.FTZ.AND P3, PT, R6, RZ, PT ;  /* 0x000000ff0600720b */ /* 0x000fce0003f75000 */
[----:B------:R-:W3:Y:S01]  /*1e3b0*/  @P4 MUFU.RCP R0, R10 ;  /* 0x0000000a00004308 */ /* 0x000ee20000001000 */
[----:B----4-:R-:W-:-:S04]  /*1e3c0*/  SHF.R.S32.HI R5, RZ, 0x1f, R4 ;  /* 0x0000001fff057819 */ /* 0x010fc80000011404 */
[----:B--2---:R-:W-:Y:S01]  /*1e3d0*/  LEA.HI R7, R5, R4, RZ, 0x2 ;  /* 0x0000000405077211 */ /* 0x004fe200078f10ff */
[----:B---3--:R-:W-:-:S03]  /*1e3e0*/  FMUL.FTZ R128, R0, R128 ;  /* 0x0000008000807220 */ /* 0x008fc60000410000 */
[--C-:B------:R-:W-:Y:S01]  /*1e3f0*/  SHF.R.S32.HI R12, RZ, 0x2, R7.reuse ;  /* 0x00000002ff0c7819 */ /* 0x100fe20000011407 */
[C---:B------:R-:W-:Y:S01]  /*1e400*/  FMUL.FTZ R129, R0.reuse, R129 ;  /* 0x0000008100817220 */ /* 0x040fe20000410000 */
[----:B------:R-:W-:Y:S01]  /*1e410*/  SHF.R.S32.HI R11, RZ, 0x1f, R7 ;  /* 0x0000001fff0b7819 */ /* 0x000fe20000011407 */
[C---:B------:R-:W-:Y:S01]  /*1e420*/  FMUL.FTZ R124, R0.reuse, R124 ;  /* 0x0000007c007c7220 */ /* 0x040fe20000410000 */
[----:B------:R-:W-:Y:S01]  /*1e430*/  LOP3.LUT R7, R7, 0x3ffffffc, RZ, 0xc0, !PT ;  /* 0x3ffffffc07077812 */ /* 0x000fe200078ec0ff */
[C---:B------:R-:W-:Y:S01]  /*1e440*/  FMUL.FTZ R125, R0.reuse, R125 ;  /* 0x0000007d007d7220 */ /* 0x040fe20000410000 */
[----:B------:R-:W-:Y:S01]  /*1e450*/  LEA.HI R11, R11, R12, RZ, 0x3 ;  /* 0x0000000c0b0b7211 */ /* 0x000fe200078f18ff */
[C---:B------:R-:W-:Y:S01]  /*1e460*/  FMUL.FTZ R36, R0.reuse, R36 ;  /* 0x0000002400247220 */ /* 0x040fe20000410000 */
[----:B------:R-:W-:Y:S01]  /*1e470*/  IADD3 R16, -R7, R4, RZ ;  /* 0x0000000407107210 */ /* 0x000fe20007ffe1ff */
[C---:B------:R-:W-:Y:S01]  /*1e480*/  FMUL.FTZ R37, R0.reuse, R37 ;  /* 0x0000002500257220 */ /* 0x040fe20000410000 */
[----:B------:R-:W-:Y:S01]  /*1e490*/  LOP3.LUT R11, R11, 0xfffffff8, RZ, 0xc0, !PT ;  /* 0xfffffff80b0b7812 */ /* 0x000fe200078ec0ff */
[C---:B------:R-:W-:Y:S01]  /*1e4a0*/  FMUL.FTZ R40, R0.reuse, R40 ;  /* 0x0000002800287220 */ /* 0x040fe20000410000 */
[----:B------:R-:W-:Y:S01]  /*1e4b0*/  F2FP.BF16.PACK_AB R128, R129, R128 ;  /* 0x000000808180723e */ /* 0x000fe200000010ff */
[----:B------:R-:W-:Y:S01]  /*1e4c0*/  FMUL.FTZ R41, R0, R41 ;  /* 0x0000002900297220 */ /* 0x000fe20000410000 */
[----:B------:R-:W-:Y:S01]  /*1e4d0*/  IADD3 R12, R12, -R11, RZ ;  /* 0x8000000b0c0c7210 */ /* 0x000fe20007ffe0ff */
[C---:B------:R-:W-:Y:S01]  /*1e4e0*/  FMUL.FTZ R44, R0.reuse, R44 ;  /* 0x0000002c002c7220 */ /* 0x040fe20000410000 */
[----:B------:R-:W-:Y:S01]  /*1e4f0*/  LEA.HI R11, R5, R4, RZ, 0x5 ;  /* 0x00000004050b7211 */ /* 0x000fe200078f28ff */
[----:B------:R-:W-:Y:S01]  /*1e500*/  FMUL.FTZ R45, R0, R45 ;  /* 0x0000002d002d7220 */ /* 0x000fe20000410000 */
[----:B------:R-:W-:Y:S01]  /*1e510*/  SHF.L.U32 R14, R12, 0x6, RZ ;  /* 0x000000060c0e7819 */ /* 0x000fe200000006ff */
[C---:B------:R-:W-:Y:S01]  /*1e520*/  FMUL.FTZ R48, R0.reuse, R48 ;  /* 0x0000003000307220 */ /* 0x040fe20000410000 */
[----:B------:R-:W-:Y:S01]  /*1e530*/  SHF.R.S32.HI R13, RZ, 0x5, R11 ;  /* 0x00000005ff0d7819 */ /* 0x000fe2000001140b */
[----:B------:R-:W-:Y:S01]  /*1e540*/  FMUL.FTZ R49, R0, R49 ;  /* 0x0000003100317220 */ /* 0x000fe20000410000 */
[----:B------:R-:W-:Y:S01]  /*1e550*/  LOP3.LUT R14, R14, 0x1c0, RZ, 0xc0, !PT ;  /* 0x000001c00e0e7812 */ /* 0x000fe200078ec0ff */
[----:B------:R-:W-:Y:S01]  /*1e560*/  FMUL.FTZ R52, R0, R52 ;  /* 0x0000003400347220 */ /* 0x000fe20000410000 */
[----:B------:R-:W-:Y:S01]  /*1e570*/  LOP3.LUT R7, R12, 0x1, RZ, 0xc0, !PT ;  /* 0x000000010c077812 */ /* 0x000fe200078ec0ff */
[C---:B------:R-:W-:Y:S01]  /*1e580*/  FMUL.FTZ R53, R0.reuse, R53 ;  /* 0x0000003500357220 */ /* 0x040fe20000410000 */
[----:B------:R-:W-:Y:S01]  /*1e590*/  LEA R16, R13, R16, 0x9 ;  /* 0x000000100d107211 */ /* 0x000fe200078e48ff */
[----:B------:R-:W-:Y:S01]  /*1e5a0*/  FMUL.FTZ R56, R0, R56 ;  /* 0x0000003800387220 */ /* 0x000fe20000410000 */
[----:B------:R-:W-:Y:S01]  /*1e5b0*/  LEA.HI R15, R14, R14, RZ, 0x1d ;  /* 0x0000000e0e0f7211 */ /* 0x000fe200078fe8ff */
[C---:B------:R-:W-:Y:S01]  /*1e5c0*/  FMUL.FTZ R57, R0.reuse, R57 ;  /* 0x0000003900397220 */ /* 0x040fe20000410000 */
[----:B------:R-:W-:Y:S01]  /*1e5d0*/  ISETP.NE.U32.AND P0, PT, R7, 0x1, PT ;  /* 0x000000010700780c */ /* 0x000fe20003f05070 */
[----:B------:R-:W-:Y:S01]  /*1e5e0*/  FMUL.FTZ R60, R0, R60 ;  /* 0x0000003c003c7220 */ /* 0x000fe20000410000 */
[----:B------:R-:W-:Y:S01]  /*1e5f0*/  LEA R15, R16, R15, 0x1 ;  /* 0x0000000f100f7211 */ /* 0x000fe200078e08ff */
[----:B------:R-:W-:Y:S01]  /*1e600*/  FMUL.FTZ R61, R0, R61 ;  /* 0x0000003d003d7220 */ /* 0x000fe20000410000 */
[----:B------:R-:W-:Y:S01]  /*1e610*/  R2P PR, R12, 0x6 ;  /* 0x000000060c007804 */ /* 0x000fe20000000000 */
[C---:B------:R-:W-:Y:S01]  /*1e620*/  FMUL.FTZ R64, R0.reuse, R64 ;  /* 0x0000004000407220 */ /* 0x040fe20000410000 */
[----:B------:R-:W-:Y:S01]  /*1e630*/  MOV R7, 0x20 ;  /* 0x0000002000077802 */ /* 0x000fe20000000f00 */
[C---:B------:R-:W-:Y:S01]  /*1e640*/  FMUL.FTZ R65, R0.reuse, R65 ;  /* 0x0000004100417220 */ /* 0x040fe20000410000 */
[----:B------:R-:W-:Y:S01]  /*1e650*/  SHF.L.U32 R15, R15, 0x1, RZ ;  /* 0x000000010f0f7819 */ /* 0x000fe200000006ff */
[C---:B------:R-:W-:Y:S01]  /*1e660*/  FMUL.FTZ R68, R0.reuse, R68 ;  /* 0x0000004400447220 */ /* 0x040fe20000410000 */
[----:B------:R-:W-:Y:S01]  /*1e670*/  SEL R12, R7, 0xffffffe0, !P1 ;  /* 0xffffffe0070c7807 */ /* 0x000fe20004800000 */
[C---:B------:R-:W-:Y:S01]  /*1e680*/  FMUL.FTZ R69, R0.reuse, R69 ;  /* 0x0000004500457220 */ /* 0x040fe20000410000 */
[----:B------:R-:W-:Y:S01]  /*1e690*/  MOV R7, 0x40 ;  /* 0x0000004000077802 */ /* 0x000fe20000000f00 */
[C---:B------:R-:W-:Y:S01]  /*1e6a0*/  FMUL.FTZ R72, R0.reuse, R72 ;  /* 0x0000004800487220 */ /* 0x040fe20000410000 */
[C---:B------:R-:W-:Y:S01]  /*1e6b0*/  IADD3 R17, R15.reuse, -0x10, RZ ;  /* 0xfffffff00f117810 */ /* 0x040fe20007ffe0ff */
[C---:B------:R-:W-:Y:S01]  /*1e6c0*/  FMUL.FTZ R73, R0.reuse, R73 ;  /* 0x0000004900497220 */ /* 0x040fe20000410000 */
[----:B------:R-:W-:Y:S01]  /*1e6d0*/  @P0 IADD3 R17, R15, 0x10, RZ ;  /* 0x000000100f110810 */ /* 0x000fe20007ffe0ff */
[C---:B------:R-:W-:Y:S01]  /*1e6e0*/  FMUL.FTZ R76, R0.reuse, R76 ;  /* 0x0000004c004c7220 */ /* 0x040fe20000410000 */
[----:B------:R-:W-:Y:S01]  /*1e6f0*/  SEL R14, R7, 0xffffffc0, !P2 ;  /* 0xffffffc0070e7807 */ /* 0x000fe20005000000 */
[C---:B------:R-:W-:Y:S01]  /*1e700*/  FMUL.FTZ R77, R0.reuse, R77 ;  /* 0x0000004d004d7220 */ /* 0x040fe20000410000 */
[----:B------:R-:W-:Y:S01]  /*1e710*/  F2FP.BF16.PACK_AB R124, R125, R124 ;  /* 0x0000007c7d7c723e */ /* 0x000fe200000010ff */
[C---:B------:R-:W-:Y:S01]  /*1e720*/  FMUL.FTZ R80, R0.reuse, R80 ;  /* 0x0000005000507220 */ /* 0x040fe20000410000 */
[----:B------:R-:W-:Y:S01]  /*1e730*/  F2FP.BF16.PACK_AB R36, R37, R36 ;  /* 0x000000242524723e */ /* 0x000fe200000010ff */
[C---:B------:R-:W-:Y:S01]  /*1e740*/  FMUL.FTZ R81, R0.reuse, R81 ;  /* 0x0000005100517220 */ /* 0x040fe20000410000 */
[----:B------:R-:W-:Y:S01]  /*1e750*/  IADD3 R19, R15, R12, RZ ;  /* 0x0000000c0f137210 */ /* 0x000fe20007ffe0ff */
[C---:B------:R-:W-:Y:S01]  /*1e760*/  FMUL.FTZ R84, R0.reuse, R84 ;  /* 0x0000005400547220 */ /* 0x040fe20000410000 */
[----:B------:R-:W-:Y:S01]  /*1e770*/  F2FP.BF16.PACK_AB R40, R41, R40 ;  /* 0x000000282928723e */ /* 0x000fe200000010ff */
[----:B------:R-:W-:Y:S01]  /*1e780*/  FMUL.FTZ R85, R0, R85 ;  /* 0x0000005500557220 */ /* 0x000fe20000410000 */
[----:B------:R-:W-:Y:S01]  /*1e790*/  IADD3 R7, R12, R17, RZ ;  /* 0x000000110c077210 */ /* 0x000fe20007ffe0ff */
[C---:B------:R-:W-:Y:S01]  /*1e7a0*/  FMUL.FTZ R88, R0.reuse, R88 ;  /* 0x0000005800587220 */ /* 0x040fe20000410000 */
[----:B------:R-:W-:Y:S01]  /*1e7b0*/  F2FP.BF16.PACK_AB R44, R45, R44 ;  /* 0x0000002c2d2c723e */ /* 0x000fe200000010ff */
[C---:B------:R-:W-:Y:S01]  /*1e7c0*/  FMUL.FTZ R89, R0.reuse, R89 ;  /* 0x0000005900597220 */ /* 0x040fe20000410000 */
[----:B------:R-:W-:Y:S01]  /*1e7d0*/  IADD3 R21, R15, R14, RZ ;  /* 0x0000000e0f157210 */ /* 0x000fe20007ffe0ff */
[C---:B------:R-:W-:Y:S01]  /*1e7e0*/  FMUL.FTZ R92, R0.reuse, R92 ;  /* 0x0000005c005c7220 */ /* 0x040fe20000410000 */
[----:B------:R-:W-:Y:S01]  /*1e7f0*/  F2FP.BF16.PACK_AB R48, R49, R48 ;  /* 0x000000303130723e */ /* 0x000fe200000010ff */
[C---:B------:R-:W-:Y:S01]  /*1e800*/  FMUL.FTZ R93, R0.reuse, R93 ;  /* 0x0000005d005d7220 */ /* 0x040fe20000410000 */
[----:B------:R-:W-:Y:S01]  /*1e810*/  STS [R15], R128 ;  /* 0x000000800f007388 */ /* 0x000fe20000000800 */
        /* <DEDUP_REMOVED lines=26> */
[----:B------:R-:W-:Y:S01]  /*1e9c0*/  FMUL.FTZ R113, R0, R113 ;  /* 0x0000007100717220 */ /* 0x000fe20000410000 */
[----:B------:R-:W-:-:S02]  /*1e9d0*/  MOV R0, 0x3f800000 ;  /* 0x3f80000000007802 */ /* 0x000fc40000000f00 */
[----:B------:R-:W-:Y:S02]  /*1e9e0*/  F2FP.BF16.PACK_AB R92, R93, R92 ;  /* 0x0000005c5d5c723e */ /* 0x000fe400000010ff */
[----:B------:R-:W-:Y:S02]  /*1e9f0*/  F2FP.BF16.PACK_AB R96, R97, R96 ;  /* 0x000000606160723e */ /* 0x000fe400000010ff */
[----:B------:R-:W2:Y:S01]  /*1ea00*/  @P3 MUFU.RCP R0, R6 ;  /* 0x0000000600003308 */ /* 0x000ea20000001000 */
[----:B------:R-:W-:Y:S02]  /*1ea10*/  F2FP.BF16.PACK_AB R100, R101, R100 ;  /* 0x000000646564723e */ /* 0x000fe400000010ff */
[----:B------:R-:W-:Y:S02]  /*1ea20*/  F2FP.BF16.PACK_AB R120, R121, R120 ;  /* 0x000000787978723e */ /* 0x000fe400000010ff */
[----:B------:R-:W-:Y:S02]  /*1ea30*/  F2FP.BF16.PACK_AB R104, R105, R104 ;  /* 0x000000686968723e */ /* 0x000fe400000010ff */
[----:B------:R-:W-:-:S02]  /*1ea40*/  F2FP.BF16.PACK_AB R108, R109, R108 ;  /* 0x0000006c6d6c723e */ /* 0x000fc400000010ff */
[----:B------:R-:W-:Y:S02]  /*1ea50*/  ISETP.NE.AND P0, PT, R210, -0x1, PT ;  /* 0xffffffffd200780c */ /* 0x000fe40003f05270 */
[----:B------:R-:W-:Y:S02]  /*1ea60*/  F2FP.BF16.PACK_AB R116, R117, R116 ;  /* 0x000000747574723e */ /* 0x000fe400000010ff */
[----:B------:R-:W-:Y:S01]  /*1ea70*/  F2FP.BF16.PACK_AB R112, R113, R112 ;  /* 0x000000707170723e */ /* 0x000fe200000010ff */
[C---:B--2---:R-:W-:Y:S02]  /*1ea80*/  FMUL.FTZ R131, R0.reuse, R131 ;  /* 0x0000008300837220 */ /* 0x044fe40000410000 */
[C---:B------:R-:W-:Y:S02]  /*1ea90*/  FMUL.FTZ R130, R0.reuse, R130 ;  /* 0x0000008200827220 */ /* 0x040fe40000410000 */
[C---:B------:R-:W-:Y:S02]  /*1eaa0*/  FMUL.FTZ R127, R0.reuse, R127 ;  /* 0x0000007f007f7220 */ /* 0x040fe40000410000 */
[C---:B------:R-:W-:Y:S01]  /*1eab0*/  FMUL.FTZ R126, R0.reuse, R126 ;  /* 0x0000007e007e7220 */ /* 0x040fe20000410000 */
[----:B------:R-:W-:Y:S01]  /*1eac0*/  F2FP.BF16.PACK_AB R130, R131, R130 ;  /* 0x000000828382723e */ /* 0x000fe200000010ff */
[----:B------:R-:W-:-:S02]  /*1ead0*/  FMUL.FTZ R39, R0, R39 ;  /* 0x0000002700277220 */ /* 0x000fc40000410000 */
[C---:B------:R-:W-:Y:S01]  /*1eae0*/  FMUL.FTZ R38, R0.reuse, R38 ;  /* 0x0000002600267220 */ /* 0x040fe20000410000 */
[----:B------:R-:W-:Y:S01]  /*1eaf0*/  F2FP.BF16.PACK_AB R126, R127, R126 ;  /* 0x0000007e7f7e723e */ /* 0x000fe200000010ff */
[C---:B------:R-:W-:Y:S01]  /*1eb00*/  FMUL.FTZ R43, R0.reuse, R43 ;  /* 0x0000002b002b7220 */ /* 0x040fe20000410000 */
[----:B------:R-:W-:Y:S01]  /*1eb10*/  STS [R15+0x400], R130 ;  /* 0x000400820f007388 */ /* 0x000fe20000000800 */
[C---:B------:R-:W-:Y:S01]  /*1eb20*/  FMUL.FTZ R42, R0.reuse, R42 ;  /* 0x0000002a002a7220 */ /* 0x040fe20000410000 */
[----:B------:R-:W-:Y:S01]  /*1eb30*/  F2FP.BF16.PACK_AB R38, R39, R38 ;  /* 0x000000262726723e */ /* 0x000fe200000010ff */
[C---:B------:R-:W-:Y:S01]  /*1eb40*/  FMUL.FTZ R47, R0.reuse, R47 ;  /* 0x0000002f002f7220 */ /* 0x040fe20000410000 */
[----:B------:R-:W-:Y:S01]  /*1eb50*/  STS [R17], R124 ;  /* 0x0000007c11007388 */ /* 0x000fe20000000800 */
        /* <DEDUP_REMOVED lines=76> */
[----:B------:R-:W-:Y:S01]  /*1f020*/  FMUL.FTZ R0, R0, R114 ;  /* 0x0000007200007220 */ /* 0x000fe20000410000 */
[----:B------:R-:W-:-:S02]  /*1f030*/  F2FP.BF16.PACK_AB R118, R119, R118 ;  /* 0x000000767776723e */ /* 0x000fc400000010ff */
[----:B------:R-:W-:Y:S02]  /*1f040*/  STS [R7+0x2000], R72 ;  /* 0x0020004807007388 */ /* 0x000fe40000000800 */
[----:B------:R-:W-:Y:S02]  /*1f050*/  F2FP.BF16.PACK_AB R0, R115, R0 ;  /* 0x000000007300723e */ /* 0x000fe400000010ff */
        /* <DEDUP_REMOVED lines=25> */
[----:B--2---:R-:W2:Y:S04]  /*1f1f0*/  LD.E.U8 R7, [R8.64+0x1c8] ;  /* 0x0001c80408077980 */ /* 0x004ea8000c101100 */
[----:B------:R-:W4:Y:S04]  /*1f200*/  @!P0 LD.E.64 R16, [R8.64+0x80] ;  /* 0x0000800408108980 */ /* 0x000f28000c101b00 */
[----:B------:R-:W3:Y:S01]  /*1f210*/  LD.E.64 R68, [R8.64+0x88] ;  /* 0x0000880408447980 */ /* 0x000ee2000c101b00 */
[----:B------:R-:W1:Y:S08]  /*1f220*/  @P4 MUFU.LG2 R15, R10 ;  /* 0x0000000a000f4308 */ /* 0x000e700000000c00 */
[----:B------:R-:W1:Y:S01]  /*1f230*/  @P3 MUFU.LG2 R6, R6 ;  /* 0x0000000600063308 */ /* 0x000e620000000c00 */
[----:B------:R-:W-:Y:S01]  /*1f240*/  @!P0 SHF.R.S32.HI R14, RZ, 0x1f, R207 ;  /* 0x0000001fff0e8819 */ /* 0x000fe200000114cf */
[----:B------:R2:W5:Y:S01]  /*1f250*/  LD.E.64 R66, [R8.64+0x90] ;  /* 0x0000900408427980 */ /* 0x000562000c101b00 */
[----:B------:R-:W-:Y:S01]  /*1f260*/  BSSY B0, `(.L_x_1073) ;  /* 0x000001e000007945 */ /* 0x000fe20003800000 */
[----:B------:R-:W-:Y:S01]  /*1f270*/  MOV R12, 0x7f800000 ;  /* 0x7f800000000c7802 */ /* 0x000fe20000000f00 */
[----:B-1----:R-:W-:-:S02]  /*1f280*/  @P4 FMUL.FTZ R15, R15, 0.69314718246459960938 ;  /* 0x3f3172180f0f4820 */ /* 0x002fc40000410000 */
[----:B------:R-:W-:-:S04]  /*1f290*/  @P3 FMUL.FTZ R10, R6, 0.69314718246459960938 ;  /* 0x3f317218060a3820 */ /* 0x000fc80000410000 */
[----:B-----5:R-:W-:Y:S01]  /*1f2a0*/  @P3 FFMA.FTZ R12, R3, R2, R10 ;  /* 0x00000002030c3223 */ /* 0x020fe2000001000a */
[----:B--2---:R-:W-:Y:S01]  /*1f2b0*/  ISETP.NE.AND P1, PT, R7, RZ, PT ;  /* 0x000000ff0700720c */ /* 0x004fe20003f25270 */
[----:B----4-:R-:W-:-:S04]  /*1f2c0*/  @!P0 IMAD R17, R17, R207, RZ ;  /* 0x000000cf11118224 */ /* 0x010fc800078e02ff */
[----:B------:R-:W-:Y:S02]  /*1f2d0*/  @!P0 IMAD R14, R16, R14, R17 ;  /* 0x0000000e100e8224 */ /* 0x000fe400078e0211 */
[-C--:B---3--:R-:W-:Y:S02]  /*1f2e0*/  @P0 IMAD R0, R69, R210.reuse, RZ ;  /* 0x000000d245000224 */ /* 0x088fe400078e02ff */
[----:B------:R-:W-:-:S04]  /*1f2f0*/  @P0 IMAD.WIDE.U32 R18, R68, R210, RZ ;  /* 0x000000d244120225 */ /* 0x000fc800078e00ff */
[----:B------:R-:W-:Y:S01]  /*1f300*/  @!P0 IMAD.WIDE.U32 R16, R16, R207, RZ ;  /* 0x000000cf10108225 */ /* 0x000fe200078e00ff */
[----:B------:R-:W-:Y:S02]  /*1f310*/  MOV R7, 0x7f800000 ;  /* 0x7f80000000077802 */ /* 0x000fe40000000f00 */
[----:B------:R-:W-:Y:S01]  /*1f320*/  @P0 IADD3 R0, R19, R0, RZ ;  /* 0x0000000013000210 */ /* 0x000fe20007ffe0ff */
[----:B------:R-:W-:Y:S01]  /*1f330*/  @P4 FFMA.FTZ R7, R132, R2, R15 ;  /* 0x0000000284074223 */ /* 0x000fe2000001000f */
[----:B------:R-:W-:Y:S02]  /*1f340*/  @P0 MOV R6, R18 ;  /* 0x0000001200060202 */ /* 0x000fe40000000f00 */
[----:B------:R-:W-:Y:S02]  /*1f350*/  @!P0 IADD3 R0, R17, R14, RZ ;  /* 0x0000000e11008210 */ /* 0x000fe40007ffe0ff */
[----:B------:R-:W-:Y:S01]  /*1f360*/  @!P0 MOV R6, R16 ;  /* 0x0000001000068202 */ /* 0x000fe20000000f00 */
[----:B------:R-:W-:Y:S05]  /*1f370*/  @!P1 BRA `(.L_x_1074) ;  /* 0x0000007000009947 */ /* 0x000fea0003800000 */
[----:B------:R-:W-:Y:S01]  /*1f380*/  ISETP.NE.AND P0, PT, R210, -0x1, PT ;  /* 0xffffffffd200780c */ /* 0x000fe20003f05270 */
[----:B------:R-:W-:-:S02]  /*1f390*/  ULDC.64 UR4, c[0x0][0x118] ;  /* 0x0000460000047ab9 */ /* 0x000fc40000000a00 */
[----:B------:R-:W2:Y:S10]  /*1f3a0*/  LD.E R3, [R8.64+0xd4] ;  /* 0x0000d40408037980 */ /* 0x000eb4000c101900 */
[----:B------:R-:W3:Y:S02]  /*1f3b0*/  @!P0 LD.E R2, [R8.64+0xb4] ;  /* 0x0000b40408028980 */ /* 0x000ee4000c101900 */
[----:B---3--:R-:W-:-:S04]  /*1f3c0*/  @!P0 IMAD R210, R2, R207, RZ ;  /* 0x000000cf02d28224 */ /* 0x008fc800078e02ff */
[----:B--2---:R-:W-:Y:S01]  /*1f3d0*/  IMAD R3, R3, R205, R210 ;  /* 0x000000cd03037224 */ /* 0x004fe200078e02d2 */
[----:B------:R-:W-:Y:S05]  /*1f3e0*/  BRA `(.L_x_1075) ;  /* 0x0000005000007947 */ /* 0x000fea0003800000 */
.L_x_1074:
[----:B------:R-:W-:Y:S02]  /*1f3f0*/  ULDC.64 UR4, c[0x0][0x118] ;  /* 0x0000460000047ab9 */ /* 0x000fe40000000a00 */
[----:B------:R-:W2:Y:S04]  /*1f400*/  LD.E R2, [R8.64+0x60] ;  /* 0x0000600408027980 */ /* 0x000ea8000c101900 */
[----:B------:R-:W3:Y:S01]  /*1f410*/  LD.E R3, [R8.64+0xb4] ;  /* 0x0000b40408037980 */ /* 0x000ee2000c101900 */
[----:B--2---:R-:W-:-:S04]  /*1f420*/  IMAD R2, R2, R207, R205 ;  /* 0x000000cf02027224 */ /* 0x004fc800078e02cd */
[----:B---3--:R-:W-:Y:S02]  /*1f430*/  IMAD R3, R3, R2, RZ ;  /* 0x0000000203037224 */ /* 0x008fe400078e02ff */
.L_x_1075:
[----:B------:R-:W-:Y:S05]  /*1f440*/  BSYNC B0 ;  /* 0x0000000000007941 */ /* 0x000fea0003800000 */
.L_x_1073:
[----:B------:R-:W-:Y:S01]  /*1f450*/  ULDC.64 UR4, c[0x0][0x118] ;  /* 0x0000460000047ab9 */ /* 0x000fe20000000a00 */
[----:B------:R-:W1:Y:S04]  /*1f460*/  S2R R2, SR_TID.X ;  /* 0x0000000000027919 */ /* 0x000e680000002100 */
[----:B------:R2:W5:Y:S04]  /*1f470*/  LD.E.64 R70, [R8.64+0x70] ;  /* 0x0000700408467980 */ /* 0x000568000c101b00 */
[----:B------:R2:W5:Y:S01]  /*1f480*/  LD.E.64 R72, [R8.64+0xa0] ;  /* 0x0000a00408487980 */ /* 0x000562000c101b00 */
[----:B------:R-:W-:Y:S01]  /*1f490*/  WARPSYNC 0xffffffff ;  /* 0xffffffff00007948 */ /* 0x000fe20003800000 */
[----:B------:R-:W-:Y:S01]  /*1f4a0*/  SHF.R.S32.HI R64, RZ, 0x1f, R13 ;  /* 0x0000001fff407819 */ /* 0x000fe2000001140d */
[----:B------:R-:W-:Y:S01]  /*1f4b0*/  BSSY B0, `(.L_x_1076) ;  /* 0x000002a000007945 */ /* 0x000fe20003800000 */
[----:B------:R-:W-:Y:S02]  /*1f4c0*/  BAR.SYNC.DEFER_BLOCKING 0x0 ;  /* 0x0000000000007b1d */ /* 0x000fe40000010000 */
[----:B------:R-:W-:-:S04]  /*1f4d0*/  LEA.HI R64, R64, R13, RZ, 0x2 ;  /* 0x0000000d40407211 */ /* 0x000fc800078f10ff */
[----:B------:R-:W-:Y:S02]  /*1f4e0*/  LOP3.LUT R64, R64, 0xffffffc, RZ, 0xc0, !PT ;  /* 0x0ffffffc40407812 */ /* 0x000fe400078ec0ff */
[----:B-1----:R-:W-:-:S04]  /*1f4f0*/  SHF.R.S32.HI R15, RZ, 0x1f, R2 ;  /* 0x0000001fff0f7819 */ /* 0x002fc80000011402 */
[----:B------:R-:W-:-:S04]  /*1f500*/  LEA.HI R65, R15, R2, RZ, 0x5 ;  /* 0x000000020f417211 */ /* 0x000fc800078f28ff */
[----:B------:R-:W-:Y:S01]  /*1f510*/  LOP3.LUT R65, R65, 0xffffffe0, RZ, 0xc0, !PT ;  /* 0xffffffe041417812 */ /* 0x000fe200078ec0ff */
[----:B------:R2:W1:Y:S04]  /*1f520*/  LDS.128 R56, [R211] ;  /* 0x00000000d3387984 */ /* 0x0004680000000c00 */
[----:B------:R-:W-:Y:S01]  /*1f530*/  IMAD.IADD R10, R2, 0x1, -R65 ;  /* 0x00000001020a7824 */ /* 0x000fe200078e0a41 */
[----:B------:R-:W-:Y:S01]  /*1f540*/  LOP3.LUT R65, R11, 0xffffffe0, RZ, 0xc0, !PT ;  /* 0xffffffe00b417812 */ /* 0x000fe200078ec0ff */
[----:B------:R2:W3:Y:S03]  /*1f550*/  LDS.128 R52, [R211+0x800] ;  /* 0x00080000d3347984 */ /* 0x0004e60000000c00 */
[----:B------:R-:W-:Y:S01]  /*1f560*/  SHF.R.S32.HI R11, RZ, 0x1f, R10 ;  /* 0x0000001fff0b7819 */ /* 0x000fe2000001140a */
[----:B------:R-:W-:Y:S01]  /*1f570*/  IMAD.IADD R14, R4, 0x1, -R65 ;  /* 0x00000001040e7824 */ /* 0x000fe200078e0a41 */
[----:B------:R2:W4:Y:S02]  /*1f580*/  LDS.128 R48, [R211+0x1000] ;  /* 0x00100000d3307984 */ /* 0x0005240000000c00 */
[----:B------:R-:W-:Y:S01]  /*1f590*/  LEA.HI R11, R11, R10, RZ, 0x2 ;  /* 0x0000000a0b0b7211 */ /* 0x000fe200078f10ff */
[----:B------:R-:W-:Y:S01]  /*1f5a0*/  IMAD.IADD R10, R13, 0x1, -R64 ;  /* 0x000000010d0a7824 */ /* 0x000fe200078e0a40 */
[----:B------:R2:W1:Y:S01]  /*1f5b0*/  LDS.128 R44, [R211+0x1800] ;  /* 0x00180000d32c7984 */ /* 0x0004620000000c00 */
[----:B------:R-:W-:-:S02]  /*1f5c0*/  LOP3.LUT P0, RZ, R14, 0x3, RZ, 0xc0, !PT ;  /* 0x000000030eff7812 */ /* 0x000fc4000780c0ff */
[----:B------:R-:W-:Y:S01]  /*1f5d0*/  SHF.R.S32.HI R11, RZ, 0x2, R11 ;  /* 0x00000002ff0b7819 */ /* 0x000fe2000001140b */
[----:B------:R2:W1:Y:S04]  /*1f5e0*/  LDS.128 R40, [R211+0x2000] ;  /* 0x00200000d3287984 */ /* 0x0004680000000c00 */
[----:B------:R2:W1:Y:S01]  /*1f5f0*/  LDS.128 R36, [R211+0x2800] ;  /* 0x00280000d3247984 */ /* 0x0004620000000c00 */
[----:B------:R-:W-:-:S03]  /*1f600*/  IMAD R10, R10, 0x10, R11 ;  /* 0x000000100a0a7824 */ /* 0x000fc600078e020b */
[----:B------:R2:W1:Y:S04]  /*1f610*/  LDS.128 R32, [R211+0x3000] ;  /* 0x00300000d3207984 */ /* 0x0004680000000c00 */
[----:B------:R2:W1:Y:S04]  /*1f620*/  LDS.128 R28, [R211+0x3800] ;  /* 0x00380000d31c7984 */ /* 0x0004680000000c00 */
[----:B------:R2:W1:Y:S04]  /*1f630*/  LDS.128 R24, [R211+0x4000] ;  /* 0x00400000d3187984 */ /* 0x0004680000000c00 */
[----:B------:R2:W1:Y:S04]  /*1f640*/  LDS.128 R20, [R211+0x4800] ;  /* 0x00480000d3147984 */ /* 0x0004680000000c00 */
[----:B------:R2:W1:Y:S04]  /*1f650*/  LDS.128 R16, [R211+0x5000] ;  /* 0x00500000d3107984 */ /* 0x0004680000000c00 */
[----:B------:R2:W1:Y:S01]  /*1f660*/  LDS.128 R60, [R211+0x5800] ;  /* 0x00580000d33c7984 */ /* 0x0004620000000c00 */
[----:B------:R-:W-:Y:S05]  /*1f670*/  @P0 BRA `(.L_x_1077) ;  /* 0x000000d000000947 */ /* 0x000fea0003800000 */
[----:B---3--:R-:W-:Y:S01]  /*1f680*/  IMAD R11, R208, 0x40, R3 ;  /* 0x00000040d00b7824 */ /* 0x008fe200078e0203 */
[----:B------:R-:W-:Y:S01]  /*1f690*/  IADD3 R14, R10, 0x8, RZ ;  /* 0x000000080a0e7810 */ /* 0x000fe20007ffe0ff */
[----:B------:R-:W-:Y:S01]  /*1f6a0*/  IMAD R3, R208, -0x40, R209 ;  /* 0xffffffc0d0037824 */ /* 0x000fe200078e02d1 */
[----:B------:R-:W-:-:S02]  /*1f6b0*/  ULDC.64 UR4, c[0x0][0x118] ;  /* 0x0000460000047ab9 */ /* 0x000fc40000000a00 */
[----:B------:R-:W-:Y:S02]  /*1f6c0*/  SHF.R.S32.HI R13, RZ, 0x1f, R11 ;  /* 0x0000001fff0d7819 */ /* 0x000fe4000001140b */
[C---:B------:R-:W-:Y:S02]  /*1f6d0*/  IADD3 R11, P0, R10.reuse, R11, RZ ;  /* 0x0000000b0a0b7210 */ /* 0x040fe40007f1e0ff */
[-C--:B------:R-:W-:Y:S02]  /*1f6e0*/  ISETP.GE.AND P2, PT, R10, R3.reuse, PT ;  /* 0x000000030a00720c */ /* 0x080fe40003f46270 */
[----:B------:R-:W-:Y:S02]  /*1f6f0*/  ISETP.GE.AND P1, PT, R14, R3, PT ;  /* 0x000000030e00720c */ /* 0x000fe40003f26270 */
[----:B------:R-:W-:Y:S02]  /*1f700*/  LEA.HI.X.SX32 R10, R10, R13, 0x1, P0 ;  /* 0x0000000d0a0a7211 */ /* 0x000fe400000f0eff */
[----:B-----5:R-:W-:-:S04]  /*1f710*/  LEA R64, P0, R11, R72, 0x2 ;  /* 0x000000480b407211 */ /* 0x020fc800078010ff */
[----:B------:R-:W-:-:S05]  /*1f720*/  LEA.HI.X R65, R11, R73, R10, 0x2, P0 ;  /* 0x000000490b417211 */ /* 0x000fca00000f140a */
[----:B------:R3:W-:Y:S04]  /*1f730*/  @!P2 ST.E [R64.64], R7 ;  /* 0x000000074000a985 */ /* 0x0007e8000c101904 */
[----:B------:R3:W-:Y:S02]  /*1f740*/  @!P1 ST.E [R64.64+0x20], R12 ;  /* 0x0000200c40009985 */ /* 0x0007e4000c101904 */
.L_x_1077:
[----:B---3--:R-:W-:Y:S05]  /*1f750*/  BSYNC B0 ;  /* 0x0000000000007941 */ /* 0x008fea0003800000 */
.L_x_1076:
[----:B------:R-:W-:Y:S01]  /*1f760*/  LEA.HI R3, R5, R4, RZ, 0x3 ;  /* 0x0000000405037211 */ /* 0x000fe200078f18ff */
[----:B------:R-:W-:Y:S01]  /*1f770*/  ULDC.64 UR4, c[0x0][0x118] ;  /* 0x0000460000047ab9 */ /* 0x000fe20000000a00 */
[----:B------:R-:W-:Y:S01]  /*1f780*/  LEA.HI R15, R15, R2, RZ, 0x3 ;  /* 0x000000020f0f7211 */ /* 0x000fe200078f18ff */
[----:B--2---:R2:W5:Y:S01]  /*1f790*/  LD.E R8, [R8.64+0xc0] ;  /* 0x0000c00408087980 */ /* 0x004562000c101900 */
[----:B------:R-:W-:Y:S01]  /*1f7a0*/  LOP3.LUT R3, R3, 0xfffffff8, RZ, 0xc0, !PT ;  /* 0xfffffff803037812 */ /* 0x000fe200078ec0ff */
[----:B------:R-:W-:Y:S01]  /*1f7b0*/  BSSY B0, `(.L_x_1078) ;  /* 0x0000028000007945 */ /* 0x000fe20003800000 */
[----:B------:R-:W-:-:S02]  /*1f7c0*/  LOP3.LUT R5, R15, 0xfffffff8, RZ, 0xc0, !PT ;  /* 0xfffffff80f057812 */ /* 0x000fc400078ec0ff */
[----:B------:R-:W-:Y:S01]  /*1f7d0*/  SHF.R.S32.HI R15, RZ, 0x3, R15 ;  /* 0x00000003ff0f7819 */ /* 0x000fe2000001140f */
[----:B------:R-:W-:Y:S02]  /*1f7e0*/  IMAD.IADD R3, R4, 0x1, -R3 ;  /* 0x0000000104037824 */ /* 0x000fe400078e0a03 */
[----:B------:R-:W-:Y:S01]  /*1f7f0*/  IMAD.IADD R5, R2, 0x1, -R5 ;  /* 0x0000000102057824 */ /* 0x000fe200078e0a05 */
[----:B------:R-:W-:Y:S01]  /*1f800*/  SHF.R.S32.HI R2, RZ, 0x1f, R205 ;  /* 0x0000001fff027819 */ /* 0x000fe200000114cd */
[----:B------:R-:W-:Y:S02]  /*1f810*/  IMAD.SHL.U32 R12, R3, 0x8, RZ ;  /* 0x00000008030c7824 */ /* 0x000fe400078e00ff */
[----:B------:R-:W-:Y:S02]  /*1f820*/  IMAD.SHL.U32 R3, R208, 0x40, RZ ;  /* 0x00000040d0037824 */ /* 0x000fe400078e00ff */
[----:B------:R-:W-:Y:S01]  /*1f830*/  IMAD.SHL.U32 R5, R5, 0x8, RZ ;  /* 0x0000000805057824 */ /* 0x000fe200078e00ff */
[----:B------:R-:W-:Y:S01]  /*1f840*/  SHF.R.S32.HI R13, RZ, 0x1f, R12 ;  /* 0x0000001fff0d7819 */ /* 0x000fe2000001140c */
[----:B------:R-:W-:Y:S01]  /*1f850*/  IMAD R7, R69, R3, RZ ;  /* 0x0000000345077224 */ /* 0x000fe200078e02ff */
[----:B------:R-:W-:-:S03]  /*1f860*/  SHF.R.S32.HI R4, RZ, 0x1f, R3 ;  /* 0x0000001fff047819 */ /* 0x000fc60000011403 */
[----:B------:R-:W-:-:S04]  /*1f870*/  IMAD.WIDE.U32 R10, R68, R3, R12 ;  /* 0x00000003440a7225 */ /* 0x000fc800078e000c */
[----:B------:R-:W-:Y:S01]  /*1f880*/  IMAD R7, R68, R4, R7 ;  /* 0x0000000444077224 */ /* 0x000fe200078e0207 */
[----:B------:R-:W-:Y:S01]  /*1f890*/  IADD3 R6, P0, R6, R10, RZ ;  /* 0x0000000a06067210 */ /* 0x000fe20007f1e0ff */
[----:B------:R-:W-:Y:S02]  /*1f8a0*/  IMAD.IADD R3, R209, 0x1, -R3 ;  /* 0x00000001d1037824 */ /* 0x000fe400078e0a03 */
[----:B--2---:R-:W-:Y:S01]  /*1f8b0*/  IMAD R9, R67, R205, RZ ;  /* 0x000000cd43097224 */ /* 0x004fe200078e02ff */
[----:B------:R-:W-:Y:S02]  /*1f8c0*/  IADD3.X R7, R0, R11, R7, P0, !PT ;  /* 0x0000000b00077210 */ /* 0x000fe400007fe407 */
[----:B------:R-:W-:Y:S01]  /*1f8d0*/  ISETP.GE.AND P0, PT, R15, R3, PT ;  /* 0x000000030f00720c */ /* 0x000fe20003f06270 */
[C---:B------:R-:W-:Y:S01]  /*1f8e0*/  IMAD R2, R66.reuse, R2, R9 ;  /* 0x0000000242027224 */ /* 0x040fe200078e0209 */
[----:B------:R-:W-:Y:S01]  /*1f8f0*/  IADD3 R9, R5, 0x40, RZ ;  /* 0x0000004005097810 */ /* 0x000fe20007ffe0ff */
[----:B------:R-:W-:Y:S01]  /*1f900*/  IMAD.WIDE.U32 R66, R66, R205, R6 ;  /* 0x000000cd42427225 */ /* 0x000fe200078e0006 */
[----:B------:R-:W-:-:S02]  /*1f910*/  SHF.R.S32.HI R7, RZ, 0x1f, R15 ;  /* 0x0000001fff077819 */ /* 0x000fc4000001140f */
[----:B------:R-:W-:Y:S01]  /*1f920*/  IADD3 R5, R5, 0x80, RZ ;  /* 0x0000008005057810 */ /* 0x000fe20007ffe0ff */
[----:B------:R-:W-:-:S06]  /*1f930*/  IMAD.IADD R65, R67, 0x1, R2 ;  /* 0x0000000143417824 */ /* 0x000fcc00078e0202 */
[----:B------:R-:W-:Y:S05]  /*1f940*/  @P0 BRA `(.L_x_1079) ;  /* 0x000000e000000947 */ /* 0x000fea0003800000 */
[----:B------:R-:W-:Y:S01]  /*1f950*/  IMAD R0, R69, R15, RZ ;  /* 0x0000000f45007224 */ /* 0x000fe200078e02ff */
[-C--:B-----5:R-:W-:Y:S01]  /*1f960*/  ISETP.GE.AND P3, PT, R12, R8.reuse, PT ;  /* 0x000000080c00720c */ /* 0x0a0fe20003f66270 */
[----:B------:R-:W-:Y:S01]  /*1f970*/  IMAD.MOV.U32 R64, RZ, RZ, R66 ;  /* 0x000000ffff407224 */ /* 0x000fe200078e0042 */
[-C--:B------:R-:W-:Y:S01]  /*1f980*/  ISETP.GE.AND P2, PT, R9, R8.reuse, PT ;  /* 0x000000080900720c */ /* 0x080fe20003f46270 */
[----:B------:R-:W-:Y:S01]  /*1f990*/  IMAD R0, R68, R7, R0 ;  /* 0x0000000744007224 */ /* 0x000fe200078e0200 */
[----:B------:R-:W-:Y:S01]  /*1f9a0*/  ISETP.GE.AND P1, PT, R5, R8, PT ;  /* 0x000000080500720c */ /* 0x000fe20003f26270 */
[----:B------:R-:W-:Y:S01]  /*1f9b0*/  IMAD.WIDE.U32 R10, R15, R68, R64 ;  /* 0x000000440f0a7225 */ /* 0x000fe200078e0040 */
[----:B------:R-:W-:-:S03]  /*1f9c0*/  ULDC.64 UR4, c[0x0][0x118] ;  /* 0x0000460000047ab9 */ /* 0x000fc60000000a00 */
[----:B------:R-:W-:Y:S01]  /*1f9d0*/  IMAD.IADD R11, R11, 0x1, R0 ;  /* 0x000000010b0b7824 */ /* 0x000fe200078e0200 */
[----:B------:R-:W-:-:S04]  /*1f9e0*/  LEA R72, P0, R10, R70, 0x1 ;  /* 0x000000460a487211 */ /* 0x000fc800078008ff */
[----:B------:R-:W-:-:S05]  /*1f9f0*/  LEA.HI.X R73, R10, R71, R11, 0x1, P0 ;  /* 0x000000470a497211 */ /* 0x000fca00000f0c0b */
[----:B-1----:R1:W-:Y:S04]  /*1fa00*/  @!P3 ST.E.128 [R72.64], R56 ;  /* 0x000000384800b985 */ /* 0x0023e8000c101d04 */
[----:B------:R1:W-:Y:S04]  /*1fa10*/  @!P2 ST.E.128 [R72.64+0x80], R40 ;  /* 0x000080284800a985 */ /* 0x0003e8000c101d04 */
[----:B------:R1:W-:Y:S02]  /*1fa20*/  @!P1 ST.E.128 [R72.64+0x100], R24 ;  /* 0x0001001848009985 */ /* 0x0003e4000c101d04 */
.L_x_1079:
[----:B------:R-:W-:Y:S05]  /*1fa30*/  BSYNC B0 ;  /* 0x0000000000007941 */ /* 0x000fea0003800000 */
.L_x_1078:
[----:B------:R-:W-:Y:S01]  /*1fa40*/  IADD3 R0, R15, 0x10, RZ ;  /* 0x000000100f007810 */ /* 0x000fe20007ffe0ff */
[----:B------:R-:W-:Y:S03]  /*1fa50*/  BSSY B0, `(.L_x_1080) ;  /* 0x0000014000007945 */ /* 0x000fe60003800000 */
[----:B------:R-:W-:-:S13]  /*1fa60*/  ISETP.GE.AND P0, PT, R0, R3, PT ;  /* 0x000000030000720c */ /* 0x000fda0003f06270 */
[----:B------:R-:W-:Y:S05]  /*1fa70*/  @P0 BRA `(.L_x_1081) ;  /* 0x0000011000000947 */ /* 0x000fea0003800000 */
[----:B-1----:R-:W-:Y:S01]  /*1fa80*/  IADD3 R25, P0, R15, 0x10, RZ ;  /* 0x000000100f197810 */ /* 0x002fe20007f1e0ff */
[----:B------:R-:W-:Y:S01]  /*1fa90*/  IMAD.MOV.U32 R26, RZ, RZ, R66 ;  /* 0x000000ffff1a7224 */ /* 0x000fe200078e0042 */
[----:B------:R-:W-:Y:S01]  /*1faa0*/  MOV R27, R65 ;  /* 0x00000041001b7202 */ /* 0x000fe20000000f00 */
[----:B------:R-:W-:Y:S01]  /*1fab0*/  ULDC.64 UR4, c[0x0][0x118] ;  /* 0x0000460000047ab9 */ /* 0x000fe20000000a00 */
        /* <DEDUP_REMOVED lines=10> */
[----:B------:R1:W-:Y:S04]  /*1fb60*/  @!P2 ST.E.128 [R10.64], R52 ;  /* 0x000000340a00a985 */ /* 0x0003e8000c101d04 */
[----:B------:R1:W-:Y:S04]  /*1fb70*/  @!P1 ST.E.128 [R10.64+0x80], R36 ;  /* 0x000080240a009985 */ /* 0x0003e8000c101d04 */
[----:B------:R1:W-:Y:S02]  /*1fb80*/  @!P0 ST.E.128 [R10.64+0x100], R20 ;  /* 0x000100140a008985 */ /* 0x0003e4000c101d04 */
.L_x_1081:
[----:B------:R-:W-:Y:S05]  /*1fb90*/  BSYNC B0 ;  /* 0x0000000000007941 */ /* 0x000fea0003800000 */
.L_x_1080:
        /* <DEDUP_REMOVED lines=18> */
[----:B----4-:R1:W-:Y:S04]  /*1fcc0*/  @!P2 ST.E.128 [R10.64], R48 ;  /* 0x000000300a00a985 */ /* 0x0103e8000c101d04 */
[----:B------:R1:W-:Y:S04]  /*1fcd0*/  @!P1 ST.E.128 [R10.64+0x80], R32 ;  /* 0x000080200a009985 */ /* 0x0003e8000c101d04 */
[----:B------:R1:W-:Y:S02]  /*1fce0*/  @!P0 ST.E.128 [R10.64+0x100], R16 ;  /* 0x000100100a008985 */ /* 0x0003e4000c101d04 */
.L_x_1083:
[----:B------:R-:W-:Y:S05]  /*1fcf0*/  BSYNC B0 ;  /* 0x0000000000007941 */ /* 0x000fea0003800000 */
.L_x_1082:
[----:B------:R-:W-:Y:S01]  /*1fd00*/  IADD3 R0, R15, 0x30, RZ ;  /* 0x000000300f007810 */ /* 0x000fe20007ffe0ff */
[----:B------:R-:W-:-:S03]  /*1fd10*/  IMAD.MOV.U32 R207, RZ, RZ, 0x0 ;  /* 0x00000000ffcf7424 */ /* 0x000fc600078e00ff */
[----:B------:R-:W-:-:S13]  /*1fd20*/  ISETP.GE.AND P0, PT, R0, R3, PT ;  /* 0x000000030000720c */ /* 0x000fda0003f06270 */
[----:B------:R-:W-:Y:S05]  /*1fd30*/  @P0 RET.REL.NODEC R206 `(_ZN5flash24flash_fwd_splitkv_kernelI23Flash_fwd_kernel_traitsILi192ELi64ELi64ELi4ELb0ELb0EN7cutlass10bfloat16_tE19Flash_kernel_traitsILi192ELi64ELi64ELi4ES3_EELb1ELb0ELb0ELb0ELb0ELb0ELb0ELb1EEEvNS_16Flash_fwd_paramsE) ;  /* 0xfffe02c0ce000950 */ /* 0x000fea0003c3ffff */
[----:B------:R-:W-:Y:S01]  /*1fd40*/  IADD3 R15, P0, R15, 0x30, RZ ;  /* 0x000000300f0f7810 */ /* 0x000fe20007f1e0ff */
[----:B------:R-:W-:Y:S01]  /*1fd50*/  IMAD.MOV.U32 R2, RZ, RZ, R66 ;  /* 0x000000ffff027224 */ /* 0x000fe200078e0042 */
[----:B------:R-:W-:Y:S01]  /*1fd60*/  MOV R3, R65 ;  /* 0x0000004100037202 */ /* 0x000fe20000000f00 */
[----:B------:R-:W-:Y:S01]  /*1fd70*/  ULDC.64 UR4, c[0x0][0x118] ;  /* 0x0000460000047ab9 */ /* 0x000fe20000000a00 */
[-C--:B-----5:R-:W-:Y:S01]  /*1fd80*/  ISETP.GE.AND P1, PT, R12, R8.reuse, PT ;  /* 0x000000080c00720c */ /* 0x0a0fe20003f26270 */
[----:B------:R-:W-:Y:S01]  /*1fd90*/  IMAD.X R7, RZ, RZ, R7, P0 ;  /* 0x000000ffff077224 */ /* 0x000fe200000e0607 */
[----:B------:R-:W-:Y:S01]  /*1fda0*/  ISETP.GE.AND P0, PT, R9, R8, PT ;  /* 0x000000080900720c */ /* 0x000fe20003f06270 */
[----:B------:R-:W-:Y:S01]  /*1fdb0*/  IMAD.WIDE.U32 R2, R68, R15, R2 ;  /* 0x0000000f44027225 */ /* 0x000fe200078e0002 */
[----:B------:R-:W-:-:S03]  /*1fdc0*/  MOV R207, 0x0 ;  /* 0x0000000000cf7802 */ /* 0x000fc60000000f00 */
[----:B------:R-:W-:Y:S01]  /*1fdd0*/  IMAD R7, R7, R68, RZ ;  /* 0x0000004407077224 */ /* 0x000fe200078e02ff */
[----:B------:R-:W-:-:S03]  /*1fde0*/  LEA R6, P2, R2, R70, 0x1 ;  /* 0x0000004602067211 */ /* 0x000fc600078408ff */
[----:B------:R-:W-:-:S04]  /*1fdf0*/  IMAD R7, R69, R15, R7 ;  /* 0x0000000f45077224 */ /* 0x000fc800078e0207 */
[----:B------:R-:W-:-:S05]  /*1fe00*/  IMAD.IADD R7, R3, 0x1, R7 ;  /* 0x0000000103077824 */ /* 0x000fca00078e0207 */
[----:B------:R-:W-:-:S05]  /*1fe10*/  LEA.HI.X R7, R2, R71, R7, 0x1, P2 ;  /* 0x0000004702077211 */ /* 0x000fca00010f0c07 */
[----:B-1----:R1:W-:Y:S01]  /*1fe20*/  @!P0 ST.E.128 [R6.64+0x80], R28 ;  /* 0x0000801c06008985 */ /* 0x0023e2000c101d04 */
[----:B------:R-:W-:-:S03]  /*1fe30*/  ISETP.GE.AND P0, PT, R5, R8, PT ;  /* 0x000000080500720c */ /* 0x000fc60003f06270 */
[----:B------:R1:W-:Y:S10]  /*1fe40*/  @!P1 ST.E.128 [R6.64], R44 ;  /* 0x0000002c06009985 */ /* 0x0003f4000c101d04 */
[----:B------:R-:W-:Y:S05]  /*1fe50*/  @P0 RET.REL.NODEC R206 `(_ZN5flash24flash_fwd_splitkv_kernelI23Flash_fwd_kernel_traitsILi192ELi64ELi64ELi4ELb0ELb0EN7cutlass10bfloat16_tE19Flash_kernel_traitsILi192ELi64ELi64ELi4ES3_EELb1ELb0ELb0ELb0ELb0ELb0ELb0ELb1EEEvNS_16Flash_fwd_paramsE) ;  /* 0xfffe01a0ce000950 */ /* 0x000fea0003c3ffff */
[----:B------:R-:W-:Y:S01]  /*1fe60*/  MOV R207, 0x0 ;  /* 0x0000000000cf7802 */ /* 0x000fe20000000f00 */
[----:B------:R-:W-:-:S02]  /*1fe70*/  ULDC.64 UR4, c[0x0][0x118] ;  /* 0x0000460000047ab9 */ /* 0x000fc40000000a00 */
[----:B------:R2:W-:Y:S01]  /*1fe80*/  ST.E.128 [R6.64+0x100], R60 ;  /* 0x0001003c06007985 */ /* 0x0005e2000c101d04 */
[----:B------:R-:W-:Y:S05]  /*1fe90*/  RET.REL.NODEC R206 `(_ZN5flash24flash_fwd_splitkv_kernelI23Flash_fwd_kernel_traitsILi192ELi64ELi64ELi4ELb0ELb0EN7cutlass10bfloat16_tE19Flash_kernel_traitsILi192ELi64ELi64ELi4ES3_EELb1ELb0ELb0ELb0ELb0ELb0ELb0ELb1EEEvNS_16Flash_fwd_paramsE) ;  /* 0xfffe0160ce007950 */ /* 0x000fea0003c3ffff */
.L_x_1071:
[----:B------:R-:W-:Y:S02]  /*1fea0*/  MOV R6, 0x2 ;  /* 0x0000000200067802 */ /* 0x000fe40000000f00 */
[----:B------:R-:W-:Y:S02]  /*1feb0*/  MOV R4, 0x1fed0 ;  /* 0x0001fed000047802 */ /* 0x000fe40000000f00 */
[----:B-1---5:R-:W-:Y:S05]  /*1fec0*/  CALL.REL.NOINC `($__internal_14_$__cuda_sm70_shflsync_bfly_p) ;  /* 0x000000f000007944 */ /* 0x022fea0003c00000 */
[----:B-12---:R-:W-:Y:S05]  /*1fed0*/  BRA `(.L_x_1084) ;  /* 0xffffe40000007947 */ /* 0x006fea000383ffff */
.L_x_1072:
[----:B------:R-:W-:Y:S02]  /*1fee0*/  MOV R6, 0x1 ;  /* 0x0000000100067802 */ /* 0x000fe40000000f00 */
[----:B------:R-:W-:Y:S02]  /*1fef0*/  MOV R4, 0x1ff10 ;  /* 0x0001ff1000047802 */ /* 0x000fe40000000f00 */
[----:B-1---5:R-:W-:Y:S05]  /*1ff00*/  CALL.REL.NOINC `($__internal_14_$__cuda_sm70_shflsync_bfly_p) ;  /* 0x000000b000007944 */ /* 0x022fea0003c00000 */
[----:B--2---:R-:W-:Y:S01]  /*1ff10*/  FADD.FTZ R10, R219, R6 ;  /* 0x00000006db0a7221 */ /* 0x004fe20000010000 */
[----:B-1----:R-:W-:Y:S02]  /*1ff20*/  MOV R219, R217 ;  /* 0x000000d900db7202 */ /* 0x002fe40000000f00 */
[----:B------:R-:W-:Y:S02]  /*1ff30*/  MOV R6, 0x2 ;  /* 0x0000000200067802 */ /* 0x000fe40000000f00 */
[----:B------:R-:W-:-:S02]  /*1ff40*/  MOV R4, 0x1ff60 ;  /* 0x0001ff6000047802 */ /* 0x000fc40000000f00 */
[----:B------:R-:W-:Y:S05]  /*1ff50*/  CALL.REL.NOINC `($__internal_14_$__cuda_sm70_shflsync_bfly_p) ;  /* 0x0000006000007944 */ /* 0x000fea0003c00000 */
[----:B--2---:R-:W-:Y:S01]  /*1ff60*/  FADD.FTZ R7, R217, R6 ;  /* 0x00000006d9077221 */ /* 0x004fe20000010000 */
[----:B------:R-:W-:-:S02]  /*1ff70*/  MOV R6, 0x1 ;  /* 0x0000000100067802 */ /* 0x000fc40000000f00 */
[----:B------:R-:W-:Y:S02]  /*1ff80*/  MOV R4, 0x1ffb0 ;  /* 0x0001ffb000047802 */ /* 0x000fe40000000f00 */
[----:B-1----:R-:W-:Y:S02]  /*1ff90*/  MOV R219, R7 ;  /* 0x0000000700db7202 */ /* 0x002fe40000000f00 */
[----:B------:R-:W-:Y:S05]  /*1ffa0*/  CALL.REL.NOINC `($__internal_14_$__cuda_sm70_shflsync_bfly_p) ;  /* 0x0000001000007944 */ /* 0x000fea0003c00000 */
[----:B-12---:R-:W-:Y:S05]  /*1ffb0*/  BRA `(.L_x_1085) ;  /* 0xffffe39000007947 */ /* 0x006fea000383ffff */
        .weak           $__internal_14_$__cuda_sm70_shflsync_bfly_p
        .type           $__internal_14_$__cuda_sm70_shflsync_bfly_p,@function
        .size           $__internal_14_$__cuda_sm70_shflsync_bfly_p,(.L_x_4383 - $__internal_14_$__cuda_sm70_shflsync_bfly_p)
$__internal_14_$__cuda_sm70_shflsync_bfly_p:
[----:B------:R-:W-:Y:S01]  /*1ffc0*/  MOV R12, R4 ;  /* 0x00000004000c7202 */ /* 0x000fe20000000f00 */
[----:B------:R-:W-:Y:S04]  /*1ffd0*/  WARPSYNC R0 ;  /* 0x0000000000007348 */ /* 0x000fe80003800000 */
[----:B------:R-:W-:Y:S01]  /*1ffe0*/  MOV R13, 0x0 ;  /* 0x00000000000d7802 */ /* 0x000fe20000000f00 */
[----:B------:R1:W2:Y:S03]  /*1fff0*/  SHFL.BFLY PT, R6, R219, R6, R5 ;  /* 0x0c000006db067389 */ /* 0x0002a600000e0005 */
[----:B------:R-:W-:Y:S05]  /*20000*/  RET.REL.NODEC R12 `(_ZN5flash24flash_fwd_splitkv_kernelI23Flash_fwd_kernel_traitsILi192ELi64ELi64ELi4ELb0ELb0EN7cutlass10bfloat16_tE19Flash_kernel_traitsILi192ELi64ELi64ELi4ES3_EELb1ELb0ELb0ELb0ELb0ELb0ELb0ELb1EEEvNS_16Flash_fwd_paramsE) ;  /* 0xfffdfff00c007950 */ /* 0x000fea0003c3ffff */
.L_x_1086:
        /* <DEDUP_REMOVED lines=15> */
.L_x_4383:


//--------------------- .text._ZN5flash24flash_fwd_splitkv_kernelI23Flash_fwd_kernel_traitsILi192ELi64ELi64ELi4ELb0ELb0EN7cutlass10bfloat16_tE19Flash_kernel_traitsILi192ELi64ELi64ELi4ES3_EELb1ELb0ELb0ELb0ELb0ELb1ELb0ELb1EEEvNS_16Flash_fwd_paramsE --------------------------
	.section	.text._ZN5flash24flash_fwd_splitkv_kernelI23Flash_fwd_kernel_traitsILi192ELi64ELi64ELi4ELb0ELb0EN7cutlass10bfloat16_tE19Flash_kernel_traitsILi192ELi64ELi64ELi4ES3_EELb1ELb0ELb0ELb0ELb0ELb1ELb0ELb1EEEvNS_16Flash_fwd_paramsE,"ax",@progbits
	.sectioninfo	@"SHI_REGISTERS=246"
	.align	128
        .global         _ZN5flash24flash_fwd_splitkv_kernelI23Flash_fwd_kernel_traitsILi192ELi64ELi64ELi4ELb0ELb0EN7cutlass10bfloat16_tE19Flash_kernel_traitsILi192ELi64ELi64ELi4ES3_EELb1ELb0ELb0ELb0ELb0ELb1ELb0ELb1EEEvNS_16Flash_fwd_paramsE
        .type           _ZN5flash24flash_fwd_splitkv_kernelI23Flash_fwd_kernel_traitsILi192ELi64ELi64ELi4ELb0ELb0EN7cutlass10bfloat16_tE19Flash_kernel_traitsILi192ELi64ELi64ELi4ES3_EELb1ELb0ELb0ELb0ELb0ELb1ELb0ELb1EEEvNS_16Flash_fwd_paramsE,@function
        .size           _ZN5flash24flash_fwd_splitkv_kernelI23Flash_fwd_kernel_traitsILi192ELi64ELi64ELi4ELb0ELb0EN7cutlass10bfloat16_tE19Flash_kernel_traitsILi192ELi64ELi64ELi4ES3_EELb1ELb0ELb0ELb0ELb0ELb1ELb0ELb1EEEvNS_16Flash_fwd_paramsE,(.L_x_4385 - _ZN5flash24flash_fwd_splitkv_kernelI23Flash_fwd_kernel_traitsILi192ELi64ELi64ELi4ELb0ELb0EN7cutlass10bfloat16_tE19Flash_kernel_traitsILi192ELi64ELi64ELi4ES3_EELb1ELb0ELb0ELb0ELb0ELb1ELb0ELb1EEEvNS_16Flash_fwd_paramsE)
        .other          _ZN5flash24flash_fwd_splitkv_kernelI23Flash_fwd_kernel_traitsILi192ELi64ELi64ELi4ELb0ELb0EN7cutlass10bfloat16_tE19Flash_kernel_traitsILi192ELi64ELi64ELi4ES3_EELb1ELb0ELb0ELb0ELb0ELb1ELb0ELb1EEEvNS_16Flash_fwd_paramsE,@"STO_CUDA_ENTRY STV_DEFAULT"
_ZN5flash24flash_fwd_splitkv_kernelI23Flash_fwd_kernel_traitsILi192ELi64ELi64ELi4ELb0ELb0EN7cutlass10bfloat16_tE19Flash_kernel_traitsILi192ELi64ELi64ELi4ES3_EELb1ELb0ELb0ELb0ELb0ELb1ELb0ELb1EEEvNS_16Flash_fwd_paramsE:
.text._ZN5flash24flash_fwd_splitkv_kernelI23Flash_fwd_kernel_traitsILi192ELi64ELi64ELi4ELb0ELb0EN7cutlass10bfloat16_tE19Flash_kernel_traitsILi192ELi64ELi64ELi4ES3_EELb1ELb0ELb0ELb0ELb0ELb1ELb0ELb1EEEvNS_16Flash_fwd_paramsE:
        /* <DEDUP_REMOVED lines=9> */
[----:B-123--:R-:W-:Y:S05]  /*0090*/  CALL.REL.NOINC `($_ZN5flash24flash_fwd_splitkv_kernelI23Flash_fwd_kernel_traitsILi192ELi64ELi64ELi4ELb0ELb0EN7cutlass10bfloat16_tE19Flash_kernel_traitsILi192ELi64ELi64ELi4ES3_EELb1ELb0ELb0ELb0ELb0ELb1ELb0ELb1EEEvNS_16Flash_fwd_paramsE$_ZN5flash30compute_attn_1rowblock_splitkvI23Flash_fwd_kernel_traitsILi192ELi64ELi64ELi4ELb0ELb0EN7cutlass10bfloat16_tE19Flash_kernel_traitsILi192ELi64ELi64ELi4ES3_EELb1ELb0ELb0ELb0ELb0ELb1ELb0ELb1ENS_16Flash_fwd_paramsEEEvRKT8_iiiii) ;  /* 0x0000002000007944 */ /* 0x00efea0003c00000 */
[----:B------:R-:W-:Y:S05]  /*00a0*/  BSYNC B4 ;  /* 0x0000000000047941 */ /* 0x000fea0003800000 */
.L_x_1087:
[----:B------:R-:W-:Y:S05]  /*00b0*/  EXIT ;  /* 0x000000000000794d */ /* 0x000fea0003800000 */
        .type           $_ZN5flash24flash_fwd_splitkv_kernelI23Flash_fwd_kernel_traitsILi192ELi64ELi64ELi4ELb0ELb0EN7cutlass10bfloat16_tE19Flash_kernel_traitsILi192ELi64ELi64ELi4ES3_EELb1ELb0ELb0ELb0ELb0ELb1ELb0ELb1EEEvNS_16Flash_fwd_paramsE$_ZN5flash30compute_attn_1rowblock_splitkvI23Flash_fwd_kernel_traitsILi192ELi64ELi64ELi4ELb0ELb0EN7cutlass10bfloat16_tE19Flash_kernel_traitsILi192ELi64ELi64ELi4ES3_EELb1ELb0ELb0ELb0ELb0ELb1ELb0ELb1ENS_16Flash_fwd_paramsEEEvRKT8_iiiii,@function
        .size           $_ZN5flash24flash_fwd_splitkv_kernelI23Flash_fwd_kernel_traitsILi192ELi64ELi64ELi4ELb0ELb0EN7cutlass10bfloat16_tE19Flash_kernel_traitsILi192ELi64ELi64ELi4ES3_EELb1ELb0ELb0ELb0ELb0ELb1ELb0ELb1EEEvNS_16Flash_fwd_paramsE$_ZN5flash30compute_attn_1rowblock_splitkvI23Flash_fwd_kernel_traitsILi192ELi64ELi64ELi4ELb0ELb0EN7cutlass10bfloat16_tE19Flash_kernel_traitsILi192ELi64ELi64ELi4ES3_EELb1ELb0ELb0ELb0ELb0ELb1ELb0ELb1ENS_16Flash_fwd_paramsEEEvRKT8_iiiii,($__internal_15_$__cuda_sm70_shflsync_bfly_p - $_ZN5flash24flash_fwd_splitkv_kernelI23Flash_fwd_kernel_traitsILi192ELi64ELi64ELi4ELb0ELb0EN7cutlass10bfloat16_tE19Flash_kernel_traitsILi192ELi64ELi64ELi4ES3_EELb1ELb0ELb0ELb0ELb0ELb1ELb0ELb1EEEvNS_16Flash_fwd_paramsE$_ZN5flash30compute_attn_1rowblock_splitkvI23Flash_fwd_kernel_traitsILi192ELi64ELi64ELi4ELb0ELb0EN7cutlass10bfloat16_tE19Flash_kernel_traitsILi192ELi64ELi64ELi4ES3_EELb1ELb0ELb0ELb0ELb0ELb1ELb0ELb1ENS_16Flash_fwd_paramsEEEvRKT8_iiiii)
$_ZN5flash24flash_fwd_splitkv_kernelI23Flash_fwd_kernel_traitsILi192ELi64ELi64ELi4ELb0ELb0EN7cutlass10bfloat16_tE19Flash_kernel_traitsILi192ELi64ELi64ELi4ES3_EELb1ELb0ELb0ELb0ELb0ELb1ELb0ELb1EEEvNS_16Flash_fwd_paramsE$_ZN5flash30compute_attn_1rowblock_splitkvI23Flash_fwd_kernel_traitsILi192ELi64ELi64ELi4ELb0ELb0EN7cutlass10bfloat16_tE19Flash_kernel_traitsILi192ELi64ELi64ELi4ES3_EELb1ELb0ELb0ELb0ELb0ELb1ELb0ELb1ENS_16Flash_fwd_paramsEEEvRKT8_iiiii:
        /* <DEDUP_REMOVED lines=20> */
.L_x_1089:
[----:B------:R-:W-:Y:S05]  /*0200*/  BSYNC B0 ;  /* 0x0000000000007941 */ /* 0x000fea0003800000 */
.L_x_1088:
        /* <DEDUP_REMOVED lines=17> */
.L_x_1091:
[----:B------:R4:W5:Y:S02]  /*0320*/  LD.E R0, [R18.64+0xb8] ;  /* 0x0000b80612007980 */ /* 0x000964000c101900 */
.L_x_1092:
[----:B------:R-:W-:Y:S05]  /*0330*/  BSYNC B0 ;  /* 0x0000000000007941 */ /* 0x000fea0003800000 */
.L_x_1090:
        /* <DEDUP_REMOVED lines=10> */
.L_x_1094:
[----:B------:R-:W2:Y:S01]  /*03e0*/  LD.E.64 R2, [R18.64+0x108] ;  /* 0x0001080612027980 */ /* 0x000ea2000c101b00 */
[----:B------:R-:W-:Y:S01]  /*03f0*/  BSSY B0, `(.L_x_1096) ;  /* 0x0000006000007945 */ /* 0x000fe20003800000 */
[----:B------:R-:W-:Y:S01]  /*0400*/  IMAD.MOV.U32 R68, RZ, RZ, RZ ;  /* 0x000000ffff447224 */ /* 0x000fe200078e00ff */
[----:B--2---:R-:W-:-:S04]  /*0410*/  ISETP.NE.U32.AND P0, PT, R2, RZ, PT ;  /* 0x000000ff0200720c */ /* 0x004fc80003f05070 */
[----:B------:R-:W-:-:S13]  /*0420*/  ISETP.NE.AND.EX P0, PT, R3, RZ, PT, P0 ;  /* 0x000000ff0300720c */ /* 0x000fda0003f05300 */
[----:B------:R-:W-:Y:S05]  /*0430*/  @!P0 BRA `(.L_x_1097) ;  /* 0x0000001000008947 */ /* 0x000fea0003800000 */
[----:B------:R1:W5:Y:S02]  /*0440*/  LD.E R68, [R18.64+0xbc] ;  /* 0x0000bc0612447980 */ /* 0x000364000c101900 */
.L_x_1097:
[----:B------:R-:W-:Y:S05]  /*0450*/  BSYNC B0 ;  /* 0x0000000000007941 */ /* 0x000fea0003800000 */
.L_x_1096:
[----:B-----5:R-:W-:Y:S02]  /*0460*/  IADD3 R68, R75, R68, RZ ;  /* 0x000000444b447210 */ /* 0x020fe40007ffe0ff */
.L_x_1095:
[----:B------:R-:W-:Y:S05]  /*0470*/  BSYNC B1 ;  /* 0x0000000000017941 */ /* 0x000fea0003800000 */
.L_x_1093:
[----:B------:R-:W-:Y:S01]  /*0480*/  IMAD.SHL.U32 R56, R216, 0x40, RZ ;  /* 0x00000040d8387824 */ /* 0x000fe200078e00ff */
[----:B------:R-:W-:Y:S01]  /*0490*/  MOV R2, R214 ;  /* 0x000000d600027202 */ /* 0x000fe20000000f00 */
[----:B------:R-:W-:-:S03]  /*04a0*/  IMAD.MOV.U32 R3, RZ, RZ, 0x0 ;  /* 0x00000000ff037424 */ /* 0x000fc600078e00ff */
[----:B------:R-:W-:-:S13]  /*04b0*/  ISETP.GT.AND P0, PT, R217, R56, PT ;  /* 0x00000038d900720c */ /* 0x000fda0003f04270 */
[----:B------:R-:W-:Y:S05]  /*04c0*/  @!P0 RET.REL.NODEC R2 `(_ZN5flash24flash_fwd_splitkv_kernelI23Flash_fwd_kernel_traitsILi192ELi64ELi64ELi4ELb0ELb0EN7cutlass10bfloat16_tE19Flash_kernel_traitsILi192ELi64ELi64ELi4ES3_EELb1ELb0ELb0ELb0ELb0ELb1ELb0ELb1EEEvNS_16Flash_fwd_paramsE) ;  /* 0xfffffb3002008950 */ /* 0x000fea0003c3ffff */
        /* <DEDUP_REMOVED lines=78> */
.L_x_1100:
[----:B------:R-:W-:Y:S05]  /*09b0*/  BSYNC B0 ;  /* 0x0000000000007941 */ /* 0x000fea0003800000 */
.L_x_1099:
        /* <DEDUP_REMOVED lines=20> */
.L_x_1102:
[----:B------:R-:W-:Y:S05]  /*0b00*/  BSYNC B0 ;  /* 0x0000000000007941 */ /* 0x000fea0003800000 */
.L_x_1101:
        /* <DEDUP_REMOVED lines=20> */
.L_x_1104:
[----:B------:R-:W-:Y:S05]  /*0c50*/  BSYNC B0 ;  /* 0x0000000000007941 */ /* 0x000fea0003800000 */
.L_x_1103:
        /* <DEDUP_REMOVED lines=20> */
.L_x_1106:
[----:B------:R-:W-:Y:S05]  /*0da0*/  BSYNC B0 ;  /* 0x0000000000007941 */ /* 0x000fea0003800000 */
.L_x_1105:
        /* <DEDUP_REMOVED lines=16> */
[----:B------:R-:W-:Y:S05]  /*0eb0*/  @P4 RET.REL.NODEC R214 `(_ZN5flash24flash_fwd_splitkv_kernelI23Flash_fwd_kernel_traitsILi192ELi64ELi64ELi4ELb0ELb0EN7cutlass10bfloat16_tE19Flash_kernel_traitsILi192ELi64ELi64ELi4ES3_EELb1ELb0ELb0ELb0ELb0ELb1ELb0ELb1EEEvNS_16Flash_fwd_paramsE) ;  /* 0xfffff140d6004950 */ /* 0x000fea0003c3ffff */
[----:B--2---:R-:W-:Y:S02]  /*0ec0*/  MOV R3, 0x7f800000 ;  /* 0x7f80000000037802 */ /* 0x004fe40000000f00 */
[----:B------:R-:W-:-:S03]  /*0ed0*/  MOV R215, 0x0 ;  /* 0x0000000000d77802 */ /* 0x000fc60000000f00 */
[----:B------:R2:W-:Y:S01]  /*0ee0*/  ST.E [R4.64+0xc0], R3 ;  /* 0x0000c00304007985 */ /* 0x0005e2000c101906 */
[----:B------:R-:W-:Y:S05]  /*0ef0*/  RET.REL.NODEC R214 `(_ZN5flash24flash_fwd_splitkv_kernelI23Flash_fwd_kernel_traitsILi192ELi64ELi64ELi4ELb0ELb0EN7cutlass10bfloat16_tE19Flash_kernel_traitsILi192ELi64ELi64ELi4ES3_EELb1ELb0ELb0ELb0ELb0ELb1ELb0ELb1EEEvNS_16Flash_fwd_paramsE) ;  /* 0xfffff100d6007950 */ /* 0x000fea0003c3ffff */
.L_x_1098:
        /* <DEDUP_REMOVED lines=105> */
.L_x_1108:
        /* <DEDUP_REMOVED lines=80> */
.L_x_1109:
[----:B-1----:R-:W-:Y:S05]  /*1a90*/  BSYNC B0 ;  /* 0x0000000000007941 */ /* 0x002fea0003800000 */
.L_x_1107:
        /* <DEDUP_REMOVED lines=275> */
.L_x_1204:
        /* <DEDUP_REMOVED lines=19> */
.L_x_1112:
[----:B------:R-:W-:Y:S05]  /*2d00*/  BSYNC B0 ;  /* 0x0000000000007941 */ /* 0x000fea0003800000 */
.L_x_1111:
        /* <DEDUP_REMOVED lines=18> */
.L_x_1114:
[----:B------:R-:W-:Y:S05]  /*2e30*/  BSYNC B0 ;  /* 0x0000000000007941 */ /* 0x000fea0003800000 */
.L_x_1113:
        /* <DEDUP_REMOVED lines=18> */
.L_x_1116:
[----:B------:R-:W-:Y:S05]  /*2f60*/  BSYNC B0 ;  /* 0x0000000000007941 */ /* 0x000fea0003800000 */
.L_x_1115:
        /* <DEDUP_REMOVED lines=18> */
.L_x_1118:
[----:B------:R-:W-:Y:S05]  /*3090*/  BSYNC B0 ;  /* 0x0000000000007941 */ /* 0x000fea0003800000 */
.L_x_1117:
        /* <DEDUP_REMOVED lines=65> */
.L_x_1125:
[----:B------:R-:W-:Y:S05]  /*34b0*/  BSYNC B0 ;  /* 0x0000000000007941 */ /* 0x000fea0003800000 */
.L_x_1124:
        /* <DEDUP_REMOVED lines=50> */
.L_x_1127:
[----:B------:R-:W-:Y:S05]  /*37e0*/  BSYNC B0 ;  /* 0x0000000000007941 */ /* 0x000fea0003800000 */
.L_x_1126:
        /* <DEDUP_REMOVED lines=49> */
.L_x_1123:
[----:B------:R-:W-:Y:S05]  /*3b00*/  BSYNC B1 ;  /* 0x0000000000017941 */ /* 0x000fea0003800000 */
.L_x_1122:
        /* <DEDUP_REMOVED lines=63> */
.L_x_1131:
[----:B------:R-:W-:Y:S05]  /*3f00*/  BSYNC B0 ;  /* 0x0000000000007941 */ /* 0x000fea0003800000 */
.L_x_1130:
        /* <DEDUP_REMOVED lines=53> */
.L_x_1133:
[----:B------:R-:W-:Y:S05]  /*4260*/  BSYNC B0 ;  /* 0x0000000000007941 */ /* 0x000fea0003800000 */
.L_x_1132:
        /* <DEDUP_REMOVED lines=52> */
.L_x_1129:
[----:B------:R-:W-:Y:S05]  /*45b0*/  BSYNC B1 ;  /* 0x0000000000017941 */ /* 0x000fea0003800000 */
.L_x_1128:
        /* <DEDUP_REMOVED lines=63> */
.L_x_1137:
[----:B------:R-:W-:Y:S05]  /*49b0*/  BSYNC B0 ;  /* 0x0000000000007941 */ /* 0x000fea0003800000 */
.L_x_1136:
        /* <DEDUP_REMOVED lines=53> */
.L_x_1139:
[----:B------:R-:W-:Y:S05]  /*4d10*/  BSYNC B0 ;  /* 0x0000000000007941 */ /* 0x000fea0003800000 */
.L_x_1138:
        /* <DEDUP_REMOVED lines=52> */
.L_x_1135:
[----:B------:R-:W-:Y:S05]  /*5060*/  BSYNC B1 ;  /* 0x0000000000017941 */ /* 0x000fea0003800000 */
.L_x_1134:
        /* <DEDUP_REMOVED lines=65> */
.L_x_1143:
[----:B------:R-:W-:Y:S05]  /*5480*/  BSYNC B0 ;  /* 0x0000000000007941 */ /* 0x000fea0003800000 */
.L_x_1142:
        /* <DEDUP_REMOVED lines=53> */
.L_x_1145:
[----:B------:R-:W-:Y:S05]  /*57e0*/  BSYNC B0 ;  /* 0x0000000000007941 */ /* 0x000fea0003800000 */
.L_x_1144:
        /* <DEDUP_REMOVED lines=52> */
.L_x_1141:
[----:B------:R-:W-:Y:S05]  /*5b30*/  BSYNC B1 ;  /* 0x0000000000017941 */ /* 0x000fea0003800000 */
.L_x_1140:
[----:B------:R-:W2:Y:S02]  /*5b40*/  LD.E R3, [R18.64+0xd0] ;  /* 0x0000d00612037980 */ /* 0x000ea4000c101900 */
[----:B--2---:R-:W-:Y:S05]  /*5b50*/  IMAD.U32 R3, R3, -0x20, RZ ;  /* 0xffffffe003037824 */ /* 0x004fea00078e00ff */
[C---:B------:R-:W-:Y:S02]  /*5b60*/  LEA R16, P1, R3.reuse, R16, 0x1 ;  /* 0x0000001003107211 */ /* 0x040fe400078208ff */
[C---:B------:R-:W-:Y:S02]  /*5b70*/  LEA R58, P0, R3.reuse, R58, 0x1 ;  /* 0x0000003a033a7211 */ /* 0x040fe400078008ff */
[C---:B------:R-:W-:Y:S02]  /*5b80*/  LEA.HI.X.SX32 R17, R3.reuse, R17, 0x1, P1 ;  /* 0x0000001103117211 */ /* 0x040fe400008f0eff */
[----:B------:R-:W-:Y:S01]  /*5b90*/  LEA.HI.X.SX32 R59, R3, R59, 0x1, P0 ;  /* 0x0000003b033b7211 */ /* 0x000fe200000f0eff */
[----:B------:R-:W-:-:S05]  /*5ba0*/  BRA `(.L_x_1146) ;  /* 0x00004ec000007947 */ /* 0x000fca0003800000 */
.L_x_1121:
        /* <DEDUP_REMOVED lines=89> */
.L_x_1152:
[----:B------:R-:W-:Y:S05]  /*6140*/  BSYNC B0 ;  /* 0x0000000000007941 */ /* 0x000fea0003800000 */
.L_x_1151:
[----:B-----5:R2:W-:Y:S02]  /*6150*/  ST.E.128 [R130.64], R48 ;  /* 0x0000003082007985 */ /* 0x0205e4000c101d06 */
.L_x_1150:
[----:B------:R-:W-:Y:S05]  /*6160*/  BSYNC B1 ;  /* 0x0000000000017941 */ /* 0x000fea0003800000 */
.L_x_1149:
        /* <DEDUP_REMOVED lines=87> */
.L_x_1156:
[----:B------:R-:W-:Y:S05]  /*66e0*/  BSYNC B0 ;  /* 0x0000000000007941 */ /* 0x000fea0003800000 */
.L_x_1155:
[----:B-----5:R3:W-:Y:S02]  /*66f0*/  ST.E.128 [R130.64+0x80], R48 ;  /* 0x0000803082007985 */ /* 0x0207e4000c101d06 */
.L_x_1154:
[----:B------:R-:W-:Y:S05]  /*6700*/  BSYNC B1 ;  /* 0x0000000000017941 */ /* 0x000fea0003800000 */
.L_x_1153:
        /* <DEDUP_REMOVED lines=86> */
.L_x_1158:
[----:B------:R-:W-:Y:S05]  /*6c70*/  BSYNC B0 ;  /* 0x0000000000007941 */ /* 0x000fea0003800000 */
.L_x_1157:
[----:B-----5:R3:W-:Y:S02]  /*6c80*/  ST.E.128 [R130.64+0x100], R48 ;  /* 0x0001003082007985 */ /* 0x0207e4000c101d06 */
.L_x_1148:
[----:B------:R-:W-:Y:S05]  /*6c90*/  BSYNC B2 ;  /* 0x0000000000027941 */ /* 0x000fea0003800000 */
.L_x_1147:
        /* <DEDUP_REMOVED lines=97> */
.L_x_1164:
[----:B------:R-:W-:Y:S05]  /*72b0*/  BSYNC B0 ;  /* 0x0000000000007941 */ /* 0x000fea0003800000 */
.L_x_1163:
[C---:B------:R-:W-:Y:S04]  /*72c0*/  LEA R2, P0, R209.reuse, R130, 0x1 ;  /* 0x00000082d1027211 */ /* 0x040fe800078008ff */
[----:B------:R-:W-:Y:S05]  /*72d0*/  LEA.HI.X R3, R209, R131, R210, 0x1, P0 ;  /* 0x00000083d1037211 */ /* 0x000fea00000f0cd2 */
[----:B-----5:R3:W-:Y:S04]  /*72e0*/  ST.E.128 [R2.64], R48 ;  /* 0x0000003002007985 */ /* 0x0207e8000c101d06 */
.L_x_1162:
[----:B------:R-:W-:Y:S05]  /*72f0*/  BSYNC B1 ;  /* 0x0000000000017941 */ /* 0x000fea0003800000 */
.L_x_1161:
        /* <DEDUP_REMOVED lines=92> */
.L_x_1168:
[----:B------:R-:W-:Y:S05]  /*78c0*/  BSYNC B0 ;  /* 0x0000000000007941 */ /* 0x000fea0003800000 */
.L_x_1167:
[C---:B------:R-:W-:Y:S04]  /*78d0*/  LEA R2, P0, R96.reuse, R130, 0x1 ;  /* 0x0000008260027211 */ /* 0x040fe800078008ff */
[----:B------:R-:W-:Y:S05]  /*78e0*/  LEA.HI.X R3, R96, R131, R95, 0x1, P0 ;  /* 0x0000008360037211 */ /* 0x000fea00000f0c5f */
[----:B-----5:R3:W-:Y:S04]  /*78f0*/  ST.E.128 [R2.64], R48 ;  /* 0x0000003002007985 */ /* 0x0207e8000c101d06 */
.L_x_1166:
[----:B------:R-:W-:Y:S05]  /*7900*/  BSYNC B1 ;  /* 0x0000000000017941 */ /* 0x000fea0003800000 */
.L_x_1165:
        /* <DEDUP_REMOVED lines=91> */
.L_x_1170:
[----:B------:R-:W-:Y:S05]  /*7ec0*/  BSYNC B0 ;  /* 0x0000000000007941 */ /* 0x000fea0003800000 */
.L_x_1169:
[C---:B------:R-:W-:Y:S04]  /*7ed0*/  LEA R2, P0, R92.reuse, R130, 0x1 ;  /* 0x000000825c027211 */ /* 0x040fe800078008ff */
[----:B------:R-:W-:Y:S05]  /*7ee0*/  LEA.HI.X R3, R92, R131, R91, 0x1, P0 ;  /* 0x000000835c037211 */ /* 0x000fea00000f0c5b */
[----:B-----5:R3:W-:Y:S04]  /*7ef0*/  ST.E.128 [R2.64], R48 ;  /* 0x0000003002007985 */ /* 0x0207e8000c101d06 */
.L_x_1160:
[----:B------:R-:W-:Y:S05]  /*7f00*/  BSYNC B2 ;  /* 0x0000000000027941 */ /* 0x000fea0003800000 */
.L_x_1159:
        /* <DEDUP_REMOVED lines=97> */
.L_x_1176:
[----:B------:R-:W-:Y:S05]  /*8520*/  BSYNC B0 ;  /* 0x0000000000007941 */ /* 0x000fea0003800000 */
.L_x_1175:
[C---:B------:R-:W-:Y:S04]  /*8530*/  LEA R2, P0, R97.reuse, R130, 0x1 ;  /* 0x0000008261027211 */ /* 0x040fe800078008ff */
[----:B------:R-:W-:Y:S05]  /*8540*/  LEA.HI.X R3, R97, R131, R98, 0x1, P0 ;  /* 0x0000008361037211 */ /* 0x000fea00000f0c62 */
[----:B-----5:R3:W-:Y:S04]  /*8550*/  ST.E.128 [R2.64], R48 ;  /* 0x0000003002007985 */ /* 0x0207e8000c101d06 */
.L_x_1174:
[----:B------:R-:W-:Y:S05]  /*8560*/  BSYNC B1 ;  /* 0x0000000000017941 */ /* 0x000fea0003800000 */
.L_x_1173:
        /* <DEDUP_REMOVED lines=92> */
.L_x_1180:
[----:B------:R-:W-:Y:S05]  /*8b30*/  BSYNC B0 ;  /* 0x0000000000007941 */ /* 0x000fea0003800000 */
.L_x_1179:
[C---:B------:R-:W-:Y:S04]  /*8b40*/  LEA R2, P0, R94.reuse, R130, 0x1 ;  /* 0x000000825e027211 */ /* 0x040fe800078008ff */
[----:B------:R-:W-:Y:S05]  /*8b50*/  LEA.HI.X R3, R94, R131, R93, 0x1, P0 ;  /* 0x000000835e037211 */ /* 0x000fea00000f0c5d */
[----:B-----5:R3:W-:Y:S04]  /*8b60*/  ST.E.128 [R2.64], R48 ;  /* 0x0000003002007985 */ /* 0x0207e8000c101d06 */
.L_x_1178:
[----:B------:R-:W-:Y:S05]  /*8b70*/  BSYNC B1 ;  /* 0x0000000000017941 */ /* 0x000fea0003800000 */
.L_x_1177:
        /* <DEDUP_REMOVED lines=91> */
.L_x_1182:
[----:B------:R-:W-:Y:S05]  /*9130*/  BSYNC B0 ;  /* 0x0000000000007941 */ /* 0x000fea0003800000 */
.L_x_1181:
[C---:B------:R-:W-:Y:S04]  /*9140*/  LEA R2, P0, R90.reuse, R130, 0x1 ;  /* 0x000000825a027211 */ /* 0x040fe800078008ff */
[----:B------:R-:W-:Y:S05]  /*9150*/  LEA.HI.X R3, R90, R131, R89, 0x1, P0 ;  /* 0x000000835a037211 */ /* 0x000fea00000f0c59 */
[----:B-----5:R3:W-:Y:S04]  /*9160*/  ST.E.128 [R2.64], R48 ;  /* 0x0000003002007985 */ /* 0x0207e8000c101d06 */
.L_x_1172:
[----:B------:R-:W-:Y:S05]  /*9170*/  BSYNC B2 ;  /* 0x0000000000027941 */ /* 0x000fea0003800000 */
.L_x_1171:
        /* <DEDUP_REMOVED lines=98> */
.L_x_1188:
[----:B------:R-:W-:Y:S05]  /*97a0*/  BSYNC B0 ;  /* 0x0000000000007941 */ /* 0x000fea0003800000 */
.L_x_1187:
[----:B------:R-:W-:Y:S02]  /*97b0*/  IMAD R0, R65, 0x60, RZ ;  /* 0x0000006041007824 */ /* 0x000fe400078e02ff */
[----:B------:R-:W-:Y:S05]  /*97c0*/  IMAD.WIDE.U32 R2, R64, 0x60, R130 ;  /* 0x0000006040027825 */ /* 0x000fea00078e0082 */
[----:B------:R-:W-:Y:S05]  /*97d0*/  IADD3 R3, R3, R0, RZ ;  /* 0x0000000003037210 */ /* 0x000fea0007ffe0ff */
[----:B-----5:R3:W-:Y:S02]  /*97e0*/  ST.E.128 [R2.64], R48 ;  /* 0x0000003002007985 */ /* 0x0207e4000c101d06 */
.L_x_1186:
[----:B------:R-:W-:Y:S05]  /*97f0*/  BSYNC B1 ;  /* 0x0000000000017941 */ /* 0x000fea0003800000 */
.L_x_1185:
        /* <DEDUP_REMOVED lines=92> */
.L_x_1192:
[----:B------:R-:W-:Y:S05]  /*9dc0*/  BSYNC B0 ;  /* 0x0000000000007941 */ /* 0x000fea0003800000 */
.L_x_1191:
[C---:B------:R-:W-:Y:S04]  /*9dd0*/  LEA R2, P0, R88.reuse, R130, 0x1 ;  /* 0x0000008258027211 */ /* 0x040fe800078008ff */
[----:B------:R-:W-:Y:S05]  /*9de0*/  LEA.HI.X R3, R88, R131, R87, 0x1, P0 ;  /* 0x0000008358037211 */ /* 0x000fea00000f0c57 */
[----:B-----5:R3:W-:Y:S04]  /*9df0*/  ST.E.128 [R2.64], R48 ;  /* 0x0000003002007985 */ /* 0x0207e8000c101d06 */
.L_x_1190:
[----:B------:R-:W-:Y:S05]  /*9e00*/  BSYNC B1 ;  /* 0x0000000000017941 */ /* 0x000fea0003800000 */
.L_x_1189:
        /* <DEDUP_REMOVED lines=91> */
.L_x_1194:
[----:B------:R-:W-:Y:S05]  /*a3c0*/  BSYNC B0 ;  /* 0x0000000000007941 */ /* 0x000fea0003800000 */
.L_x_1193:
[C---:B------:R-:W-:Y:S04]  /*a3d0*/  LEA R2, P0, R86.reuse, R130, 0x1 ;  /* 0x0000008256027211 */ /* 0x040fe800078008ff */
[----:B------:R-:W-:Y:S05]  /*a3e0*/  LEA.HI.X R3, R86, R131, R85, 0x1, P0 ;  /* 0x0000008356037211 */ /* 0x000fea00000f0c55 */
[----:B-----5:R3:W-:Y:S04]  /*a3f0*/  ST.E.128 [R2.64], R48 ;  /* 0x0000003002007985 */ /* 0x0207e8000c101d06 */
.L_x_1184:
[----:B------:R-:W-:Y:S05]  /*a400*/  BSYNC B2 ;  /* 0x0000000000027941 */ /* 0x000fea0003800000 */
.L_x_1183:
[----:B---3--:R-:W3:Y:S02]  /*a410*/  LD.E R3, [R18.64+0xd0] ;  /* 0x0000d00612037980 */ /* 0x008ee4000c101900 */
[----:B---3--:R-:W-:Y:S05]  /*a420*/  IMAD.U32 R3, R3, -0x20, RZ ;  /* 0xffffffe003037824 */ /* 0x008fea00078e00ff */
[C---:B------:R-:W-:Y:S02]  /*a430*/  LEA R128, P1, R3.reuse, R128, 0x1 ;  /* 0x0000008003807211 */ /* 0x040fe400078208ff */
[C---:B------:R-:W-:Y:S02]  /*a440*/  LEA R126, P0, R3.reuse, R126, 0x1 ;  /* 0x0000007e037e7211 */ /* 0x040fe400078008ff */
[C---:B------:R-:W-:Y:S02]  /*a450*/  LEA.HI.X.SX32 R129, R3.reuse, R129, 0x1, P1 ;  /* 0x0000008103817211 */ /* 0x040fe400008f0eff */
[----:B------:R-:W-:Y:S01]  /*a460*/  LEA.HI.X.SX32 R127, R3, R127, 0x1, P0 ;  /* 0x0000007f037f7211 */ /* 0x000fe200000f0eff */
[----:B------:R-:W-:-:S05]  /*a470*/  BRA `(.L_x_1146) ;  /* 0x000005f000007947 */ /* 0x000fca0003800000 */
.L_x_1120:
        /* <DEDUP_REMOVED lines=11> */
.L_x_1196:
[----:B------:R-:W-:Y:S05]  /*a530*/  BSYNC B0 ;  /* 0x0000000000007941 */ /* 0x000fea0003800000 */
.L_x_1195:
        /* <DEDUP_REMOVED lines=27> */
.L_x_1198:
[----:B------:R-:W-:Y:S05]  /*a6f0*/  BSYNC B0 ;  /* 0x0000000000007941 */ /* 0x000fea0003800000 */
.L_x_1197:
        /* <DEDUP_REMOVED lines=27> */
.L_x_1200:
[----:B------:R-:W-:Y:S05]  /*a8b0*/  BSYNC B0 ;  /* 0x0000000000007941 */ /* 0x000fea0003800000 */
.L_x_1199:
        /* <DEDUP_REMOVED lines=27> */
.L_x_1146:
[----:B------:R-:W-:Y:S05]  /*aa70*/  BSYNC B3 ;  /* 0x0000000000037941 */ /* 0x000fea0003800000 */
.L_x_1119:
        /* <DEDUP_REMOVED lines=89> */
.L_x_1202:
        /* <DEDUP_REMOVED lines=8> */
.L_x_1203:
[----:B------:R-:W-:Y:S05]  /*b090*/  BSYNC B0 ;  /* 0x0000000000007941 */ /* 0x000fea0003800000 */
.L_x_1201:
[----:B------:R-:W-:Y:S04]  /*b0a0*/  IADD3 R11, R11, -0x1, RZ ;  /* 0xffffffff0b0b7810 */ /* 0x000fe80007ffe0ff */
[----:B------:R-:W-:Y:S11]  /*b0b0*/  ISETP.GT.AND P0, PT, R11, R100, PT ;  /* 0x000000640b00720c */ /* 0x000ff60003f04270 */
[----:B------:R-:W-:Y:S02]  /*b0c0*/  @!UPT UIADD3 URZ, URZ, URZ, URZ ;  /* 0x0000003f3f3ff290 */ /* 0x000fe4000fffe03f */
[----:B------:R-:W-:-:S05]  /*b0d0*/  @P0 BRA `(.L_x_1204) ;  /* 0xffff7af000000947 */ /* 0x000fca000383ffff */
.L_x_1110:
        /* <DEDUP_REMOVED lines=108> */
.L_x_1213:
[----:B------:R-:W-:Y:S05]  /*b7a0*/  BSYNC B0 ;  /* 0x0000000000007941 */ /* 0x000fea0003800000 */
.L_x_1212:
[----:B-----5:R3:W-:Y:S02]  /*b7b0*/  STS.128 [R219], R20 ;  /* 0x00000014db007388 */ /* 0x0207e40000000c00 */
.L_x_1211:
[----:B------:R-:W-:Y:S05]  /*b7c0*/  BSYNC B1 ;  /* 0x0000000000017941 */ /* 0x000fea0003800000 */
.L_x_1210:
        /* <DEDUP_REMOVED lines=47> */
.L_x_1217:
[----:B------:R-:W-:Y:S05]  /*bac0*/  BSYNC B0 ;  /* 0x0000000000007941 */ /* 0x000fea0003800000 */
.L_x_1216:
[----:B-----5:R1:W-:Y:S02]  /*bad0*/  STS.128 [R219+0x2000], R20 ;  /* 0x00200014db007388 */ /* 0x0203e40000000c00 */
.L_x_1215:
[----:B------:R-:W-:Y:S05]  /*bae0*/  BSYNC B1 ;  /* 0x0000000000017941 */ /* 0x000fea0003800000 */
.L_x_1214:
        /* <DEDUP_REMOVED lines=46> */
.L_x_1219:
[----:B------:R-:W-:Y:S05]  /*bdd0*/  BSYNC B0 ;  /* 0x0000000000007941 */ /* 0x000fea0003800000 */
.L_x_1218:
[----:B-----5:R3:W-:Y:S02]  /*bde0*/  STS.128 [R219+0x4000], R20 ;  /* 0x00400014db007388 */ /* 0x0207e40000000c00 */
.L_x_1209:
[----:B------:R-:W-:Y:S05]  /*bdf0*/  BSYNC B2 ;  /* 0x0000000000027941 */ /* 0x000fea0003800000 */
.L_x_1208:
        /* <DEDUP_REMOVED lines=60> */
.L_x_1225:
[----:B------:R-:W-:Y:S05]  /*c1c0*/  BSYNC B0 ;  /* 0x0000000000007941 */ /* 0x000fea0003800000 */
.L_x_1224:
[----:B-----5:R3:W-:Y:S02]  /*c1d0*/  STS.128 [R219+0x800], R20 ;  /* 0x00080014db007388 */ /* 0x0207e40000000c00 */
.L_x_1223:
[----:B------:R-:W-:Y:S05]  /*c1e0*/  BSYNC B1 ;  /* 0x0000000000017941 */ /* 0x000fea0003800000 */
.L_x_1222:
        /* <DEDUP_REMOVED lines=47> */
.L_x_1229:
[----:B------:R-:W-:Y:S05]  /*c4e0*/  BSYNC B0 ;  /* 0x0000000000007941 */ /* 0x000fea0003800000 */
.L_x_1228:
[----:B-----5:R3:W-:Y:S02]  /*c4f0*/  STS.128 [R219+0x2800], R20 ;  /* 0x00280014db007388 */ /* 0x0207e40000000c00 */
.L_x_1227:
[----:B------:R-:W-:Y:S05]  /*c500*/  BSYNC B1 ;  /* 0x0000000000017941 */ /* 0x000fea0003800000 */
.L_x_1226:
        /* <DEDUP_REMOVED lines=45> */
.L_x_1231:
[----:B------:R-:W-:Y:S05]  /*c7e0*/  BSYNC B0 ;  /* 0x0000000000007941 */ /* 0x000fea0003800000 */
.L_x_1230:
[----:B-----5:R1:W-:Y:S02]  /*c7f0*/  STS.128 [R219+0x4800], R44 ;  /* 0x0048002cdb007388 */ /* 0x0203e40000000c00 */
.L_x_1221:
[----:B------:R-:W-:Y:S05]  /*c800*/  BSYNC B2 ;  /* 0x0000000000027941 */ /* 0x000fea0003800000 */
.L_x_1220:
        /* <DEDUP_REMOVED lines=62> */
.L_x_1237:
[----:B------:R-:W-:Y:S05]  /*cbf0*/  BSYNC B0 ;  /* 0x0000000000007941 */ /* 0x000fea0003800000 */
.L_x_1236:
[----:B-----5:R1:W-:Y:S02]  /*cc00*/  STS.128 [R219+0x1000], R20 ;  /* 0x00100014db007388 */ /* 0x0203e40000000c00 */
.L_x_1235:
[----:B------:R-:W-:Y:S05]  /*cc10*/  BSYNC B1 ;  /* 0x0000000000017941 */ /* 0x000fea0003800000 */
.L_x_1234:
        /* <DEDUP_REMOVED lines=48> */
.L_x_1241:
[----:B------:R-:W-:Y:S05]  /*cf20*/  BSYNC B0 ;  /* 0x0000000000007941 */ /* 0x000fea0003800000 */
.L_x_1240:
[----:B-----5:R3:W-:Y:S02]  /*cf30*/  STS.128 [R219+0x3000], R20 ;  /* 0x00300014db007388 */ /* 0x0207e40000000c00 */
.L_x_1239:
[----:B------:R-:W-:Y:S05]  /*cf40*/  BSYNC B1 ;  /* 0x0000000000017941 */ /* 0x000fea0003800000 */
.L_x_1238:
        /* <DEDUP_REMOVED lines=47> */
.L_x_1243:
[----:B------:R-:W-:Y:S05]  /*d240*/  BSYNC B0 ;  /* 0x0000000000007941 */ /* 0x000fea0003800000 */
.L_x_1242:
[----:B-----5:R3:W-:Y:S02]  /*d250*/  STS.128 [R219+0x5000], R20 ;  /* 0x00500014db007388 */ /* 0x0207e40000000c00 */
.L_x_1233:
[----:B------:R-:W-:Y:S05]  /*d260*/  BSYNC B2 ;  /* 0x0000000000027941 */ /* 0x000fea0003800000 */
.L_x_1232:
        /* <DEDUP_REMOVED lines=59> */
.L_x_1248:
[----:B------:R-:W-:Y:S05]  /*d620*/  BSYNC B0 ;  /* 0x0000000000007941 */ /* 0x000fea0003800000 */
.L_x_1247:
[----:B-----5:R3:W-:Y:S02]  /*d630*/  STS.128 [R219+0x1800], R20 ;  /* 0x00180014db007388 */ /* 0x0207e40000000c00 */
.L_x_1246:
[----:B------:R-:W-:Y:S05]  /*d640*/  BSYNC B1 ;  /* 0x0000000000017941 */ /* 0x000fea0003800000 */
.L_x_1245:
        /* <DEDUP_REMOVED lines=46> */
.L_x_1252:
[----:B------:R-:W-:Y:S05]  /*d930*/  BSYNC B0 ;  /* 0x0000000000007941 */ /* 0x000fea0003800000 */
.L_x_1251:
[----:B-----5:R3:W-:Y:S02]  /*d940*/  STS.128 [R219+0x3800], R20 ;  /* 0x00380014db007388 */ /* 0x0207e40000000c00 */
.L_x_1250:
[----:B------:R-:W-:Y:S05]  /*d950*/  BSYNC B1 ;  /* 0x0000000000017941 */ /* 0x000fea0003800000 */
.L_x_1249:
        /* <DEDUP_REMOVED lines=45> */
.L_x_1254:
[----:B------:R-:W-:Y:S05]  /*dc30*/  BSYNC B0 ;  /* 0x0000000000007941 */ /* 0x000fea0003800000 */
.L_x_1253:
[----:B-----5:R1:W-:Y:S01]  /*dc40*/  STS.128 [R219+0x5800], R40 ;  /* 0x00580028db007388 */ /* 0x0203e20000000c00 */
[----:B------:R-:W-:Y:S05]  /*dc50*/  BRA `(.L_x_1244) ;  /* 0x00004dd000007947 */ /* 0x000fea0003800000 */
.L_x_1207:
        /* <DEDUP_REMOVED lines=89> */
.L_x_1260:
[----:B------:R-:W-:Y:S05]  /*e1f0*/  BSYNC B0 ;  /* 0x0000000000007941 */ /* 0x000fea0003800000 */
.L_x_1259:
[----:B-----5:R3:W-:Y:S02]  /*e200*/  STS.128 [R219], R32 ;  /* 0x00000020db007388 */ /* 0x0207e40000000c00 */
.L_x_1258:
[----:B------:R-:W-:Y:S05]  /*e210*/  BSYNC B1 ;  /* 0x0000000000017941 */ /* 0x000fea0003800000 */
.L_x_1257:
        /* <DEDUP_REMOVED lines=87> */
.L_x_1264:
[----:B------:R-:W-:Y:S05]  /*e790*/  BSYNC B0 ;  /* 0x0000000000007941 */ /* 0x000fea0003800000 */
.L_x_1263:
[----:B-----5:R1:W-:Y:S02]  /*e7a0*/  STS.128 [R219+0x2000], R32 ;  /* 0x00200020db007388 */ /* 0x0203e40000000c00 */
.L_x_1262:
[----:B------:R-:W-:Y:S05]  /*e7b0*/  BSYNC B1 ;  /* 0x0000000000017941 */ /* 0x000fea0003800000 */
.L_x_1261:
        /* <DEDUP_REMOVED lines=86> */
.L_x_1266:
[----:B------:R-:W-:Y:S05]  /*ed20*/  BSYNC B0 ;  /* 0x0000000000007941 */ /* 0x000fea0003800000 */
.L_x_1265:
[----:B-----5:R3:W-:Y:S02]  /*ed30*/  STS.128 [R219+0x4000], R32 ;  /* 0x00400020db007388 */ /* 0x0207e40000000c00 */
.L_x_1256:
[----:B------:R-:W-:Y:S05]  /*ed40*/  BSYNC B2 ;  /* 0x0000000000027941 */ /* 0x000fea0003800000 */
.L_x_1255:
        /* <DEDUP_REMOVED lines=94> */
.L_x_1272:
[----:B------:R-:W-:Y:S05]  /*f330*/  BSYNC B0 ;  /* 0x0000000000007941 */ /* 0x000fea0003800000 */
.L_x_1271:
[----:B-----5:R3:W-:Y:S02]  /*f340*/  STS.128 [R219+0x800], R32 ;  /* 0x00080020db007388 */ /* 0x0207e40000000c00 */
.L_x_1270:
[----:B------:R-:W-:Y:S05]  /*f350*/  BSYNC B1 ;  /* 0x0000000000017941 */ /* 0x000fea0003800000 */
.L_x_1269:
        /* <DEDUP_REMOVED lines=90> */
.L_x_1276:
[----:B------:R-:W-:Y:S05]  /*f900*/  BSYNC B0 ;  /* 0x0000000000007941 */ /* 0x000fea0003800000 */
.L_x_1275:
[----:B-----5:R3:W-:Y:S02]  /*f910*/  STS.128 [R219+0x2800], R32 ;  /* 0x00280020db007388 */ /* 0x0207e40000000c00 */
.L_x_1274:
[----:B------:R-:W-:Y:S05]  /*f920*/  BSYNC B1 ;  /* 0x0000000000017941 */ /* 0x000fea0003800000 */
.L_x_1273:
        /* <DEDUP_REMOVED lines=90> */
.L_x_1278:
[----:B------:R-:W-:Y:S05]  /*fed0*/  BSYNC B0 ;  /* 0x0000000000007941 */ /* 0x000fea0003800000 */
.L_x_1277:
[----:B-----5:R1:W-:Y:S02]  /*fee0*/  STS.128 [R219+0x4800], R20 ;  /* 0x00480014db007388 */ /* 0x0203e40000000c00 */
.L_x_1268:
[----:B------:R-:W-:Y:S05]  /*fef0*/  BSYNC B2 ;  /* 0x0000000000027941 */ /* 0x000fea0003800000 */
.L_x_1267:
        /* <DEDUP_REMOVED lines=95> */
.L_x_1284:
[----:B------:R-:W-:Y:S05]  /*104f0*/  BSYNC B0 ;  /* 0x0000000000007941 */ /* 0x000fea0003800000 */
.L_x_1283:
[----:B-----5:R3:W-:Y:S02]  /*10500*/  STS.128 [R219+0x1000], R32 ;  /* 0x00100020db007388 */ /* 0x0207e40000000c00 */
.L_x_1282:
[----:B------:R-:W-:Y:S05]  /*10510*/  BSYNC B1 ;  /* 0x0000000000017941 */ /* 0x000fea0003800000 */
.L_x_1281:
        /* <DEDUP_REMOVED lines=90> */
.L_x_1288:
[----:B------:R-:W-:Y:S05]  /*10ac0*/  BSYNC B0 ;  /* 0x0000000000007941 */ /* 0x000fea0003800000 */
.L_x_1287:
[----:B-----5:R3:W-:Y:S02]  /*10ad0*/  STS.128 [R219+0x3000], R32 ;  /* 0x00300020db007388 */ /* 0x0207e40000000c00 */
.L_x_1286:
[----:B------:R-:W-:Y:S05]  /*10ae0*/  BSYNC B1 ;  /* 0x0000000000017941 */ /* 0x000fea0003800000 */
.L_x_1285:
        /* <DEDUP_REMOVED lines=90> */
.L_x_1290:
[----:B------:R-:W-:Y:S05]  /*11090*/  BSYNC B0 ;  /* 0x0000000000007941 */ /* 0x000fea0003800000 */
.L_x_1289:
[----:B-----5:R1:W-:Y:S02]  /*110a0*/  STS.128 [R219+0x5000], R24 ;  /* 0x00500018db007388 */ /* 0x0203e40000000c00 */
.L_x_1280:
[----:B------:R-:W-:Y:S05]  /*110b0*/  BSYNC B2 ;  /* 0x0000000000027941 */ /* 0x000fea0003800000 */
.L_x_1279:
        /* <DEDUP_REMOVED lines=94> */
.L_x_1294:
[----:B------:R-:W-:Y:S05]  /*116a0*/  BSYNC B0 ;  /* 0x0000000000007941 */ /* 0x000fea0003800000 */
.L_x_1293:
[----:B-----5:R1:W-:Y:S02]  /*116b0*/  STS.128 [R219+0x1800], R20 ;  /* 0x00180014db007388 */ /* 0x0203e40000000c00 */
.L_x_1292:
[----:B------:R-:W-:Y:S05]  /*116c0*/  BSYNC B1 ;  /* 0x0000000000017941 */ /* 0x000fea0003800000 */
.L_x_1291:
        /* <DEDUP_REMOVED lines=92> */
.L_x_1298:
[----:B------:R-:W-:Y:S05]  /*11c90*/  BSYNC B0 ;  /* 0x0000000000007941 */ /* 0x000fea0003800000 */
.L_x_1297:
[----:B-----5:R1:W-:Y:S02]  /*11ca0*/  STS.128 [R219+0x3800], R20 ;  /* 0x00380014db007388 */ /* 0x0203e40000000c00 */
.L_x_1296:
[----:B------:R-:W-:Y:S05]  /*11cb0*/  BSYNC B1 ;  /* 0x0000000000017941 */ /* 0x000fea0003800000 */
.L_x_1295:
        /* <DEDUP_REMOVED lines=92> */
.L_x_1300:
[----:B------:R-:W-:Y:S05]  /*12280*/  BSYNC B0 ;  /* 0x0000000000007941 */ /* 0x000fea0003800000 */
.L_x_1299:
[----:B-----5:R1:W-:Y:S01]  /*12290*/  STS.128 [R219+0x5800], R20 ;  /* 0x00580014db007388 */ /* 0x0203e20000000c00 */
[----:B------:R-:W-:Y:S05]  /*122a0*/  BRA `(.L_x_1244) ;  /* 0x0000078000007947 */ /* 0x000fea0003800000 */
.L_x_1206:
        /* <DEDUP_REMOVED lines=29> */
.L_x_1302:
[----:B------:R-:W-:Y:S05]  /*12480*/  BSYNC B0 ;  /* 0x0000000000007941 */ /* 0x000fea0003800000 */
.L_x_1301:
        /* <DEDUP_REMOVED lines=29> */
.L_x_1304:
[----:B------:R-:W-:Y:S05]  /*12660*/  BSYNC B0 ;  /* 0x0000000000007941 */ /* 0x000fea0003800000 */
.L_x_1303:
        /* <DEDUP_REMOVED lines=29> */
.L_x_1306:
[----:B------:R-:W-:Y:S05]  /*12840*/  BSYNC B0 ;  /* 0x0000000000007941 */ /* 0x000fea0003800000 */
.L_x_1305:
        /* <DEDUP_REMOVED lines=30> */
.L_x_1244:
[----:B------:R-:W-:Y:S05]  /*12a30*/  BSYNC B3 ;  /* 0x0000000000037941 */ /* 0x000fea0003800000 */
.L_x_1205:
        /* <DEDUP_REMOVED lines=32> */
.L_x_1309:
[----:B------:R2:W-:Y:S02]  /*12c40*/  STS.128 [R219+0xa000], RZ ;  /* 0x00a000ffdb007388 */ /* 0x0005e40000000c00 */
.L_x_1308:
[----:B------:R-:W-:Y:S05]  /*12c50*/  BSYNC B0 ;  /* 0x0000000000007941 */ /* 0x000fea0003800000 */
.L_x_1307:
        /* <DEDUP_REMOVED lines=31> */
.L_x_1312:
[----:B------:R1:W-:Y:S02]  /*12e50*/  STS.128 [R219+0xa800], RZ ;  /* 0x00a800ffdb007388 */ /* 0x0003e40000000c00 */
.L_x_1311:
[----:B------:R-:W-:Y:S05]  /*12e60*/  BSYNC B0 ;  /* 0x0000000000007941 */ /* 0x000fea0003800000 */
.L_x_1310:
        /* <DEDUP_REMOVED lines=33> */
.L_x_1315:
[----:B------:R1:W-:Y:S02]  /*13080*/  STS.128 [R219+0xb000], RZ ;  /* 0x00b000ffdb007388 */ /* 0x0003e40000000c00 */
.L_x_1314:
[----:B------:R-:W-:Y:S05]  /*13090*/  BSYNC B0 ;  /* 0x0000000000007941 */ /* 0x000fea0003800000 */
.L_x_1313:
        /* <DEDUP_REMOVED lines=35> */
.L_x_1317:
[----:B------:R-:W-:Y:S05]  /*132d0*/  BSYNC B0 ;  /* 0x0000000000007941 */ /* 0x000fea0003800000 */
.L_x_1316:
        /* <DEDUP_REMOVED lines=36> */
.L_x_1320:
[----:B------:R1:W-:Y:S02]  /*13520*/  STS.128 [R219+0x10000], RZ ;  /* 0x010000ffdb007388 */ /* 0x0003e40000000c00 */
.L_x_1319:
[----:B------:R-:W-:Y:S05]  /*13530*/  BSYNC B0 ;  /* 0x0000000000007941 */ /* 0x000fea0003800000 */
.L_x_1318:
        /* <DEDUP_REMOVED lines=32> */
.L_x_1323:
[----:B------:R1:W-:Y:S02]  /*13740*/  STS.128 [R219+0x10800], RZ ;  /* 0x010800ffdb007388 */ /* 0x0003e40000000c00 */
.L_x_1322:
[----:B------:R-:W-:Y:S05]  /*13750*/  BSYNC B0 ;  /* 0x0000000000007941 */ /* 0x000fea0003800000 */
.L_x_1321:
        /* <DEDUP_REMOVED lines=34> */
.L_x_1326:
[----:B------:R1:W-:Y:S02]  /*13980*/  STS.128 [R219+0x11000], RZ ;  /* 0x011000ffdb007388 */ /* 0x0003e40000000c00 */
.L_x_1325:
[----:B------:R-:W-:Y:S05]  /*13990*/  BSYNC B0 ;  /* 0x0000000000007941 */ /* 0x000fea0003800000 */
.L_x_1324:
        /* <DEDUP_REMOVED lines=35> */
.L_x_1329:
[----:B------:R1:W-:Y:S02]  /*13bd0*/  STS.128 [R219+0x11800], RZ ;  /* 0x011800ffdb007388 */ /* 0x0003e40000000c00 */
.L_x_1328:
[----:B------:R-:W-:Y:S05]  /*13be0*/  BSYNC B0 ;  /* 0x0000000000007941 */ /* 0x000fea0003800000 */
.L_x_1327:
[----:B------:R-:W-:Y:S01]  /*13bf0*/  SHF.L.U32 R0, R70, 0x6, RZ ;  /* 0x0000000646007819 */ /* 0x000fe200000006ff */
[----:B------:R-:W-:Y:S01]  /*13c00*/  IMAD.SHL.U32 R160, R160, 0x8, RZ ;  /* 0x00000008a0a07824 */ /* 0x000fe200078e00ff */
[----:B------:R-:W-:Y:S01]  /*13c10*/  LEA R202, R69, R54, 0xa ;  /* 0x0000003645ca7211 */ /* 0x000fe200078e50ff */
[----:B--2---:R-:W2:Y:S01]  /*13c20*/  LD.E R17, [R18.64+0x18c] ;  /* 0x00018c0612117980 */ /* 0x004ea2000c101900 */
[----:B-1----:R-:W-:Y:S02]  /*13c30*/  LOP3.LUT R5, R0, 0x1c0, RZ, 0xc0, !PT ;  /* 0x000001c000057812 */ /* 0x002fe400078ec0ff */
[----:B------:R-:W-:Y:S01]  /*13c40*/  SHF.L.U32 R202, R202, 0x1, RZ ;  /* 0x00000001caca7819 */ /* 0x000fe200000006ff */
[----:B------:R-:W0:Y:S01]  /*13c50*/  LDGDEPBAR ;  /* 0x00000000000079af */ /* 0x000e220000000000 */
[----:B------:R-:W-:Y:S02]  /*13c60*/  LOP3.LUT R0, R5, 0x8, R160, 0xf8, !PT ;  /* 0x0000000805007812 */ /* 0x000fe400078ef8a0 */
[----:B------:R-:W-:Y:S01]  /*13c70*/  SHF.R.U32.HI R5, RZ, 0x3, R5 ;  /* 0x00000003ff057819 */ /* 0x000fe20000011605 */
[----:B------:R-:W-:Y:S01]  /*13c80*/  LDSM.16.M88.4 R64, [R202] ;  /* 0x00000000ca40783b */ /* 0x000fe20000000200 */
[----:B------:R-:W-:Y:S01]  /*13c90*/  R2P PR, R70, 0x6 ;  /* 0x0000000646007804 */ /* 0x000fe20000000000 */
[----:B------:R-:W-:Y:S01]  /*13ca0*/  IMAD R198, R55, 0x2, R202 ;  /* 0x0000000237c67824 */ /* 0x000fe200078e02ca */
[----:B------:R-:W-:-:S02]  /*13cb0*/  LOP3.LUT R0, R0, R5, RZ, 0x3c, !PT ;  /* 0x0000000500007212 */ /* 0x000fc400078e3cff */
[----:B------:R-:W-:Y:S02]  /*13cc0*/  LEA R200, R57, R202, 0x1 ;  /* 0x000000ca39c87211 */ /* 0x000fe400078e08ff */
[----:B------:R-:W-:Y:S01]  /*13cd0*/  LDSM.16.M88.4 R4, [R198] ;  /* 0x00000000c604783b */ /* 0x000fe20000000200 */
[----:B------:R-:W-:-:S03]  /*13ce0*/  IMAD R201, R71, 0x200, R0 ;  /* 0x0000020047c97824 */ /* 0x000fc600078e0200 */
[----:B------:R-:W-:Y:S01]  /*13cf0*/  LDSM.16.M88.4 R36, [R200] ;  /* 0x00000000c824783b */ /* 0x000fe20000000200 */
[----:B------:R-:W-:-:S05]  /*13d00*/  IMAD.SHL.U32 R201, R201, 0x2, RZ ;  /* 0x00000002c9c97824 */ /* 0x000fca00078e00ff */
[----:B------:R-:W1:Y:S01]  /*13d10*/  LDSM.16.M88.4 R12, [R201+0x6000] ;  /* 0x00600000c90c783b */ /* 0x000e620000000200 */
[C---:B------:R-:W-:Y:S02]  /*13d20*/  IADD3 R0, R201.reuse, 0x6000, RZ ;  /* 0x00006000c9007810 */ /* 0x040fe40007ffe0ff */
[C---:B------:R-:W-:Y:S01]  /*13d30*/  IADD3 R199, R201.reuse, 0x6020, RZ ;  /* 0x00006020c9c77810 */ /* 0x040fe20007ffe0ff */
[----:B---3--:R-:W3:Y:S01]  /*13d40*/  LDSM.16.M88.4 R44, [R201+0x6800] ;  /* 0x00680000c92c783b */ /* 0x008ee20000000200 */
[----:B------:R-:W-:Y:S02]  /*13d50*/  @P1 IADD3 R199, R0, -0x20, RZ ;  /* 0xffffffe000c71810 */ /* 0x000fe40007ffe0ff */
[----:B------:R-:W-:Y:S01]  /*13d60*/  MOV R0, 0x40 ;  /* 0x0000004000007802 */ /* 0x000fe20000000f00 */
[----:B------:R-:W4:Y:S03]  /*13d70*/  LDSM.16.M88.4 R76, [R201+0x7000] ;  /* 0x00700000c94c783b */ /* 0x000f260000000200 */
[----:B------:R-:W-:Y:S01]  /*13d80*/  SEL R0, R0, 0xffffffc0, !P2 ;  /* 0xffffffc000007807 */ /* 0x000fe20005000000 */
[----:B------:R-:W4:Y:S03]  /*13d90*/  LDSM.16.M88.4 R60, [R199] ;  /* 0x00000000c73c783b */ /* 0x000f260000000200 */
[----:B------:R-:W-:Y:S01]  /*13da0*/  IADD3 R196, R201, R0, RZ ;  /* 0x00000000c9c47210 */ /* 0x000fe20007ffe0ff */
[----:B------:R-:W4:Y:S04]  /*13db0*/  LDSM.16.M88.4 R28, [R201+0x7800] ;  /* 0x00780000c91c783b */ /* 0x000f280000000200 */
[----:B------:R-:W4:Y:S04]  /*13dc0*/  LDSM.16.M88.4 R8, [R199+0x800] ;  /* 0x00080000c708783b */ /* 0x000f280000000200 */
[----:B------:R-:W4:Y:S04]  /*13dd0*/  LDSM.16.M88.4 R48, [R199+0x1000] ;  /* 0x00100000c730783b */ /* 0x000f280000000200 */
[----:B------:R-:W4:Y:S04]  /*13de0*/  LDSM.16.M88.4 R24, [R196+0x6000] ;  /* 0x00600000c418783b */ /* 0x000f280000000200 */
[----:B------:R-:W4:Y:S01]  /*13df0*/  LDSM.16.M88.4 R40, [R199+0x1800] ;  /* 0x00180000c728783b */ /* 0x000f220000000200 */
[----:B------:R-:W-:-:S03]  /*13e00*/  LEA R197, R55, R200, 0x1 ;  /* 0x000000c837c57211 */ /* 0x000fc600078e08ff */
[----:B------:R-:W-:Y:S01]  /*13e10*/  LDSM.16.M88.4 R88, [R199+0x2000] ;  /* 0x00200000c758783b */ /* 0x000fe20000000200 */
[C---:B-1---5:R-:W-:Y:S03]  /*13e20*/  HMMA.16816.F32.BF16 R20, R64.reuse, R12, RZ ;  /* 0x0000000c4014723c */ /* 0x062fe600000418ff */
[----:B------:R-:W-:Y:S05]  /*13e30*/  LDSM.16.M88.4 R96, [R201+0xa800] ;  /* 0x00a80000c960783b */ /* 0x000fea0000000200 */
[C---:B---3--:R-:W-:Y:S08]  /*13e40*/  HMMA.16816.F32.BF16 R32, R64.reuse, R44, RZ ;  /* 0x0000002c4020723c */ /* 0x048ff000000418ff */
[C---:B----4-:R-:W-:Y:S01]  /*13e50*/  HMMA.16816.F32.BF16 R80, R64.reuse, R76, RZ ;  /* 0x0000004c4050723c */ /* 0x050fe200000418ff */
[----:B------:R-:W-:Y:S01]  /*13e60*/  IMAD.IADD R192, R0, 0x1, R199 ;  /* 0x0000000100c07824 */ /* 0x000fe200078e02c7 */
[----:B------:R-:W-:Y:S04]  /*13e70*/  LDSM.16.M88.4 R92, [R197+0x2000] ;  /* 0x00200000c55c783b */ /* 0x000fe80000000200 */
[----:B------:R-:W-:Y:S02]  /*13e80*/  LDSM.16.M88.4 R84, [R192] ;  /* 0x00000000c054783b */ /* 0x000fe40000000200 */
[C---:B------:R-:W-:Y:S02]  /*13e90*/  HMMA.16816.F32.BF16 R12, R64.reuse, R14, RZ ;  /* 0x0000000e400c723c */ /* 0x040fe400000418ff */
[----:B------:R-:W-:Y:S06]  /*13ea0*/  LDSM.16.M88.4 R100, [R192+0x2800] ;  /* 0x00280000c064783b */ /* 0x000fec0000000200 */
[C---:B------:R-:W-:Y:S08]  /*13eb0*/  HMMA.16816.F32.BF16 R44, R64.reuse, R46, RZ ;  /* 0x0000002e402c723c */ /* 0x040ff000000418ff */
[----:B------:R-:W-:Y:S08]  /*13ec0*/  HMMA.16816.F32.BF16 R76, R64, R78, RZ ;  /* 0x0000004e404c723c */ /* 0x000ff000000418ff */
[C---:B------:R-:W-:Y:S08]  /*13ed0*/  HMMA.16816.F32.BF16 R20, R36.reuse, R60, R20 ;  /* 0x0000003c2414723c */ /* 0x040ff00000041814 */
[----:B------:R-:W-:Y:S01]  /*13ee0*/  HMMA.16816.F32.BF16 R12, R36, R62, R12 ;  /* 0x0000003e240c723c */ /* 0x000fe2000004180c */
[----:B------:R-:W-:Y:S07]  /*13ef0*/  LDSM.16.M88.4 R60, [R192+0x800] ;  /* 0x00080000c03c783b */ /* 0x000fee0000000200 */
[C---:B------:R-:W-:Y:S08]  /*13f00*/  HMMA.16816.F32.BF16 R72, R64.reuse, R28, RZ ;  /* 0x0000001c4048723c */ /* 0x040ff000000418ff */
[----:B------:R-:W-:Y:S01]  /*13f10*/  HMMA.16816.F32.BF16 R64, R64, R30, RZ ;  /* 0x0000001e4040723c */ /* 0x000fe200000418ff */
[----:B------:R-:W1:Y:S07]  /*13f20*/  LDSM.16.M88.4 R28, [R196+0x6800] ;  /* 0x00680000c41c783b */ /* 0x000e6e0000000200 */
[C---:B------:R-:W-:Y:S08]  /*13f30*/  HMMA.16816.F32.BF16 R32, R36.reuse, R8, R32 ;  /* 0x000000082420723c */ /* 0x040ff00000041820 */
[C---:B------:R-:W-:Y:S01]  /*13f40*/  HMMA.16816.F32.BF16 R44, R36.reuse, R10, R44 ;  /* 0x0000000a242c723c */ /* 0x040fe2000004182c */
[----:B------:R-:W3:Y:S07]  /*13f50*/  LDSM.16.M88.4 R8, [R196+0x7000] ;  /* 0x00700000c408783b */ /* 0x000eee0000000200 */
[C---:B------:R-:W-:Y:S08]  /*13f60*/  HMMA.16816.F32.BF16 R80, R36.reuse, R48, R80 ;  /* 0x000000302450723c */ /* 0x040ff00000041850 */
[----:B------:R-:W-:Y:S01]  /*13f70*/  HMMA.16816.F32.BF16 R76, R36, R50, R76 ;  /* 0x00000032244c723c */ /* 0x000fe2000004184c */
[----:B------:R-:W4:Y:S07]  /*13f80*/  LDSM.16.M88.4 R48, [R196+0x7800] ;  /* 0x00780000c430783b */ /* 0x000f2e0000000200 */
[C---:B------:R-:W-:Y:S08]  /*13f90*/  HMMA.16816.F32.BF16 R20, R4.reuse, R24, R20 ;  /* 0x000000180414723c */ /* 0x040ff00000041814 */
[----:B------:R-:W-:Y:S01]  /*13fa0*/  HMMA.16816.F32.BF16 R12, R4, R26, R12 ;  /* 0x0000001a040c723c */ /* 0x000fe2000004180c */
[----:B------:R-:W4:Y:S07]  /*13fb0*/  LDSM.16.M88.4 R24, [R197] ;  /* 0x00000000c518783b */ /* 0x000f2e0000000200 */
[C---:B------:R-:W-:Y:S08]  /*13fc0*/  HMMA.16816.F32.BF16 R72, R36.reuse, R40, R72 ;  /* 0x000000282448723c */ /* 0x040ff00000041848 */
[----:B------:R-:W-:Y:S01]  /*13fd0*/  HMMA.16816.F32.BF16 R64, R36, R42, R64 ;  /* 0x0000002a2440723c */ /* 0x000fe20000041840 */
[----:B------:R-:W4:Y:S04]  /*13fe0*/  LDSM.16.M88.4 R40, [R192+0x1000] ;  /* 0x00100000c028783b */ /* 0x000f280000000200 */
[----:B------:R-:W-:Y:S03]  /*13ff0*/  LDSM.16.M88.4 R36, [R202+0x2000] ;  /* 0x00200000ca24783b */ /* 0x000fe60000000200 */
[C---:B-1----:R-:W-:Y:S08]  /*14000*/  HMMA.16816.F32.BF16 R32, R4.reuse, R28, R32 ;  /* 0x0000001c0420723c */ /* 0x042ff00000041820 */
        /* <DEDUP_REMOVED lines=8> */
[----:B------:R-:W-:Y:S03]  /*14090*/  LDSM.16.M88.4 R48, [R201+0x9000] ;  /* 0x00900000c930783b */ /* 0x000fe60000000200 */
[C---:B------:R-:W-:Y:S08]  /*140a0*/  HMMA.16816.F32.BF16 R20, R24.reuse, R84, R20 ;  /* 0x000000541814723c */ /* 0x040ff00000041814 */
[C---:B------:R-:W-:Y:S01]  /*140b0*/  HMMA.16816.F32.BF16 R12, R24.reuse, R86, R12 ;  /* 0x00000056180c723c */ /* 0x040fe2000004180c */
[----:B------:R-:W-:Y:S07]  /*140c0*/  LDSM.16.M88.4 R84, [R192+0x2000] ;  /* 0x00200000c054783b */ /* 0x000fee0000000200 */
[C---:B------:R-:W-:Y:S08]  /*140d0*/  HMMA.16816.F32.BF16 R32, R24.reuse, R60, R32 ;  /* 0x0000003c1820723c */ /* 0x040ff00000041820 */
[C---:B------:R-:W-:Y:S01]  /*140e0*/  HMMA.16816.F32.BF16 R44, R24.reuse, R62, R44 ;  /* 0x0000003e182c723c */ /* 0x040fe2000004182c */
[----:B------:R-:W-:Y:S07]  /*140f0*/  LDSM.16.M88.4 R60, [R201+0x9800] ;  /* 0x00980000c93c783b */ /* 0x000fee0000000200 */
[C---:B------:R-:W-:Y:S08]  /*14100*/  HMMA.16816.F32.BF16 R80, R24.reuse, R40, R80 ;  /* 0x000000281850723c */ /* 0x040ff00000041850 */
[----:B------:R-:W-:Y:S01]  /*14110*/  HMMA.16816.F32.BF16 R76, R24, R42, R76 ;  /* 0x0000002a184c723c */ /* 0x000fe2000004184c */
[----:B------:R-:W4:Y:S07]  /*14120*/  LDSM.16.M88.4 R40, [R200+0x2000] ;  /* 0x00200000c828783b */ /* 0x000f2e0000000200 */
[C---:B-1----:R-:W-:Y:S08]  /*14130*/  HMMA.16816.F32.BF16 R20, R36.reuse, R8, R20 ;  /* 0x000000082414723c */ /* 0x042ff00000041814 */
[C---:B------:R-:W-:Y:S01]  /*14140*/  HMMA.16816.F32.BF16 R12, R36.reuse, R10, R12 ;  /* 0x0000000a240c723c */ /* 0x040fe2000004180c */
[----:B------:R-:W-:Y:S07]  /*14150*/  LDSM.16.M88.4 R8, [R196+0x8000] ;  /* 0x00800000c408783b */ /* 0x000fee0000000200 */
[C---:B---3--:R-:W-:Y:S08]  /*14160*/  HMMA.16816.F32.BF16 R32, R36.reuse, R4, R32 ;  /* 0x000000042420723c */ /* 0x048ff00000041820 */
[----:B------:R-:W-:Y:S01]  /*14170*/  HMMA.16816.F32.BF16 R44, R36, R6, R44 ;  /* 0x00000006242c723c */ /* 0x000fe2000004182c */
[----:B------:R-:W1:Y:S07]  /*14180*/  LDSM.16.M88.4 R4, [R198+0x2000] ;  /* 0x00200000c604783b */ /* 0x000e6e0000000200 */
[C---:B------:R-:W-:Y:S08]  /*14190*/  HMMA.16816.F32.BF16 R72, R24.reuse, R28, R72 ;  /* 0x0000001c1848723c */ /* 0x040ff00000041848 */
[----:B------:R-:W-:Y:S01]  /*141a0*/  HMMA.16816.F32.BF16 R64, R24, R30, R64 ;  /* 0x0000001e1840723c */ /* 0x000fe20000041840 */
[----:B------:R-:W3:Y:S04]  /*141b0*/  LDSM.16.M88.4 R28, [R199+0x2800] ;  /* 0x00280000c71c783b */ /* 0x000ee80000000200 */
[----:B------:R-:W2:Y:S03]  /*141c0*/  LDSM.16.M88.4 R24, [R199+0x3000] ;  /* 0x00300000c718783b */ /* 0x000ea60000000200 */
[C---:B----4-:R-:W-:Y:S08]  /*141d0*/  HMMA.16816.F32.BF16 R20, R40.reuse, R88, R20 ;  /* 0x000000582814723c */ /* 0x050ff00000041814 */
[----:B------:R-:W-:Y:S01]  /*141e0*/  HMMA.16816.F32.BF16 R12, R40, R90, R12 ;  /* 0x0000005a280c723c */ /* 0x000fe2000004180c */
[----:B------:R-:W-:Y:S07]  /*141f0*/  LDSM.16.M88.4 R88, [R192+0x3000] ;  /* 0x00300000c058783b */ /* 0x000fee0000000200 */
[C---:B------:R-:W-:Y:S08]  /*14200*/  HMMA.16816.F32.BF16 R80, R36.reuse, R48, R80 ;  /* 0x000000302450723c */ /* 0x040ff00000041850 */
[----:B------:R-:W-:Y:S01]  /*14210*/  HMMA.16816.F32.BF16 R76, R36, R50, R76 ;  /* 0x00000032244c723c */ /* 0x000fe2000004184c */
[----:B------:R-:W4:Y:S07]  /*14220*/  LDSM.16.M88.4 R48, [R199+0x3800] ;  /* 0x00380000c730783b */ /* 0x000f2e0000000200 */
[C---:B-1----:R-:W-:Y:S08]  /*14230*/  HMMA.16816.F32.BF16 R20, R4.reuse, R8, R20 ;  /* 0x000000080414723c */ /* 0x042ff00000041814 */
[----:B------:R-:W-:Y:S01]  /*14240*/  HMMA.16816.F32.BF16 R12, R4, R10, R12 ;  /* 0x0000000a040c723c */ /* 0x000fe2000004180c */
[----:B------:R-:W-:Y:S07]  /*14250*/  LDSM.16.M88.4 R8, [R196+0x9800] ;  /* 0x00980000c408783b */ /* 0x000fee0000000200 */
[C---:B------:R-:W-:Y:S08]  /*14260*/  HMMA.16816.F32.BF16 R72, R36.reuse, R60, R72 ;  /* 0x0000003c2448723c */ /* 0x040ff00000041848 */
[----:B------:R-:W-:Y:S01]  /*14270*/  HMMA.16816.F32.BF16 R64, R36, R62, R64 ;  /* 0x0000003e2440723c */ /* 0x000fe20000041840 */
[----:B------:R-:W-:Y:S04]  /*14280*/  LDSM.16.M88.4 R60, [R202+0x4000] ;  /* 0x00400000ca3c783b */ /* 0x000fe80000000200 */
[----:B------:R-:W1:Y:S03]  /*14290*/  LDSM.16.M88.4 R36, [R201+0xa000] ;  /* 0x00a00000c924783b */ /* 0x000e660000000200 */
[C---:B---3--:R-:W-:Y:S08]  /*142a0*/  HMMA.16816.F32.BF16 R32, R40.reuse, R28, R32 ;  /* 0x0000001c2820723c */ /* 0x048ff00000041820 */
[C---:B------:R-:W-:Y:S01]  /*142b0*/  HMMA.16816.F32.BF16 R44, R40.reuse, R30, R44 ;  /* 0x0000001e282c723c */ /* 0x040fe2000004182c */
[----:B------:R-:W3:Y:S07]  /*142c0*/  LDSM.16.M88.4 R28, [R196+0x8800] ;  /* 0x00880000c41c783b */ /* 0x000eee0000000200 */
[C---:B--2---:R-:W-:Y:S08]  /*142d0*/  HMMA.16816.F32.BF16 R80, R40.reuse, R24, R80 ;  /* 0x000000182850723c */ /* 0x044ff00000041850 */
[----:B------:R-:W-:Y:S01]  /*142e0*/  HMMA.16816.F32.BF16 R76, R40, R26, R76 ;  /* 0x0000001a284c723c */ /* 0x000fe2000004184c */
[----:B------:R-:W2:Y:S07]  /*142f0*/  LDSM.16.M88.4 R24, [R196+0x9000] ;  /* 0x00900000c418783b */ /* 0x000eae0000000200 */
[C---:B------:R-:W-:Y:S08]  /*14300*/  HMMA.16816.F32.BF16 R20, R92.reuse, R84, R20 ;  /* 0x000000545c14723c */ /* 0x040ff00000041814 */
[----:B------:R-:W-:Y:S01]  /*14310*/  HMMA.16816.F32.BF16 R12, R92, R86, R12 ;  /* 0x000000565c0c723c */ /* 0x000fe2000004180c */
[----:B------:R-:W-:Y:S07]  /*14320*/  LDSM.16.M88.4 R84, [R192+0x3800] ;  /* 0x00380000c054783b */ /* 0x000fee0000000200 */
[C---:B----4-:R-:W-:Y:S08]  /*14330*/  HMMA.16816.F32.BF16 R72, R40.reuse, R48, R72 ;  /* 0x000000302848723c */ /* 0x050ff00000041848 */
[----:B------:R-:W-:Y:S01]  /*14340*/  HMMA.16816.F32.BF16 R64, R40, R50, R64 ;  /* 0x000000322840723c */ /* 0x000fe20000041840 */
[----:B------:R-:W-:Y:S04]  /*14350*/  LDSM.16.M88.4 R40, [R200+0x4000] ;  /* 0x00400000c828783b */ /* 0x000fe80000000200 */
[----:B------:R-:W4:Y:S03]  /*14360*/  LDSM.16.M88.4 R48, [R199+0x4000] ;  /* 0x00400000c730783b */ /* 0x000f260000000200 */
[C---:B-1----:R-:W-:Y:S08]  /*14370*/  HMMA.16816.F32.BF16 R20, R60.reuse, R36, R20 ;  /* 0x000000243c14723c */ /* 0x042ff00000041814 */
[----:B------:R-:W-:Y:S01]  /*14380*/  HMMA.16816.F32.BF16 R12, R60, R38, R12 ;  /* 0x000000263c0c723c */ /* 0x000fe2000004180c */
[----:B------:R-:W-:Y:S07]  /*14390*/  LDSM.16.M88.4 R36, [R199+0x4800] ;  /* 0x00480000c724783b */ /* 0x000fee0000000200 */
[C---:B---3--:R-:W-:Y:S08]  /*143a0*/  HMMA.16816.F32.BF16 R32, R4.reuse, R28, R32 ;  /* 0x0000001c0420723c */ /* 0x048ff00000041820 */
[C---:B------:R-:W-:Y:S01]  /*143b0*/  HMMA.16816.F32.BF16 R44, R4.reuse, R30, R44 ;  /* 0x0000001e042c723c */ /* 0x040fe2000004182c */
[----:B------:R-:W-:Y:S07]  /*143c0*/  LDSM.16.M88.4 R28, [R198+0x4000] ;  /* 0x00400000c61c783b */ /* 0x000fee0000000200 */
[C---:B--2---:R-:W-:Y:S08]  /*143d0*/  HMMA.16816.F32.BF16 R80, R4.reuse, R24, R80 ;  /* 0x000000180450723c */ /* 0x044ff00000041850 */
[----:B------:R-:W-:Y:S01]  /*143e0*/  HMMA.16816.F32.BF16 R76, R4, R26, R76 ;  /* 0x0000001a044c723c */ /* 0x000fe2000004184c */
[----:B------:R-:W1:Y:S07]  /*143f0*/  LDSM.16.M88.4 R24, [R196+0xa000] ;  /* 0x00a00000c418783b */ /* 0x000e6e0000000200 */
[C---:B----4-:R-:W-:Y:S08]  /*14400*/  HMMA.16816.F32.BF16 R20, R40.reuse, R48, R20 ;  /* 0x000000302814723c */ /* 0x050ff00000041814 */
[----:B------:R-:W-:Y:S01]  /*14410*/  HMMA.16816.F32.BF16 R12, R40, R50, R12 ;  /* 0x00000032280c723c */ /* 0x000fe2000004180c */
[----:B------:R-:W2:Y:S07]  /*14420*/  LDSM.16.M88.4 R48, [R201+0xb000] ;  /* 0x00b00000c930783b */ /* 0x000eae0000000200 */
        /* <DEDUP_REMOVED lines=8> */
[C---:B-1----:R-:W-:Y:S08]  /*144b0*/  HMMA.16816.F32.BF16 R20, R28.reuse, R24, R20 ;  /* 0x000000181c14723c */ /* 0x042ff00000041814 */
[----:B------:R-:W-:Y:S01]  /*144c0*/  HMMA.16816.F32.BF16 R12, R28, R26, R12 ;  /* 0x0000001a1c0c723c */ /* 0x000fe2000004180c */
[----:B------:R-:W1:Y:S07]  /*144d0*/  LDSM.16.M88.4 R24, [R199+0x5000] ;  /* 0x00500000c718783b */ /* 0x000e6e0000000200 */
[----:B------:R-:W-:Y:S01]  /*144e0*/  HMMA.16816.F32.BF16 R76, R92, R90, R76 ;  /* 0x0000005a5c4c723c */ /* 0x000fe2000004184c */
[----:B------:R-:W4:Y:S07]  /*144f0*/  LDSM.16.M88.4 R88, [R201+0xb800] ;  /* 0x00b80000c958783b */ /* 0x000f2e0000000200 */
[----:B--2---:R-:W-:Y:S08]  /*14500*/  HMMA.16816.F32.BF16 R100, R60, R48, R100 ;  /* 0x000000303c64723c */ /* 0x004ff00000041864 */
[----:B---3--:R-:W-:Y:S08]  /*14510*/  HMMA.16816.F32.BF16 R20, R8, R4, R20 ;  /* 0x000000040814723c */ /* 0x008ff00000041814 */
[C---:B------:R-:W-:Y:S08]  /*14520*/  HMMA.16816.F32.BF16 R72, R92.reuse, R84, R72 ;  /* 0x000000545c48723c */ /* 0x040ff00000041848 */
[----:B------:R-:W-:Y:S01]  /*14530*/  HMMA.16816.F32.BF16 R84, R92, R86, R64 ;  /* 0x000000565c54723c */ /* 0x000fe20000041840 */
[----:B------:R-:W-:Y:S07]  /*14540*/  LDSM.16.M88.4 R64, [R192+0x4800] ;  /* 0x00480000c040783b */ /* 0x000fee0000000200 */
[----:B------:R-:W-:Y:S01]  /*14550*/  HMMA.16816.F32.BF16 R12, R8, R6, R12 ;  /* 0x00000006080c723c */ /* 0x000fe2000004180c */
[-C--:B------:R-:W-:Y:S01]  /*14560*/  FMUL.FTZ R48, R20, R17.reuse ;  /* 0x0000001114307220 */ /* 0x080fe20000410000 */
[----:B------:R-:W-:Y:S01]  /*14570*/  LDSM.16.M88.4 R4, [R196+0xb000] ;  /* 0x00b00000c404783b */ /* 0x000fe20000000200 */
[----:B------:R-:W-:-:S05]  /*14580*/  FMUL.FTZ R49, R21, R17 ;  /* 0x0000001115317220 */ /* 0x000fca0000410000 */
[----:B------:R-:W-:Y:S08]  /*14590*/  HMMA.16816.F32.BF16 R76, R60, R50, R76 ;  /* 0x000000323c4c723c */ /* 0x000ff0000004184c */
[----:B-1----:R-:W-:Y:S07]  /*145a0*/  HMMA.16816.F32.BF16 R100, R40, R24, R100 ;  /* 0x000000182864723c */ /* 0x002fee0000041864 */
[----:B------:R-:W-:-:S02]  /*145b0*/  FMUL.FTZ R24, R22, R17 ;  /* 0x0000001116187220 */ /* 0x000fc40000410000 */
[-C--:B------:R-:W-:Y:S02]  /*145c0*/  FMUL.FTZ R25, R23, R17.reuse ;  /* 0x0000001117197220 */ /* 0x080fe40000410000 */
[----:B------:R-:W1:Y:S01]  /*145d0*/  LDSM.16.M88.4 R20, [R199+0x5800] ;  /* 0x00580000c714783b */ /* 0x000e620000000200 */
[----:B------:R-:W-:Y:S01]  /*145e0*/  HMMA.16816.F32.BF16 R32, R60, R96, R32 ;  /* 0x000000603c20723c */ /* 0x000fe20000041820 */
[----:B------:R-:W-:-:S07]  /*145f0*/  FMUL.FTZ R12, R12, R17 ;  /* 0x000000110c0c7220 */ /* 0x000fce0000410000 */
[C---:B------:R-:W-:Y:S01]  /*14600*/  HMMA.16816.F32.BF16 R44, R60.reuse, R98, R44 ;  /* 0x000000623c2c723c */ /* 0x040fe2000004182c */
[----:B------:R2:W3:Y:S07]  /*14610*/  MUFU.TANH R50, R12 ;  /* 0x0000000c00327308 */ /* 0x0004ee0000002400 */
[----:B----4-:R-:W-:Y:S01]  /*14620*/  HMMA.16816.F32.BF16 R72, R60, R88, R72 ;  /* 0x000000583c48723c */ /* 0x010fe20000041848 */
[----:B------:R-:W-:-:S07]  /*14630*/  FMUL.FTZ R51, R13, R17 ;  /* 0x000000110d337220 */ /* 0x000fce0000410000 */
[----:B------:R-:W-:Y:S08]  /*14640*/  HMMA.16816.F32.BF16 R84, R60, R90, R84 ;  /* 0x0000005a3c54723c */ /* 0x000ff00000041854 */
[----:B------:R-:W-:Y:S07]  /*14650*/  HMMA.16816.F32.BF16 R76, R40, R26, R76 ;  /* 0x0000001a284c723c */ /* 0x000fee000004184c */
[----:B------:R-:W-:-:S02]  /*14660*/  FMUL.FTZ R26, R14, R17 ;  /* 0x000000110e1a7220 */ /* 0x000fc40000410000 */
[----:B------:R-:W-:Y:S02]  /*14670*/  FMUL.FTZ R27, R15, R17 ;  /* 0x000000110f1b7220 */ /* 0x000fe40000410000 */
[----:B--2---:R-:W2:Y:S01]  /*14680*/  LDSM.16.M88.4 R12, [R196+0xb800] ;  /* 0x00b80000c40c783b */ /* 0x004ea20000000200 */
[C---:B------:R-:W-:Y:S08]  /*14690*/  HMMA.16816.F32.BF16 R32, R40.reuse, R36, R32 ;  /* 0x000000242820723c */ /* 0x040ff00000041820 */
[C---:B------:R-:W-:Y:S01]  /*146a0*/  HMMA.16816.F32.BF16 R44, R40.reuse, R38, R44 ;  /* 0x00000026282c723c */ /* 0x040fe2000004182c */
[----:B------:R-:W4:Y:S07]  /*146b0*/  LDSM.16.M88.4 R36, [R192+0x5000] ;  /* 0x00500000c024783b */ /* 0x000f2e0000000200 */
[C---:B-1----:R-:W-:Y:S08]  /*146c0*/  HMMA.16816.F32.BF16 R72, R40.reuse, R20, R72 ;  /* 0x000000142848723c */ /* 0x042ff00000041848 */
[----:B------:R-:W-:Y:S08]  /*146d0*/  HMMA.16816.F32.BF16 R84, R40, R22, R84 ;  /* 0x000000162854723c */ /* 0x000ff00000041854 */
[C---:B------:R-:W-:Y:S08]  /*146e0*/  HMMA.16816.F32.BF16 R100, R28.reuse, R4, R100 ;  /* 0x000000041c64723c */ /* 0x040ff00000041864 */
[----:B------:R-:W-:Y:S01]  /*146f0*/  HMMA.16816.F32.BF16 R76, R28, R6, R76 ;  /* 0x000000061c4c723c */ /* 0x000fe2000004184c */
[----:B------:R-:W1:Y:S01]  /*14700*/  LDSM.16.M88.4 R4, [R192+0x5800] ;  /* 0x00580000c004783b */ /* 0x000e620000000200 */
[----:B------:R-:W-:-:S02]  /*14710*/  LEA R69, R69, R52, 0x4 ;  /* 0x0000003445457211 */ /* 0x000fc400078e20ff */
[----:B------:R-:W-:Y:S01]  /*14720*/  ISETP.GE.AND P5, PT, R133, 0x2, PT ;  /* 0x000000028500780c */ /* 0x000fe20003fa6270 */
[----:B------:R-:W1:Y:S01]  /*14730*/  MUFU.TANH R48, R48 ;  /* 0x0000003000307308 */ /* 0x000e620000002400 */
[----:B------:R-:W-:Y:S01]  /*14740*/  ISETP.NE.U32.AND P0, PT, R220, RZ, PT ;  /* 0x000000ffdc00720c */ /* 0x000fe20003f05070 */
[----:B------:R-:W-:-:S04]  /*14750*/  DEPBAR.LE SB0, 0x0 ;  /* 0x000080000000791a */ /* 0x000fc80000000000 */
[C---:B------:R-:W-:Y:S08]  /*14760*/  HMMA.16816.F32.BF16 R32, R28.reuse, R80, R32 ;  /* 0x000000501c20723c */ /* 0x040ff00000041820 */
[C---:B------:R-:W-:Y:S08]  /*14770*/  HMMA.16816.F32.BF16 R44, R28.reuse, R82, R44 ;  /* 0x000000521c2c723c */ /* 0x040ff0000004182c */
[C---:B--2---:R-:W-:Y:S08]  /*14780*/  HMMA.16816.F32.BF16 R72, R28.reuse, R12, R72 ;  /* 0x0000000c1c48723c */ /* 0x044ff00000041848 */
[----:B------:R-:W-:Y:S08]  /*14790*/  HMMA.16816.F32.BF16 R84, R28, R14, R84 ;  /* 0x0000000e1c54723c */ /* 0x000ff00000041854 */
[C---:B------:R-:W-:Y:S08]  /*147a0*/  HMMA.16816.F32.BF16 R32, R8.reuse, R64, R32 ;  /* 0x000000400820723c */ /* 0x040ff00000041820 */
[C---:B------:R-:W-:Y:S08]  /*147b0*/  HMMA.16816.F32.BF16 R44, R8.reuse, R66, R44 ;  /* 0x00000042082c723c */ /* 0x040ff0000004182c */
[C---:B----4-:R-:W-:Y:S08]  /*147c0*/  HMMA.16816.F32.BF16 R100, R8.reuse, R36, R100 ;  /* 0x000000240864723c */ /* 0x050ff00000041864 */
[C---:B------:R-:W-:Y:S08]  /*147d0*/  HMMA.16816.F32.BF16 R76, R8.reuse, R38, R76 ;  /* 0x00000026084c723c */ /* 0x040ff0000004184c */
[C---:B-1----:R-:W-:Y:S08]  /*147e0*/  HMMA.16816.F32.BF16 R72, R8.reuse, R4, R72 ;  /* 0x000000040848723c */ /* 0x042ff00000041848 */
[----:B------:R-:W-:Y:S01]  /*147f0*/  HMMA.16816.F32.BF16 R84, R8, R6, R84 ;  /* 0x000000060854723c */ /* 0x000fe20000041854 */
[----:B------:R-:W-:-:S02]  /*14800*/  FMUL.FTZ R20, R34, R17 ;  /* 0x0000001122147220 */ /* 0x000fc40000410000 */
[-C--:B------:R-:W-:Y:S02]  /*14810*/  FMUL.FTZ R21, R35, R17.reuse ;  /* 0x0000001123157220 */ /* 0x080fe40000410000 */
[-C--:B------:R-:W-:Y:S02]  /*14820*/  FMUL.FTZ R32, R32, R17.reuse ;  /* 0x0000001120207220 */ /* 0x080fe40000410000 */
[-C--:B------:R-:W-:Y:S02]  /*14830*/  FMUL.FTZ R33, R33, R17.reuse ;  /* 0x0000001121217220 */ /* 0x080fe40000410000 */
[-C--:B------:R-:W-:Y:S02]  /*14840*/  FMUL.FTZ R35, R44, R17.reuse ;  /* 0x000000112c237220 */ /* 0x080fe40000410000 */
[-C--:B------:R-:W-:Y:S02]  /*14850*/  FMUL.FTZ R34, R45, R17.reuse ;  /* 0x000000112d227220 */ /* 0x080fe40000410000 */
[----:B------:R-:W-:-:S02]  /*14860*/  FMUL.FTZ R22, R46, R17 ;  /* 0x000000112e167220 */ /* 0x000fc40000410000 */
[-C--:B------:R-:W-:Y:S01]  /*14870*/  FMUL.FTZ R12, R47, R17.reuse ;  /* 0x000000112f0c7220 */ /* 0x080fe20000410000 */
[----:B------:R-:W-:Y:S01]  /*14880*/  IADD3 R7, R69, 0x1, R56 ;  /* 0x0000000145077810 */ /* 0x000fe20007ffe038 */
[-C--:B------:R-:W-:Y:S02]  /*14890*/  FMUL.FTZ R100, R100, R17.reuse ;  /* 0x0000001164647220 */ /* 0x080fe40000410000 */
[-C--:B------:R-:W-:Y:S02]  /*148a0*/  FMUL.FTZ R101, R101, R17.reuse ;  /* 0x0000001165657220 */ /* 0x080fe40000410000 */
[-C--:B------:R-:W-:Y:S02]  /*148b0*/  FMUL.FTZ R102, R102, R17.reuse ;  /* 0x0000001166667220 */ /* 0x080fe40000410000 */
[-C--:B------:R-:W-:Y:S02]  /*148c0*/  FMUL.FTZ R103, R103, R17.reuse ;  /* 0x0000001167677220 */ /* 0x080fe40000410000 */
[----:B------:R-:W-:-:S02]  /*148d0*/  FMUL.FTZ R76, R76, R17 ;  /* 0x000000114c4c7220 */ /* 0x000fc40000410000 */
[-C--:B------:R-:W-:Y:S02]  /*148e0*/  FMUL.FTZ R77, R77, R17.reuse ;  /* 0x000000114d4d7220 */ /* 0x080fe40000410000 */
        /* <DEDUP_REMOVED lines=9> */
[----:B------:R-:W-:Y:S01]  /*14980*/  FMUL.FTZ R87, R87, R17 ;  /* 0x0000001157577220 */ /* 0x000fe20000410000 */
[----:B------:R-:W1:Y:S01]  /*14990*/  MUFU.TANH R49, R49 ;  /* 0x0000003100317308 */ /* 0x000e620000002400 */
[----:B------:R-:W-:-:S07]  /*149a0*/  IADD3 R7, R68, R7, -R217 ;  /* 0x0000000744077210 */ /* 0x000fce0007ffe8d9 */
[----:B------:R-:W2:Y:S01]  /*149b0*/  MUFU.TANH R24, R24 ;  /* 0x0000001800187308 */ /* 0x000ea20000002400 */
[----:B------:R-:W-:-:S07]  /*149c0*/  IADD3 R7, R2, R7, RZ ;  /* 0x0000000702077210 */ /* 0x000fce0007ffe0ff */
[----:B------:R-:W4:Y:S08]  /*149d0*/  MUFU.TANH R25, R25 ;  /* 0x0000001900197308 */ /* 0x000f300000002400 */
[----:B------:R-:W1:Y:S08]  /*149e0*/  MUFU.TANH R51, R51 ;  /* 0x0000003300337308 */ /* 0x000e700000002400 */
        /* <DEDUP_REMOVED lines=26> */
[C---:B------:R-:W-:Y:S01]  /*14b90*/  IADD3 R5, R7.reuse, 0x8, RZ ;  /* 0x0000000807057810 */ /* 0x040fe20007ffe0ff */
[----:B------:R-:W-:Y:S01]  /*14ba0*/  BSSY B1, `(.L_x_1330) ;  /* 0x00000b3000017945 */ /* 0x000fe20003800000 */
[----:B------:R-:W-:-:S02]  /*14bb0*/  IMNMX R0, R7, R68, PT ;  /* 0x0000004407007217 */ /* 0x000fc40003800200 */
[----:B------:R-:W-:Y:S02]  /*14bc0*/  IMNMX R2, R5, R68, PT ;  /* 0x0000004405027217 */ /* 0x000fe40003800200 */
[----:B------:R-:W-:Y:S02]  /*14bd0*/  ISETP.NE.AND.EX P0, PT, R221, RZ, PT, P0 ;  /* 0x000000ffdd00720c */ /* 0x000fe40003f05300 */
[C---:B------:R-:W-:Y:S02]  /*14be0*/  IADD3 R195, R199.reuse, 0x800, RZ ;  /* 0x00000800c7c37810 */ /* 0x040fe40007ffe0ff */
[C---:B------:R-:W-:Y:S02]  /*14bf0*/  IADD3 R194, R199.reuse, 0x1000, RZ ;  /* 0x00001000c7c27810 */ /* 0x040fe40007ffe0ff */
[C---:B------:R-:W-:Y:S02]  /*14c00*/  IADD3 R193, R199.reuse, 0x1800, RZ ;  /* 0x00001800c7c17810 */ /* 0x040fe40007ffe0ff */
[----:B------:R-:W-:-:S02]  /*14c10*/  IADD3 R191, R199, 0x2000, RZ ;  /* 0x00002000c7bf7810 */ /* 0x000fc40007ffe0ff */
[C---:B------:R-:W-:Y:S02]  /*14c20*/  IADD3 R190, R199.reuse, 0x2800, RZ ;  /* 0x00002800c7be7810 */ /* 0x040fe40007ffe0ff */
[C---:B------:R-:W-:Y:S02]  /*14c30*/  IADD3 R189, R199.reuse, 0x3000, RZ ;  /* 0x00003000c7bd7810 */ /* 0x040fe40007ffe0ff */
[C---:B------:R-:W-:Y:S02]  /*14c40*/  IADD3 R188, R199.reuse, 0x3800, RZ ;  /* 0x00003800c7bc7810 */ /* 0x040fe40007ffe0ff */
[C---:B------:R-:W-:Y:S02]  /*14c50*/  IADD3 R187, R199.reuse, 0x4000, RZ ;  /* 0x00004000c7bb7810 */ /* 0x040fe40007ffe0ff */
[C---:B------:R-:W-:Y:S02]  /*14c60*/  IADD3 R186, R199.reuse, 0x4800, RZ ;  /* 0x00004800c7ba7810 */ /* 0x040fe40007ffe0ff */
[----:B------:R-:W-:-:S02]  /*14c70*/  IADD3 R185, R199, 0x5000, RZ ;  /* 0x00005000c7b97810 */ /* 0x000fc40007ffe0ff */
[----:B------:R-:W-:Y:S01]  /*14c80*/  IADD3 R184, R199, 0x5800, RZ ;  /* 0x00005800c7b87810 */ /* 0x000fe20007ffe0ff */
[----:B------:R-:W-:Y:S06]  /*14c90*/  BAR.SYNC.DEFER_BLOCKING 0x0 ;  /* 0x0000000000007b1d */ /* 0x000fec0000010000 */
[----:B------:R-:W-:Y:S05]  /*14ca0*/  @!P5 BRA `(.L_x_1331) ;  /* 0x00000a200000d947 */ /* 0x000fea0003800000 */
[----:B-1234-:R-:W-:Y:S01]  /*14cb0*/  BSSY B0, `(.L_x_1332) ;  /* 0x0000041000007945 */ /* 0x01efe20003800000 */
[----:B------:R-:W-:Y:S05]  /*14cc0*/  @!P0 BRA `(.L_x_1333) ;  /* 0x000003c000008947 */ /* 0x000fea0003800000 */
[----:B------:R-:W2:Y:S01]  /*14cd0*/  LD.E R6, [R18.64+0x170] ;  /* 0x0001700612067980 */ /* 0x000ea2000c101900 */
[----:B------:R-:W-:Y:S02]  /*14ce0*/  IADD3 R11, R3, -0x40, RZ ;  /* 0xffffffc0030b7810 */ /* 0x000fe40007ffe0ff */
[----:B------:R-:W-:-:S02]  /*14cf0*/  IABS R8, R3 ;  /* 0x0000000300087213 */ /* 0x000fc40000000000 */
        /* <DEDUP_REMOVED lines=57> */
.L_x_1333:
[----:B------:R-:W2:Y:S02]  /*15090*/  LD.E R4, [R18.64+0x38] ;  /* 0x0000380612047980 */ /* 0x000ea4000c101900 */
[----:B--2---:R-:W-:-:S04]  /*150a0*/  LEA R4, -R4, RZ, 0x6 ;  /* 0x000000ff04047211 */ /* 0x004fc800078e31ff */
[----:B------:R-:W-:Y:S02]  /*150b0*/  SHF.R.S32.HI R5, RZ, 0x1f, R4 ;  /* 0x0000001fff057819 */ /* 0x000fe40000011404 */
.L_x_1334:
[----:B------:R-:W-:Y:S05]  /*150c0*/  BSYNC B0 ;  /* 0x0000000000007941 */ /* 0x000fea0003800000 */
.L_x_1332:
        /* <DEDUP_REMOVED lines=96> */
.L_x_1331:
[----:B-1234-:R-:W-:Y:S05]  /*156d0*/  BSYNC B1 ;  /* 0x0000000000017941 */ /* 0x01efea0003800000 */
.L_x_1330:
[----:B------:R1:W2:Y:S01]  /*156e0*/  LD.E R163, [R18.64+0xdc] ;  /* 0x0000dc0612a37980 */ /* 0x0002a2000c101900 */
[----:B------:R-:W-:-:S02]  /*156f0*/  IMAD.IADD R3, R3, 0x1, R16 ;  /* 0x0000000103037824 */ /* 0x000fc400078e0210 */
[----:B------:R-:W-:-:S03]  /*15700*/  IMAD.SHL.U32 R206, R54, 0x2, RZ ;  /* 0x0000000236ce7824 */ /* 0x000fc600078e00ff */
[----:B------:R-:W-:Y:S01]  /*15710*/  IADD3 R5, R3, 0x1, RZ ;  /* 0x0000000103057810 */ /* 0x000fe20007ffe0ff */
[--C-:B------:R-:W-:Y:S01]  /*15720*/  IMAD R204, R55, 0x2, R206.reuse ;  /* 0x0000000237cc7824 */ /* 0x100fe200078e02ce */
[----:B------:R-:W-:Y:S01]  /*15730*/  IADD3 R7, R3, 0x8, RZ ;  /* 0x0000000803077810 */ /* 0x000fe20007ffe0ff */
[----:B------:R-:W-:Y:S01]  /*15740*/  IMAD R205, R57, 0x2, R206 ;  /* 0x0000000239cd7824 */ /* 0x000fe200078e02ce */
[C---:B------:R-:W-:Y:S01]  /*15750*/  ISETP.GE.AND P4, PT, R5.reuse, R0, PT ;  /* 0x000000000500720c */ /* 0x040fe20003f86270 */
[----:B------:R-:W-:Y:S01]  /*15760*/  LDSM.16.MT88.4 R40, [R206+0xe000] ;  /* 0x00e00000ce28783b */ /* 0x000fe20000004200 */
[----:B------:R-:W-:Y:S01]  /*15770*/  ISETP.GE.AND P1, PT, R5, R2, PT ;  /* 0x000000020500720c */ /* 0x000fe20003f26270 */
[----:B------:R-:W-:Y:S01]  /*15780*/  IMAD R203, R55, 0x2, R205 ;  /* 0x0000000237cb7824 */ /* 0x000fe200078e02cd */
[----:B------:R-:W-:Y:S01]  /*15790*/  IADD3 R5, R3, 0x9, RZ ;  /* 0x0000000903057810 */ /* 0x000fe20007ffe0ff */
[----:B------:R-:W-:Y:S01]  /*157a0*/  LDSM.16.MT88.4 R56, [R204+0xe000] ;  /* 0x00e00000cc38783b */ /* 0x000fe20000004200 */
[----:B------:R-:W-:-:S02]  /*157b0*/  FSEL R49, R49, -INF , !P4 ;  /* 0xff80000031317808 */ /* 0x000fc40006000000 */
[C---:B------:R-:W-:Y:S01]  /*157c0*/  ISETP.GE.AND P6, PT, R5.reuse, R0, PT ;  /* 0x000000000500720c */ /* 0x040fe20003fc6270 */
[----:B------:R-:W-:Y:S01]  /*157d0*/  LDSM.16.MT88.4 R124, [R206+0xc000] ;  /* 0x00c00000ce7c783b */ /* 0x000fe20000004200 */
[----:B------:R-:W-:Y:S02]  /*157e0*/  ISETP.GE.AND P4, PT, R5, R2, PT ;  /* 0x000000020500720c */ /* 0x000fe40003f86270 */
[----:B------:R-:W-:Y:S01]  /*157f0*/  IADD3 R5, R3, 0x11, RZ ;  /* 0x0000001103057810 */ /* 0x000fe20007ffe0ff */
[----:B------:R-:W-:Y:S01]  /*15800*/  LDSM.16.MT88.4 R116, [R205+0xc000] ;  /* 0x00c00000cd74783b */ /* 0x000fe20000004200 */
[C---:B------:R-:W-:Y:S02]  /*15810*/  ISETP.GE.AND P2, PT, R7.reuse, R0, PT ;  /* 0x000000000700720c */ /* 0x040fe40003f46270 */
[----:B------:R-:W-:Y:S01]  /*15820*/  ISETP.GE.AND P3, PT, R7, R2, PT ;  /* 0x000000020700720c */ /* 0x000fe20003f66270 */
[----:B------:R-:W-:Y:S01]  /*15830*/  LDSM.16.MT88.4 R108, [R204+0xc000] ;  /* 0x00c00000cc6c783b */ /* 0x000fe20000004200 */
[----:B------:R-:W-:-:S02]  /*15840*/  IADD3 R7, R3, 0x10, RZ ;  /* 0x0000001003077810 */ /* 0x000fc40007ffe0ff */
[----:B------:R-:W-:Y:S01]  /*15850*/  FSEL R51, R51, -INF , !P6 ;  /* 0xff80000033337808 */ /* 0x000fe20007000000 */
[----:B------:R-:W-:Y:S01]  /*15860*/  LDSM.16.MT88.4 R100, [R203+0xc000] ;  /* 0x00c00000cb64783b */ /* 0x000fe20000004200 */
[----:B------:R-:W-:Y:S02]  /*15870*/  ISETP.GE.AND P6, PT, R5, R2, PT ;  /* 0x000000020500720c */ /* 0x000fe40003fc6270 */
[----:B------:R-:W-:Y:S01]  /*15880*/  FSEL R25, R25, -INF , !P1 ;  /* 0xff80000019197808 */ /* 0x000fe20004800000 */
[----:B------:R-:W-:Y:S01]  /*15890*/  LDSM.16.MT88.4 R64, [R203+0xe000] ;  /* 0x00e00000cb40783b */ /* 0x000fe20000004200 */
[----:B------:R-:W-:Y:S02]  /*158a0*/  ISETP.GE.AND P1, PT, R7, R0, PT ;  /* 0x000000000700720c */ /* 0x000fe40003f26270 */
[----:B------:R-:W-:Y:S01]  /*158b0*/  IADD3 R9, R3, 0x18, RZ ;  /* 0x0000001803097810 */ /* 0x000fe20007ffe0ff */
[----:B------:R-:W-:Y:S01]  /*158c0*/  LDSM.16.MT88.4 R72, [R206+0x10000] ;  /* 0x01000000ce48783b */ /* 0x000fe20000004200 */
[----:B------:R-:W-:-:S02]  /*158d0*/  FSEL R50, R50, -INF , !P2 ;  /* 0xff80000032327808 */ /* 0x000fc40005000000 */
[----:B------:R-:W-:Y:S01]  /*158e0*/  FSEL R26, R26, -INF , !P3 ;  /* 0xff8000001a1a7808 */ /* 0x000fe20005800000 */
[----:B------:R-:W-:Y:S01]  /*158f0*/  LDSM.16.MT88.4 R80, [R205+0x10000] ;  /* 0x01000000cd50783b */ /* 0x000fe20000004200 */
[----:B------:R-:W-:Y:S02]  /*15900*/  FSEL R10, R21, -INF , !P6 ;  /* 0xff800000150a7808 */ /* 0x000fe40007000000 */
[----:B------:R-:W-:Y:S01]  /*15910*/  ISETP.GE.AND P2, PT, R7, R2, PT ;  /* 0x000000020700720c */ /* 0x000fe20003f46270 */
[----:B------:R-:W-:Y:S01]  /*15920*/  LDSM.16.MT88.4 R88, [R204+0x10000] ;  /* 0x01000000cc58783b */ /* 0x000fe20000004200 */
[-C--:B------:R-:W-:Y:S02]  /*15930*/  ISETP.GE.AND P3, PT, R5, R0.reuse, PT ;  /* 0x000000000500720c */ /* 0x080fe40003f66270 */
[C---:B------:R-:W-:Y:S01]  /*15940*/  ISETP.GE.AND P6, PT, R3.reuse, R0, PT ;  /* 0x000000000300720c */ /* 0x040fe20003fc6270 */
[----:B------:R-:W-:Y:S01]  /*15950*/  LDSM.16.MT88.4 R136, [R205+0xc800] ;  /* 0x00c80000cd88783b */ /* 0x000fe20000004200 */
[----:B------:R-:W-:-:S02]  /*15960*/  IADD3 R5, R3, 0x19, RZ ;  /* 0x0000001903057810 */ /* 0x000fc40007ffe0ff */
[----:B------:R-:W-:Y:S01]  /*15970*/  FSEL R27, R27, -INF , !P4 ;  /* 0xff8000001b1b7808 */ /* 0x000fe20006000000 */
[----:B------:R-:W-:Y:S01]  /*15980*/  LDSM.16.MT88.4 R28, [R203+0xc800] ;  /* 0x00c80000cb1c783b */ /* 0x000fe20000004200 */
[----:B------:R-:W-:Y:S02]  /*15990*/  FSEL R7, R32, -INF , !P1 ;  /* 0xff80000020077808 */ /* 0x000fe40004800000 */
[C---:B------:R-:W-:Y:S02]  /*159a0*/  ISETP.GE.AND P4, PT, R9.reuse, R0, PT ;  /* 0x000000000900720c */ /* 0x040fe40003f86270 */
[----:B------:R-:W-:Y:S02]  /*159b0*/  ISETP.GE.AND P1, PT, R9, R2, PT ;  /* 0x000000020900720c */ /* 0x000fe40003f26270 */
[----:B------:R-:W-:Y:S02]  /*159c0*/  IADD3 R15, R3, 0x20, RZ ;  /* 0x00000020030f7810 */ /* 0x000fe40007ffe0ff */
[----:B------:R-:W-:-:S02]  /*159d0*/  FSEL R11, R20, -INF , !P2 ;  /* 0xff800000140b7808 */ /* 0x000fc40005000000 */
[----:B------:R-:W-:Y:S02]  /*159e0*/  FSEL R6, R33, -INF , !P3 ;  /* 0xff80000021067808 */ /* 0x000fe40005800000 */
[----:B------:R-:W-:Y:S02]  /*159f0*/  FSEL R48, R48, -INF , !P6 ;  /* 0xff80000030307808 */ /* 0x000fe40007000000 */
[C---:B------:R-:W-:Y:S02]  /*15a00*/  ISETP.GE.AND P2, PT, R5.reuse, R0, PT ;  /* 0x000000000500720c */ /* 0x040fe40003f46270 */
[----:B------:R-:W-:Y:S02]  /*15a10*/  ISETP.GE.AND P3, PT, R5, R2, PT ;  /* 0x000000020500720c */ /* 0x000fe40003f66270 */
[----:B------:R-:W-:Y:S02]  /*15a20*/  FSEL R5, R35, -INF , !P4 ;  /* 0xff80000023057808 */ /* 0x000fe40006000000 */
[----:B------:R-:W-:-:S02]  /*15a30*/  FSEL R9, R22, -INF , !P1 ;  /* 0xff80000016097808 */ /* 0x000fc40004800000 */
[C---:B------:R-:W-:Y:S02]  /*15a40*/  ISETP.GE.AND P4, PT, R15.reuse, R0, PT ;  /* 0x000000000f00720c */ /* 0x040fe40003f86270 */
[----:B------:R-:W-:Y:S02]  /*15a50*/  ISETP.GE.AND P1, PT, R15, R2, PT ;  /* 0x000000020f00720c */ /* 0x000fe40003f26270 */
[----:B------:R-:W-:Y:S02]  /*15a60*/  FMNMX.FTZ R15, R48, R49, !PT ;  /* 0x00000031300f7209 */ /* 0x000fe40007810000 */
[----:B------:R-:W-:Y:S02]  /*15a70*/  IADD3 R13, R3, 0x21, RZ ;  /* 0x00000021030d7810 */ /* 0x000fe40007ffe0ff */
[----:B------:R-:W-:Y:S02]  /*15a80*/  FMNMX.FTZ R14, R50, R15, !PT ;  /* 0x0000000f320e7209 */ /* 0x000fe40007810000 */
[----:B------:R-:W-:-:S02]  /*15a90*/  FSEL R4, R34, -INF , !P2 ;  /* 0xff80000022047808 */ /* 0x000fc40005000000 */
[C---:B------:R-:W-:Y:S01]  /*15aa0*/  ISETP.GE.AND P6, PT, R13.reuse, R0, PT ;  /* 0x000000000d00720c */ /* 0x040fe20003fc6270 */
[----:B------:R-:W-:Y:S01]  /*15ab0*/  LDSM.16.MT88.4 R32, [R204+0xc800] ;  /* 0x00c80000cc20783b */ /* 0x000fe20000004200 */
        /* <DEDUP_REMOVED lines=10> */
[----:B------:R-:W-:-:S02]  /*15b60*/  FSEL R24, R24, -INF , !P3 ;  /* 0xff80000018187808 */ /* 0x000fc40005800000 */
[----:B------:R-:W-:Y:S02]  /*15b70*/  FMNMX.FTZ R12, R6, R13, !PT ;  /* 0x0000000d060c7209 */ /* 0x000fe40007810000 */
[----:B------:R-:W-:Y:S02]  /*15b80*/  FMNMX.FTZ R13, R24, R25, !PT ;  /* 0x00000019180d7209 */ /* 0x000fe40007810000 */
[----:B-1----:R-:W-:Y:S02]  /*15b90*/  FMNMX.FTZ R19, R5, R12, !PT ;  /* 0x0000000c05137209 */ /* 0x002fe40007810000 */
[----:B------:R-:W-:Y:S02]  /*15ba0*/  FMNMX.FTZ R12, R26, R13, !PT ;  /* 0x0000000d1a0c7209 */ /* 0x000fe40007810000 */
[----:B------:R-:W-:Y:S02]  /*15bb0*/  FMNMX.FTZ R19, R4, R19, !PT ;  /* 0x0000001304137209 */ /* 0x000fe40007810000 */
[----:B------:R-:W-:-:S02]  /*15bc0*/  FMNMX.FTZ R12, R27, R12, !PT ;  /* 0x0000000c1b0c7209 */ /* 0x000fc40007810000 */
[----:B------:R-:W-:Y:S02]  /*15bd0*/  IADD3 R15, R3, 0x29, RZ ;  /* 0x00000029030f7810 */ /* 0x000fe40007ffe0ff */
[----:B------:R-:W-:Y:S02]  /*15be0*/  FSEL R161, R161, -INF , !P6 ;  /* 0xff800000a1a17808 */ /* 0x000fe40007000000 */
[----:B------:R-:W-:Y:S02]  /*15bf0*/  FMNMX.FTZ R14, R158, R19, !PT ;  /* 0x000000139e0e7209 */ /* 0x000fe40007810000 */
[----:B------:R-:W-:Y:S02]  /*15c00*/  FMNMX.FTZ R19, R11, R12, !PT ;  /* 0x0000000c0b137209 */ /* 0x000fe40007810000 */
[----:B------:R-:W-:Y:S02]  /*15c10*/  ISETP.GE.AND P6, PT, R15, R0, PT ;  /* 0x000000000f00720c */ /* 0x000fe40003fc6270 */
[----:B------:R-:W-:-:S02]  /*15c20*/  IADD3 R17, R3, 0x30, RZ ;  /* 0x0000003003117810 */ /* 0x000fc40007ffe0ff */
[----:B------:R-:W-:Y:S02]  /*15c30*/  FSEL R159, R159, -INF , !P4 ;  /* 0xff8000009f9f7808 */ /* 0x000fe40006000000 */
[----:B------:R-:W-:Y:S02]  /*15c40*/  FMNMX.FTZ R14, R161, R14, !PT ;  /* 0x0000000ea10e7209 */ /* 0x000fe40007810000 */
[----:B------:R-:W-:Y:S02]  /*15c50*/  FMNMX.FTZ R12, R10, R19, !PT ;  /* 0x000000130a0c7209 */ /* 0x000fe40007810000 */
[----:B------:R-:W-:Y:S02]  /*15c60*/  FSEL R166, R166, -INF , !P2 ;  /* 0xff800000a6a67808 */ /* 0x000fe40005000000 */
[----:B------:R-:W-:Y:S02]  /*15c70*/  ISETP.GE.AND P2, PT, R17, R0, PT ;  /* 0x000000001100720c */ /* 0x000fe40003f46270 */
[----:B------:R-:W-:-:S02]  /*15c80*/  FSEL R160, R160, -INF , !P6 ;  /* 0xff800000a0a07808 */ /* 0x000fc40007000000 */
[----:B------:R-:W-:Y:S02]  /*15c90*/  FMNMX.FTZ R19, R159, R14, !PT ;  /* 0x0000000e9f137209 */ /* 0x000fe40007810000 */
[----:B------:R-:W-:Y:S02]  /*15ca0*/  FMNMX.FTZ R21, R9, R12, !PT ;  /* 0x0000000c09157209 */ /* 0x000fe40007810000 */
[----:B------:R-:W-:Y:S02]  /*15cb0*/  FSEL R174, R174, -INF , !P2 ;  /* 0xff800000aeae7808 */ /* 0x000fe40005000000 */
[----:B------:R-:W-:Y:S02]  /*15cc0*/  FMNMX.FTZ R19, R160, R19, !PT ;  /* 0x00000013a0137209 */ /* 0x000fe40007810000 */
[----:B------:R-:W-:Y:S02]  /*15cd0*/  FMNMX.FTZ R14, R8, R21, !PT ;  /* 0x00000015080e7209 */ /* 0x000fe40007810000 */
[----:B------:R-:W-:Y:S01]  /*15ce0*/  FMNMX.FTZ R12, R174, R19, !PT ;  /* 0x00000013ae0c7209 */ /* 0x000fe20007810000 */
[----:B------:R-:W-:Y:S01]  /*15cf0*/  LDSM.16.MT88.4 R20, [R206+0xc800] ;  /* 0x00c80000ce14783b */ /* 0x000fe20000004200 */
[----:B------:R-:W-:-:S02]  /*15d00*/  FMNMX.FTZ R19, R165, R14, !PT ;  /* 0x0000000ea5137209 */ /* 0x000fc40007810000 */
[----:B------:R-:W-:Y:S02]  /*15d10*/  ISETP.GE.AND P3, PT, R15, R2, PT ;  /* 0x000000020f00720c */ /* 0x000fe40003f66270 */
[C---:B------:R-:W-:Y:S02]  /*15d20*/  IADD3 R15, R3.reuse, 0x31, RZ ;  /* 0x00000031030f7810 */ /* 0x040fe40007ffe0ff */
[----:B------:R-:W-:Y:S02]  /*15d30*/  IADD3 R13, R3, 0x38, RZ ;  /* 0x00000038030d7810 */ /* 0x000fe40007ffe0ff */
[----:B------:R-:W-:Y:S02]  /*15d40*/  FSEL R167, R167, -INF , !P1 ;  /* 0xff800000a7a77808 */ /* 0x000fe40004800000 */
[----:B------:R-:W-:Y:S02]  /*15d50*/  FMNMX.FTZ R14, R166, R19, !PT ;  /* 0x00000013a60e7209 */ /* 0x000fe40007810000 */
[----:B------:R-:W-:-:S02]  /*15d60*/  ISETP.GE.AND P4, PT, R15, R0, PT ;  /* 0x000000000f00720c */ /* 0x000fc40003f86270 */
[----:B------:R-:W-:Y:S02]  /*15d70*/  ISETP.GE.AND P2, PT, R13, R0, PT ;  /* 0x000000000d00720c */ /* 0x000fe40003f46270 */
[----:B------:R-:W-:Y:S02]  /*15d80*/  ISETP.GE.AND P1, PT, R17, R2, PT ;  /* 0x000000021100720c */ /* 0x000fe40003f26270 */
[----:B------:R-:W-:Y:S02]  /*15d90*/  FSEL R170, R170, -INF , !P3 ;  /* 0xff800000aaaa7808 */ /* 0x000fe40005800000 */
[----:B------:R-:W-:Y:S02]  /*15da0*/  FMNMX.FTZ R17, R167, R14, !PT ;  /* 0x0000000ea7117209 */ /* 0x000fe40007810000 */
[----:B------:R-:W-:Y:S02]  /*15db0*/  IADD3 R3, R3, 0x39, RZ ;  /* 0x0000003903037810 */ /* 0x000fe40007ffe0ff */
[----:B------:R-:W-:-:S02]  /*15dc0*/  FSEL R173, R173, -INF , !P4 ;  /* 0xff800000adad7808 */ /* 0x000fc40006000000 */
[----:B------:R-:W-:Y:S02]  /*15dd0*/  FSEL R171, R171, -INF , !P2 ;  /* 0xff800000abab7808 */ /* 0x000fe40005000000 */
[----:B------:R-:W-:Y:S02]  /*15de0*/  ISETP.GE.AND P2, PT, R15, R2, PT ;  /* 0x000000020f00720c */ /* 0x000fe40003f46270 */
[----:B------:R-:W-:Y:S02]  /*15df0*/  FSEL R142, R142, -INF , !P1 ;  /* 0xff8000008e8e7808 */ /* 0x000fe40004800000 */
[----:B------:R-:W-:Y:S02]  /*15e00*/  FMNMX.FTZ R17, R170, R17, !PT ;  /* 0x00000011aa117209 */ /* 0x000fe40007810000 */
[----:B------:R-:W-:Y:S02]  /*15e10*/  ISETP.GE.AND P4, PT, R3, R0, PT ;  /* 0x000000000300720c */ /* 0x000fe40003f86270 */
[----:B------:R-:W-:-:S02]  /*15e20*/  FMNMX.FTZ R12, R173, R12, !PT ;  /* 0x0000000cad0c7209 */ /* 0x000fc40007810000 */
[----:B------:R-:W-:Y:S02]  /*15e30*/  ISETP.GE.AND P1, PT, R13, R2, PT ;  /* 0x000000020d00720c */ /* 0x000fe40003f26270 */
[----:B------:R-:W-:Y:S02]  /*15e40*/  FSEL R141, R141, -INF , !P2 ;  /* 0xff8000008d8d7808 */ /* 0x000fe40005000000 */
[----:B------:R-:W-:Y:S02]  /*15e50*/  FMNMX.FTZ R14, R142, R17, !PT ;  /* 0x000000118e0e7209 */ /* 0x000fe40007810000 */
[----:B------:R-:W-:Y:S01]  /*15e60*/  FSEL R143, R143, -INF , !P4 ;  /* 0xff8000008f8f7808 */ /* 0x000fe20006000000 */
[----:B------:R-:W-:Y:S01]  /*15e70*/  LDSM.16.MT88.4 R16, [R204+0xe800] ;  /* 0x00e80000cc10783b */ /* 0x000fe20000004200 */
[----:B------:R-:W-:Y:S02]  /*15e80*/  FMNMX.FTZ R12, R171, R12, !PT ;  /* 0x0000000cab0c7209 */ /* 0x000fe40007810000 */
        /* <DEDUP_REMOVED lines=8> */
[----:B------:R-:W3:Y:S01]  /*15f10*/  SHFL.BFLY PT, R3, R14, 0x2, 0x1f ;  /* 0x0c401f000e037f89 */ /* 0x000ee200000e0000 */
[----:B-1----:R-:W-:-:S05]  /*15f20*/  FMNMX.FTZ R15, R12, R15, !PT ;  /* 0x0000000f0c0f7209 */ /* 0x002fca0007810000 */
[----:B------:R-:W1:Y:S01]  /*15f30*/  SHFL.BFLY PT, R132, R15, 0x1, 0x1f ;  /* 0x0c201f000f847f89 */ /* 0x000e6200000e0000 */
[----:B---3--:R-:W-:-:S05]  /*15f40*/  FMNMX.FTZ R12, R14, R3, !PT ;  /* 0x000000030e0c7209 */ /* 0x008fca0007810000 */
[----:B------:R-:W3:Y:S01]  /*15f50*/  SHFL.BFLY PT, R3, R12, 0x1, 0x1f ;  /* 0x0c201f000c037f89 */ /* 0x000ee200000e0000 */
[----:B-1----:R-:W-:-:S04]  /*15f60*/  FMNMX.FTZ R132, R15, R132, !PT ;  /* 0x000000840f847209 */ /* 0x002fc80007810000 */
[----:B------:R-:W-:Y:S02]  /*15f70*/  FSETP.NEU.FTZ.AND P1, PT, R132, -INF , PT ;  /* 0xff8000008400780b */ /* 0x000fe40003f3d000 */
[----:B---3--:R-:W-:Y:S02]  /*15f80*/  FMNMX.FTZ R3, R12, R3, !PT ;  /* 0x000000030c037209 */ /* 0x008fe40007810000 */
[----:B------:R-:W-:Y:S01]  /*15f90*/  LDSM.16.MT88.4 R12, [R203+0xe800] ;  /* 0x00e80000cb0c783b */ /* 0x000fe20000004200 */
[C---:B--2---:R-:W-:Y:S02]  /*15fa0*/  FMUL.FTZ R172, R163.reuse, R132 ;  /* 0x00000084a3ac7220 */ /* 0x044fe40000410000 */
        /* <DEDUP_REMOVED lines=9> */
[-CC-:B------:R-:W-:Y:S01]  /*16040*/  FFMA.FTZ R155, R24, R163.reuse, -R162.reuse ;  /* 0x000000a3189b7223 */ /* 0x180fe200000108a2 */
[----:B------:R-:W1:Y:S01]  /*16050*/  LDSM.16.MT88.4 R48, [R205+0xe000] ;  /* 0x00e00000cd30783b */ /* 0x000e620000004200 */
[----:B------:R-:W-:-:S02]  /*16060*/  FFMA.FTZ R156, R25, R163, -R162 ;  /* 0x000000a3199c7223 */ /* 0x000fc400000108a2 */
[-CC-:B------:R-:W-:Y:S02]  /*16070*/  FFMA.FTZ R157, R26, R163.reuse, -R162.reuse ;  /* 0x000000a31a9d7223 */ /* 0x180fe400000108a2 */
        /* <DEDUP_REMOVED lines=8> */
[----:B------:R-:W3:Y:S01]  /*16100*/  LDSM.16.MT88.4 R4, [R203+0x10000] ;  /* 0x01000000cb04783b */ /* 0x000ee20000004200 */
[----:B------:R-:W-:-:S02]  /*16110*/  FFMA.FTZ R151, R11, R163, -R162 ;  /* 0x000000a30b977223 */ /* 0x000fc400000108a2 */
[-CC-:B------:R-:W-:Y:S02]  /*16120*/  FFMA.FTZ R144, R10, R163.reuse, -R162.reuse ;  /* 0x000000a30a907223 */ /* 0x180fe400000108a2 */
[-CC-:B------:R-:W-:Y:S02]  /*16130*/  FFMA.FTZ R149, R9, R163.reuse, -R162.reuse ;  /* 0x000000a309957223 */ /* 0x180fe400000108a2 */
[----:B------:R-:W4:Y:S01]  /*16140*/  MUFU.EX2 R147, R147 ;  /* 0x0000009300937308 */ /* 0x000f220000000800 */
[-C--:B------:R-:W-:Y:S01]  /*16150*/  FFMA.FTZ R134, R8, R163.reuse, -R162 ;  /* 0x000000a308867223 */ /* 0x080fe200000108a2 */
[----:B--2---:R-:W-:Y:S01]  /*16160*/  F2FP.BF16.PACK_AB R96, R153, R154 ;  /* 0x0000009a9960723e */ /* 0x004fe200000010ff */
[----:B------:R-:W2:Y:S01]  /*16170*/  LDSM.16.MT88.4 R8, [R206+0xe800] ;  /* 0x00e80000ce08783b */ /* 0x000ea20000004200 */
[-CC-:B------:R-:W-:Y:S02]  /*16180*/  FFMA.FTZ R158, R158, R163.reuse, -R172.reuse ;  /* 0x000000a39e9e7223 */ /* 0x180fe400000108ac */
[----:B------:R-:W-:-:S02]  /*16190*/  FFMA.FTZ R161, R161, R163, -R172 ;  /* 0x000000a3a1a17223 */ /* 0x000fc400000108ac */
[----:B------:R-:W-:Y:S01]  /*161a0*/  MUFU.EX2 R155, R155 ;  /* 0x0000009b009b7308 */ /* 0x000fe20000000800 */
[-CC-:B------:R-:W-:Y:S02]  /*161b0*/  FFMA.FTZ R159, R159, R163.reuse, -R172.reuse ;  /* 0x000000a39f9f7223 */ /* 0x180fe400000108ac */
[-C--:B------:R-:W-:Y:S02]  /*161c0*/  FFMA.FTZ R160, R160, R163.reuse, -R172 ;  /* 0x000000a3a0a07223 */ /* 0x080fe400000108ac */
[-CC-:B------:R-:W-:Y:S02]  /*161d0*/  FFMA.FTZ R165, R165, R163.reuse, -R162.reuse ;  /* 0x000000a3a5a57223 */ /* 0x180fe400000108a2 */
[-CC-:B------:R-:W-:Y:S01]  /*161e0*/  FFMA.FTZ R166, R166, R163.reuse, -R162.reuse ;  /* 0x000000a3a6a67223 */ /* 0x180fe200000108a2 */
[----:B------:R-:W5:Y:S01]  /*161f0*/  MUFU.EX2 R156, R156 ;  /* 0x0000009c009c7308 */ /* 0x000f620000000800 */
[----:B----4-:R-:W-:Y:S01]  /*16200*/  F2FP.BF16.PACK_AB R98, R147, R152 ;  /* 0x000000989362723e */ /* 0x010fe200000010ff */
[----:B------:R-:W-:-:S02]  /*16210*/  FFMA.FTZ R167, R167, R163, -R162 ;  /* 0x000000a3a7a77223 */ /* 0x000fc400000108a2 */
[-C--:B------:R-:W-:Y:S02]  /*16220*/  FFMA.FTZ R170, R170, R163.reuse, -R162 ;  /* 0x000000a3aaaa7223 */ /* 0x080fe400000108a2 */
[-CC-:B------:R-:W-:Y:S02]  /*16230*/  FFMA.FTZ R174, R174, R163.reuse, -R172.reuse ;  /* 0x000000a3aeae7223 */ /* 0x180fe400000108ac */
[----:B------:R-:W-:Y:S01]  /*16240*/  MUFU.EX2 R157, R157 ;  /* 0x0000009d009d7308 */ /* 0x000fe20000000800 */
[-CC-:B------:R-:W-:Y:S02]  /*16250*/  FFMA.FTZ R173, R173, R163.reuse, -R172.reuse ;  /* 0x000000a3adad7223 */ /* 0x180fe400000108ac */
[-C--:B------:R-:W-:Y:S02]  /*16260*/  FFMA.FTZ R171, R171, R163.reuse, -R172 ;  /* 0x000000a3abab7223 */ /* 0x080fe400000108ac */
[-CC-:B------:R-:W-:Y:S02]  /*16270*/  FFMA.FTZ R175, R142, R163.reuse, -R162.reuse ;  /* 0x000000a38eaf7223 */ /* 0x180fe400000108a2 */
[--C-:B------:R-:W-:Y:S01]  /*16280*/  FFMA.FTZ R176, R141, R163, -R162.reuse ;  /* 0x000000a38db07223 */ /* 0x100fe200000108a2 */
[----:B------:R-:W4:Y:S01]  /*16290*/  MUFU.EX2 R148, R148 ;  /* 0x0000009400947308 */ /* 0x000f220000000800 */
[----:B-----5:R-:W-:Y:S01]  /*162a0*/  F2FP.BF16.PACK_AB R97, R156, R155 ;  /* 0x0000009b9c61723e */ /* 0x020fe200000010ff */
[----:B------:R-:W-:-:S02]  /*162b0*/  FFMA.FTZ R177, R140, R163, -R162 ;  /* 0x000000a38cb17223 */ /* 0x000fc400000108a2 */
[-C--:B------:R-:W-:Y:S02]  /*162c0*/  FFMA.FTZ R172, R143, R163.reuse, -R172 ;  /* 0x000000a38fac7223 */ /* 0x080fe400000108ac */
[----:B------:R-:W-:Y:S01]  /*162d0*/  FFMA.FTZ R162, R164, R163, -R162 ;  /* 0x000000a3a4a27223 */ /* 0x000fe200000108a2 */
[----:B------:R-:W-:Y:S01]  /*162e0*/  LDSM.16.MT88.4 R140, [R205+0xd800] ;  /* 0x00d80000cd8c783b */ /* 0x000fe20000004200 */
[----:B------:R-:W-:Y:S01]  /*162f0*/  MUFU.EX2 R150, R150 ;  /* 0x0000009600967308 */ /* 0x000fe20000000800 */
[----:B------:R-:W-:Y:S02]  /*16300*/  FADD.FTZ R153, R154, R153 ;  /* 0x000000999a997221 */ /* 0x000fe40000010000 */
[----:B------:R-:W-:Y:S02]  /*16310*/  FADD.FTZ R156, R155, R156 ;  /* 0x0000009c9b9c7221 */ /* 0x000fe40000010000 */
[----:B------:R-:W-:Y:S01]  /*16320*/  FADD.FTZ R152, R152, R153 ;  /* 0x0000009998987221 */ /* 0x000fe20000010000 */
[----:B----4-:R-:W-:-:S02]  /*16330*/  F2FP.BF16.PACK_AB R99, R148, R157 ;  /* 0x0000009d9463723e */ /* 0x010fc400000010ff */
[----:B------:R-:W4:Y:S01]  /*16340*/  MUFU.EX2 R145, R145 ;  /* 0x0000009100917308 */ /* 0x000f220000000800 */
[----:B------:R-:W-:Y:S02]  /*16350*/  FADD.FTZ R157, R157, R156 ;  /* 0x0000009c9d9d7221 */ /* 0x000fe40000010000 */
[----:B------:R-:W-:Y:S02]  /*16360*/  FADD.FTZ R147, R147, R152 ;  /* 0x0000009893937221 */ /* 0x000fe40000010000 */
        /* <DEDUP_REMOVED lines=17> */
[C---:B-1----:R-:W-:Y:S02]  /*16480*/  HMMA.16816.F32.BF16 R44, R96.reuse, R48, RZ ;  /* 0x00000030602c723c */ /* 0x042fe400000418ff */
        /* <DEDUP_REMOVED lines=27> */
[C---:B---3--:R-:W-:Y:S07]  /*16640*/  HMMA.16816.F32.BF16 R92, R96.reuse, R4, RZ ;  /* 0x00000004605c723c */ /* 0x048fee00000418ff */
        /* <DEDUP_REMOVED lines=12> */
[----:B--2---:R-:W-:Y:S01]  /*16710*/  HMMA.16816.F32.BF16 R36, R4, R8, R36 ;  /* 0x000000080424723c */ /* 0x004fe20000041824 */
[----:B------:R-:W-:-:S07]  /*16720*/  FADD.FTZ R134, R134, R149 ;  /* 0x0000009586867221 */ /* 0x000fce0000010000 */
[C---:B------:R-:W-:Y:S01]  /*16730*/  HMMA.16816.F32.BF16 R40, R4.reuse, R10, R40 ;  /* 0x0000000a0428723c */ /* 0x040fe20000041828 */
[----:B------:R-:W2:Y:S07]  /*16740*/  LDSM.16.MT88.4 R8, [R205+0x10800] ;  /* 0x01080000cd08783b */ /* 0x000eae0000004200 */
[C---:B------:R-:W-:Y:S08]  /*16750*/  HMMA.16816.F32.BF16 R52, R4.reuse, R16, R52 ;  /* 0x000000100434723c */ /* 0x040ff00000041834 */
        /* <DEDUP_REMOVED lines=29> */
[C---:B-----5:R-:W-:Y:S08]  /*16930*/  HMMA.16816.F32.BF16 R92, R4.reuse, R12, R92 ;  /* 0x0000000c045c723c */ /* 0x060ff0000004185c */
[----:B------:R-:W-:Y:S01]  /*16940*/  HMMA.16816.F32.BF16 R96, R4, R14, R96 ;  /* 0x0000000e0460723c */ /* 0x000fe20000041860 */
[----:B------:R-:W4:Y:S06]  /*16950*/  LDSM.16.MT88.4 R12, [R206+0xf000] ;  /* 0x00f00000ce0c783b */ /* 0x000f2c0000004200 */
[----:B------:R-:W-:Y:S01]  /*16960*/  F2FP.BF16.PACK_AB R4, R161, R158 ;  /* 0x0000009ea104723e */ /* 0x000fe200000010ff */
[----:B------:R-:W-:Y:S01]  /*16970*/  FADD.FTZ R158, R158, R135 ;  /* 0x000000879e9e7221 */ /* 0x000fe20000010000 */
[----:B-1----:R-:W-:-:S02]  /*16980*/  F2FP.BF16.PACK_AB R6, R160, R159 ;  /* 0x0000009fa006723e */ /* 0x002fc400000010ff */
        /* <DEDUP_REMOVED lines=11> */
[----:B------:R-:W1:Y:S07]  /*16a40*/  LDSM.16.MT88.4 R8, [R204+0xf000] ;  /* 0x00f00000cc08783b */ /* 0x000e6e0000004200 */
[C---:B---3--:R-:W-:Y:S08]  /*16a50*/  HMMA.16816.F32.BF16 R120, R4.reuse, R16, R120 ;  /* 0x000000100478723c */ /* 0x048ff00000041878 */
[C---:B------:R-:W-:Y:S01]  /*16a60*/  HMMA.16816.F32.BF16 R116, R4.reuse, R18, R116 ;  /* 0x000000120474723c */ /* 0x040fe20000041874 */
[----:B------:R-:W2:Y:S07]  /*16a70*/  LDSM.16.MT88.4 R16, [R203+0xf000] ;  /* 0x00f00000cb10783b */ /* 0x000eae0000004200 */
[C---:B----4-:R-:W-:Y:S08]  /*16a80*/  HMMA.16816.F32.BF16 R36, R4.reuse, R12, R36 ;  /* 0x0000000c0424723c */ /* 0x050ff00000041824 */
[C---:B------:R-:W-:Y:S01]  /*16a90*/  HMMA.16816.F32.BF16 R40, R4.reuse, R14, R40 ;  /* 0x0000000e0428723c */ /* 0x040fe20000041828 */
[----:B------:R-:W3:Y:S07]  /*16aa0*/  LDSM.16.MT88.4 R12, [R205+0x11000] ;  /* 0x01100000cd0c783b */ /* 0x000eee0000004200 */
[C---:B------:R-:W-:Y:S08]  /*16ab0*/  HMMA.16816.F32.BF16 R68, R4.reuse, R20, R68 ;  /* 0x000000140444723c */ /* 0x040ff00000041844 */
[C---:B-1----:R-:W-:Y:S08]  /*16ac0*/  HMMA.16816.F32.BF16 R52, R4.reuse, R8, R52 ;  /* 0x000000080434723c */ /* 0x042ff00000041834 */
[C---:B------:R-:W-:Y:S01]  /*16ad0*/  HMMA.16816.F32.BF16 R56, R4.reuse, R10, R56 ;  /* 0x0000000a0438723c */ /* 0x040fe20000041838 */
[----:B------:R-:W1:Y:S07]  /*16ae0*/  LDSM.16.MT88.4 R8, [R204+0x11000] ;  /* 0x01100000cc08783b */ /* 0x000e6e0000004200 */
[C---:B--2---:R-:W-:Y:S08]  /*16af0*/  HMMA.16816.F32.BF16 R60, R4.reuse, R16, R60 ;  /* 0x00000010043c723c */ /* 0x044ff0000004183c */
[C---:B------:R-:W-:Y:S01]  /*16b00*/  HMMA.16816.F32.BF16 R64, R4.reuse, R18, R64 ;  /* 0x000000120440723c */ /* 0x040fe20000041840 */
[----:B------:R-:W2:Y:S07]  /*16b10*/  LDSM.16.MT88.4 R16, [R203+0x11000] ;  /* 0x01100000cb10783b */ /* 0x000eae0000004200 */
[C---:B---3--:R-:W-:Y:S08]  /*16b20*/  HMMA.16816.F32.BF16 R76, R4.reuse, R12, R76 ;  /* 0x0000000c044c723c */ /* 0x048ff0000004184c */
[C---:B------:R-:W-:Y:S01]  /*16b30*/  HMMA.16816.F32.BF16 R80, R4.reuse, R14, R80 ;  /* 0x0000000e0450723c */ /* 0x040fe20000041850 */
[----:B------:R-:W3:Y:S07]  /*16b40*/  LDSM.16.MT88.4 R12, [R206+0xd800] ;  /* 0x00d80000ce0c783b */ /* 0x000eee0000004200 */
[C---:B------:R-:W-:Y:S01]  /*16b50*/  HMMA.16816.F32.BF16 R72, R4.reuse, R22, R72 ;  /* 0x000000160448723c */ /* 0x040fe20000041848 */
[----:B------:R-:W-:Y:S07]  /*16b60*/  LDSM.16.MT88.4 R20, [R203+0xf800] ;  /* 0x00f80000cb14783b */ /* 0x000fee0000004200 */
        /* <DEDUP_REMOVED lines=24> */
[----:B---3--:R-:W-:Y:S01]  /*16cf0*/  HMMA.16816.F32.BF16 R128, R4, R12, R128 ;  /* 0x0000000c0480723c */ /* 0x008fe20000041880 */
[----:B------:R-:W-:-:S02]  /*16d00*/  FADD.FTZ R177, R177, R176 ;  /* 0x000000b0b1b17221 */ /* 0x000fc40000010000 */
[----:B------:R-:W-:Y:S02]  /*16d10*/  FADD.FTZ R227, R172, R171 ;  /* 0x000000abace37221 */ /* 0x000fe40000010000 */
[----:B------:R-:W-:-:S03]  /*16d20*/  FADD.FTZ R225, R162, R177 ;  /* 0x000000b1a2e17221 */ /* 0x000fc60000010000 */
        /* <DEDUP_REMOVED lines=22> */
[C---:B-1----:R-:W-:Y:S08]  /*16e90*/  HMMA.16816.F32.BF16 R84, R4.reuse, R8, R84 ;  /* 0x000000080454723c */ /* 0x042ff00000041854 */
[C---:B------:R-:W-:Y:S08]  /*16ea0*/  HMMA.16816.F32.BF16 R88, R4.reuse, R10, R88 ;  /* 0x0000000a0458723c */ /* 0x040ff00000041858 */
[C---:B--2---:R-:W-:Y:S08]  /*16eb0*/  HMMA.16816.F32.BF16 R92, R4.reuse, R16, R92 ;  /* 0x00000010045c723c */ /* 0x044ff0000004185c */
        /* <DEDUP_REMOVED lines=74> */
.L_x_1337:
[----:B------:R-:W-:Y:S02]  /*17360*/  ULDC.64 UR4, c[0x0][0x118] ;  /* 0x0000460000047ab9 */ /* 0x000fe40000000a00 */
[----:B------:R-:W2:Y:S02]  /*17370*/  LD.E R8, [R134.64+0x40] ;  /* 0x0000400486087980 */ /* 0x000ea4000c101900 */
[----:B--2---:R-:W-:-:S04]  /*17380*/  LEA R8, -R8, RZ, 0x6 ;  /* 0x000000ff08087211 */ /* 0x004fc800078e31ff */
[----:B------:R-:W-:Y:S02]  /*17390*/  SHF.R.S32.HI R4, RZ, 0x1f, R8 ;  /* 0x0000001fff047819 */ /* 0x000fe40000011408 */
.L_x_1338:
[----:B------:R-:W-:Y:S05]  /*173a0*/  BSYNC B0 ;  /* 0x0000000000007941 */ /* 0x000fea0003800000 */
.L_x_1336:
[C---:B------:R-:W-:Y:S01]  /*173b0*/  LOP3.LUT P5, RZ, R223.reuse, 0x1, RZ, 0xc0, !PT ;  /* 0x00000001dfff7812 */ /* 0x040fe200078ac0ff */
[----:B------:R-:W-:Y:S01]  /*173c0*/  ULDC.64 UR4, c[0x0][0x118] ;  /* 0x0000460000047ab9 */ /* 0x000fe20000000a00 */
        /* <DEDUP_REMOVED lines=34> */
[----:B------:R-:W-:-:S05]  /*175f0*/  @P2 IMAD.MOV.U32 R4, RZ, RZ, R236 ;  /* 0x000000ffff042224 */ /* 0x000fca00078e00ec */
        /* <DEDUP_REMOVED lines=60> */
[----:B------:R-:W-:Y:S04]  /*179c0*/  LDSM.16.M88.4 R144, [R200] ;  /* 0x00000000c890783b */ /* 0x000fe80000000200 */
[----:B-1----:R-:W1:Y:S04]  /*179d0*/  LDSM.16.M88.4 R20, [R199] ;  /* 0x00000000c714783b */ /* 0x002e680000000200 */
[----:B------:R-:W1:Y:S04]  /*179e0*/  LDSM.16.M88.4 R156, [R201+0x7000] ;  /* 0x00700000c99c783b */ /* 0x000e680000000200 */
[----:B------:R-:W1:Y:S04]  /*179f0*/  LDSM.16.M88.4 R164, [R201+0x7800] ;  /* 0x00780000c9a4783b */ /* 0x000e680000000200 */
[----:B----4-:R-:W3:Y:S04]  /*17a00*/  LDSM.16.M88.4 R8, [R195] ;  /* 0x00000000c308783b */ /* 0x010ee80000000200 */
[----:B------:R-:W4:Y:S01]  /*17a10*/  LD.E R224, [R134.64+0x18c] ;  /* 0x00018c0486e07980 */ /* 0x000f22000c101900 */
[----:B------:R-:W-:Y:S01]  /*17a20*/  ISETP.GE.AND P3, PT, R133, 0x3, PT ;  /* 0x000000038500780c */ /* 0x000fe20003f66270 */
[----:B------:R-:W-:Y:S02]  /*17a30*/  BSSY B1, `(.L_x_1339) ;  /* 0x00001d7000017945 */ /* 0x000fe40003800000 */
[----:B------:R-:W-:Y:S04]  /*17a40*/  LDSM.16.M88.4 R148, [R198] ;  /* 0x00000000c694783b */ /* 0x000fe80000000200 */
[----:B------:R-:W1:Y:S01]  /*17a50*/  LDSM.16.M88.4 R32, [R196+0x6000] ;  /* 0x00600000c420783b */ /* 0x000e620000000200 */
[C---:B-----5:R-:W-:Y:S03]  /*17a60*/  HMMA.16816.F32.BF16 R16, R172.reuse, R12, RZ ;  /* 0x0000000cac10723c */ /* 0x060fe600000418ff */
[----:B--2---:R-:W2:Y:S04]  /*17a70*/  LDSM.16.M88.4 R24, [R194] ;  /* 0x00000000c218783b */ /* 0x004ea80000000200 */
[----:B------:R-:W5:Y:S01]  /*17a80*/  LDSM.16.M88.4 R168, [R193] ;  /* 0x00000000c1a8783b */ /* 0x000f620000000200 */
[C---:B------:R-:W-:Y:S03]  /*17a90*/  HMMA.16816.F32.BF16 R12, R172.reuse, R14, RZ ;  /* 0x0000000eac0c723c */ /* 0x040fe600000418ff */
[----:B------:R-:W2:Y:S04]  /*17aa0*/  LDSM.16.M88.4 R4, [R196+0x6800] ;  /* 0x00680000c404783b */ /* 0x000ea80000000200 */
[----:B------:R-:W-:Y:S01]  /*17ab0*/  LDSM.16.M88.4 R136, [R196+0x7000] ;  /* 0x00700000c488783b */ /* 0x000fe20000000200 */
[C---:B---3--:R-:W-:Y:S03]  /*17ac0*/  HMMA.16816.F32.BF16 R28, R172.reuse, R140, RZ ;  /* 0x0000008cac1c723c */ /* 0x048fe600000418ff */
[----:B------:R-:W-:Y:S04]  /*17ad0*/  LDSM.16.M88.4 R176, [R196+0x7800] ;  /* 0x00780000c4b0783b */ /* 0x000fe80000000200 */
[----:B------:R-:W-:Y:S01]  /*17ae0*/  LDSM.16.M88.4 R232, [R192+0x2800] ;  /* 0x00280000c0e8783b */ /* 0x000fe20000000200 */
[----:B------:R-:W-:Y:S03]  /*17af0*/  HMMA.16816.F32.BF16 R140, R172, R142, RZ ;  /* 0x0000008eac8c723c */ /* 0x000fe600000418ff */
[----:B------:R-:W-:Y:S04]  /*17b00*/  LDSM.16.M88.4 R180, [R201+0xa800] ;  /* 0x00a80000c9b4783b */ /* 0x000fe80000000200 */
[----:B------:R-:W-:Y:S01]  /*17b10*/  LDSM.16.M88.4 R228, [R196+0x9800] ;  /* 0x00980000c4e4783b */ /* 0x000fe20000000200 */
[C---:B-1----:R-:W-:Y:S03]  /*17b20*/  HMMA.16816.F32.BF16 R16, R144.reuse, R20, R16 ;  /* 0x000000149010723c */ /* 0x042fe60000041810 */
[----:B------:R-:W0:Y:S05]  /*17b30*/  LDGDEPBAR ;  /* 0x00000000000079af */ /* 0x000e2a0000000000 */
[----:B------:R-:W-:Y:S01]  /*17b40*/  HMMA.16816.F32.BF16 R12, R144, R22, R12 ;  /* 0x00000016900c723c */ /* 0x000fe2000004180c */
[----:B------:R-:W-:Y:S07]  /*17b50*/  LDSM.16.M88.4 R20, [R192] ;  /* 0x00000000c014783b */ /* 0x000fee0000000200 */
[C---:B------:R-:W-:Y:S08]  /*17b60*/  HMMA.16816.F32.BF16 R160, R172.reuse, R156, RZ ;  /* 0x0000009caca0723c */ /* 0x040ff000000418ff */
[C---:B------:R-:W-:Y:S08]  /*17b70*/  HMMA.16816.F32.BF16 R156, R172.reuse, R158, RZ ;  /* 0x0000009eac9c723c */ /* 0x040ff000000418ff */
[C---:B------:R-:W-:Y:S08]  /*17b80*/  HMMA.16816.F32.BF16 R152, R172.reuse, R164, RZ ;  /* 0x000000a4ac98723c */ /* 0x040ff000000418ff */
[----:B------:R-:W-:Y:S01]  /*17b90*/  HMMA.16816.F32.BF16 R172, R172, R166, RZ ;  /* 0x000000a6acac723c */ /* 0x000fe200000418ff */
[----:B------:R-:W1:Y:S07]  /*17ba0*/  LDSM.16.M88.4 R164, [R197] ;  /* 0x00000000c5a4783b */ /* 0x000e6e0000000200 */
[C---:B------:R-:W-:Y:S08]  /*17bb0*/  HMMA.16816.F32.BF16 R28, R144.reuse, R8, R28 ;  /* 0x00000008901c723c */ /* 0x040ff0000004181c */
[----:B------:R-:W-:Y:S01]  /*17bc0*/  HMMA.16816.F32.BF16 R140, R144, R10, R140 ;  /* 0x0000000a908c723c */ /* 0x000fe2000004188c */
[----:B------:R-:W3:Y:S07]  /*17bd0*/  LDSM.16.M88.4 R8, [R192+0x800] ;  /* 0x00080000c008783b */ /* 0x000eee0000000200 */
[C---:B------:R-:W-:Y:S08]  /*17be0*/  HMMA.16816.F32.BF16 R16, R148.reuse, R32, R16 ;  /* 0x000000209410723c */ /* 0x040ff00000041810 */
[----:B------:R-:W-:Y:S01]  /*17bf0*/  HMMA.16816.F32.BF16 R12, R148, R34, R12 ;  /* 0x00000022940c723c */ /* 0x000fe2000004180c */
[----:B------:R-:W-:Y:S07]  /*17c00*/  LDSM.16.M88.4 R32, [R201+0x8000] ;  /* 0x00800000c920783b */ /* 0x000fee0000000200 */
[C---:B--2---:R-:W-:Y:S08]  /*17c10*/  HMMA.16816.F32.BF16 R160, R144.reuse, R24, R160 ;  /* 0x0000001890a0723c */ /* 0x044ff000000418a0 */
[C---:B------:R-:W-:Y:S01]  /*17c20*/  HMMA.16816.F32.BF16 R156, R144.reuse, R26, R156 ;  /* 0x0000001a909c723c */ /* 0x040fe2000004189c */
[----:B------:R-:W-:Y:S07]  /*17c30*/  LDSM.16.M88.4 R24, [R192+0x1000] ;  /* 0x00100000c018783b */ /* 0x000fee0000000200 */
[C---:B-----5:R-:W-:Y:S08]  /*17c40*/  HMMA.16816.F32.BF16 R152, R144.reuse, R168, R152 ;  /* 0x000000a89098723c */ /* 0x060ff00000041898 */
[----:B------:R-:W-:Y:S01]  /*17c50*/  HMMA.16816.F32.BF16 R172, R144, R170, R172 ;  /* 0x000000aa90ac723c */ /* 0x000fe200000418ac */
[----:B------:R-:W2:Y:S04]  /*17c60*/  LDSM.16.M88.4 R144, [R202+0x2000] ;  /* 0x00200000ca90783b */ /* 0x000ea80000000200 */
[----:B------:R-:W-:Y:S03]  /*17c70*/  LDSM.16.M88.4 R168, [R192+0x1800] ;  /* 0x00180000c0a8783b */ /* 0x000fe60000000200 */
[C---:B------:R-:W-:Y:S08]  /*17c80*/  HMMA.16816.F32.BF16 R28, R148.reuse, R4, R28 ;  /* 0x00000004941c723c */ /* 0x040ff0000004181c */
[----:B------:R-:W-:Y:S01]  /*17c90*/  HMMA.16816.F32.BF16 R140, R148, R6, R140 ;  /* 0x00000006948c723c */ /* 0x000fe2000004188c */
[----:B------:R-:W5:Y:S07]  /*17ca0*/  LDSM.16.M88.4 R4, [R201+0x8800] ;  /* 0x00880000c904783b */ /* 0x000f6e0000000200 */
[C---:B-1----:R-:W-:Y:S08]  /*17cb0*/  HMMA.16816.F32.BF16 R16, R164.reuse, R20, R16 ;  /* 0x00000014a410723c */ /* 0x042ff00000041810 */
[----:B------:R-:W-:Y:S01]  /*17cc0*/  HMMA.16816.F32.BF16 R12, R164, R22, R12 ;  /* 0x00000016a40c723c */ /* 0x000fe2000004180c */
[----:B------:R-:W-:Y:S07]  /*17cd0*/  LDSM.16.M88.4 R20, [R191] ;  /* 0x00000000bf14783b */ /* 0x000fee0000000200 */
[C---:B------:R-:W-:Y:S08]  /*17ce0*/  HMMA.16816.F32.BF16 R160, R148.reuse, R136, R160 ;  /* 0x0000008894a0723c */ /* 0x040ff000000418a0 */
[----:B------:R-:W-:Y:S01]  /*17cf0*/  HMMA.16816.F32.BF16 R156, R148, R138, R156 ;  /* 0x0000008a949c723c */ /* 0x000fe2000004189c */
[----:B------:R-:W-:Y:S07]  /*17d00*/  LDSM.16.M88.4 R136, [R201+0x9000] ;  /* 0x00900000c988783b */ /* 0x000fee0000000200 */
[C---:B---3--:R-:W-:Y:S08]  /*17d10*/  HMMA.16816.F32.BF16 R28, R164.reuse, R8, R28 ;  /* 0x00000008a41c723c */ /* 0x048ff0000004181c */
[----:B------:R-:W-:Y:S01]  /*17d20*/  HMMA.16816.F32.BF16 R140, R164, R10, R140 ;  /* 0x0000000aa48c723c */ /* 0x000fe2000004188c */
[----:B------:R-:W1:Y:S07]  /*17d30*/  LDSM.16.M88.4 R8, [R200+0x2000] ;  /* 0x00200000c808783b */ /* 0x000e6e0000000200 */
[C---:B------:R-:W-:Y:S08]  /*17d40*/  HMMA.16816.F32.BF16 R152, R148.reuse, R176, R152 ;  /* 0x000000b09498723c */ /* 0x040ff00000041898 */
[----:B------:R-:W-:Y:S01]  /*17d50*/  HMMA.16816.F32.BF16 R172, R148, R178, R172 ;  /* 0x000000b294ac723c */ /* 0x000fe200000418ac */
[----:B------:R-:W3:Y:S04]  /*17d60*/  LDSM.16.M88.4 R148, [R201+0x9800] ;  /* 0x00980000c994783b */ /* 0x000ee80000000200 */
[----:B------:R-:W-:Y:S03]  /*17d70*/  LDSM.16.M88.4 R176, [R198+0x2000] ;  /* 0x00200000c6b0783b */ /* 0x000fe60000000200 */
[C---:B--2---:R-:W-:Y:S08]  /*17d80*/  HMMA.16816.F32.BF16 R16, R144.reuse, R32, R16 ;  /* 0x000000209010723c */ /* 0x044ff00000041810 */
[----:B------:R-:W-:Y:S01]  /*17d90*/  HMMA.16816.F32.BF16 R12, R144, R34, R12 ;  /* 0x00000022900c723c */ /* 0x000fe2000004180c */
[----:B------:R-:W-:Y:S07]  /*17da0*/  LDSM.16.M88.4 R32, [R196+0x8000] ;  /* 0x00800000c420783b */ /* 0x000fee0000000200 */
[C---:B------:R-:W-:Y:S08]  /*17db0*/  HMMA.16816.F32.BF16 R160, R164.reuse, R24, R160 ;  /* 0x00000018a4a0723c */ /* 0x040ff000000418a0 */
[----:B------:R-:W-:Y:S01]  /*17dc0*/  HMMA.16816.F32.BF16 R156, R164, R26, R156 ;  /* 0x0000001aa49c723c */ /* 0x000fe2000004189c */
[----:B------:R-:W2:Y:S07]  /*17dd0*/  LDSM.16.M88.4 R24, [R190] ;  /* 0x00000000be18783b */ /* 0x000eae0000000200 */
[C---:B-----5:R-:W-:Y:S08]  /*17de0*/  HMMA.16816.F32.BF16 R28, R144.reuse, R4, R28 ;  /* 0x00000004901c723c */ /* 0x060ff0000004181c */
[----:B------:R-:W-:Y:S01]  /*17df0*/  HMMA.16816.F32.BF16 R140, R144, R6, R140 ;  /* 0x00000006908c723c */ /* 0x000fe2000004188c */
[----:B------:R-:W5:Y:S07]  /*17e00*/  LDSM.16.M88.4 R4, [R189] ;  /* 0x00000000bd04783b */ /* 0x000f6e0000000200 */
[C---:B------:R-:W-:Y:S08]  /*17e10*/  HMMA.16816.F32.BF16 R152, R164.reuse, R168, R152 ;  /* 0x000000a8a498723c */ /* 0x040ff00000041898 */
[----:B------:R-:W-:Y:S01]  /*17e20*/  HMMA.16816.F32.BF16 R172, R164, R170, R172 ;  /* 0x000000aaa4ac723c */ /* 0x000fe200000418ac */
[----:B------:R-:W-:Y:S04]  /*17e30*/  LDSM.16.M88.4 R168, [R197+0x2000] ;  /* 0x00200000c5a8783b */ /* 0x000fe80000000200 */
[----:B------:R-:W-:Y:S03]  /*17e40*/  LDSM.16.M88.4 R164, [R192+0x3000] ;  /* 0x00300000c0a4783b */ /* 0x000fe60000000200 */
[C---:B-1----:R-:W-:Y:S08]  /*17e50*/  HMMA.16816.F32.BF16 R16, R8.reuse, R20, R16 ;  /* 0x000000140810723c */ /* 0x042ff00000041810 */
[----:B------:R-:W-:Y:S01]  /*17e60*/  HMMA.16816.F32.BF16 R12, R8, R22, R12 ;  /* 0x00000016080c723c */ /* 0x000fe2000004180c */
[----:B------:R-:W-:Y:S07]  /*17e70*/  LDSM.16.M88.4 R20, [R192+0x2000] ;  /* 0x00200000c014783b */ /* 0x000fee0000000200 */
[C---:B------:R-:W-:Y:S08]  /*17e80*/  HMMA.16816.F32.BF16 R160, R144.reuse, R136, R160 ;  /* 0x0000008890a0723c */ /* 0x040ff000000418a0 */
[C---:B------:R-:W-:Y:S01]  /*17e90*/  HMMA.16816.F32.BF16 R156, R144.reuse, R138, R156 ;  /* 0x0000008a909c723c */ /* 0x040fe2000004189c */
[----:B------:R-:W1:Y:S07]  /*17ea0*/  LDSM.16.M88.4 R136, [R188] ;  /* 0x00000000bc88783b */ /* 0x000e6e0000000200 */
[C---:B---3--:R-:W-:Y:S08]  /*17eb0*/  HMMA.16816.F32.BF16 R152, R144.reuse, R148, R152 ;  /* 0x000000949098723c */ /* 0x048ff00000041898 */
[----:B------:R-:W-:Y:S01]  /*17ec0*/  HMMA.16816.F32.BF16 R172, R144, R150, R172 ;  /* 0x0000009690ac723c */ /* 0x000fe200000418ac */
[----:B------:R-:W-:Y:S04]  /*17ed0*/  LDSM.16.M88.4 R148, [R202+0x4000] ;  /* 0x00400000ca94783b */ /* 0x000fe80000000200 */
[----:B------:R-:W-:Y:S03]  /*17ee0*/  LDSM.16.M88.4 R144, [R187] ;  /* 0x00000000bb90783b */ /* 0x000fe60000000200 */
[C---:B--2---:R-:W-:Y:S08]  /*17ef0*/  HMMA.16816.F32.BF16 R28, R8.reuse, R24, R28 ;  /* 0x00000018081c723c */ /* 0x044ff0000004181c */
[----:B------:R-:W-:Y:S01]  /*17f00*/  HMMA.16816.F32.BF16 R140, R8, R26, R140 ;  /* 0x0000001a088c723c */ /* 0x000fe2000004188c */
[----:B------:R-:W2:Y:S07]  /*17f10*/  LDSM.16.M88.4 R24, [R196+0x8800] ;  /* 0x00880000c418783b */ /* 0x000eae0000000200 */
[C---:B------:R-:W-:Y:S08]  /*17f20*/  HMMA.16816.F32.BF16 R16, R176.reuse, R32, R16 ;  /* 0x00000020b010723c */ /* 0x040ff00000041810 */
[----:B------:R-:W-:Y:S01]  /*17f30*/  HMMA.16816.F32.BF16 R12, R176, R34, R12 ;  /* 0x00000022b00c723c */ /* 0x000fe2000004180c */
[----:B------:R-:W-:Y:S07]  /*17f40*/  LDSM.16.M88.4 R32, [R186] ;  /* 0x00000000ba20783b */ /* 0x000fee0000000200 */
[C---:B-----5:R-:W-:Y:S08]  /*17f50*/  HMMA.16816.F32.BF16 R160, R8.reuse, R4, R160 ;  /* 0x0000000408a0723c */ /* 0x060ff000000418a0 */
[C---:B------:R-:W-:Y:S01]  /*17f60*/  HMMA.16816.F32.BF16 R156, R8.reuse, R6, R156 ;  /* 0x00000006089c723c */ /* 0x040fe2000004189c */
[----:B------:R-:W3:Y:S07]  /*17f70*/  LDSM.16.M88.4 R4, [R201+0xa000] ;  /* 0x00a00000c904783b */ /* 0x000eee0000000200 */
[C---:B-1----:R-:W-:Y:S08]  /*17f80*/  HMMA.16816.F32.BF16 R152, R8.reuse, R136, R152 ;  /* 0x000000880898723c */ /* 0x042ff00000041898 */
[----:B------:R-:W-:Y:S01]  /*17f90*/  HMMA.16816.F32.BF16 R172, R8, R138, R172 ;  /* 0x0000008a08ac723c */ /* 0x000fe200000418ac */
[----:B------:R-:W1:Y:S04]  /*17fa0*/  LDSM.16.M88.4 R8, [R196+0x9000] ;  /* 0x00900000c408783b */ /* 0x000e680000000200 */
[----:B------:R-:W5:Y:S03]  /*17fb0*/  LDSM.16.M88.4 R136, [R200+0x4000] ;  /* 0x00400000c888783b */ /* 0x000f660000000200 */
[C---:B------:R-:W-:Y:S08]  /*17fc0*/  HMMA.16816.F32.BF16 R16, R168.reuse, R20, R16 ;  /* 0x00000014a810723c */ /* 0x040ff00000041810 */
[----:B------:R-:W-:Y:S01]  /*17fd0*/  HMMA.16816.F32.BF16 R12, R168, R22, R12 ;  /* 0x00000016a80c723c */ /* 0x000fe2000004180c */
[----:B------:R-:W-:Y:S07]  /*17fe0*/  LDSM.16.M88.4 R20, [R196+0xa000] ;  /* 0x00a00000c414783b */ /* 0x000fee0000000200 */
[C---:B--2---:R-:W-:Y:S08]  /*17ff0*/  HMMA.16816.F32.BF16 R28, R176.reuse, R24, R28 ;  /* 0x00000018b01c723c */ /* 0x044ff0000004181c */
[----:B------:R-:W-:Y:S01]  /*18000*/  HMMA.16816.F32.BF16 R140, R176, R26, R140 ;  /* 0x0000001ab08c723c */ /* 0x000fe2000004188c */
[----:B------:R-:W2:Y:S07]  /*18010*/  LDSM.16.M88.4 R24, [R198+0x4000] ;  /* 0x00400000c618783b */ /* 0x000eae0000000200 */
[C---:B---3--:R-:W-:Y:S08]  /*18020*/  HMMA.16816.F32.BF16 R16, R148.reuse, R4, R16 ;  /* 0x000000049410723c */ /* 0x048ff00000041810 */
[----:B------:R-:W-:Y:S01]  /*18030*/  HMMA.16816.F32.BF16 R12, R148, R6, R12 ;  /* 0x00000006940c723c */ /* 0x000fe2000004180c */
[----:B------:R-:W-:Y:S07]  /*18040*/  LDSM.16.M88.4 R4, [R192+0x4000] ;  /* 0x00400000c004783b */ /* 0x000fee0000000200 */
[----:B-1----:R-:W-:Y:S08]  /*18050*/  HMMA.16816.F32.BF16 R160, R176, R8, R160 ;  /* 0x00000008b0a0723c */ /* 0x002ff000000418a0 */
[----:B------:R-:W-:Y:S08]  /*18060*/  HMMA.16816.F32.BF16 R28, R168, R232, R28 ;  /* 0x000000e8a81c723c */ /* 0x000ff0000004181c */
[----:B------:R-:W-:Y:S01]  /*18070*/  HMMA.16816.F32.BF16 R156, R176, R10, R156 ;  /* 0x0000000ab09c723c */ /* 0x000fe2000004189c */
[----:B------:R-:W-:Y:S07]  /*18080*/  LDSM.16.M88.4 R8, [R197+0x4000] ;  /* 0x00400000c508783b */ /* 0x000fee0000000200 */
[----:B------:R-:W-:Y:S08]  /*18090*/  HMMA.16816.F32.BF16 R140, R168, R234, R140 ;  /* 0x000000eaa88c723c */ /* 0x000ff0000004188c */
[C---:B-----5:R-:W-:Y:S08]  /*180a0*/  HMMA.16816.F32.BF16 R16, R136.reuse, R144, R16 ;  /* 0x000000908810723c */ /* 0x060ff00000041810 */
[----:B------:R-:W-:Y:S01]  /*180b0*/  HMMA.16816.F32.BF16 R12, R136, R146, R12 ;  /* 0x00000092880c723c */ /* 0x000fe2000004180c */
[----:B------:R-:W1:Y:S07]  /*180c0*/  LDSM.16.M88.4 R144, [R201+0xb000] ;  /* 0x00b00000c990783b */ /* 0x000e6e0000000200 */
[----:B------:R-:W-:Y:S08]  /*180d0*/  HMMA.16816.F32.BF16 R28, R148, R180, R28 ;  /* 0x000000b4941c723c */ /* 0x000ff0000004181c */
[----:B------:R-:W-:Y:S08]  /*180e0*/  HMMA.16816.F32.BF16 R160, R168, R164, R160 ;  /* 0x000000a4a8a0723c */ /* 0x000ff000000418a0 */
[----:B------:R-:W-:Y:S01]  /*180f0*/  HMMA.16816.F32.BF16 R140, R148, R182, R140 ;  /* 0x000000b6948c723c */ /* 0x000fe2000004188c */
[----:B------:R-:W3:Y:S07]  /*18100*/  LDSM.16.M88.4 R180, [R192+0x3800] ;  /* 0x00380000c0b4783b */ /* 0x000eee0000000200 */
[----:B------:R-:W-:Y:S01]  /*18110*/  HMMA.16816.F32.BF16 R164, R168, R166, R156 ;  /* 0x000000a6a8a4723c */ /* 0x000fe2000004189c */
[----:B------:R-:W-:Y:S07]  /*18120*/  LDSM.16.M88.4 R156, [R192+0x4800] ;  /* 0x00480000c09c783b */ /* 0x000fee0000000200 */
[C---:B------:R-:W-:Y:S08]  /*18130*/  HMMA.16816.F32.BF16 R152, R176.reuse, R228, R152 ;  /* 0x000000e4b098723c */ /* 0x040ff00000041898 */
[----:B------:R-:W-:Y:S01]  /*18140*/  HMMA.16816.F32.BF16 R176, R176, R230, R172 ;  /* 0x000000e6b0b0723c */ /* 0x000fe200000418ac */
[----:B------:R-:W5:Y:S07]  /*18150*/  LDSM.16.M88.4 R172, [R196+0xa800] ;  /* 0x00a80000c4ac783b */ /* 0x000f6e0000000200 */
[C---:B--2---:R-:W-:Y:S08]  /*18160*/  HMMA.16816.F32.BF16 R16, R24.reuse, R20, R16 ;  /* 0x000000141810723c */ /* 0x044ff00000041810 */
[----:B------:R-:W-:Y:S01]  /*18170*/  HMMA.16816.F32.BF16 R12, R24, R22, R12 ;  /* 0x00000016180c723c */ /* 0x000fe2000004180c */
[----:B------:R-:W2:Y:S07]  /*18180*/  LDSM.16.M88.4 R20, [R185] ;  /* 0x00000000b914783b */ /* 0x000eae0000000200 */
[----:B------:R-:W-:Y:S08]  /*18190*/  HMMA.16816.F32.BF16 R28, R136, R32, R28 ;  /* 0x00000020881c723c */ /* 0x000ff0000004181c */
[----:B-1----:R-:W-:Y:S08]  /*181a0*/  HMMA.16816.F32.BF16 R160, R148, R144, R160 ;  /* 0x0000009094a0723c */ /* 0x002ff000000418a0 */
[----:B------:R-:W-:Y:S01]  /*181b0*/  HMMA.16816.F32.BF16 R140, R136, R34, R140 ;  /* 0x00000022888c723c */ /* 0x000fe2000004188c */
[----:B------:R-:W1:Y:S07]  /*181c0*/  LDSM.16.M88.4 R32, [R201+0xb800] ;  /* 0x00b80000c920783b */ /* 0x000e6e0000000200 */
[----:B------:R-:W-:Y:S08]  /*181d0*/  HMMA.16816.F32.BF16 R164, R148, R146, R164 ;  /* 0x0000009294a4723c */ /* 0x000ff000000418a4 */
[----:B---3--:R-:W-:Y:S08]  /*181e0*/  HMMA.16816.F32.BF16 R152, R168, R180, R152 ;  /* 0x000000b4a898723c */ /* 0x008ff00000041898 */
[----:B------:R-:W-:Y:S08]  /*181f0*/  HMMA.16816.F32.BF16 R12, R8, R6, R12 ;  /* 0x00000006080c723c */ /* 0x000ff0000004180c */
[----:B-----5:R-:W-:Y:S08]  /*18200*/  HMMA.16816.F32.BF16 R28, R24, R172, R28 ;  /* 0x000000ac181c723c */ /* 0x020ff0000004181c */
[C---:B--2---:R-:W-:Y:S08]  /*18210*/  HMMA.16816.F32.BF16 R160, R136.reuse, R20, R160 ;  /* 0x0000001488a0723c */ /* 0x044ff000000418a0 */
[----:B------:R-:W-:Y:S01]  /*18220*/  HMMA.16816.F32.BF16 R164, R136, R22, R164 ;  /* 0x0000001688a4723c */ /* 0x000fe200000418a4 */
[----:B------:R-:W2:Y:S01]  /*18230*/  LDSM.16.M88.4 R20, [R184] ;  /* 0x00000000b814783b */ /* 0x000ea20000000200 */
[----:B----4-:R-:W-:-:S02]  /*18240*/  FMUL.FTZ R12, R12, R224 ;  /* 0x000000e00c0c7220 */ /* 0x010fc40000410000 */
[-C--:B------:R-:W-:Y:S02]  /*18250*/  FMUL.FTZ R13, R13, R224.reuse ;  /* 0x000000e00d0d7220 */ /* 0x080fe40000410000 */
[-C--:B------:R-:W-:Y:S02]  /*18260*/  FMUL.FTZ R14, R14, R224.reuse ;  /* 0x000000e00e0e7220 */ /* 0x080fe40000410000 */
[----:B------:R-:W-:Y:S01]  /*18270*/  HMMA.16816.F32.BF16 R176, R168, R182, R176 ;  /* 0x000000b6a8b0723c */ /* 0x000fe200000418b0 */
[----:B------:R-:W-:Y:S01]  /*18280*/  FMUL.FTZ R173, R15, R224 ;  /* 0x000000e00fad7220 */ /* 0x000fe20000410000 */
[----:B------:R-:W-:Y:S05]  /*18290*/  MUFU.TANH R172, R14 ;  /* 0x0000000e00ac7308 */ /* 0x000fea0000002400 */
[----:B------:R-:W-:Y:S01]  /*182a0*/  IMAD.MOV.U32 R168, RZ, RZ, R236 ;  /* 0x000000ffffa87224 */ /* 0x000fe200078e00ec */
[----:B------:R-:W-:Y:S01]  /*182b0*/  HMMA.16816.F32.BF16 R16, R8, R4, R16 ;  /* 0x000000040810723c */ /* 0x000fe20000041810 */
[----:B------:R-:W3:Y:S01]  /*182c0*/  LDSM.16.M88.4 R4, [R196+0xb000] ;  /* 0x00b00000c404783b */ /* 0x000ee20000000200 */
[----:B------:R-:W-:Y:S01]  /*182d0*/  MUFU.TANH R173, R173 ;  /* 0x000000ad00ad7308 */ /* 0x000fe20000002400 */
[----:B------:R-:W-:-:S05]  /*182e0*/  IMAD.MOV.U32 R169, RZ, RZ, R237 ;  /* 0x000000ffffa97224 */ /* 0x000fca00078e00ed */
[----:B-1----:R-:W-:Y:S01]  /*182f0*/  HMMA.16816.F32.BF16 R152, R148, R32, R152 ;  /* 0x000000209498723c */ /* 0x002fe20000041898 */
[----:B------:R-:W1:Y:S07]  /*18300*/  S2R R32, SR_TID.X ;  /* 0x0000000000207919 */ /* 0x000e6e0000002100 */
[----:B------:R-:W-:Y:S01]  /*18310*/  HMMA.16816.F32.BF16 R28, R8, R156, R28 ;  /* 0x0000009c081c723c */ /* 0x000fe2000004181c */
[----:B------:R-:W-:Y:S07]  /*18320*/  MUFU.TANH R156, R12 ;  /* 0x0000000c009c7308 */ /* 0x000fee0000002400 */
[----:B------:R-:W-:Y:S01]  /*18330*/  HMMA.16816.F32.BF16 R176, R148, R34, R176 ;  /* 0x0000002294b0723c */ /* 0x000fe200000418b0 */
[----:B------:R4:W-:Y:S01]  /*18340*/  MUFU.TANH R157, R13 ;  /* 0x0000000d009d7308 */ /* 0x0009e20000002400 */
[----:B------:R-:W-:-:S02]  /*18350*/  FMUL.FTZ R16, R16, R224 ;  /* 0x000000e010107220 */ /* 0x000fc40000410000 */
[-C--:B------:R-:W-:Y:S02]  /*18360*/  FMUL.FTZ R17, R17, R224.reuse ;  /* 0x000000e011117220 */ /* 0x080fe40000410000 */
[-C--:B------:R-:W-:Y:S02]  /*18370*/  FMUL.FTZ R145, R18, R224.reuse ;  /* 0x000000e012917220 */ /* 0x080fe40000410000 */
[-C--:B------:R-:W-:Y:S01]  /*18380*/  FMUL.FTZ R147, R19, R224.reuse ;  /* 0x000000e013937220 */ /* 0x080fe20000410000 */
[----:B------:R-:W-:Y:S01]  /*18390*/  MUFU.TANH R144, R16 ;  /* 0x0000001000907308 */ /* 0x000fe20000002400 */
[----:B--2---:R-:W-:Y:S06]  /*183a0*/  HMMA.16816.F32.BF16 R152, R136, R20, R152 ;  /* 0x000000148898723c */ /* 0x004fec0000041898 */
[-C--:B------:R-:W-:Y:S01]  /*183b0*/  FMUL.FTZ R28, R28, R224.reuse ;  /* 0x000000e01c1c7220 */ /* 0x080fe20000410000 */
[----:B----4-:R-:W2:Y:S01]  /*183c0*/  LDSM.16.M88.4 R12, [R196+0xb800] ;  /* 0x00b80000c40c783b */ /* 0x010ea20000000200 */
[----:B------:R4:W-:Y:S01]  /*183d0*/  MUFU.TANH R146, R17 ;  /* 0x0000001100927308 */ /* 0x0009e20000002400 */
[----:B------:R-:W-:Y:S01]  /*183e0*/  HMMA.16816.F32.BF16 R140, R24, R174, R140 ;  /* 0x000000ae188c723c */ /* 0x000fe2000004188c */
[----:B------:R-:W-:-:S02]  /*183f0*/  FMUL.FTZ R30, R30, R224 ;  /* 0x000000e01e1e7220 */ /* 0x000fc40000410000 */
[-C--:B------:R-:W-:Y:S02]  /*18400*/  FMUL.FTZ R29, R29, R224.reuse ;  /* 0x000000e01d1d7220 */ /* 0x080fe40000410000 */
[----:B------:R-:W-:Y:S02]  /*18410*/  FMUL.FTZ R31, R31, R224 ;  /* 0x000000e01f1f7220 */ /* 0x000fe40000410000 */
[----:B------:R-:W5:Y:S01]  /*18420*/  MUFU.TANH R147, R147 ;  /* 0x0000009300937308 */ /* 0x000f620000002400 */
[C---:B---3--:R-:W-:Y:S01]  /*18430*/  HMMA.16816.F32.BF16 R160, R24.reuse, R4, R160 ;  /* 0x0000000418a0723c */ /* 0x048fe200000418a0 */
[----:B----4-:R-:W3:Y:S07]  /*18440*/  LDSM.16.M88.4 R16, [R192+0x5000] ;  /* 0x00500000c010783b */ /* 0x010eee0000000200 */
[----:B------:R-:W-:Y:S01]  /*18450*/  HMMA.16816.F32.BF16 R164, R24, R6, R164 ;  /* 0x0000000618a4723c */ /* 0x000fe200000418a4 */
[----:B------:R-:W4:Y:S01]  /*18460*/  MUFU.TANH R28, R28 ;  /* 0x0000001c001c7308 */ /* 0x000f220000002400 */
[----:B------:R-:W4:Y:S01]  /*18470*/  LDSM.16.M88.4 R4, [R192+0x5800] ;  /* 0x00580000c004783b */ /* 0x000f220000000200 */
[----:B------:R-:W-:-:S05]  /*18480*/  DEPBAR.LE SB0, 0x0 ;  /* 0x000080000000791a */ /* 0x000fca0000000000 */
[----:B------:R-:W-:Y:S01]  /*18490*/  HMMA.16816.F32.BF16 R176, R136, R22, R176 ;  /* 0x0000001688b0723c */ /* 0x000fe200000418b0 */
[----:B------:R-:W1:Y:S07]  /*184a0*/  MUFU.TANH R30, R30 ;  /* 0x0000001e001e7308 */ /* 0x000e6e0000002400 */
[----:B------:R-:W-:Y:S01]  /*184b0*/  HMMA.16816.F32.BF16 R140, R8, R158, R140 ;  /* 0x0000009e088c723c */ /* 0x000fe2000004188c */
[----:B------:R-:W3:Y:S07]  /*184c0*/  MUFU.TANH R29, R29 ;  /* 0x0000001d001d7308 */ /* 0x000eee0000002400 */
[C---:B--2---:R-:W-:Y:S01]  /*184d0*/  HMMA.16816.F32.BF16 R152, R24.reuse, R12, R152 ;  /* 0x0000000c1898723c */ /* 0x044fe20000041898 */
[----:B------:R-:W2:Y:S06]  /*184e0*/  MUFU.TANH R31, R31 ;  /* 0x0000001f001f7308 */ /* 0x000eac0000002400 */
[----:B-1----:R-:W-:Y:S01]  /*184f0*/  IMAD.SHL.U32 R13, R32, 0x2, RZ ;  /* 0x00000002200d7824 */ /* 0x002fe200078e00ff */
[----:B------:R-:W-:Y:S01]  /*18500*/  HMMA.16816.F32.BF16 R176, R24, R14, R176 ;  /* 0x0000000e18b0723c */ /* 0x000fe200000418b0 */
[----:B------:R-:W-:Y:S03]  /*18510*/  MUFU.TANH R145, R145 ;  /* 0x0000009100917308 */ /* 0x000fe60000002400 */
[----:B------:R-:W-:-:S04]  /*18520*/  LOP3.LUT R13, R13, 0x6, RZ, 0xc0, !PT ;  /* 0x000000060d0d7812 */ /* 0x000fc800078ec0ff */
[C---:B---3--:R-:W-:Y:S01]  /*18530*/  HMMA.16816.F32.BF16 R160, R8.reuse, R16, R160 ;  /* 0x0000001008a0723c */ /* 0x048fe200000418a0 */
[----:B------:R-:W-:Y:S02]  /*18540*/  IMAD R13, R222, 0x40, R13 ;  /* 0x00000040de0d7824 */ /* 0x000fe400078e020d */
[-C--:B------:R-:W-:Y:S02]  /*18550*/  FMUL.FTZ R21, R142, R224.reuse ;  /* 0x000000e08e157220 */ /* 0x080fe40000410000 */
[-C--:B------:R-:W-:Y:S01]  /*18560*/  FMUL.FTZ R20, R143, R224.reuse ;  /* 0x000000e08f147220 */ /* 0x080fe20000410000 */
[C---:B------:R-:W-:Y:S01]  /*18570*/  IADD3 R23, R13.reuse, 0x1, RZ ;  /* 0x000000010d177810 */ /* 0x040fe20007ffe0ff */
[-C--:B------:R-:W-:Y:S01]  /*18580*/  FMUL.FTZ R16, R140, R224.reuse ;  /* 0x000000e08c107220 */ /* 0x080fe20000410000 */
[----:B------:R-:W-:Y:S01]  /*18590*/  HMMA.16816.F32.BF16 R164, R8, R18, R164 ;  /* 0x0000001208a4723c */ /* 0x000fe200000418a4 */
[----:B------:R-:W-:Y:S01]  /*185a0*/  IADD3 R33, R13, 0x9, RZ ;  /* 0x000000090d217810 */ /* 0x000fe20007ffe0ff */
[----:B------:R-:W-:Y:S01]  /*185b0*/  FMUL.FTZ R17, R141, R224 ;  /* 0x000000e08d117220 */ /* 0x000fe20000410000 */
[C---:B------:R-:W-:Y:S01]  /*185c0*/  ISETP.GE.AND P6, PT, R23.reuse, R0, PT ;  /* 0x000000001700720c */ /* 0x040fe20003fc6270 */
[----:B------:R-:W-:Y:S01]  /*185d0*/  MUFU.TANH R21, R21 ;  /* 0x0000001500157308 */ /* 0x000fe20000002400 */
[----:B------:R-:W-:-:S02]  /*185e0*/  ISETP.GE.AND P4, PT, R23, R2, PT ;  /* 0x000000021700720c */ /* 0x000fc40003f86270 */
[----:B------:R-:W-:Y:S01]  /*185f0*/  IADD3 R23, R13, 0x8, RZ ;  /* 0x000000080d177810 */ /* 0x000fe20007ffe0ff */
[C---:B----4-:R-:W-:Y:S01]  /*18600*/  HMMA.16816.F32.BF16 R152, R8.reuse, R4, R152 ;  /* 0x000000040898723c */ /* 0x050fe20000041898 */
[----:B-----5:R-:W-:Y:S02]  /*18610*/  FSEL R147, R147, -INF , !P4 ;  /* 0xff80000093937808 */ /* 0x020fe40006000000 */
[----:B------:R-:W-:Y:S01]  /*18620*/  ISETP.GE.AND P5, PT, R23, R0, PT ;  /* 0x000000001700720c */ /* 0x000fe20003fa6270 */
[----:B------:R-:W1:Y:S01]  /*18630*/  MUFU.TANH R16, R16 ;  /* 0x0000001000107308 */ /* 0x000e620000002400 */
[----:B------:R-:W-:Y:S02]  /*18640*/  IADD3 R25, R13, 0x10, RZ ;  /* 0x000000100d197810 */ /* 0x000fe40007ffe0ff */
[----:B------:R-:W-:Y:S01]  /*18650*/  FSEL R4, R146, -INF , !P6 ;  /* 0xff80000092047808 */ /* 0x000fe20007000000 */
[----:B------:R-:W-:Y:S01]  /*18660*/  HMMA.16816.F32.BF16 R176, R8, R6, R176 ;  /* 0x0000000608b0723c */ /* 0x000fe200000418b0 */
[----:B------:R-:W-:Y:S01]  /*18670*/  ISETP.GE.AND P6, PT, R23, R2, PT ;  /* 0x000000021700720c */ /* 0x000fe20003fc6270 */
[----:B------:R-:W-:Y:S01]  /*18680*/  FMUL.FTZ R18, R160, R224 ;  /* 0x000000e0a0127220 */ /* 0x000fe20000410000 */
[----:B------:R-:W-:Y:S01]  /*18690*/  ISETP.GE.AND P4, PT, R33, R0, PT ;  /* 0x000000002100720c */ /* 0x000fe20003f86270 */
[-C--:B------:R-:W-:Y:S01]  /*186a0*/  FMUL.FTZ R19, R162, R224.reuse ;  /* 0x000000e0a2137220 */ /* 0x080fe20000410000 */
[----:B------:R-:W-:Y:S01]  /*186b0*/  FSEL R5, R156, -INF , !P5 ;  /* 0xff8000009c057808 */ /* 0x000fe20006800000 */
[----:B------:R-:W3:Y:S01]  /*186c0*/  MUFU.TANH R17, R17 ;  /* 0x0000001100117308 */ /* 0x000ee20000002400 */
[----:B------:R-:W-:Y:S01]  /*186d0*/  FSEL R15, R172, -INF , !P6 ;  /* 0xff800000ac0f7808 */ /* 0x000fe20007000000 */
[----:B------:R-:W-:Y:S01]  /*186e0*/  FMUL.FTZ R161, R161, R224 ;  /* 0x000000e0a1a17220 */ /* 0x000fe20000410000 */
[----:B------:R-:W-:Y:S01]  /*186f0*/  ISETP.GE.AND P5, PT, R33, R2, PT ;  /* 0x000000022100720c */ /* 0x000fe20003fa6270 */
[----:B------:R-:W-:Y:S01]  /*18700*/  FMUL.FTZ R170, R165, R224 ;  /* 0x000000e0a5aa7220 */ /* 0x000fe20000410000 */
[----:B------:R-:W-:Y:S01]  /*18710*/  ISETP.GE.AND P6, PT, R25, R0, PT ;  /* 0x000000001900720c */ /* 0x000fe20003fc6270 */
[-C--:B------:R-:W-:Y:S01]  /*18720*/  FMUL.FTZ R32, R163, R224.reuse ;  /* 0x000000e0a3207220 */ /* 0x080fe20000410000 */
[----:B------:R-:W-:Y:S01]  /*18730*/  IADD3 R23, R13, 0x11, RZ ;  /* 0x000000110d177810 */ /* 0x000fe20007ffe0ff */
[----:B------:R-:W4:Y:S01]  /*18740*/  MUFU.TANH R20, R20 ;  /* 0x0000001400147308 */ /* 0x000f220000002400 */
[----:B------:R-:W-:Y:S01]  /*18750*/  FSEL R157, R157, -INF , !P4 ;  /* 0xff8000009d9d7808 */ /* 0x000fe20006000000 */
[----:B------:R-:W-:Y:S01]  /*18760*/  FMUL.FTZ R165, R166, R224 ;  /* 0x000000e0a6a57220 */ /* 0x000fe20000410000 */
[----:B------:R-:W-:Y:S01]  /*18770*/  ISETP.GE.AND P4, PT, R25, R2, PT ;  /* 0x000000021900720c */ /* 0x000fe20003f86270 */
[-C--:B------:R-:W-:Y:S01]  /*18780*/  FMUL.FTZ R164, R164, R224.reuse ;  /* 0x000000e0a4a47220 */ /* 0x080fe20000410000 */
[----:B------:R-:W-:Y:S01]  /*18790*/  IADD3 R25, R13, 0x18, RZ ;  /* 0x000000180d197810 */ /* 0x000fe20007ffe0ff */
[-C--:B------:R-:W-:Y:S01]  /*187a0*/  FMUL.FTZ R163, R167, R224.reuse ;  /* 0x000000e0a7a37220 */ /* 0x080fe20000410000 */
[----:B------:R-:W-:Y:S01]  /*187b0*/  FSEL R14, R173, -INF , !P5 ;  /* 0xff800000ad0e7808 */ /* 0x000fe20006800000 */
[----:B------:R-:W5:Y:S01]  /*187c0*/  MUFU.TANH R18, R18 ;  /* 0x0000001200127308 */ /* 0x000f620000002400 */
[----:B------:R-:W-:Y:S01]  /*187d0*/  FSEL R27, R28, -INF , !P6 ;  /* 0xff8000001c1b7808 */ /* 0x000fe20007000000 */
[----:B------:R-:W-:Y:S01]  /*187e0*/  FMUL.FTZ R28, R152, R224 ;  /* 0x000000e0981c7220 */ /* 0x000fe20000410000 */
[----:B------:R-:W-:Y:S01]  /*187f0*/  ISETP.GE.AND P5, PT, R23, R0, PT ;  /* 0x000000001700720c */ /* 0x000fe20003fa6270 */
[----:B------:R-:W-:Y:S01]  /*18800*/  FMUL.FTZ R139, R153, R224 ;  /* 0x000000e0998b7220 */ /* 0x000fe20000410000 */
[----:B------:R-:W-:Y:S01]  /*18810*/  ISETP.GE.AND P6, PT, R23, R2, PT ;  /* 0x000000021700720c */ /* 0x000fe20003fc6270 */
[----:B------:R-:W-:Y:S01]  /*18820*/  FMUL.FTZ R138, R154, R224 ;  /* 0x000000e09a8a7220 */ /* 0x000fe20000410000 */
[----:B------:R-:W-:Y:S01]  /*18830*/  FSEL R23, R30, -INF , !P4 ;  /* 0xff8000001e177808 */ /* 0x000fe20006000000 */
[----:B------:R-:W-:Y:S01]  /*18840*/  MUFU.TANH R12, R161 ;  /* 0x000000a1000c7308 */ /* 0x000fe20000002400 */
[----:B------:R-:W-:Y:S01]  /*18850*/  ISETP.GE.AND P4, PT, R25, R0, PT ;  /* 0x000000001900720c */ /* 0x000fe20003f86270 */
[-C--:B------:R-:W-:Y:S01]  /*18860*/  FMUL.FTZ R137, R155, R224.reuse ;  /* 0x000000e09b897220 */ /* 0x080fe20000410000 */
[----:B------:R-:W-:Y:S01]  /*18870*/  IADD3 R33, R13, 0x19, RZ ;  /* 0x000000190d217810 */ /* 0x000fe20007ffe0ff */
[-C--:B------:R-:W-:Y:S01]  /*18880*/  FMUL.FTZ R154, R176, R224.reuse ;  /* 0x000000e0b09a7220 */ /* 0x080fe20000410000 */
[----:B------:R-:W-:Y:S01]  /*18890*/  FSEL R26, R29, -INF , !P5 ;  /* 0xff8000001d1a7808 */ /* 0x000fe20006800000 */
[----:B------:R-:W-:Y:S01]  /*188a0*/  FMUL.FTZ R136, R178, R224 ;  /* 0x000000e0b2887220 */ /* 0x000fe20000410000 */
[----:B------:R-:W-:Y:S01]  /*188b0*/  ISETP.GE.AND P5, PT, R25, R2, PT ;  /* 0x000000021900720c */ /* 0x000fe20003fa6270 */
[----:B------:R-:W4:Y:S01]  /*188c0*/  MUFU.TANH R19, R19 ;  /* 0x0000001300137308 */ /* 0x000f220000002400 */
[----:B--2---:R-:W-:Y:S01]  /*188d0*/  FSEL R22, R31, -INF , !P6 ;  /* 0xff8000001f167808 */ /* 0x004fe20007000000 */
[-C--:B------:R-:W-:Y:S01]  /*188e0*/  FMUL.FTZ R152, R177, R224.reuse ;  /* 0x000000e0b1987220 */ /* 0x080fe20000410000 */
[----:B-1----:R-:W-:Y:S01]  /*188f0*/  FSEL R25, R16, -INF , !P4 ;  /* 0xff80000010197808 */ /* 0x002fe20006000000 */
[----:B------:R-:W-:Y:S01]  /*18900*/  FMUL.FTZ R149, R179, R224 ;  /* 0x000000e0b3957220 */ /* 0x000fe20000410000 */
[----:B------:R-:W-:-:S02]  /*18910*/  ISETP.GE.AND P6, PT, R33, R0, PT ;  /* 0x000000002100720c */ /* 0x000fc40003fc6270 */
[----:B------:R-:W-:Y:S01]  /*18920*/  ISETP.GE.AND P4, PT, R33, R2, PT ;  /* 0x000000022100720c */ /* 0x000fe20003f86270 */
[----:B------:R-:W1:Y:S01]  /*18930*/  MUFU.TANH R32, R32 ;  /* 0x0000002000207308 */ /* 0x000e620000002400 */
[C---:B------:R-:W-:Y:S02]  /*18940*/  IADD3 R9, R13.reuse, 0x20, RZ ;  /* 0x000000200d097810 */ /* 0x040fe40007ffe0ff */
[----:B------:R-:W-:Y:S02]  /*18950*/  IADD3 R7, R13, 0x21, RZ ;  /* 0x000000210d077810 */ /* 0x000fe40007ffe0ff */
[----:B------:R-:W-:Y:S02]  /*18960*/  FSEL R21, R21, -INF , !P5 ;  /* 0xff80000015157808 */ /* 0x000fe40006800000 */
[----:B---3--:R-:W-:Y:S01]  /*18970*/  FSEL R24, R17, -INF , !P6 ;  /* 0xff80000011187808 */ /* 0x008fe20007000000 */
[----:B------:R-:W2:Y:S01]  /*18980*/  MUFU.TANH R171, R164 ;  /* 0x000000a400ab7308 */ /* 0x000ea20000002400 */
[----:B----4-:R-:W-:-:S02]  /*18990*/  FSEL R20, R20, -INF , !P4 ;  /* 0xff80000014147808 */ /* 0x010fc40006000000 */
[C---:B------:R-:W-:Y:S02]  /*189a0*/  ISETP.GE.AND P5, PT, R9.reuse, R0, PT ;  /* 0x000000000900720c */ /* 0x040fe40003fa6270 */
[----:B------:R-:W-:Y:S02]  /*189b0*/  ISETP.GE.AND P6, PT, R9, R2, PT ;  /* 0x000000020900720c */ /* 0x000fe40003fc6270 */
[----:B------:R-:W-:Y:S01]  /*189c0*/  ISETP.GE.AND P4, PT, R7, R0, PT ;  /* 0x000000000700720c */ /* 0x000fe20003f86270 */
[----:B------:R-:W3:Y:S01]  /*189d0*/  MUFU.TANH R165, R165 ;  /* 0x000000a500a57308 */ /* 0x000ee20000002400 */
[----:B------:R-:W-:Y:S02]  /*189e0*/  IADD3 R9, R13, 0x28, RZ ;  /* 0x000000280d097810 */ /* 0x000fe40007ffe0ff */
[----:B-----5:R-:W-:Y:S02]  /*189f0*/  FSEL R172, R18, -INF , !P5 ;  /* 0xff80000012ac7808 */ /* 0x020fe40006800000 */
[----:B------:R-:W-:-:S02]  /*18a00*/  FSEL R167, R19, -INF , !P6 ;  /* 0xff80000013a77808 */ /* 0x000fc40007000000 */
[----:B------:R-:W-:Y:S01]  /*18a10*/  FSEL R173, R12, -INF , !P4 ;  /* 0xff8000000cad7808 */ /* 0x000fe20006000000 */
[----:B------:R-:W4:Y:S01]  /*18a20*/  MUFU.TANH R170, R170 ;  /* 0x000000aa00aa7308 */ /* 0x000f220000002400 */
[----:B------:R-:W-:Y:S02]  /*18a30*/  ISETP.GE.AND P5, PT, R7, R2, PT ;  /* 0x000000020700720c */ /* 0x000fe40003fa6270 */
[C---:B------:R-:W-:Y:S02]  /*18a40*/  ISETP.GE.AND P6, PT, R9.reuse, R0, PT ;  /* 0x000000000900720c */ /* 0x040fe40003fc6270 */
[----:B------:R-:W-:Y:S02]  /*18a50*/  ISETP.GE.AND P4, PT, R9, R2, PT ;  /* 0x000000020900720c */ /* 0x000fe40003f86270 */
[C---:B------:R-:W-:Y:S01]  /*18a60*/  IADD3 R7, R13.reuse, 0x29, RZ ;  /* 0x000000290d077810 */ /* 0x040fe20007ffe0ff */
[----:B------:R-:W5:Y:S01]  /*18a70*/  MUFU.TANH R163, R163 ;  /* 0x000000a300a37308 */ /* 0x000f620000002400 */
[----:B------:R-:W-:-:S02]  /*18a80*/  IADD3 R9, R13, 0x30, RZ ;  /* 0x000000300d097810 */ /* 0x000fc40007ffe0ff */
[----:B-1----:R-:W-:Y:S02]  /*18a90*/  FSEL R166, R32, -INF , !P5 ;  /* 0xff80000020a67808 */ /* 0x002fe40006800000 */
[----:B--2---:R-:W-:Y:S02]  /*18aa0*/  FSEL R171, R171, -INF , !P6 ;  /* 0xff800000abab7808 */ /* 0x004fe40007000000 */
[----:B---3--:R-:W-:Y:S01]  /*18ab0*/  FSEL R165, R165, -INF , !P4 ;  /* 0xff800000a5a57808 */ /* 0x008fe20006000000 */
[----:B------:R-:W1:Y:S01]  /*18ac0*/  MUFU.TANH R28, R28 ;  /* 0x0000001c001c7308 */ /* 0x000e620000002400 */
[C---:B------:R-:W-:Y:S02]  /*18ad0*/  ISETP.GE.AND P5, PT, R7.reuse, R0, PT ;  /* 0x000000000700720c */ /* 0x040fe40003fa6270 */
[----:B------:R-:W-:Y:S02]  /*18ae0*/  ISETP.GE.AND P6, PT, R7, R2, PT ;  /* 0x000000020700720c */ /* 0x000fe40003fc6270 */
[----:B------:R-:W-:-:S02]  /*18af0*/  ISETP.GE.AND P4, PT, R9, R0, PT ;  /* 0x000000000900720c */ /* 0x000fc40003f86270 */
[----:B------:R-:W-:Y:S01]  /*18b00*/  IADD3 R7, R13, 0x31, RZ ;  /* 0x000000310d077810 */ /* 0x000fe20007ffe0ff */
[----:B------:R-:W2:Y:S01]  /*18b10*/  MUFU.TANH R139, R139 ;  /* 0x0000008b008b7308 */ /* 0x000ea20000002400 */
[----:B----4-:R-:W-:Y:S02]  /*18b20*/  FSEL R170, R170, -INF , !P5 ;  /* 0xff800000aaaa7808 */ /* 0x010fe40006800000 */
[----:B-----5:R-:W-:Y:S02]  /*18b30*/  FSEL R163, R163, -INF , !P6 ;  /* 0xff800000a3a37808 */ /* 0x020fe40007000000 */
[----:B------:R-:W-:Y:S02]  /*18b40*/  ISETP.GE.AND P5, PT, R9, R2, PT ;  /* 0x000000020900720c */ /* 0x000fe40003fa6270 */
[----:B------:R-:W-:Y:S01]  /*18b50*/  ISETP.GE.AND P6, PT, R7, R0, PT ;  /* 0x000000000700720c */ /* 0x000fe20003fc6270 */
[----:B------:R-:W3:Y:S01]  /*18b60*/  MUFU.TANH R138, R138 ;  /* 0x0000008a008a7308 */ /* 0x000ee20000002400 */
[----:B-1----:R-:W-:-:S02]  /*18b70*/  FSEL R153, R28, -INF , !P4 ;  /* 0xff8000001c997808 */ /* 0x002fc40006000000 */
[-C--:B------:R-:W-:Y:S02]  /*18b80*/  ISETP.GE.AND P4, PT, R7, R2.reuse, PT ;  /* 0x000000020700720c */ /* 0x080fe40003f86270 */
[C---:B------:R-:W-:Y:S02]  /*18b90*/  IADD3 R7, R13.reuse, 0x38, RZ ;  /* 0x000000380d077810 */ /* 0x040fe40007ffe0ff */
[----:B------:R-:W-:Y:S01]  /*18ba0*/  IADD3 R9, R13, 0x39, RZ ;  /* 0x000000390d097810 */ /* 0x000fe20007ffe0ff */
[----:B------:R-:W1:Y:S01]  /*18bb0*/  MUFU.TANH R137, R137 ;  /* 0x0000008900897308 */ /* 0x000e620000002400 */
[----:B--2---:R-:W-:Y:S01]  /*18bc0*/  FSEL R139, R139, -INF , !P6 ;  /* 0xff8000008b8b7808 */ /* 0x004fe20007000000 */
[----:B------:R-:W-:Y:S01]  /*18bd0*/  BAR.SYNC.DEFER_BLOCKING 0x0 ;  /* 0x0000000000007b1d */ /* 0x000fe20000010000 */
[----:B------:R-:W-:-:S05]  /*18be0*/  ISETP.GE.AND P6, PT, R7, R2, PT ;  /* 0x000000020700720c */ /* 0x000fca0003fc6270 */
[----:B------:R-:W2:Y:S01]  /*18bf0*/  MUFU.TANH R154, R154 ;  /* 0x0000009a009a7308 */ /* 0x000ea20000002400 */
[----:B---3--:R-:W-:Y:S02]  /*18c00*/  FSEL R138, R138, -INF , !P5 ;  /* 0xff8000008a8a7808 */ /* 0x008fe40006800000 */
[----:B------:R-:W-:-:S05]  /*18c10*/  ISETP.GE.AND P5, PT, R7, R0, PT ;  /* 0x000000000700720c */ /* 0x000fca0003fa6270 */
[----:B------:R-:W3:Y:S01]  /*18c20*/  MUFU.TANH R136, R136 ;  /* 0x0000008800887308 */ /* 0x000ee20000002400 */
[----:B-1----:R-:W-:Y:S02]  /*18c30*/  FSEL R137, R137, -INF , !P4 ;  /* 0xff80000089897808 */ /* 0x002fe40006000000 */
[----:B------:R-:W-:-:S04]  /*18c40*/  ISETP.GE.AND P4, PT, R13, R0, PT ;  /* 0x000000000d00720c */ /* 0x000fc80003f86270 */
[----:B------:R-:W-:Y:S01]  /*18c50*/  FSEL R7, R144, -INF , !P4 ;  /* 0xff80000090077808 */ /* 0x000fe20006000000 */
[----:B------:R-:W1:Y:S01]  /*18c60*/  MUFU.TANH R152, R152 ;  /* 0x0000009800987308 */ /* 0x000e620000002400 */
[----:B--2---:R-:W-:Y:S02]  /*18c70*/  FSEL R154, R154, -INF , !P5 ;  /* 0xff8000009a9a7808 */ /* 0x004fe40006800000 */
[-C--:B------:R-:W-:Y:S02]  /*18c80*/  ISETP.GE.AND P5, PT, R13, R2.reuse, PT ;  /* 0x000000020d00720c */ /* 0x080fe40003fa6270 */
[----:B------:R-:W-:-:S03]  /*18c90*/  ISETP.GE.AND P4, PT, R9, R2, PT ;  /* 0x000000020900720c */ /* 0x000fc60003f86270 */
[----:B------:R-:W2:Y:S01]  /*18ca0*/  MUFU.TANH R149, R149 ;  /* 0x0000009500957308 */ /* 0x000ea20000002400 */
[----:B---3--:R-:W-:Y:S02]  /*18cb0*/  FSEL R136, R136, -INF , !P6 ;  /* 0xff80000088887808 */ /* 0x008fe40007000000 */
[----:B------:R-:W-:Y:S02]  /*18cc0*/  ISETP.GE.AND P6, PT, R9, R0, PT ;  /* 0x000000000900720c */ /* 0x000fe40003fc6270 */
[----:B------:R-:W-:Y:S02]  /*18cd0*/  FSEL R0, R145, -INF , !P5 ;  /* 0xff80000091007808 */ /* 0x000fe40006800000 */
[----:B-1----:R-:W-:Y:S02]  /*18ce0*/  FSEL R152, R152, -INF , !P6 ;  /* 0xff80000098987808 */ /* 0x002fe40007000000 */
[----:B--2---:R-:W-:Y:S01]  /*18cf0*/  FSEL R149, R149, -INF , !P4 ;  /* 0xff80000095957808 */ /* 0x004fe20006000000 */
        /* <DEDUP_REMOVED lines=34> */
[----:B------:R-:W2:Y:S01]  /*18f20*/  LD.E.64 R18, [R134.64+0x20] ;  /* 0x0000200486127980 */ /* 0x000ea2000c101b00 */
[----:B------:R-:W-:Y:S02]  /*18f30*/  @!P3 IADD3 R11, R11, 0x1, RZ ;  /* 0x000000010b0bb810 */ /* 0x000fe40007ffe0ff */
[----:B------:R-:W-:-:S02]  /*18f40*/  ISETP.GE.AND P0, PT, R12, RZ, PT ;  /* 0x000000ff0c00720c */ /* 0x000fc40003f06270 */
[----:B------:R-:W-:Y:S02]  /*18f50*/  ISETP.NE.AND P3, PT, R17, RZ, PT ;  /* 0x000000ff1100720c */ /* 0x000fe40003f65270 */
[----:B------:R-:W-:-:S03]  /*18f60*/  LOP3.LUT R9, RZ, R17, RZ, 0x33, !PT ;  /* 0x00000011ff097212 */ /* 0x000fc600078e33ff */
[----:B------:R-:W-:Y:S02]  /*18f70*/  @P6 IADD3 R13, R13, 0x1, RZ ;  /* 0x000000010d0d6810 */ /* 0x000fe40007ffe0ff */
[----:B------:R-:W-:-:S03]  /*18f80*/  @P5 IADD3 R11, R11, 0x1, RZ ;  /* 0x000000010b0b5810 */ /* 0x000fc60007ffe0ff */
[----:B------:R-:W-:Y:S02]  /*18f90*/  @!P4 IMAD.MOV R13, RZ, RZ, -R13 ;  /* 0x000000ffff0dc224 */ /* 0x000fe400078e0a0d */
[----:B------:R-:W-:-:S03]  /*18fa0*/  IMAD.MOV.U32 R6, RZ, RZ, R11 ;  /* 0x000000ffff067224 */ /* 0x000fc600078e000b */
[----:B------:R-:W-:Y:S02]  /*18fb0*/  SEL R11, R9, R13, !P3 ;  /* 0x0000000d090b7207 */ /* 0x000fe40005800000 */
[----:B------:R-:W-:Y:S01]  /*18fc0*/  @!P0 IADD3 R6, -R6, RZ, RZ ;  /* 0x000000ff06068210 */ /* 0x000fe20007ffe1ff */
[----:B------:R-:W3:Y:S02]  /*18fd0*/  LD.E.64 R12, [R134.64+0x38] ;  /* 0x00003804860c7980 */ /* 0x000ee4000c101b00 */
[----:B------:R-:W-:Y:S01]  /*18fe0*/  IMAD.WIDE R30, R11, 0x4, R220 ;  /* 0x000000040b1e7825 */ /* 0x000fe200078e02dc */
[----:B------:R-:W-:-:S04]  /*18ff0*/  SEL R6, R9, R6, !P3 ;  /* 0x0000000609067207 */ /* 0x000fc80005800000 */
[----:B------:R-:W4:Y:S01]  /*19000*/  LD.E R9, [R30.64] ;  /* 0x000000041e097980 */ /* 0x000f22000c101900 */
[----:B------:R-:W-:-:S05]  /*19010*/  IMAD.WIDE R28, R6, 0x4, R220 ;  /* 0x00000004061c7825 */ /* 0x000fca00078e02dc */
        /* <DEDUP_REMOVED lines=15> */
.L_x_1342:
[----:B------:R-:W-:Y:S02]  /*19110*/  ULDC.64 UR4, c[0x0][0x118] ;  /* 0x0000460000047ab9 */ /* 0x000fe40000000a00 */
[----:B------:R-:W2:Y:S02]  /*19120*/  LD.E R8, [R134.64+0x38] ;  /* 0x0000380486087980 */ /* 0x000ea4000c101900 */
[----:B--2---:R-:W-:-:S04]  /*19130*/  LEA R8, -R8, RZ, 0x6 ;  /* 0x000000ff08087211 */ /* 0x004fc800078e31ff */
[----:B------:R-:W-:Y:S02]  /*19140*/  SHF.R.S32.HI R13, RZ, 0x1f, R8 ;  /* 0x0000001fff0d7819 */ /* 0x000fe40000011408 */
.L_x_1343:
[----:B------:R-:W-:Y:S05]  /*19150*/  BSYNC B0 ;  /* 0x0000000000007941 */ /* 0x000fea0003800000 */
.L_x_1341:
[CC--:B------:R-:W-:Y:S01]  /*19160*/  @P2 IADD3 R11, P3, R8.reuse, R209.reuse, RZ ;  /* 0x000000d1080b2210 */ /* 0x0c0fe20007f7e0ff */
[----:B------:R-:W-:Y:S01]  /*19170*/  ULDC.64 UR4, c[0x0][0x118] ;  /* 0x0000460000047ab9 */ /* 0x000fe20000000a00 */
[----:B------:R-:W-:Y:S02]  /*19180*/  LOP3.LUT R2, R223, 0x1, RZ, 0xc0, !PT ;  /* 0x00000001df027812 */ /* 0x000fe400078ec0ff */
[----:B------:R-:W-:Y:S01]  /*19190*/  @P1 IADD3 R9, P0, R8, R209, RZ ;  /* 0x000000d108091210 */ /* 0x000fe20007f1e0ff */
[--C-:B------:R-:W-:Y:S01]  /*191a0*/  @P2 IMAD.X R6, R13, 0x1, R210.reuse, P3 ;  /* 0x000000010d062824 */ /* 0x100fe200018e06d2 */
[----:B------:R-:W-:Y:S02]  /*191b0*/  ISETP.NE.U32.AND P4, PT, R2, 0x1, PT ;  /* 0x000000010200780c */ /* 0x000fe40003f85070 */
        /* <DEDUP_REMOVED lines=11> */
[----:B------:R-:W-:Y:S01]  /*19270*/  @!P4 IADD3 R8, P3, R8, R209, RZ ;  /* 0x000000d10808c210 */ /* 0x000fe20007f7e0ff */
[----:B------:R-:W-:Y:S01]  /*19280*/  @!PT LDS RZ, [RZ] ;  /* 0x00000000fffff984 */ /* 0x000fe20000000800 */
[----:B------:R-:W-:Y:S01]  /*19290*/  @!PT LDS RZ, [RZ] ;  /* 0x00000000fffff984 */ /* 0x000fe20000000800 */
[----:B------:R-:W-:Y:S01]  /*192a0*/  @!PT LDS RZ, [RZ] ;  /* 0x00000000fffff984 */ /* 0x000fe20000000800 */
[----:B------:R1:W-:Y:S01]  /*192b0*/  @!P4 LDGSTS.E.BYPASS.LTC128B.128 [R219+0x6000], [R18.64] ;  /* 0x0600000012dbcfae */ /* 0x0003e2000b901d44 */
[CC--:B------:R-:W-:Y:S02]  /*192c0*/  @!P4 LEA R32, P6, R9.reuse, R212.reuse, 0x1 ;  /* 0x000000d40920c211 */ /* 0x0c0fe400078c08ff */
[-C--:B------:R-:W-:Y:S01]  /*192d0*/  @P1 LEA R28, P0, R9, R212.reuse, 0x1 ;  /* 0x000000d4091c1211 */ /* 0x080fe200078008ff */
[----:B------:R-:W-:Y:S01]  /*192e0*/  @!P4 IMAD.X R13, R13, 0x1, R210, P3 ;  /* 0x000000010d0dc824 */ /* 0x000fe200018e06d2 */
[----:B------:R-:W-:Y:S01]  /*192f0*/  @!P4 LEA.HI.X R33, R9, R211, R6, 0x1, P6 ;  /* 0x000000d30921c211 */ /* 0x000fe200030f0c06 */
[----:B------:R1:W-:Y:S01]  /*19300*/  @P4 STS.128 [R219+0x6000], RZ ;  /* 0x006000ffdb004388 */ /* 0x0003e20000000c00 */
[----:B------:R-:W-:-:S02]  /*19310*/  @!P4 LEA R12, P6, R8, R212, 0x1 ;  /* 0x000000d4080cc211 */ /* 0x000fc400078c08ff */
[C---:B------:R-:W-:Y:S02]  /*19320*/  IADD3 R2, P5, R9.reuse, R209, RZ ;  /* 0x000000d109027210 */ /* 0x040fe40007fbe0ff */
[-C--:B------:R-:W-:Y:S01]  /*19330*/  @P1 LEA.HI.X R29, R9, R211.reuse, R6, 0x1, P0 ;  /* 0x000000d3091d1211 */ /* 0x080fe200000f0c06 */
[----:B------:R-:W-:Y:S01]  /*19340*/  @P2 IMAD.MOV.U32 R9, RZ, RZ, R19 ;  /* 0x000000ffff092224 */ /* 0x000fe200078e0013 */
[-C--:B------:R-:W-:Y:S01]  /*19350*/  @!P4 LEA.HI.X R13, R8, R211.reuse, R13, 0x1, P6 ;  /* 0x000000d3080dc211 */ /* 0x080fe200030f0c0d */
[----:B------:R-:W-:Y:S01]  /*19360*/  @P2 IMAD.MOV.U32 R8, RZ, RZ, R18 ;  /* 0x000000ffff082224 */ /* 0x000fe200078e0012 */
[-C--:B------:R-:W-:Y:S01]  /*19370*/  @P2 LEA R34, P0, R2, R212.reuse, 0x1 ;  /* 0x000000d402222211 */ /* 0x080fe200078008ff */
[----:B------:R-:W-:Y:S01]  /*19380*/  IMAD.X R6, R6, 0x1, R210, P5 ;  /* 0x0000000106067824 */ /* 0x000fe200028e06d2 */
[CC--:B------:R-:W-:Y:S02]  /*19390*/  @!P4 LEA R140, P5, R2.reuse, R212.reuse, 0x1 ;  /* 0x000000d4028cc211 */ /* 0x0c0fe400078a08ff */
[----:B------:R-:W-:Y:S01]  /*193a0*/  @!PT LDS RZ, [RZ] ;  /* 0x00000000fffff984 */ /* 0x000fe20000000800 */
[----:B------:R-:W-:Y:S01]  /*193b0*/  @!PT LDS RZ, [RZ] ;  /* 0x00000000fffff984 */ /* 0x000fe20000000800 */
[----:B------:R-:W-:Y:S01]  /*193c0*/  @!PT LDS RZ, [RZ] ;  /* 0x00000000fffff984 */ /* 0x000fe20000000800 */
[----:B------:R2:W-:Y:S01]  /*193d0*/  @P2 LDGSTS.E.BYPASS.LTC128B.128 [R219+0x8000], [R8.64+0x80] ;  /* 0x0800008008db2fae */ /* 0x0005e2000b901d44 */
[C---:B------:R-:W-:Y:S01]  /*193e0*/  @P1 LEA R142, P3, R2.reuse, R212, 0x1 ;  /* 0x000000d4028e1211 */ /* 0x040fe200078608ff */
[----:B------:R-:W-:Y:S01]  /*193f0*/  IMAD.MOV.U32 R212, RZ, RZ, R18 ;  /* 0x000000ffffd47224 */ /* 0x000fe200078e0012 */
[CCC-:B------:R-:W-:Y:S01]  /*19400*/  @!P4 LEA.HI.X R141, R2.reuse, R211.reuse, R6.reuse, 0x1, P5 ;  /* 0x000000d3028dc211 */ /* 0x1c0fe200028f0c06 */
[----:B------:R1:W-:Y:S01]  /*19410*/  @!P2 STS.128 [R219+0x8000], RZ ;  /* 0x008000ffdb00a388 */ /* 0x0003e20000000c00 */
[----:B------:R-:W-:-:S02]  /*19420*/  @P2 LEA.HI.X R35, R2, R211, R6, 0x1, P0 ;  /* 0x000000d302232211 */ /* 0x000fc400000f0c06 */
[----:B------:R-:W-:Y:S01]  /*19430*/  @P1 LEA.HI.X R143, R2, R211, R6, 0x1, P3 ;  /* 0x000000d3028f1211 */ /* 0x000fe200018f0c06 */
[--C-:B------:R-:W-:Y:S02]  /*19440*/  IMAD.MOV.U32 R211, RZ, RZ, R19.reuse ;  /* 0x000000ffffd37224 */ /* 0x100fe400078e0013 */
        /* <DEDUP_REMOVED lines=53> */
.L_x_1340:
[----:B------:R-:W-:Y:S05]  /*197a0*/  BSYNC B1 ;  /* 0x0000000000017941 */ /* 0x000fea0003800000 */
.L_x_1339:
[----:B------:R-:W-:Y:S01]  /*197b0*/  ULDC.64 UR4, c[0x0][0x118] ;  /* 0x0000460000047ab9 */ /* 0x000fe20000000a00 */
[----:B-1----:R-:W-:Y:S01]  /*197c0*/  FMNMX.FTZ R9, R132, R7, !PT ;  /* 0x0000000784097209 */ /* 0x002fe20007810000 */
[----:B------:R-:W2:Y:S03]  /*197d0*/  LD.E R151, [R134.64+0xdc] ;  /* 0x0000dc0486977980 */ /* 0x000ea6000c101900 */
[----:B------:R-:W-:Y:S01]  /*197e0*/  FMNMX.FTZ R2, R4, R9, !PT ;  /* 0x0000000904027209 */ /* 0x000fe20007810000 */
[----:B------:R-:W-:Y:S03]  /*197f0*/  LDSM.16.MT88.4 R16, [R206+0xc000] ;  /* 0x00c00000ce10783b */ /* 0x000fe60000004200 */
[----:B------:R-:W-:Y:S01]  /*19800*/  FMNMX.FTZ R2, R5, R2, !PT ;  /* 0x0000000205027209 */ /* 0x000fe20007810000 */
[----:B------:R-:W-:Y:S03]  /*19810*/  LDSM.16.MT88.4 R32, [R204+0xc800] ;  /* 0x00c80000cc20783b */ /* 0x000fe60000004200 */
[----:B------:R-:W-:Y:S01]  /*19820*/  FMNMX.FTZ R2, R157, R2, !PT ;  /* 0x000000029d027209 */ /* 0x000fe20007810000 */
[----:B------:R-:W-:Y:S03]  /*19830*/  LDSM.16.MT88.4 R28, [R203+0xc800] ;  /* 0x00c80000cb1c783b */ /* 0x000fe60000004200 */
        /* <DEDUP_REMOVED lines=23> */
[----:B------:R-:W-:-:S03]  /*199b0*/  FMNMX.FTZ R11, R163, R2, !PT ;  /* 0x00000002a30b7209 */ /* 0x000fc60007810000 */
[----:B------:R-:W1:Y:S01]  /*199c0*/  SHFL.BFLY PT, R9, R6, 0x2, 0x1f ;  /* 0x0c401f0006097f89 */ /* 0x000e6200000e0000 */
[----:B------:R-:W-:-:S04]  /*199d0*/  FMNMX.FTZ R2, R138, R11, !PT ;  /* 0x0000000b8a027209 */ /* 0x000fc80007810000 */
[----:B------:R-:W-:-:S04]  /*199e0*/  FMNMX.FTZ R11, R137, R2, !PT ;  /* 0x00000002890b7209 */ /* 0x000fc80007810000 */
[----:B------:R-:W-:-:S04]  /*199f0*/  FMNMX.FTZ R2, R136, R11, !PT ;  /* 0x0000000b88027209 */ /* 0x000fc80007810000 */
[----:B------:R-:W-:-:S05]  /*19a00*/  FMNMX.FTZ R11, R149, R2, !PT ;  /* 0x00000002950b7209 */ /* 0x000fca0007810000 */
[----:B------:R-:W3:Y:S01]  /*19a10*/  SHFL.BFLY PT, R2, R11, 0x2, 0x1f ;  /* 0x0c401f000b027f89 */ /* 0x000ee200000e0000 */
[----:B-1----:R-:W-:-:S05]  /*19a20*/  FMNMX.FTZ R9, R6, R9, !PT ;  /* 0x0000000906097209 */ /* 0x002fca0007810000 */
[----:B------:R-:W1:Y:S01]  /*19a30*/  SHFL.BFLY PT, R146, R9, 0x1, 0x1f ;  /* 0x0c201f0009927f89 */ /* 0x000e6200000e0000 */
[----:B---3--:R-:W-:-:S05]  /*19a40*/  FMNMX.FTZ R2, R11, R2, !PT ;  /* 0x000000020b027209 */ /* 0x008fca0007810000 */
[----:B------:R-:W3:Y:S01]  /*19a50*/  SHFL.BFLY PT, R145, R2, 0x1, 0x1f ;  /* 0x0c201f0002917f89 */ /* 0x000ee200000e0000 */
[----:B-1----:R-:W-:-:S03]  /*19a60*/  FMNMX.FTZ R146, R9, R146, !PT ;  /* 0x0000009209927209 */ /* 0x002fc60007810000 */
[----:B------:R-:W-:Y:S01]  /*19a70*/  LDSM.16.MT88.4 R8, [R204+0xc000] ;  /* 0x00c00000cc08783b */ /* 0x000fe20000004200 */
        /* <DEDUP_REMOVED lines=12> */
[-CC-:B------:R-:W-:Y:S02]  /*19b40*/  FFMA.FTZ R2, R147, R151.reuse, -R150.reuse ;  /* 0x0000009793027223 */ /* 0x180fe40000010896 */
[-CC-:B------:R-:W-:Y:S02]  /*19b50*/  FFMA.FTZ R0, R15, R151.reuse, -R150.reuse ;  /* 0x000000970f007223 */ /* 0x180fe40000010896 */
[-C--:B------:R-:W-:Y:S02]  /*19b60*/  FFMA.FTZ R147, R14, R151.reuse, -R150 ;  /* 0x000000970e937223 */ /* 0x080fe40000010896 */
[----:B------:R-:W2:Y:S01]  /*19b70*/  LDSM.16.MT88.4 R12, [R205+0xc000] ;  /* 0x00c00000cd0c783b */ /* 0x000ea20000004200 */
[-CC-:B------:R-:W-:Y:S01]  /*19b80*/  FFMA.FTZ R142, R5, R151.reuse, -R156.reuse ;  /* 0x00000097058e7223 */ /* 0x180fe2000001089c */
[----:B------:R-:W-:Y:S01]  /*19b90*/  FSEL R5, R146, RZ, P1 ;  /* 0x000000ff92057208 */ /* 0x000fe20000800000 */
[-CC-:B------:R-:W-:Y:S01]  /*19ba0*/  FFMA.FTZ R143, R4, R151.reuse, -R156.reuse ;  /* 0x00000097048f7223 */ /* 0x180fe2000001089c */
[----:B------:R-:W-:Y:S01]  /*19bb0*/  MUFU.EX2 R140, R140 ;  /* 0x0000008c008c7308 */ /* 0x000fe20000000800 */
[----:B------:R-:W-:-:S02]  /*19bc0*/  FFMA.FTZ R144, R7, R151, -R156 ;  /* 0x0000009707907223 */ /* 0x000fc4000001089c */
[----:B------:R-:W-:Y:S02]  /*19bd0*/  FADD.FTZ R4, R132, -R5 ;  /* 0x8000000584047221 */ /* 0x000fe40000010000 */
[----:B------:R-:W-:Y:S01]  /*19be0*/  FFMA.FTZ R141, R157, R151, -R156 ;  /* 0x000000979d8d7223 */ /* 0x000fe2000001089c */
[----:B------:R-:W-:Y:S01]  /*19bf0*/  LDSM.16.MT88.4 R132, [R205+0xc800] ;  /* 0x00c80000cd84783b */ /* 0x000fe20000004200 */
[----:B------:R-:W-:Y:S01]  /*19c00*/  FMUL.FTZ R148, R151, R4 ;  /* 0x0000000497947220 */ /* 0x000fe20000410000 */
[----:B------:R-:W-:Y:S01]  /*19c10*/  MUFU.EX2 R144, R144 ;  /* 0x0000009000907308 */ /* 0x000fe20000000800 */
[-C--:B-1----:R-:W-:Y:S02]  /*19c20*/  FMUL.FTZ R122, R122, R3.reuse ;  /* 0x000000037a7a7220 */ /* 0x082fe40000410000 */
[-C--:B------:R-:W-:Y:S02]  /*19c30*/  FMUL.FTZ R123, R123, R3.reuse ;  /* 0x000000037b7b7220 */ /* 0x080fe40000410000 */
[----:B------:R-:W-:-:S02]  /*19c40*/  FMUL.FTZ R118, R118, R3 ;  /* 0x0000000376767220 */ /* 0x000fc40000410000 */
[-C--:B------:R-:W-:Y:S01]  /*19c50*/  FMUL.FTZ R119, R119, R3.reuse ;  /* 0x0000000377777220 */ /* 0x080fe20000410000 */
[----:B------:R-:W1:Y:S01]  /*19c60*/  MUFU.EX2 R143, R143 ;  /* 0x0000008f008f7308 */ /* 0x000e620000000800 */
[-C--:B------:R-:W-:Y:S02]  /*19c70*/  FMUL.FTZ R130, R130, R3.reuse ;  /* 0x0000000382827220 */ /* 0x080fe40000410000 */
[-C--:B------:R-:W-:Y:S02]  /*19c80*/  FMUL.FTZ R131, R131, R3.reuse ;  /* 0x0000000383837220 */ /* 0x080fe40000410000 */
[-C--:B------:R-:W-:Y:S02]  /*19c90*/  FMUL.FTZ R126, R126, R3.reuse ;  /* 0x000000037e7e7220 */ /* 0x080fe40000410000 */
[-C--:B------:R-:W-:Y:S01]  /*19ca0*/  FMUL.FTZ R127, R127, R3.reuse ;  /* 0x000000037f7f7220 */ /* 0x080fe20000410000 */
[----:B------:R-:W-:Y:S01]  /*19cb0*/  MUFU.EX2 R142, R142 ;  /* 0x0000008e008e7308 */ /* 0x000fe20000000800 */
[----:B------:R-:W-:-:S02]  /*19cc0*/  FMUL.FTZ R114, R114, R3 ;  /* 0x0000000372727220 */ /* 0x000fc40000410000 */
[-C--:B------:R-:W-:Y:S02]  /*19cd0*/  FMUL.FTZ R115, R115, R3.reuse ;  /* 0x0000000373737220 */ /* 0x080fe40000410000 */
[-C--:B------:R-:W-:Y:S02]  /*19ce0*/  FMUL.FTZ R110, R110, R3.reuse ;  /* 0x000000036e6e7220 */ /* 0x080fe40000410000 */
[-C--:B------:R-:W-:Y:S01]  /*19cf0*/  FMUL.FTZ R111, R111, R3.reuse ;  /* 0x000000036f6f7220 */ /* 0x080fe20000410000 */
[----:B------:R-:W3:Y:S01]  /*19d00*/  MUFU.EX2 R141, R141 ;  /* 0x0000008d008d7308 */ /* 0x000ee20000000800 */
[----:B-1----:R-:W-:Y:S01]  /*19d10*/  F2FP.BF16.PACK_AB R4, R143, R144 ;  /* 0x000000908f04723e */ /* 0x002fe200000010ff */
[-C--:B------:R-:W-:Y:S02]  /*19d20*/  FMUL.FTZ R38, R38, R3.reuse ;  /* 0x0000000326267220 */ /* 0x080fe40000410000 */
[-C--:B------:R-:W-:Y:S02]  /*19d30*/  FMUL.FTZ R39, R39, R3.reuse ;  /* 0x0000000327277220 */ /* 0x080fe40000410000 */
[----:B------:R-:W-:-:S02]  /*19d40*/  FMUL.FTZ R42, R42, R3 ;  /* 0x000000032a2a7220 */ /* 0x000fc40000410000 */
[----:B------:R-:W1:Y:S01]  /*19d50*/  MUFU.EX2 R2, R2 ;  /* 0x0000000200027308 */ /* 0x000e620000000800 */
[-C--:B------:R-:W-:Y:S02]  /*19d60*/  FMUL.FTZ R43, R43, R3.reuse ;  /* 0x000000032b2b7220 */ /* 0x080fe40000410000 */
[-C--:B------:R-:W-:Y:S02]  /*19d70*/  FMUL.FTZ R106, R106, R3.reuse ;  /* 0x000000036a6a7220 */ /* 0x080fe40000410000 */
[-C--:B------:R-:W-:Y:S02]  /*19d80*/  FMUL.FTZ R107, R107, R3.reuse ;  /* 0x000000036b6b7220 */ /* 0x080fe40000410000 */
[-C--:B------:R-:W-:Y:S01]  /*19d90*/  FMUL.FTZ R102, R102, R3.reuse ;  /* 0x0000000366667220 */ /* 0x080fe20000410000 */
[----:B------:R-:W-:Y:S01]  /*19da0*/  MUFU.EX2 R0, R0 ;  /* 0x0000000000007308 */ /* 0x000fe20000000800 */
[----:B---3--:R-:W-:Y:S01]  /*19db0*/  F2FP.BF16.PACK_AB R6, R141, R142 ;  /* 0x0000008e8d06723e */ /* 0x008fe200000010ff */
[----:B------:R-:W-:-:S02]  /*19dc0*/  FMUL.FTZ R103, R103, R3 ;  /* 0x0000000367677220 */ /* 0x000fc40000410000 */
[-C--:B------:R-:W-:Y:S02]  /*19dd0*/  FMUL.FTZ R46, R46, R3.reuse ;  /* 0x000000032e2e7220 */ /* 0x080fe40000410000 */
[-C--:B------:R-:W-:Y:S02]  /*19de0*/  FMUL.FTZ R47, R47, R3.reuse ;  /* 0x000000032f2f7220 */ /* 0x080fe40000410000 */
        /* <DEDUP_REMOVED lines=10> */
[----:B---3--:R-:W-:Y:S01]  /*19e90*/  F2FP.BF16.PACK_AB R7, R147, R0 ;  /* 0x000000009307723e */ /* 0x008fe200000010ff */
[-C--:B------:R-:W-:Y:S02]  /*19ea0*/  FMUL.FTZ R55, R55, R3.reuse ;  /* 0x0000000337377220 */ /* 0x080fe40000410000 */
[----:B------:R-:W-:-:S02]  /*19eb0*/  FMUL.FTZ R58, R58, R3 ;  /* 0x000000033a3a7220 */ /* 0x000fc40000410000 */
[-C--:B------:R-:W-:Y:S02]  /*19ec0*/  FMUL.FTZ R59, R59, R3.reuse ;  /* 0x000000033b3b7220 */ /* 0x080fe40000410000 */
[----:B------:R-:W-:Y:S02]  /*19ed0*/  FMUL.FTZ R70, R70, R3 ;  /* 0x0000000346467220 */ /* 0x000fe40000410000 */
[-C--:B-1----:R-:W-:Y:S02]  /*19ee0*/  FMUL.FTZ R120, R120, R148.reuse ;  /* 0x0000009478787220 */ /* 0x082fe40000410000 */
[-C--:B------:R-:W-:Y:S02]  /*19ef0*/  FMUL.FTZ R121, R121, R148.reuse ;  /* 0x0000009479797220 */ /* 0x080fe40000410000 */
[-C--:B------:R-:W-:Y:S02]  /*19f00*/  FMUL.FTZ R116, R116, R148.reuse ;  /* 0x0000009474747220 */ /* 0x080fe40000410000 */
[----:B------:R-:W-:-:S02]  /*19f10*/  FMUL.FTZ R117, R117, R148 ;  /* 0x0000009475757220 */ /* 0x000fc40000410000 */
[-C--:B------:R-:W-:Y:S01]  /*19f20*/  FMUL.FTZ R128, R128, R148.reuse ;  /* 0x0000009480807220 */ /* 0x080fe20000410000 */
[C---:B--2---:R-:W-:Y:S01]  /*19f30*/  HMMA.16816.F32.BF16 R120, R4.reuse, R12, R120 ;  /* 0x0000000c0478723c */ /* 0x044fe20000041878 */
        /* <DEDUP_REMOVED lines=15> */
[----:B------:R-:W2:Y:S01]  /*1a030*/  LDSM.16.MT88.4 R16, [R203+0xc000] ;  /* 0x00c00000cb10783b */ /* 0x000ea20000004200 */
        /* <DEDUP_REMOVED lines=14> */
[----:B-1----:R-:W-:Y:S01]  /*1a120*/  HMMA.16816.F32.BF16 R36, R4, R12, R36 ;  /* 0x0000000c0424723c */ /* 0x002fe20000041824 */
[-C--:B------:R-:W-:Y:S02]  /*1a130*/  FMUL.FTZ R65, R65, R148.reuse ;  /* 0x0000009441417220 */ /* 0x080fe40000410000 */
[-C--:B------:R-:W-:Y:S02]  /*1a140*/  FMUL.FTZ R52, R52, R148.reuse ;  /* 0x0000009434347220 */ /* 0x080fe40000410000 */
[----:B------:R-:W-:-:S02]  /*1a150*/  FMUL.FTZ R53, R53, R148 ;  /* 0x0000009435357220 */ /* 0x000fc40000410000 */
[-C--:B------:R-:W-:Y:S01]  /*1a160*/  FMUL.FTZ R56, R56, R148.reuse ;  /* 0x0000009438387220 */ /* 0x080fe20000410000 */
[C---:B------:R-:W-:Y:S01]  /*1a170*/  HMMA.16816.F32.BF16 R40, R4.reuse, R14, R40 ;  /* 0x0000000e0428723c */ /* 0x040fe20000041828 */
[----:B------:R-:W1:Y:S01]  /*1a180*/  LDSM.16.MT88.4 R12, [R203+0xe000] ;  /* 0x00e00000cb0c783b */ /* 0x000e620000004200 */
[-C--:B------:R-:W-:Y:S02]  /*1a190*/  FMUL.FTZ R57, R57, R148.reuse ;  /* 0x0000009439397220 */ /* 0x080fe40000410000 */
[-C--:B------:R-:W-:Y:S02]  /*1a1a0*/  FMUL.FTZ R68, R68, R148.reuse ;  /* 0x0000009444447220 */ /* 0x080fe40000410000 */
[----:B------:R-:W-:Y:S02]  /*1a1b0*/  FMUL.FTZ R69, R69, R148 ;  /* 0x0000009445457220 */ /* 0x000fe40000410000 */
[----:B--2---:R-:W-:Y:S01]  /*1a1c0*/  HMMA.16816.F32.BF16 R104, R4, R16, R104 ;  /* 0x000000100468723c */ /* 0x004fe20000041868 */
[----:B------:R-:W-:-:S02]  /*1a1d0*/  FMUL.FTZ R71, R71, R3 ;  /* 0x0000000347477220 */ /* 0x000fc40000410000 */
[-C--:B------:R-:W-:Y:S02]  /*1a1e0*/  FMUL.FTZ R72, R72, R148.reuse ;  /* 0x0000009448487220 */ /* 0x080fe40000410000 */
[-C--:B------:R-:W-:Y:S02]  /*1a1f0*/  FMUL.FTZ R73, R73, R148.reuse ;  /* 0x0000009449497220 */ /* 0x080fe40000410000 */
[-C--:B------:R-:W-:Y:S01]  /*1a200*/  FMUL.FTZ R74, R74, R3.reuse ;  /* 0x000000034a4a7220 */ /* 0x080fe20000410000 */
[----:B------:R-:W-:Y:S01]  /*1a210*/  HMMA.16816.F32.BF16 R100, R4, R18, R100 ;  /* 0x000000120464723c */ /* 0x000fe20000041864 */
[----:B------:R-:W2:Y:S01]  /*1a220*/  LDSM.16.MT88.4 R16, [R204+0xe000] ;  /* 0x00e00000cc10783b */ /* 0x000ea20000004200 */
        /* <DEDUP_REMOVED lines=12> */
[-CC-:B------:R-:W-:Y:S02]  /*1a2f0*/  FFMA.FTZ R155, R27, R151.reuse, -R156.reuse ;  /* 0x000000971b9b7223 */ /* 0x180fe4000001089c */
[-CC-:B------:R-:W-:Y:S01]  /*1a300*/  FFMA.FTZ R158, R26, R151.reuse, -R156.reuse ;  /* 0x000000971a9e7223 */ /* 0x180fe2000001089c */
[C---:B-1----:R-:W-:Y:S01]  /*1a310*/  HMMA.16816.F32.BF16 R60, R4.reuse, R12, R60 ;  /* 0x0000000c043c723c */ /* 0x042fe2000004183c */
[-CC-:B------:R-:W-:Y:S02]  /*1a320*/  FFMA.FTZ R157, R25, R151.reuse, -R156.reuse ;  /* 0x00000097199d7223 */ /* 0x180fe4000001089c */
[-C--:B------:R-:W-:Y:S01]  /*1a330*/  FFMA.FTZ R160, R24, R151.reuse, -R156 ;  /* 0x0000009718a07223 */ /* 0x080fe2000001089c */
[----:B------:R-:W-:Y:S01]  /*1a340*/  MUFU.EX2 R155, R155 ;  /* 0x0000009b009b7308 */ /* 0x000fe20000000800 */
[-CC-:B------:R-:W-:Y:S01]  /*1a350*/  FFMA.FTZ R159, R23, R151.reuse, -R150.reuse ;  /* 0x00000097179f7223 */ /* 0x180fe20000010896 */
[----:B------:R-:W-:Y:S01]  /*1a360*/  LDSM.16.MT88.4 R24, [R206+0xe800] ;  /* 0x00e80000ce18783b */ /* 0x000fe20000004200 */
[-CC-:B------:R-:W-:Y:S01]  /*1a370*/  FFMA.FTZ R162, R22, R151.reuse, -R150.reuse ;  /* 0x0000009716a27223 */ /* 0x180fe20000010896 */
[C---:B------:R-:W-:Y:S01]  /*1a380*/  HMMA.16816.F32.BF16 R64, R4.reuse, R14, R64 ;  /* 0x0000000e0440723c */ /* 0x040fe20000041840 */
[-CC-:B------:R-:W-:Y:S01]  /*1a390*/  FFMA.FTZ R161, R21, R151.reuse, -R150.reuse ;  /* 0x0000009715a17223 */ /* 0x180fe20000010896 */
[----:B------:R-:W1:Y:S01]  /*1a3a0*/  LDSM.16.MT88.4 R12, [R204+0x10000] ;  /* 0x01000000cc0c783b */ /* 0x000e620000004200 */
[----:B------:R-:W-:Y:S01]  /*1a3b0*/  FFMA.FTZ R164, R20, R151, -R150 ;  /* 0x0000009714a47223 */ /* 0x000fe20000010896 */
[----:B------:R-:W4:Y:S01]  /*1a3c0*/  MUFU.EX2 R158, R158 ;  /* 0x0000009e009e7308 */ /* 0x000f220000000800 */
[-C--:B------:R-:W-:Y:S01]  /*1a3d0*/  FMUL.FTZ R76, R76, R148.reuse ;  /* 0x000000944c4c7220 */ /* 0x080fe20000410000 */
[----:B------:R-:W-:Y:S01]  /*1a3e0*/  LDSM.16.MT88.4 R20, [R205+0xe800] ;  /* 0x00e80000cd14783b */ /* 0x000fe20000004200 */
[----:B------:R-:W-:Y:S01]  /*1a3f0*/  FMUL.FTZ R77, R77, R148 ;  /* 0x000000944d4d7220 */ /* 0x000fe20000410000 */
[----:B--2---:R-:W-:Y:S01]  /*1a400*/  HMMA.16816.F32.BF16 R52, R4, R16, R52 ;  /* 0x000000100434723c */ /* 0x004fe20000041834 */
[----:B------:R-:W-:-:S02]  /*1a410*/  FMUL.FTZ R78, R78, R3 ;  /* 0x000000034e4e7220 */ /* 0x000fc40000410000 */
[-C--:B------:R-:W-:Y:S01]  /*1a420*/  FMUL.FTZ R79, R79, R3.reuse ;  /* 0x000000034f4f7220 */ /* 0x080fe20000410000 */
[----:B------:R-:W-:Y:S01]  /*1a430*/  MUFU.EX2 R157, R157 ;  /* 0x0000009d009d7308 */ /* 0x000fe20000000800 */
[-C--:B------:R-:W-:Y:S02]  /*1a440*/  FMUL.FTZ R80, R80, R148.reuse ;  /* 0x0000009450507220 */ /* 0x080fe40000410000 */
[----:B------:R-:W-:Y:S01]  /*1a450*/  FMUL.FTZ R81, R81, R148 ;  /* 0x0000009451517220 */ /* 0x000fe20000410000 */
[----:B------:R-:W-:Y:S01]  /*1a460*/  HMMA.16816.F32.BF16 R56, R4, R18, R56 ;  /* 0x000000120438723c */ /* 0x000fe20000041838 */
[----:B------:R-:W2:Y:S01]  /*1a470*/  LDSM.16.MT88.4 R16, [R205+0x10000] ;  /* 0x01000000cd10783b */ /* 0x000ea20000004200 */
        /* <DEDUP_REMOVED lines=17> */
[----:B-1----:R-:W-:Y:S01]  /*1a590*/  HMMA.16816.F32.BF16 R84, R4, R12, R84 ;  /* 0x0000000c0454723c */ /* 0x002fe20000041854 */
[-CC-:B------:R-:W-:Y:S01]  /*1a5a0*/  FFMA.FTZ R173, R173, R151.reuse, -R156.reuse ;  /* 0x00000097adad7223 */ /* 0x180fe2000001089c */
[----:B------:R-:W-:Y:S01]  /*1a5b0*/  MUFU.EX2 R161, R161 ;  /* 0x000000a100a17308 */ /* 0x000fe20000000800 */
[-CC-:B------:R-:W-:Y:S02]  /*1a5c0*/  FFMA.FTZ R171, R171, R151.reuse, -R156.reuse ;  /* 0x00000097abab7223 */ /* 0x180fe4000001089c */
[----:B------:R-:W-:-:S02]  /*1a5d0*/  FFMA.FTZ R170, R170, R151, -R156 ;  /* 0x00000097aaaa7223 */ /* 0x000fc4000001089c */
[-CC-:B------:R-:W-:Y:S01]  /*1a5e0*/  FFMA.FTZ R167, R167, R151.reuse, -R150.reuse ;  /* 0x00000097a7a77223 */ /* 0x180fe20000010896 */
[C---:B------:R-:W-:Y:S01]  /*1a5f0*/  HMMA.16816.F32.BF16 R88, R4.reuse, R14, R88 ;  /* 0x0000000e0458723c */ /* 0x040fe20000041858 */
[----:B------:R-:W1:Y:S01]  /*1a600*/  LDSM.16.MT88.4 R12, [R206+0xc800] ;  /* 0x00c80000ce0c783b */ /* 0x000e620000004200 */
[----:B------:R-:W1:Y:S01]  /*1a610*/  MUFU.EX2 R164, R164 ;  /* 0x000000a400a47308 */ /* 0x000e620000000800 */
[-CC-:B------:R-:W-:Y:S02]  /*1a620*/  FFMA.FTZ R166, R166, R151.reuse, -R150.reuse ;  /* 0x00000097a6a67223 */ /* 0x180fe40000010896 */
[-CC-:B------:R-:W-:Y:S02]  /*1a630*/  FFMA.FTZ R165, R165, R151.reuse, -R150.reuse ;  /* 0x00000097a5a57223 */ /* 0x180fe40000010896 */
[-C--:B------:R-:W-:Y:S01]  /*1a640*/  FFMA.FTZ R174, R163, R151.reuse, -R150 ;  /* 0x00000097a3ae7223 */ /* 0x080fe20000010896 */
[----:B--2---:R-:W-:Y:S01]  /*1a650*/  HMMA.16816.F32.BF16 R76, R4, R16, R76 ;  /* 0x00000010044c723c */ /* 0x004fe2000004184c */
[-CC-:B------:R-:W-:Y:S01]  /*1a660*/  FFMA.FTZ R153, R153, R151.reuse, -R156.reuse ;  /* 0x0000009799997223 */ /* 0x180fe2000001089c */
[----:B------:R-:W2:Y:S01]  /*1a670*/  MUFU.EX2 R172, R172 ;  /* 0x000000ac00ac7308 */ /* 0x000ea20000000800 */
[----:B------:R-:W-:-:S02]  /*1a680*/  FFMA.FTZ R176, R139, R151, -R156 ;  /* 0x000000978bb07223 */ /* 0x000fc4000001089c */
[-CC-:B------:R-:W-:Y:S02]  /*1a690*/  FFMA.FTZ R154, R154, R151.reuse, -R156.reuse ;  /* 0x000000979a9a7223 */ /* 0x180fe4000001089c */
[-C--:B------:R-:W-:Y:S01]  /*1a6a0*/  FFMA.FTZ R163, R152, R151.reuse, -R156 ;  /* 0x0000009798a37223 */ /* 0x080fe2000001089c */
[C---:B------:R-:W-:Y:S01]  /*1a6b0*/  HMMA.16816.F32.BF16 R80, R4.reuse, R18, R80 ;  /* 0x000000120450723c */ /* 0x040fe20000041850 */
[----:B------:R-:W2:Y:S01]  /*1a6c0*/  LDSM.16.MT88.4 R16, [R204+0xe800] ;  /* 0x00e80000cc10783b */ /* 0x000ea20000004200 */
        /* <DEDUP_REMOVED lines=22> */
[----:B-1----:R-:W-:Y:S01]  /*1a830*/  F2FP.BF16.PACK_AB R7, R164, R161 ;  /* 0x000000a1a407723e */ /* 0x002fe200000010ff */
[----:B------:R-:W-:-:S02]  /*1a840*/  FADD.FTZ R2, R147, R2 ;  /* 0x0000000293027221 */ /* 0x000fc40000010000 */
[----:B------:R-:W-:Y:S02]  /*1a850*/  FADD.FTZ R155, R155, R0 ;  /* 0x000000009b9b7221 */ /* 0x000fe40000010000 */
[----:B------:R-:W1:Y:S01]  /*1a860*/  MUFU.EX2 R166, R166 ;  /* 0x000000a600a67308 */ /* 0x000e620000000800 */
        /* <DEDUP_REMOVED lines=12> */
[----:B--2---:R-:W-:Y:S01]  /*1a930*/  FADD.FTZ R0, R172, R3 ;  /* 0x00000003ac007221 */ /* 0x004fe20000010000 */
[----:B------:R-:W-:Y:S03]  /*1a940*/  HMMA.16816.F32.BF16 R36, R4, R24, R36 ;  /* 0x000000180424723c */ /* 0x000fe60000041824 */
[----:B------:R-:W-:-:S03]  /*1a950*/  FADD.FTZ R0, R173, R0 ;  /* 0x00000000ad007221 */ /* 0x000fc60000010000 */
[----:B------:R-:W-:Y:S02]  /*1a960*/  MUFU.EX2 R153, R153 ;  /* 0x0000009900997308 */ /* 0x000fe40000000800 */
[C---:B------:R-:W-:Y:S01]  /*1a970*/  HMMA.16816.F32.BF16 R40, R4.reuse, R26, R40 ;  /* 0x0000001a0428723c */ /* 0x040fe20000041828 */
[----:B------:R-:W2:Y:S05]  /*1a980*/  LDSM.16.MT88.4 R24, [R205+0x10800] ;  /* 0x01080000cd18783b */ /* 0x000eaa0000004200 */
        /* <DEDUP_REMOVED lines=27> */
[----:B------:R-:W3:Y:S07]  /*1ab40*/  LDSM.16.MT88.4 R8, [R205+0xd000] ;  /* 0x00d00000cd08783b */ /* 0x000eee0000004200 */
[C---:B--2---:R-:W-:Y:S08]  /*1ab50*/  HMMA.16816.F32.BF16 R76, R4.reuse, R24, R76 ;  /* 0x00000018044c723c */ /* 0x044ff0000004184c */
[C---:B------:R-:W-:Y:S01]  /*1ab60*/  HMMA.16816.F32.BF16 R80, R4.reuse, R26, R80 ;  /* 0x0000001a0450723c */ /* 0x040fe20000041850 */
[----:B------:R-:W2:Y:S07]  /*1ab70*/  LDSM.16.MT88.4 R24, [R206+0xf000] ;  /* 0x00f00000ce18783b */ /* 0x000eae0000004200 */
[C---:B-1----:R-:W-:Y:S08]  /*1ab80*/  HMMA.16816.F32.BF16 R84, R4.reuse, R20, R84 ;  /* 0x000000140454723c */ /* 0x042ff00000041854 */
[C---:B------:R-:W-:Y:S01]  /*1ab90*/  HMMA.16816.F32.BF16 R88, R4.reuse, R22, R88 ;  /* 0x000000160458723c */ /* 0x040fe20000041858 */
[----:B------:R-:W-:Y:S07]  /*1aba0*/  LDSM.16.MT88.4 R20, [R205+0xf000] ;  /* 0x00f00000cd14783b */ /* 0x000fee0000004200 */
[C---:B------:R-:W-:Y:S08]  /*1abb0*/  HMMA.16816.F32.BF16 R92, R4.reuse, R16, R92 ;  /* 0x00000010045c723c */ /* 0x040ff0000004185c */
[----:B------:R-:W-:Y:S01]  /*1abc0*/  HMMA.16816.F32.BF16 R96, R4, R18, R96 ;  /* 0x000000120460723c */ /* 0x000fe20000041860 */
[----:B------:R-:W1:Y:S06]  /*1abd0*/  LDSM.16.MT88.4 R16, [R204+0xf000] ;  /* 0x00f00000cc10783b */ /* 0x000e6c0000004200 */
[----:B------:R-:W-:-:S02]  /*1abe0*/  F2FP.BF16.PACK_AB R4, R173, R172 ;  /* 0x000000acad04723e */ /* 0x000fc400000010ff */
[----:B------:R-:W-:Y:S01]  /*1abf0*/  F2FP.BF16.PACK_AB R5, R166, R167 ;  /* 0x000000a7a605723e */ /* 0x000fe200000010ff */
        /* <DEDUP_REMOVED lines=18> */
[C---:B---3--:R-:W-:Y:S08]  /*1ad20*/  HMMA.16816.F32.BF16 R60, R4.reuse, R12, R60 ;  /* 0x0000000c043c723c */ /* 0x048ff0000004183c */
        /* <DEDUP_REMOVED lines=66> */
.L_x_1335:
[----:B------:R-:W-:-:S13]  /*1b150*/  ISETP.GE.AND P0, PT, R222, 0x1, PT ;  /* 0x00000001de00780c */ /* 0x000fda0003f06270 */
[----:B------:R-:W-:Y:S05]  /*1b160*/  @!P0 BRA `(.L_x_1344) ;  /* 0x00003d2000008947 */ /* 0x000fea0003800000 */
[----:B------:R-:W-:Y:S02]  /*1b170*/  MOV R0, R3 ;  /* 0x0000000300007202 */ /* 0x000fe40000000f00 */
[----:B------:R-:W-:Y:S02]  /*1b180*/  MOV R137, R132 ;  /* 0x0000008400897202 */ /* 0x000fe40000000f00 */
.L_x_1353:
        /* <DEDUP_REMOVED lines=75> */
.L_x_1346:
[----:B------:R-:W-:Y:S02]  /*1b640*/  ULDC.64 UR4, c[0x0][0x118] ;  /* 0x0000460000047ab9 */ /* 0x000fe40000000a00 */
[----:B------:R-:W2:Y:S02]  /*1b650*/  LD.E R10, [R2.64+0x40] ;  /* 0x00004004020a7980 */ /* 0x000ea4000c101900 */
[----:B--2---:R-:W-:Y:S04]  /*1b660*/  LEA R10, -R10, RZ, 0x6 ;  /* 0x000000ff0a0a7211 */ /* 0x004fe800078e31ff */
[----:B------:R-:W-:Y:S02]  /*1b670*/  SHF.R.S32.HI R7, RZ, 0x1f, R10 ;  /* 0x0000001fff077819 */ /* 0x000fe4000001140a */
.L_x_1347:
[----:B------:R-:W-:Y:S05]  /*1b680*/  BSYNC B0 ;  /* 0x0000000000007941 */ /* 0x000fea0003800000 */
.L_x_1345:
[C---:B------:R-:W-:Y:S01]  /*1b690*/  LOP3.LUT P5, RZ, R223.reuse, 0x1, RZ, 0xc0, !PT ;  /* 0x00000001dfff7812 */ /* 0x040fe200078ac0ff */
[----:B------:R-:W-:Y:S01]  /*1b6a0*/  ULDC.64 UR4, c[0x0][0x118] ;  /* 0x0000460000047ab9 */ /* 0x000fe20000000a00 */
[CC--:B------:R-:W-:Y:S01]  /*1b6b0*/  LEA R138, P0, R10.reuse, R168.reuse, 0x1 ;  /* 0x000000a80a8a7211 */ /* 0x0c0fe200078008ff */
[----:B------:R-:W-:Y:S01]  /*1b6c0*/  BSSY B1, `(.L_x_1348) ;  /* 0x00001e0000017945 */ /* 0x000fe20003800000 */
[C---:B------:R-:W-:Y:S02]  /*1b6d0*/  LOP3.LUT P4, RZ, R223.reuse, 0x2, RZ, 0xc0, !PT ;  /* 0x00000002dfff7812 */ /* 0x040fe4000788c0ff */
[C---:B------:R-:W-:Y:S02]  /*1b6e0*/  LEA.HI.X R139, R10.reuse, R169, R7, 0x1, P0 ;  /* 0x000000a90a8b7211 */ /* 0x040fe400000f0c07 */
[----:B------:R-:W-:Y:S02]  /*1b6f0*/  LOP3.LUT P3, RZ, R223, 0x4, RZ, 0xc0, !PT ;  /* 0x00000004dfff7812 */ /* 0x000fe4000786c0ff */
[----:B------:R-:W-:Y:S03]  /*1b700*/  IADD3 R5, P0, R10, R207, RZ ;  /* 0x000000cf0a057210 */ /* 0x000fe60007f1e0ff */
[----:B------:R-:W-:Y:S01]  /*1b710*/  @!PT LDS RZ, [RZ] ;  /* 0x00000000fffff984 */ /* 0x000fe20000000800 */
[----:B------:R-:W-:Y:S01]  /*1b720*/  @!PT LDS RZ, [RZ] ;  /* 0x00000000fffff984 */ /* 0x000fe20000000800 */
[----:B------:R-:W-:Y:S01]  /*1b730*/  @!PT LDS RZ, [RZ] ;  /* 0x00000000fffff984 */ /* 0x000fe20000000800 */
[----:B------:R1:W-:Y:S01]  /*1b740*/  @P5 LDGSTS.E.BYPASS.LTC128B.128 [R219+0xc000], [R138.64] ;  /* 0x0c0000008adb5fae */ /* 0x0003e2000b901d44 */
[----:B------:R-:W-:Y:S02]  /*1b750*/  @P5 LEA R22, P6, R5, R168, 0x1 ;  /* 0x000000a805165211 */ /* 0x000fe400078c08ff */
[----:B------:R-:W-:Y:S02]  /*1b760*/  IADD3.X R6, R7, R208, RZ, P0, !PT ;  /* 0x000000d007067210 */ /* 0x000fe400007fe4ff */
[----:B------:R-:W-:Y:S01]  /*1b770*/  @!P5 STS.128 [R219+0xc000], RZ ;  /* 0x00c000ffdb00d388 */ /* 0x000fe20000000c00 */
[CC--:B------:R-:W-:Y:S02]  /*1b780*/  @P4 LEA R16, P1, R5.reuse, R168.reuse, 0x1 ;  /* 0x000000a805104211 */ /* 0x0c0fe400078208ff */
[CCC-:B------:R-:W-:Y:S02]  /*1b790*/  @P5 LEA.HI.X R23, R5.reuse, R169.reuse, R6.reuse, 0x1, P6 ;  /* 0x000000a905175211 */ /* 0x1c0fe400030f0c06 */
[----:B------:R-:W-:Y:S01]  /*1b7a0*/  @!PT LDS RZ, [RZ] ;  /* 0x00000000fffff984 */ /* 0x000fe20000000800 */
[----:B------:R-:W-:Y:S01]  /*1b7b0*/  @!PT LDS RZ, [RZ] ;  /* 0x00000000fffff984 */ /* 0x000fe20000000800 */
[----:B------:R-:W-:Y:S01]  /*1b7c0*/  @!PT LDS RZ, [RZ] ;  /* 0x00000000fffff984 */ /* 0x000fe20000000800 */
[----:B------:R1:W-:Y:S01]  /*1b7d0*/  @P4 LDGSTS.E.BYPASS.LTC128B.128 [R219+0xe000], [R138.64+0x80] ;  /* 0x0e0000808adb4fae */ /* 0x0003e2000b901d44 */
[C-C-:B------:R-:W-:Y:S02]  /*1b7e0*/  @P4 LEA.HI.X R17, R5.reuse, R169, R6.reuse, 0x1, P1 ;  /* 0x000000a905114211 */ /* 0x140fe400008f0c06 */
[CC--:B------:R-:W-:Y:S02]  /*1b7f0*/  @P3 LEA R14, P0, R5.reuse, R168.reuse, 0x1 ;  /* 0x000000a8050e3211 */ /* 0x0c0fe400078008ff */
[----:B------:R-:W-:Y:S01]  /*1b800*/  @!P4 STS.128 [R219+0xe000], RZ ;  /* 0x00e000ffdb00c388 */ /* 0x000fe20000000c00 */
[C---:B------:R-:W-:Y:S02]  /*1b810*/  IADD3 R7, P2, R5.reuse, R207, RZ ;  /* 0x000000cf05077210 */ /* 0x040fe40007f5e0ff */
[-C--:B------:R-:W-:Y:S02]  /*1b820*/  @P3 LEA.HI.X R15, R5, R169.reuse, R6, 0x1, P0 ;  /* 0x000000a9050f3211 */ /* 0x080fe400000f0c06 */
[----:B------:R-:W-:Y:S01]  /*1b830*/  @!PT LDS RZ, [RZ] ;  /* 0x00000000fffff984 */ /* 0x000fe20000000800 */
[----:B------:R-:W-:Y:S01]  /*1b840*/  @!PT LDS RZ, [RZ] ;  /* 0x00000000fffff984 */ /* 0x000fe20000000800 */
[----:B------:R-:W-:Y:S01]  /*1b850*/  @!PT LDS RZ, [RZ] ;  /* 0x00000000fffff984 */ /* 0x000fe20000000800 */
[----:B------:R1:W-:Y:S01]  /*1b860*/  @P3 LDGSTS.E.BYPASS.LTC128B.128 [R219+0x10000], [R138.64+0x100] ;  /* 0x100001008adb3fae */ /* 0x0003e2000b901d44 */
[C---:B------:R-:W-:Y:S02]  /*1b870*/  @P5 LEA R20, P1, R7.reuse, R168, 0x1 ;  /* 0x000000a807145211 */ /* 0x040fe400078208ff */
[----:B------:R-:W-:Y:S02]  /*1b880*/  IADD3.X R6, R6, R208, RZ, P2, !PT ;  /* 0x000000d006067210 */ /* 0x000fe400017fe4ff */
[----:B------:R-:W-:Y:S01]  /*1b890*/  @!P3 STS.128 [R219+0x10000], RZ ;  /* 0x010000ffdb00b388 */ /* 0x000fe20000000c00 */
[CC--:B------:R-:W-:Y:S02]  /*1b8a0*/  @P4 LEA R12, P0, R7.reuse, R168.reuse, 0x1 ;  /* 0x000000a8070c4211 */ /* 0x0c0fe400078008ff */
[CCC-:B------:R-:W-:Y:S02]  /*1b8b0*/  @P5 LEA.HI.X R21, R7.reuse, R169.reuse, R6.reuse, 0x1, P1 ;  /* 0x000000a907155211 */ /* 0x1c0fe400008f0c06 */
[----:B------:R-:W-:Y:S01]  /*1b8c0*/  @!PT LDS RZ, [RZ] ;  /* 0x00000000fffff984 */ /* 0x000fe20000000800 */
[----:B------:R-:W-:Y:S01]  /*1b8d0*/  @!PT LDS RZ, [RZ] ;  /* 0x00000000fffff984 */ /* 0x000fe20000000800 */
[----:B------:R-:W-:Y:S01]  /*1b8e0*/  @!PT LDS RZ, [RZ] ;  /* 0x00000000fffff984 */ /* 0x000fe20000000800 */
[----:B------:R2:W-:Y:S01]  /*1b8f0*/  @P5 LDGSTS.E.BYPASS.LTC128B.128 [R219+0xc800], [R22.64] ;  /* 0x0c80000016db5fae */ /* 0x0005e2000b901d44 */
[C-C-:B------:R-:W-:Y:S02]  /*1b900*/  @P4 LEA.HI.X R13, R7.reuse, R169, R6.reuse, 0x1, P0 ;  /* 0x000000a9070d4211 */ /* 0x140fe400000f0c06 */
[C---:B------:R-:W-:Y:S02]  /*1b910*/  @P3 LEA R10, P2, R7.reuse, R168, 0x1 ;  /* 0x000000a8070a3211 */ /* 0x040fe400078408ff */
[----:B------:R-:W-:Y:S01]  /*1b920*/  @!P5 STS.128 [R219+0xc800], RZ ;  /* 0x00c800ffdb00d388 */ /* 0x000fe20000000c00 */
[C---:B------:R-:W-:Y:S02]  /*1b930*/  IADD3 R5, P6, R7.reuse, R207, RZ ;  /* 0x000000cf07057210 */ /* 0x040fe40007fde0ff */
[-C--:B------:R-:W-:Y:S02]  /*1b940*/  @P3 LEA.HI.X R11, R7, R169.reuse, R6, 0x1, P2 ;  /* 0x000000a9070b3211 */ /* 0x080fe400010f0c06 */
[----:B------:R-:W-:Y:S01]  /*1b950*/  @!PT LDS RZ, [RZ] ;  /* 0x00000000fffff984 */ /* 0x000fe20000000800 */
[----:B------:R-:W-:Y:S01]  /*1b960*/  @!PT LDS RZ, [RZ] ;  /* 0x00000000fffff984 */ /* 0x000fe20000000800 */
[----:B------:R-:W-:Y:S01]  /*1b970*/  @!PT LDS RZ, [RZ] ;  /* 0x00000000fffff984 */ /* 0x000fe20000000800 */
[----:B------:R3:W-:Y:S01]  /*1b980*/  @P4 LDGSTS.E.BYPASS.LTC128B.128 [R219+0xe800], [R16.64+0x80] ;  /* 0x0e80008010db4fae */ /* 0x0007e2000b901d44 */
[----:B------:R-:W-:Y:S02]  /*1b990*/  IADD3.X R4, R6, R208, RZ, P6, !PT ;  /* 0x000000d006047210 */ /* 0x000fe400037fe4ff */
[CC--:B------:R-:W-:Y:S02]  /*1b9a0*/  @P5 LEA R18, P6, R5.reuse, R168.reuse, 0x1 ;  /* 0x000000a805125211 */ /* 0x0c0fe400078c08ff */
[----:B------:R-:W-:Y:S01]  /*1b9b0*/  @!P4 STS.128 [R219+0xe800], RZ ;  /* 0x00e800ffdb00c388 */ /* 0x000fe20000000c00 */
[CC--:B------:R-:W-:Y:S02]  /*1b9c0*/  @P4 LEA R8, P1, R5.reuse, R168.reuse, 0x1 ;  /* 0x000000a805084211 */ /* 0x0c0fe400078208ff */
[CCC-:B------:R-:W-:Y:S02]  /*1b9d0*/  @P5 LEA.HI.X R19, R5.reuse, R169.reuse, R4.reuse, 0x1, P6 ;  /* 0x000000a905135211 */ /* 0x1c0fe400030f0c04 */
[----:B------:R-:W-:Y:S01]  /*1b9e0*/  @!PT LDS RZ, [RZ] ;  /* 0x00000000fffff984 */ /* 0x000fe20000000800 */
[----:B------:R-:W-:Y:S01]  /*1b9f0*/  @!PT LDS RZ, [RZ] ;  /* 0x00000000fffff984 */ /* 0x000fe20000000800 */
[----:B------:R-:W-:Y:S01]  /*1ba00*/  @!PT LDS RZ, [RZ] ;  /* 0x00000000fffff984 */ /* 0x000fe20000000800 */
[----:B------:R4:W-:Y:S01]  /*1ba10*/  @P3 LDGSTS.E.BYPASS.LTC128B.128 [R219+0x10800], [R14.64+0x100] ;  /* 0x108001000edb3fae */ /* 0x0009e2000b901d44 */
[CCC-:B------:R-:W-:Y:S02]  /*1ba20*/  @P4 LEA.HI.X R9, R5.reuse, R169.reuse, R4.reuse, 0x1, P1 ;  /* 0x000000a905094211 */ /* 0x1c0fe400008f0c04 */
[C---:B------:R-:W-:Y:S02]  /*1ba30*/  @P3 LEA R24, P0, R5.reuse, R168, 0x1 ;  /* 0x000000a805183211 */ /* 0x040fe400078008ff */
[----:B------:R-:W-:Y:S02]  /*1ba40*/  @!P3 STS.128 [R219+0x10800], RZ ;  /* 0x010800ffdb00b388 */ /* 0x000fe40000000c00 */
[----:B------:R-:W-:Y:S02]  /*1ba50*/  @P3 LEA.HI.X R25, R5, R169, R4, 0x1, P0 ;  /* 0x000000a905193211 */ /* 0x000fe400000f0c04 */
[----:B------:R-:W-:Y:S01]  /*1ba60*/  ISETP.GE.AND P0, PT, R222, 0x2, PT ;  /* 0x00000002de00780c */ /* 0x000fe20003f06270 */
[----:B------:R-:W-:Y:S01]  /*1ba70*/  @!PT LDS RZ, [RZ] ;  /* 0x00000000fffff984 */ /* 0x000fe20000000800 */
[----:B------:R-:W-:Y:S01]  /*1ba80*/  @!PT LDS RZ, [RZ] ;  /* 0x00000000fffff984 */ /* 0x000fe20000000800 */
[----:B------:R-:W-:Y:S01]  /*1ba90*/  @!PT LDS RZ, [RZ] ;  /* 0x00000000fffff984 */ /* 0x000fe20000000800 */
[----:B------:R2:W-:Y:S05]  /*1baa0*/  @P5 LDGSTS.E.BYPASS.LTC128B.128 [R219+0xd000], [R20.64] ;  /* 0x0d00000014db5fae */ /* 0x0005ea000b901d44 */
[----:B------:R-:W-:Y:S05]  /*1bab0*/  @!P5 STS.128 [R219+0xd000], RZ ;  /* 0x00d000ffdb00d388 */ /* 0x000fea0000000c00 */
[----:B------:R-:W-:Y:S01]  /*1bac0*/  @!PT LDS RZ, [RZ] ;  /* 0x00000000fffff984 */ /* 0x000fe20000000800 */
[----:B------:R-:W-:Y:S01]  /*1bad0*/  @!PT LDS RZ, [RZ] ;  /* 0x00000000fffff984 */ /* 0x000fe20000000800 */
[----:B------:R-:W-:Y:S01]  /*1bae0*/  @!PT LDS RZ, [RZ] ;  /* 0x00000000fffff984 */ /* 0x000fe20000000800 */
[----:B------:R4:W-:Y:S05]  /*1baf0*/  @P4 LDGSTS.E.BYPASS.LTC128B.128 [R219+0xf000], [R12.64+0x80] ;  /* 0x0f0000800cdb4fae */ /* 0x0009ea000b901d44 */
        /* <DEDUP_REMOVED lines=21> */
[----:B------:R-:W-:Y:S05]  /*1bc50*/  LDSM.16.M88.4 R140, [R202] ;  /* 0x00000000ca8c783b */ /* 0x000fea0000000200 */
[----:B------:R-:W1:Y:S05]  /*1bc60*/  LDSM.16.M88.4 R144, [R201+0x6000] ;  /* 0x00600000c990783b */ /* 0x000e6a0000000200 */
[----:B------:R-:W4:Y:S05]  /*1bc70*/  LDSM.16.M88.4 R148, [R201+0x6800] ;  /* 0x00680000c994783b */ /* 0x000f2a0000000200 */
[----:B------:R-:W2:Y:S05]  /*1bc80*/  LDSM.16.M88.4 R152, [R201+0x7000] ;  /* 0x00700000c998783b */ /* 0x000eaa0000000200 */
[----:B------:R-:W0:Y:S05]  /*1bc90*/  LDGDEPBAR ;  /* 0x00000000000079af */ /* 0x000e2a0000000000 */
[----:B------:R-:W2:Y:S05]  /*1bca0*/  LDSM.16.M88.4 R156, [R201+0x7800] ;  /* 0x00780000c99c783b */ /* 0x000eaa0000000200 */
[----:B------:R-:W-:Y:S05]  /*1bcb0*/  LDSM.16.M88.4 R132, [R200] ;  /* 0x00000000c884783b */ /* 0x000fea0000000200 */
[----:B------:R-:W2:Y:S05]  /*1bcc0*/  LDSM.16.M88.4 R160, [R199] ;  /* 0x00000000c7a0783b */ /* 0x000eaa0000000200 */
[----:B------:R-:W2:Y:S01]  /*1bcd0*/  LDSM.16.M88.4 R164, [R195] ;  /* 0x00000000c3a4783b */ /* 0x000ea20000000200 */
[C---:B-1----:R-:W-:Y:S04]  /*1bce0*/  HMMA.16816.F32.BF16 R4, R140.reuse, R144, RZ ;  /* 0x000000908c04723c */ /* 0x042fe800000418ff */
[----:B------:R-:W1:Y:S05]  /*1bcf0*/  LDSM.16.M88.4 R168, [R194] ;  /* 0x00000000c2a8783b */ /* 0x000e6a0000000200 */
[----:B------:R-:W1:Y:S01]  /*1bd00*/  LDSM.16.M88.4 R172, [R193] ;  /* 0x00000000c1ac783b */ /* 0x000e620000000200 */
[C---:B-----5:R-:W-:Y:S04]  /*1bd10*/  HMMA.16816.F32.BF16 R8, R140.reuse, R146, RZ ;  /* 0x000000928c08723c */ /* 0x060fe800000418ff */
[----:B------:R-:W-:Y:S04]  /*1bd20*/  LDSM.16.M88.4 R176, [R198] ;  /* 0x00000000c6b0783b */ /* 0x000fe80000000200 */
[C---:B----4-:R-:W-:Y:S01]  /*1bd30*/  HMMA.16816.F32.BF16 R12, R140.reuse, R148, RZ ;  /* 0x000000948c0c723c */ /* 0x050fe200000418ff */
[----:B------:R-:W4:Y:S05]  /*1bd40*/  LDSM.16.M88.4 R180, [R196+0x6000] ;  /* 0x00600000c4b4783b */ /* 0x000f2a0000000200 */
[----:B------:R-:W-:Y:S02]  /*1bd50*/  LDSM.16.M88.4 R144, [R196+0x7000] ;  /* 0x00700000c490783b */ /* 0x000fe40000000200 */
[C---:B---3--:R-:W-:Y:S03]  /*1bd60*/  HMMA.16816.F32.BF16 R16, R140.reuse, R150, RZ ;  /* 0x000000968c10723c */ /* 0x048fe600000418ff */
[----:B------:R-:W-:Y:S05]  /*1bd70*/  LDSM.16.M88.4 R148, [R196+0x7800] ;  /* 0x00780000c494783b */ /* 0x000fea0000000200 */
[C---:B--2---:R-:W-:Y:S01]  /*1bd80*/  HMMA.16816.F32.BF16 R20, R140.reuse, R152, RZ ;  /* 0x000000988c14723c */ /* 0x044fe200000418ff */
[----:B------:R-:W2:Y:S07]  /*1bd90*/  LD.E R136, [R2.64+0x18c] ;  /* 0x00018c0402887980 */ /* 0x000eae000c101900 */
[C---:B------:R-:W-:Y:S01]  /*1bda0*/  HMMA.16816.F32.BF16 R24, R140.reuse, R154, RZ ;  /* 0x0000009a8c18723c */ /* 0x040fe200000418ff */
[----:B------:R-:W-:Y:S07]  /*1bdb0*/  LDSM.16.M88.4 R152, [R197] ;  /* 0x00000000c598783b */ /* 0x000fee0000000200 */
[C---:B------:R-:W-:Y:S08]  /*1bdc0*/  HMMA.16816.F32.BF16 R28, R140.reuse, R156, RZ ;  /* 0x0000009c8c1c723c */ /* 0x040ff000000418ff */
[----:B------:R-:W-:Y:S01]  /*1bdd0*/  HMMA.16816.F32.BF16 R32, R140, R158, RZ ;  /* 0x0000009e8c20723c */ /* 0x000fe200000418ff */
[----:B------:R-:W3:Y:S05]  /*1bde0*/  LDSM.16.M88.4 R140, [R196+0x6800] ;  /* 0x00680000c48c783b */ /* 0x000eea0000000200 */
[----:B------:R-:W5:Y:S02]  /*1bdf0*/  LDSM.16.M88.4 R156, [R192] ;  /* 0x00000000c09c783b */ /* 0x000f640000000200 */
[C---:B------:R-:W-:Y:S08]  /*1be00*/  HMMA.16816.F32.BF16 R4, R132.reuse, R160, R4 ;  /* 0x000000a08404723c */ /* 0x040ff00000041804 */
[C---:B------:R-:W-:Y:S01]  /*1be10*/  HMMA.16816.F32.BF16 R8, R132.reuse, R162, R8 ;  /* 0x000000a28408723c */ /* 0x040fe20000041808 */
[----:B------:R-:W-:Y:S07]  /*1be20*/  LDSM.16.M88.4 R160, [R192+0x1000] ;  /* 0x00100000c0a0783b */ /* 0x000fee0000000200 */
[C---:B------:R-:W-:Y:S08]  /*1be30*/  HMMA.16816.F32.BF16 R12, R132.reuse, R164, R12 ;  /* 0x000000a4840c723c */ /* 0x040ff0000004180c */
[C---:B------:R-:W-:Y:S01]  /*1be40*/  HMMA.16816.F32.BF16 R16, R132.reuse, R166, R16 ;  /* 0x000000a68410723c */ /* 0x040fe20000041810 */
[----:B------:R-:W-:Y:S07]  /*1be50*/  LDSM.16.M88.4 R164, [R192+0x1800] ;  /* 0x00180000c0a4783b */ /* 0x000fee0000000200 */
[C---:B-1----:R-:W-:Y:S08]  /*1be60*/  HMMA.16816.F32.BF16 R20, R132.reuse, R168, R20 ;  /* 0x000000a88414723c */ /* 0x042ff00000041814 */
[C---:B------:R-:W-:Y:S01]  /*1be70*/  HMMA.16816.F32.BF16 R24, R132.reuse, R170, R24 ;  /* 0x000000aa8418723c */ /* 0x040fe20000041818 */
[----:B------:R-:W-:Y:S07]  /*1be80*/  LDSM.16.M88.4 R168, [R202+0x2000] ;  /* 0x00200000caa8783b */ /* 0x000fee0000000200 */
[C---:B------:R-:W-:Y:S08]  /*1be90*/  HMMA.16816.F32.BF16 R28, R132.reuse, R172, R28 ;  /* 0x000000ac841c723c */ /* 0x040ff0000004181c */
[----:B------:R-:W-:Y:S01]  /*1bea0*/  HMMA.16816.F32.BF16 R32, R132, R174, R32 ;  /* 0x000000ae8420723c */ /* 0x000fe20000041820 */
[----:B------:R-:W1:Y:S05]  /*1beb0*/  LDSM.16.M88.4 R132, [R192+0x800] ;  /* 0x00080000c084783b */ /* 0x000e6a0000000200 */
[----:B------:R-:W1:Y:S02]  /*1bec0*/  LDSM.16.M88.4 R172, [R201+0x8000] ;  /* 0x00800000c9ac783b */ /* 0x000e640000000200 */
[C---:B----4-:R-:W-:Y:S08]  /*1bed0*/  HMMA.16816.F32.BF16 R4, R176.reuse, R180, R4 ;  /* 0x000000b4b004723c */ /* 0x050ff00000041804 */
[C---:B------:R-:W-:Y:S01]  /*1bee0*/  HMMA.16816.F32.BF16 R8, R176.reuse, R182, R8 ;  /* 0x000000b6b008723c */ /* 0x040fe20000041808 */
[----:B------:R-:W-:Y:S07]  /*1bef0*/  LDSM.16.M88.4 R180, [R191] ;  /* 0x00000000bfb4783b */ /* 0x000fee0000000200 */
[C---:B---3--:R-:W-:Y:S08]  /*1bf00*/  HMMA.16816.F32.BF16 R12, R176.reuse, R140, R12 ;  /* 0x0000008cb00c723c */ /* 0x048ff0000004180c */
[C---:B------:R-:W-:Y:S01]  /*1bf10*/  HMMA.16816.F32.BF16 R16, R176.reuse, R142, R16 ;  /* 0x0000008eb010723c */ /* 0x040fe20000041810 */
[----:B------:R-:W3:Y:S07]  /*1bf20*/  LDSM.16.M88.4 R140, [R201+0x8800] ;  /* 0x00880000c98c783b */ /* 0x000eee0000000200 */
[C---:B------:R-:W-:Y:S08]  /*1bf30*/  HMMA.16816.F32.BF16 R20, R176.reuse, R144, R20 ;  /* 0x00000090b014723c */ /* 0x040ff00000041814 */
[C---:B------:R-:W-:Y:S01]  /*1bf40*/  HMMA.16816.F32.BF16 R24, R176.reuse, R146, R24 ;  /* 0x00000092b018723c */ /* 0x040fe20000041818 */
[----:B------:R-:W4:Y:S07]  /*1bf50*/  LDSM.16.M88.4 R144, [R201+0x9000] ;  /* 0x00900000c990783b */ /* 0x000f2e0000000200 */
[C---:B------:R-:W-:Y:S08]  /*1bf60*/  HMMA.16816.F32.BF16 R28, R176.reuse, R148, R28 ;  /* 0x00000094b01c723c */ /* 0x040ff0000004181c */
[----:B------:R-:W-:Y:S01]  /*1bf70*/  HMMA.16816.F32.BF16 R32, R176, R150, R32 ;  /* 0x00000096b020723c */ /* 0x000fe20000041820 */
[----:B------:R-:W3:Y:S05]  /*1bf80*/  LDSM.16.M88.4 R148, [R201+0x9800] ;  /* 0x00980000c994783b */ /* 0x000eea0000000200 */
[----:B------:R-:W3:Y:S02]  /*1bf90*/  LDSM.16.M88.4 R176, [R200+0x2000] ;  /* 0x00200000c8b0783b */ /* 0x000ee40000000200 */
[C---:B-----5:R-:W-:Y:S08]  /*1bfa0*/  HMMA.16816.F32.BF16 R4, R152.reuse, R156, R4 ;  /* 0x0000009c9804723c */ /* 0x060ff00000041804 */
[C---:B------:R-:W-:Y:S01]  /*1bfb0*/  HMMA.16816.F32.BF16 R8, R152.reuse, R158, R8 ;  /* 0x0000009e9808723c */ /* 0x040fe20000041808 */
[----:B------:R-:W-:Y:S07]  /*1bfc0*/  LDSM.16.M88.4 R156, [R188] ;  /* 0x00000000bc9c783b */ /* 0x000fee0000000200 */
[C---:B-1----:R-:W-:Y:S08]  /*1bfd0*/  HMMA.16816.F32.BF16 R12, R152.reuse, R132, R12 ;  /* 0x00000084980c723c */ /* 0x042ff0000004180c */
[C---:B------:R-:W-:Y:S01]  /*1bfe0*/  HMMA.16816.F32.BF16 R16, R152.reuse, R134, R16 ;  /* 0x000000869810723c */ /* 0x040fe20000041810 */
[----:B------:R-:W1:Y:S07]  /*1bff0*/  LDSM.16.M88.4 R132, [R190] ;  /* 0x00000000be84783b */ /* 0x000e6e0000000200 */
[C---:B------:R-:W-:Y:S08]  /*1c000*/  HMMA.16816.F32.BF16 R20, R152.reuse, R160, R20 ;  /* 0x000000a09814723c */ /* 0x040ff00000041814 */
[C---:B------:R-:W-:Y:S01]  /*1c010*/  HMMA.16816.F32.BF16 R24, R152.reuse, R162, R24 ;  /* 0x000000a29818723c */ /* 0x040fe20000041818 */
[----:B------:R-:W-:Y:S07]  /*1c020*/  LDSM.16.M88.4 R160, [R198+0x2000] ;  /* 0x00200000c6a0783b */ /* 0x000fee0000000200 */
[C---:B------:R-:W-:Y:S08]  /*1c030*/  HMMA.16816.F32.BF16 R28, R152.reuse, R164, R28 ;  /* 0x000000a4981c723c */ /* 0x040ff0000004181c */
[----:B------:R-:W-:Y:S01]  /*1c040*/  HMMA.16816.F32.BF16 R32, R152, R166, R32 ;  /* 0x000000a69820723c */ /* 0x000fe20000041820 */
[----:B------:R-:W5:Y:S05]  /*1c050*/  LDSM.16.M88.4 R152, [R189] ;  /* 0x00000000bd98783b */ /* 0x000f6a0000000200 */
[----:B------:R-:W1:Y:S02]  /*1c060*/  LDSM.16.M88.4 R164, [R196+0x8000] ;  /* 0x00800000c4a4783b */ /* 0x000e640000000200 */
[C---:B------:R-:W-:Y:S08]  /*1c070*/  HMMA.16816.F32.BF16 R4, R168.reuse, R172, R4 ;  /* 0x000000aca804723c */ /* 0x040ff00000041804 */
[C---:B------:R-:W-:Y:S01]  /*1c080*/  HMMA.16816.F32.BF16 R8, R168.reuse, R174, R8 ;  /* 0x000000aea808723c */ /* 0x040fe20000041808 */
[----:B------:R-:W-:Y:S07]  /*1c090*/  LDSM.16.M88.4 R172, [R192+0x2000] ;  /* 0x00200000c0ac783b */ /* 0x000fee0000000200 */
        /* <DEDUP_REMOVED lines=8> */
[----:B------:R-:W2:Y:S05]  /*1c120*/  LDSM.16.M88.4 R148, [R196+0x9800] ;  /* 0x00980000c494783b */ /* 0x000eaa0000000200 */
[----:B------:R-:W2:Y:S02]  /*1c130*/  LDSM.16.M88.4 R168, [R197+0x2000] ;  /* 0x00200000c5a8783b */ /* 0x000ea40000000200 */
[C---:B------:R-:W-:Y:S08]  /*1c140*/  HMMA.16816.F32.BF16 R4, R176.reuse, R180, R4 ;  /* 0x000000b4b004723c */ /* 0x040ff00000041804 */
[C---:B------:R-:W-:Y:S01]  /*1c150*/  HMMA.16816.F32.BF16 R8, R176.reuse, R182, R8 ;  /* 0x000000b6b008723c */ /* 0x040fe20000041808 */
[----:B------:R-:W-:Y:S07]  /*1c160*/  LDSM.16.M88.4 R180, [R201+0xa000] ;  /* 0x00a00000c9b4783b */ /* 0x000fee0000000200 */
[C---:B-1----:R-:W-:Y:S08]  /*1c170*/  HMMA.16816.F32.BF16 R12, R176.reuse, R132, R12 ;  /* 0x00000084b00c723c */ /* 0x042ff0000004180c */
[C---:B------:R-:W-:Y:S01]  /*1c180*/  HMMA.16816.F32.BF16 R16, R176.reuse, R134, R16 ;  /* 0x00000086b010723c */ /* 0x040fe20000041810 */
[----:B------:R-:W1:Y:S07]  /*1c190*/  LDSM.16.M88.4 R132, [R192+0x2800] ;  /* 0x00280000c084783b */ /* 0x000e6e0000000200 */
[C---:B-----5:R-:W-:Y:S08]  /*1c1a0*/  HMMA.16816.F32.BF16 R20, R176.reuse, R152, R20 ;  /* 0x00000098b014723c */ /* 0x060ff00000041814 */
[C---:B------:R-:W-:Y:S01]  /*1c1b0*/  HMMA.16816.F32.BF16 R24, R176.reuse, R154, R24 ;  /* 0x0000009ab018723c */ /* 0x040fe20000041818 */
[----:B------:R-:W5:Y:S07]  /*1c1c0*/  LDSM.16.M88.4 R152, [R192+0x3000] ;  /* 0x00300000c098783b */ /* 0x000f6e0000000200 */
[C---:B------:R-:W-:Y:S08]  /*1c1d0*/  HMMA.16816.F32.BF16 R28, R176.reuse, R156, R28 ;  /* 0x0000009cb01c723c */ /* 0x040ff0000004181c */
[----:B------:R-:W-:Y:S01]  /*1c1e0*/  HMMA.16816.F32.BF16 R32, R176, R158, R32 ;  /* 0x0000009eb020723c */ /* 0x000fe20000041820 */
[----:B------:R-:W1:Y:S05]  /*1c1f0*/  LDSM.16.M88.4 R156, [R192+0x3800] ;  /* 0x00380000c09c783b */ /* 0x000e6a0000000200 */
[----:B------:R-:W1:Y:S02]  /*1c200*/  LDSM.16.M88.4 R176, [R202+0x4000] ;  /* 0x00400000cab0783b */ /* 0x000e640000000200 */
[C---:B------:R-:W-:Y:S08]  /*1c210*/  HMMA.16816.F32.BF16 R4, R160.reuse, R164, R4 ;  /* 0x000000a4a004723c */ /* 0x040ff00000041804 */
[C---:B------:R-:W-:Y:S01]  /*1c220*/  HMMA.16816.F32.BF16 R8, R160.reuse, R166, R8 ;  /* 0x000000a6a008723c */ /* 0x040fe20000041808 */
[----:B------:R-:W-:Y:S07]  /*1c230*/  LDSM.16.M88.4 R164, [R187] ;  /* 0x00000000bba4783b */ /* 0x000fee0000000200 */
[C---:B---3--:R-:W-:Y:S08]  /*1c240*/  HMMA.16816.F32.BF16 R12, R160.reuse, R140, R12 ;  /* 0x0000008ca00c723c */ /* 0x048ff0000004180c */
[C---:B------:R-:W-:Y:S01]  /*1c250*/  HMMA.16816.F32.BF16 R16, R160.reuse, R142, R16 ;  /* 0x0000008ea010723c */ /* 0x040fe20000041810 */
[----:B------:R-:W3:Y:S07]  /*1c260*/  LDSM.16.M88.4 R140, [R201+0xa800] ;  /* 0x00a80000c98c783b */ /* 0x000eee0000000200 */
[C---:B----4-:R-:W-:Y:S08]  /*1c270*/  HMMA.16816.F32.BF16 R20, R160.reuse, R144, R20 ;  /* 0x00000090a014723c */ /* 0x050ff00000041814 */
[C---:B------:R-:W-:Y:S01]  /*1c280*/  HMMA.16816.F32.BF16 R24, R160.reuse, R146, R24 ;  /* 0x00000092a018723c */ /* 0x040fe20000041818 */
[----:B------:R-:W4:Y:S07]  /*1c290*/  LDSM.16.M88.4 R144, [R201+0xb000] ;  /* 0x00b00000c990783b */ /* 0x000f2e0000000200 */
[C---:B--2---:R-:W-:Y:S08]  /*1c2a0*/  HMMA.16816.F32.BF16 R28, R160.reuse, R148, R28 ;  /* 0x00000094a01c723c */ /* 0x044ff0000004181c */
        /* <DEDUP_REMOVED lines=8> */
[----:B------:R-:W1:Y:S07]  /*1c330*/  LDSM.16.M88.4 R132, [R186] ;  /* 0x00000000ba84783b */ /* 0x000e6e0000000200 */
[C---:B-----5:R-:W-:Y:S08]  /*1c340*/  HMMA.16816.F32.BF16 R20, R168.reuse, R152, R20 ;  /* 0x00000098a814723c */ /* 0x060ff00000041814 */
[C---:B------:R-:W-:Y:S01]  /*1c350*/  HMMA.16816.F32.BF16 R24, R168.reuse, R154, R24 ;  /* 0x0000009aa818723c */ /* 0x040fe20000041818 */
[----:B------:R-:W5:Y:S07]  /*1c360*/  LDSM.16.M88.4 R152, [R185] ;  /* 0x00000000b998783b */ /* 0x000f6e0000000200 */
[C---:B------:R-:W-:Y:S08]  /*1c370*/  HMMA.16816.F32.BF16 R28, R168.reuse, R156, R28 ;  /* 0x0000009ca81c723c */ /* 0x040ff0000004181c */
[----:B------:R-:W-:Y:S01]  /*1c380*/  HMMA.16816.F32.BF16 R32, R168, R158, R32 ;  /* 0x0000009ea820723c */ /* 0x000fe20000041820 */
[----:B------:R-:W1:Y:S05]  /*1c390*/  LDSM.16.M88.4 R156, [R184] ;  /* 0x00000000b89c783b */ /* 0x000e6a0000000200 */
        /* <DEDUP_REMOVED lines=15> */
[C---:B------:R-:W-:Y:S08]  /*1c490*/  HMMA.16816.F32.BF16 R8, R160.reuse, R166, R8 ;  /* 0x000000a6a008723c */ /* 0x040ff00000041808 */
[C---:B-1----:R-:W-:Y:S08]  /*1c4a0*/  HMMA.16816.F32.BF16 R12, R160.reuse, R132, R12 ;  /* 0x00000084a00c723c */ /* 0x042ff0000004180c */
[C---:B------:R-:W-:Y:S01]  /*1c4b0*/  HMMA.16816.F32.BF16 R16, R160.reuse, R134, R16 ;  /* 0x00000086a010723c */ /* 0x040fe20000041810 */
[----:B------:R-:W1:Y:S07]  /*1c4c0*/  LDSM.16.M88.4 R132, [R192+0x4800] ;  /* 0x00480000c084783b */ /* 0x000e6e0000000200 */
[C---:B-----5:R-:W-:Y:S08]  /*1c4d0*/  HMMA.16816.F32.BF16 R20, R160.reuse, R152, R20 ;  /* 0x00000098a014723c */ /* 0x060ff00000041814 */
[C---:B------:R-:W-:Y:S08]  /*1c4e0*/  HMMA.16816.F32.BF16 R24, R160.reuse, R154, R24 ;  /* 0x0000009aa018723c */ /* 0x040ff00000041818 */
[C---:B------:R-:W-:Y:S08]  /*1c4f0*/  HMMA.16816.F32.BF16 R28, R160.reuse, R156, R28 ;  /* 0x0000009ca01c723c */ /* 0x040ff0000004181c */
[----:B------:R-:W-:Y:S08]  /*1c500*/  HMMA.16816.F32.BF16 R32, R160, R158, R32 ;  /* 0x0000009ea020723c */ /* 0x000ff00000041820 */
[C---:B------:R-:W-:Y:S08]  /*1c510*/  HMMA.16816.F32.BF16 R4, R168.reuse, R172, R4 ;  /* 0x000000aca804723c */ /* 0x040ff00000041804 */
[C---:B------:R-:W-:Y:S08]  /*1c520*/  HMMA.16816.F32.BF16 R8, R168.reuse, R174, R8 ;  /* 0x000000aea808723c */ /* 0x040ff00000041808 */
[C---:B---3--:R-:W-:Y:S08]  /*1c530*/  HMMA.16816.F32.BF16 R12, R168.reuse, R140, R12 ;  /* 0x0000008ca80c723c */ /* 0x048ff0000004180c */
[C---:B------:R-:W-:Y:S08]  /*1c540*/  HMMA.16816.F32.BF16 R16, R168.reuse, R142, R16 ;  /* 0x0000008ea810723c */ /* 0x040ff00000041810 */
[C---:B----4-:R-:W-:Y:S08]  /*1c550*/  HMMA.16816.F32.BF16 R20, R168.reuse, R144, R20 ;  /* 0x00000090a814723c */ /* 0x050ff00000041814 */
[C---:B------:R-:W-:Y:S08]  /*1c560*/  HMMA.16816.F32.BF16 R24, R168.reuse, R146, R24 ;  /* 0x00000092a818723c */ /* 0x040ff00000041818 */
[C---:B--2---:R-:W-:Y:S08]  /*1c570*/  HMMA.16816.F32.BF16 R28, R168.reuse, R148, R28 ;  /* 0x00000094a81c723c */ /* 0x044ff0000004181c */
[----:B------:R-:W-:Y:S07]  /*1c580*/  HMMA.16816.F32.BF16 R32, R168, R150, R32 ;  /* 0x00000096a820723c */ /* 0x000fee0000041820 */
[----:B------:R-:W-:Y:S01]  /*1c590*/  MOV R168, R138 ;  /* 0x0000008a00a87202 */ /* 0x000fe20000000f00 */
[C---:B------:R-:W-:Y:S05]  /*1c5a0*/  HMMA.16816.F32.BF16 R4, R176.reuse, R180, R4 ;  /* 0x000000b4b004723c */ /* 0x040fea0000041804 */
[----:B------:R-:W-:Y:S03]  /*1c5b0*/  MOV R169, R139 ;  /* 0x0000008b00a97202 */ /* 0x000fe60000000f00 */
[C---:B------:R-:W-:Y:S08]  /*1c5c0*/  HMMA.16816.F32.BF16 R8, R176.reuse, R182, R8 ;  /* 0x000000b6b008723c */ /* 0x040ff00000041808 */
[C---:B-1----:R-:W-:Y:S08]  /*1c5d0*/  HMMA.16816.F32.BF16 R12, R176.reuse, R132, R12 ;  /* 0x00000084b00c723c */ /* 0x042ff0000004180c */
[-C--:B------:R-:W-:Y:S01]  /*1c5e0*/  FMUL.FTZ R174, R4, R136.reuse ;  /* 0x0000008804ae7220 */ /* 0x080fe20000410000 */
[C---:B------:R-:W-:Y:S03]  /*1c5f0*/  HMMA.16816.F32.BF16 R16, R176.reuse, R134, R16 ;  /* 0x00000086b010723c */ /* 0x040fe60000041810 */
[-C--:B------:R-:W-:Y:S02]  /*1c600*/  FMUL.FTZ R172, R5, R136.reuse ;  /* 0x0000008805ac7220 */ /* 0x080fe40000410000 */
[----:B------:R-:W1:Y:S01]  /*1c610*/  MUFU.TANH R174, R174 ;  /* 0x000000ae00ae7308 */ /* 0x000e620000002400 */
[-C--:B------:R-:W-:Y:S02]  /*1c620*/  FMUL.FTZ R173, R6, R136.reuse ;  /* 0x0000008806ad7220 */ /* 0x080fe40000410000 */
[-C--:B------:R-:W-:Y:S04]  /*1c630*/  FMUL.FTZ R9, R9, R136.reuse ;  /* 0x0000008809097220 */ /* 0x080fe80000410000 */
[-C--:B------:R-:W-:Y:S02]  /*1c640*/  FMUL.FTZ R10, R10, R136.reuse ;  /* 0x000000880a0a7220 */ /* 0x080fe40000410000 */
[-C--:B------:R-:W-:Y:S01]  /*1c650*/  FMUL.FTZ R11, R11, R136.reuse ;  /* 0x000000880b0b7220 */ /* 0x080fe20000410000 */
[----:B------:R-:W2:Y:S01]  /*1c660*/  MUFU.TANH R238, R9 ;  /* 0x0000000900ee7308 */ /* 0x000ea20000002400 */
[-C--:B------:R-:W-:Y:S02]  /*1c670*/  FMUL.FTZ R171, R7, R136.reuse ;  /* 0x0000008807ab7220 */ /* 0x080fe40000410000 */
[----:B------:R-:W3:Y:S01]  /*1c680*/  LDSM.16.M88.4 R4, [R192+0x5000] ;  /* 0x00500000c004783b */ /* 0x000ee20000000200 */
[-C--:B------:R-:W-:Y:S02]  /*1c690*/  FMUL.FTZ R170, R8, R136.reuse ;  /* 0x0000008808aa7220 */ /* 0x080fe40000410000 */
[-C--:B------:R-:W-:Y:S02]  /*1c6a0*/  FMUL.FTZ R235, R12, R136.reuse ;  /* 0x000000880ceb7220 */ /* 0x080fe40000410000 */
[-C--:B------:R-:W-:Y:S02]  /*1c6b0*/  FMUL.FTZ R13, R13, R136.reuse ;  /* 0x000000880d0d7220 */ /* 0x080fe40000410000 */
[----:B------:R-:W4:Y:S01]  /*1c6c0*/  MUFU.TANH R237, R10 ;  /* 0x0000000a00ed7308 */ /* 0x000f220000002400 */
[-C--:B------:R-:W-:Y:S02]  /*1c6d0*/  FMUL.FTZ R183, R16, R136.reuse ;  /* 0x0000008810b77220 */ /* 0x080fe40000410000 */
[-C--:B------:R-:W-:Y:S02]  /*1c6e0*/  FMUL.FTZ R14, R14, R136.reuse ;  /* 0x000000880e0e7220 */ /* 0x080fe40000410000 */
[-C--:B------:R-:W-:Y:S02]  /*1c6f0*/  FMUL.FTZ R15, R15, R136.reuse ;  /* 0x000000880f0f7220 */ /* 0x080fe40000410000 */
[-C--:B------:R-:W-:Y:S02]  /*1c700*/  FMUL.FTZ R17, R17, R136.reuse ;  /* 0x0000008811117220 */ /* 0x080fe40000410000 */
[-C--:B------:R-:W-:Y:S01]  /*1c710*/  FMUL.FTZ R18, R18, R136.reuse ;  /* 0x0000008812127220 */ /* 0x080fe20000410000 */
[----:B------:R5:W1:Y:S01]  /*1c720*/  MUFU.TANH R236, R11 ;  /* 0x0000000b00ec7308 */ /* 0x000a620000002400 */
[-C--:B------:R-:W-:Y:S09]  /*1c730*/  FMUL.FTZ R19, R19, R136.reuse ;  /* 0x0000008813137220 */ /* 0x080ff20000410000 */
[----:B------:R-:W1:Y:S10]  /*1c740*/  MUFU.TANH R172, R172 ;  /* 0x000000ac00ac7308 */ /* 0x000e740000002400 */
[----:B------:R-:W1:Y:S01]  /*1c750*/  MUFU.TANH R173, R173 ;  /* 0x000000ad00ad7308 */ /* 0x000e620000002400 */
[C---:B---3--:R-:W-:Y:S01]  /*1c760*/  HMMA.16816.F32.BF16 R20, R176.reuse, R4, R20 ;  /* 0x00000004b014723c */ /* 0x048fe20000041814 */
[----:B-----5:R-:W3:Y:S01]  /*1c770*/  LDSM.16.M88.4 R8, [R192+0x5800] ;  /* 0x00580000c008783b */ /* 0x020ee20000000200 */
[----:B------:R-:W-:Y:S07]  /*1c780*/  DEPBAR.LE SB0, 0x0 ;  /* 0x000080000000791a */ /* 0x000fee0000000000 */
[----:B------:R-:W1:Y:S01]  /*1c790*/  MUFU.TANH R171, R171 ;  /* 0x000000ab00ab7308 */ /* 0x000e620000002400 */
[----:B------:R-:W-:Y:S01]  /*1c7a0*/  BAR.SYNC.DEFER_BLOCKING 0x0 ;  /* 0x0000000000007b1d */ /* 0x000fe20000010000 */
[C---:B------:R-:W-:Y:S08]  /*1c7b0*/  HMMA.16816.F32.BF16 R24, R176.reuse, R6, R24 ;  /* 0x00000006b018723c */ /* 0x040ff00000041818 */
[----:B------:R-:W1:Y:S05]  /*1c7c0*/  MUFU.TANH R170, R170 ;  /* 0x000000aa00aa7308 */ /* 0x000e6a0000002400 */
[-C--:B------:R-:W-:Y:S02]  /*1c7d0*/  FMUL.FTZ R233, R20, R136.reuse ;  /* 0x0000008814e97220 */ /* 0x080fe40000410000 */
[-C--:B------:R-:W-:Y:S03]  /*1c7e0*/  FMUL.FTZ R21, R21, R136.reuse ;  /* 0x0000008815157220 */ /* 0x080fe60000410000 */
[----:B------:R-:W1:Y:S01]  /*1c7f0*/  MUFU.TANH R235, R235 ;  /* 0x000000eb00eb7308 */ /* 0x000e620000002400 */
[-C--:B------:R-:W-:Y:S02]  /*1c800*/  FMUL.FTZ R22, R22, R136.reuse ;  /* 0x0000008816167220 */ /* 0x080fe40000410000 */
[-C--:B------:R-:W-:Y:S03]  /*1c810*/  FMUL.FTZ R23, R23, R136.reuse ;  /* 0x0000008817177220 */ /* 0x080fe60000410000 */
[-C--:B------:R-:W-:Y:S02]  /*1c820*/  FMUL.FTZ R228, R24, R136.reuse ;  /* 0x0000008818e47220 */ /* 0x080fe40000410000 */
[-C--:B------:R-:W-:Y:S02]  /*1c830*/  FMUL.FTZ R25, R25, R136.reuse ;  /* 0x0000008819197220 */ /* 0x080fe40000410000 */
[----:B------:R1:W1:Y:S01]  /*1c840*/  MUFU.TANH R234, R13 ;  /* 0x0000000d00ea7308 */ /* 0x0002620000002400 */
[-C--:B------:R-:W-:Y:S02]  /*1c850*/  FMUL.FTZ R26, R26, R136.reuse ;  /* 0x000000881a1a7220 */ /* 0x080fe40000410000 */
[-C--:B------:R-:W-:Y:S01]  /*1c860*/  FMUL.FTZ R27, R27, R136.reuse ;  /* 0x000000881b1b7220 */ /* 0x080fe20000410000 */
[C---:B---3--:R-:W-:Y:S06]  /*1c870*/  HMMA.16816.F32.BF16 R28, R176.reuse, R8, R28 ;  /* 0x00000008b01c723c */ /* 0x048fec000004181c */
[----:B------:R3:W1:Y:S02]  /*1c880*/  MUFU.TANH R180, R14 ;  /* 0x0000000e00b47308 */ /* 0x0006640000002400 */
[----:B------:R-:W-:Y:S08]  /*1c890*/  HMMA.16816.F32.BF16 R32, R176, R10, R32 ;  /* 0x0000000ab020723c */ /* 0x000ff00000041820 */
[----:B------:R3:W1:Y:S08]  /*1c8a0*/  MUFU.TANH R181, R15 ;  /* 0x0000000f00b57308 */ /* 0x0006700000002400 */
[-C--:B------:R-:W-:Y:S02]  /*1c8b0*/  FMUL.FTZ R165, R28, R136.reuse ;  /* 0x000000881ca57220 */ /* 0x080fe40000410000 */
[----:B------:R-:W1:Y:S01]  /*1c8c0*/  MUFU.TANH R183, R183 ;  /* 0x000000b700b77308 */ /* 0x000e620000002400 */
[-C--:B------:R-:W-:Y:S02]  /*1c8d0*/  FMUL.FTZ R29, R29, R136.reuse ;  /* 0x000000881d1d7220 */ /* 0x080fe40000410000 */
[-C--:B------:R-:W-:Y:S02]  /*1c8e0*/  FMUL.FTZ R30, R30, R136.reuse ;  /* 0x000000881e1e7220 */ /* 0x080fe40000410000 */
[-C--:B------:R-:W-:Y:S02]  /*1c8f0*/  FMUL.FTZ R31, R31, R136.reuse ;  /* 0x000000881f1f7220 */ /* 0x080fe40000410000 */
[-C--:B------:R-:W-:Y:S02]  /*1c900*/  FMUL.FTZ R163, R32, R136.reuse ;  /* 0x0000008820a37220 */ /* 0x080fe40000410000 */
[-C--:B------:R-:W-:Y:S01]  /*1c910*/  FMUL.FTZ R33, R33, R136.reuse ;  /* 0x0000008821217220 */ /* 0x080fe20000410000 */
[----:B------:R3:W1:Y:S01]  /*1c920*/  MUFU.TANH R182, R17 ;  /* 0x0000001100b67308 */ /* 0x0006620000002400 */
[-C--:B------:R-:W-:Y:S02]  /*1c930*/  FMUL.FTZ R34, R34, R136.reuse ;  /* 0x0000008822227220 */ /* 0x080fe40000410000 */
[----:B------:R-:W-:Y:S07]  /*1c940*/  FMUL.FTZ R35, R35, R136 ;  /* 0x0000008823237220 */ /* 0x000fee0000410000 */
[----:B------:R3:W1:Y:S10]  /*1c950*/  MUFU.TANH R224, R18 ;  /* 0x0000001200e07308 */ /* 0x0006740000002400 */
[----:B------:R3:W1:Y:S10]  /*1c960*/  MUFU.TANH R229, R19 ;  /* 0x0000001300e57308 */ /* 0x0006740000002400 */
[----:B------:R-:W1:Y:S10]  /*1c970*/  MUFU.TANH R233, R233 ;  /* 0x000000e900e97308 */ /* 0x000e740000002400 */
[----:B------:R3:W1:Y:S10]  /*1c980*/  MUFU.TANH R232, R21 ;  /* 0x0000001500e87308 */ /* 0x0006740000002400 */
        /* <DEDUP_REMOVED lines=13> */
[----:B------:R3:W1:Y:S01]  /*1ca60*/  MUFU.TANH R133, R35 ;  /* 0x0000002300857308 */ /* 0x0006620000002400 */
[----:B------:R-:W-:-:S05]  /*1ca70*/  @!P0 BRA `(.L_x_1349) ;  /* 0x00000a4000008947 */ /* 0x000fca0003800000 */
[----:B--2-4-:R-:W-:Y:S01]  /*1ca80*/  ISETP.NE.U32.AND P0, PT, R220, RZ, PT ;  /* 0x000000ffdc00720c */ /* 0x014fe20003f05070 */
        /* <DEDUP_REMOVED lines=8> */
[----:B------:R-:W-:Y:S02]  /*1cb10*/  IADD3 R11, R11, -0x40, RZ ;  /* 0xffffffc00b0b7810 */ /* 0x000fe40007ffe0ff */
[-C--:B--2---:R-:W-:Y:S04]  /*1cb20*/  IABS R7, R12.reuse ;  /* 0x0000000c00077213 */ /* 0x084fe80000000000 */
[----:B------:R-:W2:Y:S10]  /*1cb30*/  I2F.RP R5, R7 ;  /* 0x0000000700057306 */ /* 0x000eb40000209400 */
[----:B--2---:R-:W2:Y:S02]  /*1cb40*/  MUFU.RCP R4, R5 ;  /* 0x0000000500047308 */ /* 0x004ea40000001000 */
[----:B--23--:R-:W-:Y:S02]  /*1cb50*/  IADD3 R14, R4, 0xffffffe, RZ ;  /* 0x0ffffffe040e7810 */ /* 0x00cfe40007ffe0ff */
[----:B------:R-:W-:Y:S06]  /*1cb60*/  IABS R4, R9 ;  /* 0x0000000900047213 */ /* 0x000fec0000000000 */
[----:B------:R-:W2:Y:S01]  /*1cb70*/  F2I.FTZ.U32.TRUNC.NTZ R15, R14 ;  /* 0x0000000e000f7305 */ /* 0x000ea2000021f000 */
[-C--:B------:R-:W-:Y:S02]  /*1cb80*/  LOP3.LUT R9, R9, R12.reuse, RZ, 0x3c, !PT ;  /* 0x0000000c09097212 */ /* 0x080fe400078e3cff */
[-C--:B------:R-:W-:Y:S05]  /*1cb90*/  IABS R5, R12.reuse ;  /* 0x0000000c00057213 */ /* 0x080fea0000000000 */
[----:B------:R-:W-:Y:S02]  /*1cba0*/  IMAD.MOV R5, RZ, RZ, -R5 ;  /* 0x000000ffff057224 */ /* 0x000fe400078e0a05 */
[--C-:B--2---:R-:W-:Y:S02]  /*1cbb0*/  IMAD.MOV R6, RZ, RZ, -R15.reuse ;  /* 0x000000ffff067224 */ /* 0x104fe400078e0a0f */
[----:B------:R-:W-:Y:S02]  /*1cbc0*/  IMAD.MOV.U32 R14, RZ, RZ, RZ ;  /* 0x000000ffff0e7224 */ /* 0x000fe400078e00ff */
[----:B-1----:R-:W-:Y:S01]  /*1cbd0*/  IMAD R13, R6, R7, RZ ;  /* 0x00000007060d7224 */ /* 0x002fe200078e02ff */
[----:B------:R-:W-:Y:S02]  /*1cbe0*/  IABS R6, R11 ;  /* 0x0000000b00067213 */ /* 0x000fe40000000000 */
[----:B------:R-:W-:Y:S01]  /*1cbf0*/  LOP3.LUT R11, R11, R12, RZ, 0x3c, !PT ;  /* 0x0000000c0b0b7212 */ /* 0x000fe200078e3cff */
        /* <DEDUP_REMOVED lines=19> */
[C---:B------:R-:W-:Y:S01]  /*1cd30*/  ISETP.NE.AND P2, PT, R12.reuse, RZ, PT ;  /* 0x000000ff0c00720c */ /* 0x040fe20003f45270 */
[----:B------:R-:W-:Y:S02]  /*1cd40*/  @!P0 IMAD.MOV R8, RZ, RZ, -R8 ;  /* 0x000000ffff088224 */ /* 0x000fe400078e0a08 */
[----:B------:R-:W-:Y:S03]  /*1cd50*/  @!P1 IMAD.MOV R10, RZ, RZ, -R10 ;  /* 0x000000ffff0a9224 */ /* 0x000fe600078e0a0a */
[C---:B------:R-:W-:Y:S02]  /*1cd60*/  SEL R11, R7.reuse, R8, !P2 ;  /* 0x00000008070b7207 */ /* 0x040fe40005000000 */
[----:B------:R-:W-:Y:S01]  /*1cd70*/  SEL R7, R7, R10, !P2 ;  /* 0x0000000a07077207 */ /* 0x000fe20005000000 */
[----:B------:R-:W3:Y:S01]  /*1cd80*/  LD.E.64 R8, [R2.64+0x38] ;  /* 0x0000380402087980 */ /* 0x000ee2000c101b00 */
[-C--:B------:R-:W-:Y:S02]  /*1cd90*/  LEA R18, P1, R11, R220.reuse, 0x2 ;  /* 0x000000dc0b127211 */ /* 0x080fe400078210ff */
[----:B------:R-:W-:Y:S02]  /*1cda0*/  LEA R16, P0, R7, R220, 0x2 ;  /* 0x000000dc07107211 */ /* 0x000fe400078010ff */
[-C--:B------:R-:W-:Y:S02]  /*1cdb0*/  LEA.HI.X.SX32 R19, R11, R221.reuse, 0x2, P1 ;  /* 0x000000dd0b137211 */ /* 0x080fe400008f16ff */
[C---:B------:R-:W-:Y:S01]  /*1cdc0*/  LEA.HI.X.SX32 R17, R7.reuse, R221, 0x2, P0 ;  /* 0x000000dd07117211 */ /* 0x040fe200000f16ff */
[----:B------:R-:W-:Y:S02]  /*1cdd0*/  IMAD.IADD R7, R7, 0x1, -R11 ;  /* 0x0000000107077824 */ /* 0x000fe400078e0a0b */
[----:B------:R-:W4:Y:S02]  /*1cde0*/  LD.E R4, [R18.64] ;  /* 0x0000000412047980 */ /* 0x000f24000c101900 */
[----:B------:R-:W-:Y:S02]  /*1cdf0*/  IMAD R12, R12, R7, -0x40 ;  /* 0xffffffc00c0c7424 */ /* 0x000fe400078e0207 */
[----:B------:R-:W4:Y:S03]  /*1ce00*/  LD.E R5, [R16.64] ;  /* 0x0000000410057980 */ /* 0x000f26000c101900 */
[----:B------:R-:W-:Y:S01]  /*1ce10*/  SHF.R.S32.HI R7, RZ, 0x1f, R12 ;  /* 0x0000001fff077819 */ /* 0x000fe2000001140c */
        /* <DEDUP_REMOVED lines=11> */
.L_x_1351:
[----:B------:R-:W-:Y:S02]  /*1ced0*/  ULDC.64 UR4, c[0x0][0x118] ;  /* 0x0000460000047ab9 */ /* 0x000fe40000000a00 */
[----:B------:R-:W2:Y:S02]  /*1cee0*/  LD.E R12, [R2.64+0x38] ;  /* 0x00003804020c7980 */ /* 0x000ea4000c101900 */
[----:B--2---:R-:W-:Y:S04]  /*1cef0*/  LEA R12, -R12, RZ, 0x6 ;  /* 0x000000ff0c0c7211 */ /* 0x004fe800078e31ff */
[----:B------:R-:W-:Y:S02]  /*1cf00*/  SHF.R.S32.HI R7, RZ, 0x1f, R12 ;  /* 0x0000001fff077819 */ /* 0x000fe4000001140c */
.L_x_1352:
[----:B------:R-:W-:Y:S05]  /*1cf10*/  BSYNC B0 ;  /* 0x0000000000007941 */ /* 0x000fea0003800000 */
.L_x_1350:
[CC--:B------:R-:W-:Y:S01]  /*1cf20*/  LEA R24, P1, R12.reuse, R212.reuse, 0x1 ;  /* 0x000000d40c187211 */ /* 0x0c0fe200078208ff */
[----:B------:R-:W-:Y:S01]  /*1cf30*/  ULDC.64 UR4, c[0x0][0x118] ;  /* 0x0000460000047ab9 */ /* 0x000fe20000000a00 */
[C---:B------:R-:W-:Y:S02]  /*1cf40*/  IADD3 R5, P0, R12.reuse, R209, RZ ;  /* 0x000000d10c057210 */ /* 0x040fe40007f1e0ff */
[-C--:B---3--:R-:W-:Y:S02]  /*1cf50*/  LEA.HI.X R25, R12, R211.reuse, R7, 0x1, P1 ;  /* 0x000000d30c197211 */ /* 0x088fe400008f0c07 */
        /* <DEDUP_REMOVED lines=28> */
[CCC-:B-1----:R-:W-:Y:S02]  /*1d120*/  @P4 LEA.HI.X R13, R7.reuse, R211.reuse, R6.reuse, 0x1, P0 ;  /* 0x000000d3070d4211 */ /* 0x1c2fe400000f0c06 */
        /* <DEDUP_REMOVED lines=57> */
.L_x_1349:
[----:B--2-4-:R-:W-:Y:S05]  /*1d4c0*/  BSYNC B1 ;  /* 0x0000000000017941 */ /* 0x014fea0003800000 */
.L_x_1348:
[----:B------:R-:W-:Y:S01]  /*1d4d0*/  ULDC.64 UR4, c[0x0][0x118] ;  /* 0x0000460000047ab9 */ /* 0x000fe20000000a00 */
[----:B-1----:R-:W-:Y:S01]  /*1d4e0*/  FMNMX.FTZ R5, R174, R137, !PT ;  /* 0x00000089ae057209 */ /* 0x002fe20007810000 */
[----:B------:R1:W2:Y:S01]  /*1d4f0*/  LD.E R134, [R2.64+0xdc] ;  /* 0x0000dc0402867980 */ /* 0x0002a2000c101900 */
[----:B------:R-:W-:Y:S02]  /*1d500*/  FMNMX.FTZ R6, R173, R0, !PT ;  /* 0x00000000ad067209 */ /* 0x000fe40007810000 */
[----:B------:R-:W-:Y:S01]  /*1d510*/  FMNMX.FTZ R5, R172, R5, !PT ;  /* 0x00000005ac057209 */ /* 0x000fe20007810000 */
[----:B---3--:R-:W-:Y:S01]  /*1d520*/  LDSM.16.MT88.4 R12, [R206+0xc000] ;  /* 0x00c00000ce0c783b */ /* 0x008fe20000004200 */
[----:B------:R-:W-:Y:S02]  /*1d530*/  FMNMX.FTZ R6, R171, R6, !PT ;  /* 0x00000006ab067209 */ /* 0x000fe40007810000 */
[----:B------:R-:W-:Y:S04]  /*1d540*/  FMNMX.FTZ R5, R170, R5, !PT ;  /* 0x00000005aa057209 */ /* 0x000fe80007810000 */
        /* <DEDUP_REMOVED lines=8> */
[----:B------:R-:W-:Y:S05]  /*1d5d0*/  FMNMX.FTZ R5, R183, R4, !PT ;  /* 0x00000004b7057209 */ /* 0x000fea0007810000 */
        /* <DEDUP_REMOVED lines=25> */
[----:B------:R-:W3:Y:S01]  /*1d770*/  SHFL.BFLY PT, R3, R6, 0x2, 0x1f ;  /* 0x0c401f0006037f89 */ /* 0x000ee200000e0000 */
[----:B-1----:R-:W-:Y:S07]  /*1d780*/  FMNMX.FTZ R7, R8, R5, !PT ;  /* 0x0000000508077209 */ /* 0x002fee0007810000 */
[----:B------:R-:W1:Y:S01]  /*1d790*/  SHFL.BFLY PT, R132, R7, 0x1, 0x1f ;  /* 0x0c201f0007847f89 */ /* 0x000e6200000e0000 */
[----:B---3--:R-:W-:Y:S07]  /*1d7a0*/  FMNMX.FTZ R4, R6, R3, !PT ;  /* 0x0000000306047209 */ /* 0x008fee0007810000 */
[----:B------:R-:W3:Y:S01]  /*1d7b0*/  SHFL.BFLY PT, R3, R4, 0x1, 0x1f ;  /* 0x0c201f0004037f89 */ /* 0x000ee200000e0000 */
[----:B-1----:R-:W-:Y:S04]  /*1d7c0*/  FMNMX.FTZ R132, R7, R132, !PT ;  /* 0x0000008407847209 */ /* 0x002fe80007810000 */
[C---:B------:R-:W-:Y:S01]  /*1d7d0*/  FSETP.NEU.FTZ.AND P0, PT, R132.reuse, -INF , PT ;  /* 0xff8000008400780b */ /* 0x040fe20003f1d000 */
[----:B------:R-:W-:Y:S02]  /*1d7e0*/  FADD.FTZ R5, -R132, R137 ;  /* 0x0000008984057221 */ /* 0x000fe40000010100 */
[----:B------:R-:W-:Y:S01]  /*1d7f0*/  LDSM.16.MT88.4 R136, [R205+0xe800] ;  /* 0x00e80000cd88783b */ /* 0x000fe20000004200 */
[----:B---3--:R-:W-:Y:S01]  /*1d800*/  FMNMX.FTZ R3, R4, R3, !PT ;  /* 0x0000000304037209 */ /* 0x008fe20007810000 */
[C---:B--2---:R-:W-:Y:S04]  /*1d810*/  FMUL.FTZ R147, R134.reuse, R132 ;  /* 0x0000008486937220 */ /* 0x044fe80000410000 */
[C---:B------:R-:W-:Y:S02]  /*1d820*/  FMUL.FTZ R145, R134.reuse, R3 ;  /* 0x0000000386917220 */ /* 0x040fe40000410000 */
[C---:B------:R-:W-:Y:S01]  /*1d830*/  FMUL.FTZ R2, R134.reuse, R5 ;  /* 0x0000000586027220 */ /* 0x040fe20000410000 */
[----:B------:R-:W-:Y:S01]  /*1d840*/  FSEL R147, R147, RZ, P0 ;  /* 0x000000ff93937208 */ /* 0x000fe20000000000 */
[C---:B------:R-:W-:Y:S01]  /*1d850*/  FADD.FTZ R5, -R3.reuse, R0 ;  /* 0x0000000003057221 */ /* 0x040fe20000010100 */
[----:B------:R-:W-:Y:S03]  /*1d860*/  FSETP.NEU.FTZ.AND P0, PT, R3, -INF , PT ;  /* 0xff8000000300780b */ /* 0x000fe60003f1d000 */
[----:B------:R-:W-:Y:S01]  /*1d870*/  FMUL.FTZ R0, R134, R5 ;  /* 0x0000000586007220 */ /* 0x000fe20000410000 */
[----:B------:R-:W-:Y:S01]  /*1d880*/  FSEL R145, R145, RZ, P0 ;  /* 0x000000ff91917208 */ /* 0x000fe20000000000 */
[-CC-:B------:R-:W-:Y:S01]  /*1d890*/  FFMA.FTZ R177, R174, R134.reuse, -R147.reuse ;  /* 0x00000086aeb17223 */ /* 0x180fe20000010893 */
[----:B------:R-:W1:Y:S01]  /*1d8a0*/  MUFU.EX2 R2, R2 ;  /* 0x0000000200027308 */ /* 0x000e620000000800 */
[-C--:B------:R-:W-:Y:S01]  /*1d8b0*/  FFMA.FTZ R176, R172, R134.reuse, -R147 ;  /* 0x00000086acb07223 */ /* 0x080fe20000010893 */
[----:B------:R-:W-:Y:S01]  /*1d8c0*/  ISETP.GT.AND P0, PT, R222, 0x1, PT ;  /* 0x00000001de00780c */ /* 0x000fe20003f04270 */
[-CC-:B------:R-:W-:Y:S02]  /*1d8d0*/  FFMA.FTZ R173, R173, R134.reuse, -R145.reuse ;  /* 0x00000086adad7223 */ /* 0x180fe40000010891 */
[-C--:B------:R-:W-:Y:S02]  /*1d8e0*/  FFMA.FTZ R172, R171, R134.reuse, -R145 ;  /* 0x00000086abac7223 */ /* 0x080fe40000010891 */
[-CC-:B------:R-:W-:Y:S02]  /*1d8f0*/  FFMA.FTZ R175, R170, R134.reuse, -R147.reuse ;  /* 0x00000086aaaf7223 */ /* 0x180fe40000010893 */
[-C--:B------:R-:W-:Y:S01]  /*1d900*/  FFMA.FTZ R174, R238, R134.reuse, -R147 ;  /* 0x00000086eeae7223 */ /* 0x080fe20000010893 */
[----:B------:R-:W2:Y:S01]  /*1d910*/  MUFU.EX2 R0, R0 ;  /* 0x0000000000007308 */ /* 0x000ea20000000800 */
[-CC-:B------:R-:W-:Y:S02]  /*1d920*/  FFMA.FTZ R171, R237, R134.reuse, -R145.reuse ;  /* 0x00000086edab7223 */ /* 0x180fe40000010891 */
[-CC-:B------:R-:W-:Y:S02]  /*1d930*/  FFMA.FTZ R170, R236, R134.reuse, -R145.reuse ;  /* 0x00000086ecaa7223 */ /* 0x180fe40000010891 */
[-C--:B------:R-:W-:Y:S02]  /*1d940*/  FFMA.FTZ R237, R164, R134.reuse, -R145 ;  /* 0x00000086a4ed7223 */ /* 0x080fe40000010891 */
[-C--:B------:R-:W-:Y:S02]  /*1d950*/  FFMA.FTZ R239, R167, R134.reuse, -R147 ;  /* 0x00000086a7ef7223 */ /* 0x080fe40000010893 */
[-CC-:B------:R-:W-:Y:S01]  /*1d960*/  FFMA.FTZ R236, R162, R134.reuse, -R145.reuse ;  /* 0x00000086a2ec7223 */ /* 0x180fe20000010891 */
[----:B------:R-:W-:Y:S01]  /*1d970*/  MUFU.EX2 R177, R177 ;  /* 0x000000b100b17308 */ /* 0x000fe20000000800 */
[-C--:B------:R-:W-:Y:S02]  /*1d980*/  FFMA.FTZ R241, R160, R134.reuse, -R145 ;  /* 0x00000086a0f17223 */ /* 0x080fe40000010891 */
[--C-:B------:R-:W-:Y:S02]  /*1d990*/  FFMA.FTZ R238, R163, R134, -R147.reuse ;  /* 0x00000086a3ee7223 */ /* 0x100fe40000010893 */
[C---:B-1----:R-:W-:Y:S02]  /*1d9a0*/  FMUL.FTZ R4, R2.reuse, R128 ;  /* 0x0000008002047220 */ /* 0x042fe40000410000 */
[C---:B------:R-:W-:Y:S02]  /*1d9b0*/  FMUL.FTZ R5, R2.reuse, R129 ;  /* 0x0000008102057220 */ /* 0x040fe40000410000 */
[C---:B------:R-:W-:Y:S01]  /*1d9c0*/  FMUL.FTZ R8, R2.reuse, R124 ;  /* 0x0000007c02087220 */ /* 0x040fe20000410000 */
[----:B------:R-:W1:Y:S01]  /*1d9d0*/  MUFU.EX2 R176, R176 ;  /* 0x000000b000b07308 */ /* 0x000e620000000800 */
[C---:B------:R-:W-:Y:S02]  /*1d9e0*/  FMUL.FTZ R9, R2.reuse, R125 ;  /* 0x0000007d02097220 */ /* 0x040fe40000410000 */
[----:B------:R-:W-:Y:S02]  /*1d9f0*/  FMUL.FTZ R16, R2, R116 ;  /* 0x0000007402107220 */ /* 0x000fe40000410000 */
[C---:B--2---:R-:W-:Y:S02]  /*1da00*/  FMUL.FTZ R6, R0.reuse, R130 ;  /* 0x0000008200067220 */ /* 0x044fe40000410000 */
[C---:B------:R-:W-:Y:S02]  /*1da10*/  FMUL.FTZ R7, R0.reuse, R131 ;  /* 0x0000008300077220 */ /* 0x040fe40000410000 */
[C---:B------:R-:W-:Y:S01]  /*1da20*/  FMUL.FTZ R10, R0.reuse, R126 ;  /* 0x0000007e000a7220 */ /* 0x040fe20000410000 */
[----:B------:R-:W-:Y:S01]  /*1da30*/  MUFU.EX2 R173, R173 ;  /* 0x000000ad00ad7308 */ /* 0x000fe20000000800 */
[----:B------:R-:W-:Y:S02]  /*1da40*/  FMUL.FTZ R11, R0, R127 ;  /* 0x0000007f000b7220 */ /* 0x000fe40000410000 */
[----:B------:R-:W-:Y:S01]  /*1da50*/  FMUL.FTZ R17, R2, R117 ;  /* 0x0000007502117220 */ /* 0x000fe20000410000 */
[----:B------:R-:W-:Y:S01]  /*1da60*/  LDSM.16.MT88.4 R124, [R206+0xe800] ;  /* 0x00e80000ce7c783b */ /* 0x000fe20000004200 */
[C---:B------:R-:W-:Y:S02]  /*1da70*/  FMUL.FTZ R18, R0.reuse, R118 ;  /* 0x0000007600127220 */ /* 0x040fe40000410000 */
[----:B------:R-:W-:Y:S02]  /*1da80*/  FMUL.FTZ R19, R0, R119 ;  /* 0x0000007700137220 */ /* 0x000fe40000410000 */
[C---:B------:R-:W-:Y:S01]  /*1da90*/  FMUL.FTZ R24, R2.reuse, R108 ;  /* 0x0000006c02187220 */ /* 0x040fe20000410000 */
[----:B------:R-:W2:Y:S01]  /*1daa0*/  MUFU.EX2 R172, R172 ;  /* 0x000000ac00ac7308 */ /* 0x000ea20000000800 */
[----:B------:R-:W-:Y:S01]  /*1dab0*/  FMUL.FTZ R25, R2, R109 ;  /* 0x0000006d02197220 */ /* 0x000fe20000410000 */
[----:B------:R-:W-:Y:S01]  /*1dac0*/  LDSM.16.MT88.4 R116, [R205+0xc800] ;  /* 0x00c80000cd74783b */ /* 0x000fe20000004200 */
[----:B------:R-:W-:Y:S01]  /*1dad0*/  FMUL.FTZ R26, R0, R110 ;  /* 0x0000006e001a7220 */ /* 0x000fe20000410000 */
[----:B-1----:R-:W-:Y:S01]  /*1dae0*/  F2FP.BF16.PACK_AB R128, R176, R177 ;  /* 0x000000b1b080723e */ /* 0x002fe200000010ff */
[----:B------:R-:W-:Y:S02]  /*1daf0*/  FMUL.FTZ R27, R0, R111 ;  /* 0x0000006f001b7220 */ /* 0x000fe40000410000 */
[C---:B------:R-:W-:Y:S02]  /*1db00*/  FMUL.FTZ R32, R2.reuse, R100 ;  /* 0x0000006402207220 */ /* 0x040fe40000410000 */
[----:B------:R-:W-:Y:S01]  /*1db10*/  FMUL.FTZ R33, R2, R101 ;  /* 0x0000006502217220 */ /* 0x000fe20000410000 */
[----:B------:R-:W-:Y:S01]  /*1db20*/  MUFU.EX2 R175, R175 ;  /* 0x000000af00af7308 */ /* 0x000fe20000000800 */
[----:B------:R-:W-:Y:S01]  /*1db30*/  LDSM.16.MT88.4 R108, [R203+0xe000] ;  /* 0x00e00000cb6c783b */ /* 0x000fe20000004200 */
[C---:B------:R-:W-:Y:S02]  /*1db40*/  FMUL.FTZ R34, R0.reuse, R102 ;  /* 0x0000006600227220 */ /* 0x040fe40000410000 */
[----:B------:R-:W-:Y:S02]  /*1db50*/  FMUL.FTZ R35, R0, R103 ;  /* 0x0000006700237220 */ /* 0x000fe40000410000 */
[C---:B------:R-:W-:Y:S02]  /*1db60*/  FMUL.FTZ R36, R2.reuse, R36 ;  /* 0x0000002402247220 */ /* 0x040fe40000410000 */
[----:B------:R-:W-:Y:S01]  /*1db70*/  FMUL.FTZ R37, R2, R37 ;  /* 0x0000002502257220 */ /* 0x000fe20000410000 */
[----:B------:R-:W-:Y:S01]  /*1db80*/  LDSM.16.MT88.4 R100, [R204+0xe000] ;  /* 0x00e00000cc64783b */ /* 0x000fe20000004200 */
        /* <DEDUP_REMOVED lines=37> */
[C---:B------:R-:W-:Y:S01]  /*1dde0*/  HMMA.16816.F32.BF16 R8, R128.reuse, R14, R8 ;  /* 0x0000000e8008723c */ /* 0x040fe20000041808 */
[----:B------:R-:W-:Y:S03]  /*1ddf0*/  MUFU.EX2 R241, R241 ;  /* 0x000000f100f17308 */ /* 0x000fe60000000800 */
[C---:B------:R-:W-:Y:S02]  /*1de00*/  FMUL.FTZ R13, R2.reuse, R121 ;  /* 0x00000079020d7220 */ /* 0x040fe40000410000 */
[----:B------:R-:W-:Y:S02]  /*1de10*/  FMUL.FTZ R64, R2, R64 ;  /* 0x0000004002407220 */ /* 0x000fe40000410000 */
[C---:B------:R-:W-:Y:S03]  /*1de20*/  FMUL.FTZ R14, R0.reuse, R122 ;  /* 0x0000007a000e7220 */ /* 0x040fe60000410000 */
[----:B------:R-:W-:Y:S01]  /*1de30*/  MUFU.EX2 R238, R238 ;  /* 0x000000ee00ee7308 */ /* 0x000fe20000000800 */
[----:B------:R-:W-:Y:S02]  /*1de40*/  FMUL.FTZ R15, R0, R123 ;  /* 0x0000007b000f7220 */ /* 0x000fe40000410000 */
[----:B------:R-:W1:Y:S01]  /*1de50*/  LDSM.16.MT88.4 R120, [R203+0xc000] ;  /* 0x00c00000cb78783b */ /* 0x000e620000004200 */
        /* <DEDUP_REMOVED lines=11> */
[----:B------:R-:W2:Y:S01]  /*1df10*/  LDSM.16.MT88.4 R112, [R206+0xe000] ;  /* 0x00e00000ce70783b */ /* 0x000ea20000004200 */
        /* <DEDUP_REMOVED lines=11> */
[----:B------:R-:W3:Y:S01]  /*1dfd0*/  LDSM.16.MT88.4 R104, [R205+0xe000] ;  /* 0x00e00000cd68783b */ /* 0x000ee20000004200 */
[----:B------:R-:W-:Y:S02]  /*1dfe0*/  FMUL.FTZ R75, R0, R75 ;  /* 0x0000004b004b7220 */ /* 0x000fe40000410000 */
[C---:B------:R-:W-:Y:S02]  /*1dff0*/  FMUL.FTZ R76, R2.reuse, R76 ;  /* 0x0000004c024c7220 */ /* 0x040fe40000410000 */
[C---:B-1----:R-:W-:Y:S03]  /*1e000*/  HMMA.16816.F32.BF16 R28, R128.reuse, R120, R28 ;  /* 0x00000078801c723c */ /* 0x042fe6000004181c */
[----:B------:R-:W-:Y:S02]  /*1e010*/  FMUL.FTZ R77, R2, R77 ;  /* 0x0000004d024d7220 */ /* 0x000fe40000410000 */
[C---:B------:R-:W-:Y:S02]  /*1e020*/  FMUL.FTZ R78, R0.reuse, R78 ;  /* 0x0000004e004e7220 */ /* 0x040fe40000410000 */
[----:B------:R-:W-:Y:S01]  /*1e030*/  FMUL.FTZ R79, R0, R79 ;  /* 0x0000004f004f7220 */ /* 0x000fe20000410000 */
[C---:B------:R-:W-:Y:S01]  /*1e040*/  HMMA.16816.F32.BF16 R32, R128.reuse, R122, R32 ;  /* 0x0000007a8020723c */ /* 0x040fe20000041820 */
[----:B------:R-:W-:Y:S03]  /*1e050*/  LDSM.16.MT88.4 R120, [R203+0xc800] ;  /* 0x00c80000cb78783b */ /* 0x000fe60000004200 */
[C---:B------:R-:W-:Y:S02]  /*1e060*/  FMUL.FTZ R80, R2.reuse, R80 ;  /* 0x0000005002507220 */ /* 0x040fe40000410000 */
[----:B------:R-:W-:Y:S02]  /*1e070*/  FMUL.FTZ R81, R2, R81 ;  /* 0x0000005102517220 */ /* 0x000fe40000410000 */
[C---:B--2---:R-:W-:Y:S04]  /*1e080*/  HMMA.16816.F32.BF16 R36, R128.reuse, R112, R36 ;  /* 0x000000708024723c */ /* 0x044fe80000041824 */
[C---:B------:R-:W-:Y:S02]  /*1e090*/  FMUL.FTZ R82, R0.reuse, R82 ;  /* 0x0000005200527220 */ /* 0x040fe40000410000 */
[----:B------:R-:W-:Y:S02]  /*1e0a0*/  FMUL.FTZ R83, R0, R83 ;  /* 0x0000005300537220 */ /* 0x000fe40000410000 */
[C---:B------:R-:W-:Y:S01]  /*1e0b0*/  HMMA.16816.F32.BF16 R40, R128.reuse, R114, R40 ;  /* 0x000000728028723c */ /* 0x040fe20000041828 */
[----:B------:R-:W-:Y:S03]  /*1e0c0*/  LDSM.16.MT88.4 R112, [R206+0xc800] ;  /* 0x00c80000ce70783b */ /* 0x000fe60000004200 */
[C---:B------:R-:W-:Y:S02]  /*1e0d0*/  FMUL.FTZ R84, R2.reuse, R84 ;  /* 0x0000005402547220 */ /* 0x040fe40000410000 */
[----:B------:R-:W-:Y:S02]  /*1e0e0*/  FMUL.FTZ R85, R2, R85 ;  /* 0x0000005502557220 */ /* 0x000fe40000410000 */
[C---:B------:R-:W-:Y:S01]  /*1e0f0*/  FMUL.FTZ R86, R0.reuse, R86 ;  /* 0x0000005600567220 */ /* 0x040fe20000410000 */
[C---:B---3--:R-:W-:Y:S03]  /*1e100*/  HMMA.16816.F32.BF16 R44, R128.reuse, R104, R44 ;  /* 0x00000068802c723c */ /* 0x048fe6000004182c */
[----:B------:R-:W-:Y:S02]  /*1e110*/  FMUL.FTZ R87, R0, R87 ;  /* 0x0000005700577220 */ /* 0x000fe40000410000 */
[-CC-:B------:R-:W-:Y:S02]  /*1e120*/  FFMA.FTZ R178, R235, R134.reuse, -R147.reuse ;  /* 0x00000086ebb27223 */ /* 0x180fe40000010893 */
[-CC-:B------:R-:W-:Y:S01]  /*1e130*/  FFMA.FTZ R179, R234, R134.reuse, -R147.reuse ;  /* 0x00000086eab37223 */ /* 0x180fe20000010893 */
[C---:B------:R-:W-:Y:S01]  /*1e140*/  HMMA.16816.F32.BF16 R48, R128.reuse, R106, R48 ;  /* 0x0000006a8030723c */ /* 0x040fe20000041830 */
[----:B------:R-:W1:Y:S02]  /*1e150*/  LDSM.16.MT88.4 R104, [R206+0x10000] ;  /* 0x01000000ce68783b */ /* 0x000e640000004200 */
[----:B------:R-:W-:Y:S01]  /*1e160*/  MUFU.EX2 R178, R178 ;  /* 0x000000b200b27308 */ /* 0x000fe20000000800 */
[-C--:B------:R-:W-:Y:S02]  /*1e170*/  FFMA.FTZ R234, R165, R134.reuse, -R147 ;  /* 0x00000086a5ea7223 */ /* 0x080fe40000010893 */
[-CC-:B------:R-:W-:Y:S02]  /*1e180*/  FFMA.FTZ R180, R180, R134.reuse, -R145.reuse ;  /* 0x00000086b4b47223 */ /* 0x180fe40000010891 */
[C---:B------:R-:W-:Y:S04]  /*1e190*/  HMMA.16816.F32.BF16 R52, R128.reuse, R100, R52 ;  /* 0x000000648034723c */ /* 0x040fe80000041834 */
[-C--:B------:R-:W-:Y:S01]  /*1e1a0*/  FFMA.FTZ R181, R181, R134.reuse, -R145 ;  /* 0x00000086b5b57223 */ /* 0x080fe20000010891 */
[----:B------:R-:W2:Y:S01]  /*1e1b0*/  MUFU.EX2 R179, R179 ;  /* 0x000000b300b37308 */ /* 0x000ea20000000800 */
[-CC-:B------:R-:W-:Y:S02]  /*1e1c0*/  FFMA.FTZ R183, R183, R134.reuse, -R147.reuse ;  /* 0x00000086b7b77223 */ /* 0x180fe40000010893 */
[C---:B------:R-:W-:Y:S01]  /*1e1d0*/  HMMA.16816.F32.BF16 R56, R128.reuse, R102, R56 ;  /* 0x000000668038723c */ /* 0x040fe20000041838 */
[----:B------:R-:W3:Y:S03]  /*1e1e0*/  LDSM.16.MT88.4 R100, [R205+0x10000] ;  /* 0x01000000cd64783b */ /* 0x000ee60000004200 */
[-C--:B------:R-:W-:Y:S02]  /*1e1f0*/  FFMA.FTZ R182, R182, R134.reuse, -R147 ;  /* 0x00000086b6b67223 */ /* 0x080fe40000010893 */
[-CC-:B------:R-:W-:Y:S01]  /*1e200*/  FFMA.FTZ R224, R224, R134.reuse, -R145.reuse ;  /* 0x00000086e0e07223 */ /* 0x180fe20000010891 */
[----:B------:R-:W-:Y:S01]  /*1e210*/  MUFU.EX2 R180, R180 ;  /* 0x000000b400b47308 */ /* 0x000fe20000000800 */
[C---:B------:R-:W-:Y:S04]  /*1e220*/  HMMA.16816.F32.BF16 R60, R128.reuse, R108, R60 ;  /* 0x0000006c803c723c */ /* 0x040fe8000004183c */
[----:B------:R-:W-:Y:S02]  /*1e230*/  FFMA.FTZ R229, R229, R134, -R145 ;  /* 0x00000086e5e57223 */ /* 0x000fe40000010891 */
[C---:B------:R-:W-:Y:S02]  /*1e240*/  FMUL.FTZ R88, R2.reuse, R88 ;  /* 0x0000005802587220 */ /* 0x040fe40000410000 */
[C---:B------:R-:W-:Y:S01]  /*1e250*/  HMMA.16816.F32.BF16 R64, R128.reuse, R110, R64 ;  /* 0x0000006e8040723c */ /* 0x040fe20000041840 */
[----:B------:R-:W4:Y:S01]  /*1e260*/  LDSM.16.MT88.4 R108, [R204+0x10000] ;  /* 0x01000000cc6c783b */ /* 0x000f220000004200 */
[----:B------:R-:W5:Y:S02]  /*1e270*/  MUFU.EX2 R181, R181 ;  /* 0x000000b500b57308 */ /* 0x000f640000000800 */
[----:B------:R-:W-:Y:S02]  /*1e280*/  FMUL.FTZ R89, R2, R89 ;  /* 0x0000005902597220 */ /* 0x000fe40000410000 */
[C---:B------:R-:W-:Y:S02]  /*1e290*/  FMUL.FTZ R90, R0.reuse, R90 ;  /* 0x0000005a005a7220 */ /* 0x040fe40000410000 */
[----:B------:R-:W-:Y:S01]  /*1e2a0*/  FMUL.FTZ R91, R0, R91 ;  /* 0x0000005b005b7220 */ /* 0x000fe20000410000 */
[C---:B-1----:R-:W-:Y:S03]  /*1e2b0*/  HMMA.16816.F32.BF16 R68, R128.reuse, R104, R68 ;  /* 0x000000688044723c */ /* 0x042fe60000041844 */
[C---:B------:R-:W-:Y:S01]  /*1e2c0*/  FMUL.FTZ R92, R2.reuse, R92 ;  /* 0x0000005c025c7220 */ /* 0x040fe20000410000 */
[----:B------:R-:W-:Y:S01]  /*1e2d0*/  MUFU.EX2 R183, R183 ;  /* 0x000000b700b77308 */ /* 0x000fe20000000800 */
[----:B------:R-:W-:Y:S02]  /*1e2e0*/  FMUL.FTZ R93, R2, R93 ;  /* 0x0000005d025d7220 */ /* 0x000fe40000410000 */
[C---:B------:R-:W-:Y:S01]  /*1e2f0*/  FMUL.FTZ R94, R0.reuse, R94 ;  /* 0x0000005e005e7220 */ /* 0x040fe20000410000 */
[C---:B------:R-:W-:Y:S01]  /*1e300*/  HMMA.16816.F32.BF16 R72, R128.reuse, R106, R72 ;  /* 0x0000006a8048723c */ /* 0x040fe20000041848 */
[----:B------:R-:W1:Y:S03]  /*1e310*/  LDSM.16.MT88.4 R104, [R203+0x10000] ;  /* 0x01000000cb68783b */ /* 0x000e660000004200 */
[----:B------:R-:W-:Y:S02]  /*1e320*/  FMUL.FTZ R95, R0, R95 ;  /* 0x0000005f005f7220 */ /* 0x000fe40000410000 */
[C---:B------:R-:W-:Y:S01]  /*1e330*/  FMUL.FTZ R96, R2.reuse, R96 ;  /* 0x0000006002607220 */ /* 0x040fe20000410000 */
[----:B------:R-:W4:Y:S01]  /*1e340*/  MUFU.EX2 R182, R182 ;  /* 0x000000b600b67308 */ /* 0x000f220000000800 */
[C---:B---3--:R-:W-:Y:S04]  /*1e350*/  HMMA.16816.F32.BF16 R76, R128.reuse, R100, R76 ;  /* 0x00000064804c723c */ /* 0x048fe8000004184c */
[----:B------:R-:W-:Y:S02]  /*1e360*/  FMUL.FTZ R97, R2, R97 ;  /* 0x0000006102617220 */ /* 0x000fe40000410000 */
[C---:B------:R-:W-:Y:S01]  /*1e370*/  FMUL.FTZ R98, R0.reuse, R98 ;  /* 0x0000006200627220 */ /* 0x040fe20000410000 */
[----:B--2---:R-:W-:Y:S01]  /*1e380*/  F2FP.BF16.PACK_AB R100, R179, R178 ;  /* 0x000000b2b364723e */ /* 0x004fe200000010ff */
[C---:B------:R-:W-:Y:S01]  /*1e390*/  HMMA.16816.F32.BF16 R80, R128.reuse, R102, R80 ;  /* 0x000000668050723c */ /* 0x040fe20000041850 */
[----:B------:R-:W-:Y:S03]  /*1e3a0*/  MUFU.EX2 R224, R224 ;  /* 0x000000e000e07308 */ /* 0x000fe60000000800 */
[----:B------:R-:W-:Y:S01]  /*1e3b0*/  FMUL.FTZ R99, R0, R99 ;  /* 0x0000006300637220 */ /* 0x000fe20000410000 */
[----:B-----5:R-:W-:Y:S01]  /*1e3c0*/  F2FP.BF16.PACK_AB R101, R181, R180 ;  /* 0x000000b4b565723e */ /* 0x020fe200000010ff */
[-CC-:B------:R-:W-:Y:S02]  /*1e3d0*/  FFMA.FTZ R233, R233, R134.reuse, -R147.reuse ;  /* 0x00000086e9e97223 */ /* 0x180fe40000010893 */
[C---:B----4-:R-:W-:Y:S03]  /*1e3e0*/  HMMA.16816.F32.BF16 R84, R128.reuse, R108, R84 ;  /* 0x0000006c8054723c */ /* 0x050fe60000041854 */
[----:B------:R-:W2:Y:S01]  /*1e3f0*/  MUFU.EX2 R229, R229 ;  /* 0x000000e500e57308 */ /* 0x000ea20000000800 */
[-C--:B------:R-:W-:Y:S02]  /*1e400*/  FFMA.FTZ R232, R232, R134.reuse, -R147 ;  /* 0x00000086e8e87223 */ /* 0x080fe40000010893 */
[-CC-:B------:R-:W-:Y:S01]  /*1e410*/  FFMA.FTZ R231, R231, R134.reuse, -R145.reuse ;  /* 0x00000086e7e77223 */ /* 0x180fe20000010891 */
[----:B------:R-:W-:Y:S01]  /*1e420*/  F2FP.BF16.PACK_AB R102, R182, R183 ;  /* 0x000000b7b666723e */ /* 0x000fe200000010ff */
[C---:B------:R-:W-:Y:S01]  /*1e430*/  HMMA.16816.F32.BF16 R88, R128.reuse, R110, R88 ;  /* 0x0000006e8058723c */ /* 0x040fe20000041858 */
[----:B------:R-:W3:Y:S03]  /*1e440*/  LDSM.16.MT88.4 R108, [R204+0xc800] ;  /* 0x00c80000cc6c783b */ /* 0x000ee60000004200 */
[-C--:B------:R-:W-:Y:S01]  /*1e450*/  FFMA.FTZ R230, R230, R134.reuse, -R145 ;  /* 0x00000086e6e67223 */ /* 0x080fe20000010891 */
[----:B------:R-:W-:Y:S01]  /*1e460*/  MUFU.EX2 R233, R233 ;  /* 0x000000e900e97308 */ /* 0x000fe20000000800 */
[-CC-:B------:R-:W-:Y:S02]  /*1e470*/  FFMA.FTZ R228, R228, R134.reuse, -R147.reuse ;  /* 0x00000086e4e47223 */ /* 0x180fe40000010893 */
[-C--:B------:R-:W-:Y:S01]  /*1e480*/  FFMA.FTZ R235, R226, R134.reuse, -R147 ;  /* 0x00000086e2eb7223 */ /* 0x080fe20000010893 */
[C---:B-1----:R-:W-:Y:S03]  /*1e490*/  HMMA.16816.F32.BF16 R92, R128.reuse, R104, R92 ;  /* 0x00000068805c723c */ /* 0x042fe6000004185c */
[-C--:B------:R-:W-:Y:S02]  /*1e4a0*/  FFMA.FTZ R226, R166, R134.reuse, -R145 ;  /* 0x00000086a6e27223 */ /* 0x080fe40000010891 */
[----:B------:R-:W-:Y:S01]  /*1e4b0*/  LDSM.16.MT88.4 R164, [R206+0x11800] ;  /* 0x01180000cea4783b */ /* 0x000fe20000004200 */
[----:B------:R-:W-:Y:S01]  /*1e4c0*/  FFMA.FTZ R147, R161, R134, -R147 ;  /* 0x00000086a1937223 */ /* 0x000fe20000010893 */
[----:B------:R-:W1:Y:S01]  /*1e4d0*/  MUFU.EX2 R232, R232 ;  /* 0x000000e800e87308 */ /* 0x000e620000000800 */
[----:B------:R-:W-:Y:S04]  /*1e4e0*/  HMMA.16816.F32.BF16 R96, R128, R106, R96 ;  /* 0x0000006a8060723c */ /* 0x000fe80000041860 */
[----:B--2---:R-:W-:Y:S01]  /*1e4f0*/  F2FP.BF16.PACK_AB R103, R229, R224 ;  /* 0x000000e0e567723e */ /* 0x004fe200000010ff */
[----:B------:R-:W2:Y:S01]  /*1e500*/  LDSM.16.MT88.4 R104, [R203+0xe800] ;  /* 0x00e80000cb68783b */ /* 0x000ea20000004200 */
[-CC-:B------:R-:W-:Y:S02]  /*1e510*/  FFMA.FTZ R135, R135, R134.reuse, -R145.reuse ;  /* 0x0000008687877223 */ /* 0x180fe40000010891 */
[----:B------:R-:W-:Y:S01]  /*1e520*/  FFMA.FTZ R145, R133, R134, -R145 ;  /* 0x0000008685917223 */ /* 0x000fe20000010891 */
[----:B------:R-:W-:Y:S02]  /*1e530*/  MUFU.EX2 R243, R147 ;  /* 0x0000009300f37308 */ /* 0x000fe40000000800 */
[C---:B------:R-:W-:Y:S02]  /*1e540*/  HMMA.16816.F32.BF16 R4, R100.reuse, R112, R4 ;  /* 0x000000706404723c */ /* 0x040fe40000041804 */
[----:B------:R-:W-:Y:S03]  /*1e550*/  LDSM.16.MT88.4 R128, [R205+0xf000] ;  /* 0x00f00000cd80783b */ /* 0x000fe60000004200 */
[----:B------:R-:W-:Y:S02]  /*1e560*/  FFMA.FTZ R177, R2, R227, R177 ;  /* 0x000000e302b17223 */ /* 0x000fe400000100b1 */
[----:B------:R-:W-:Y:S01]  /*1e570*/  FFMA.FTZ R173, R0, R225, R173 ;  /* 0x000000e100ad7223 */ /* 0x000fe200000100ad */
[C---:B------:R-:W-:Y:S01]  /*1e580*/  HMMA.16816.F32.BF16 R8, R100.reuse, R114, R8 ;  /* 0x000000726408723c */ /* 0x040fe20000041808 */
[----:B------:R4:W-:Y:S01]  /*1e590*/  MUFU.EX2 R134, R145 ;  /* 0x0000009100867308 */ /* 0x0009e20000000800 */
[----:B------:R-:W-:Y:S02]  /*1e5a0*/  LDSM.16.MT88.4 R112, [R205+0x10800] ;  /* 0x01080000cd70783b */ /* 0x000fe40000004200 */
[----:B------:R-:W-:Y:S02]  /*1e5b0*/  FADD.FTZ R176, R176, R177 ;  /* 0x000000b1b0b07221 */ /* 0x000fe40000010000 */
[----:B------:R-:W-:Y:S02]  /*1e5c0*/  FADD.FTZ R172, R172, R173 ;  /* 0x000000adacac7221 */ /* 0x000fe40000010000 */
[C---:B------:R-:W-:Y:S02]  /*1e5d0*/  HMMA.16816.F32.BF16 R12, R100.reuse, R116, R12 ;  /* 0x00000074640c723c */ /* 0x040fe4000004180c */
[----:B------:R-:W-:Y:S01]  /*1e5e0*/  LDSM.16.MT88.4 R160, [R203+0xf800] ;  /* 0x00f80000cba0783b */ /* 0x000fe20000004200 */
[----:B------:R-:W-:Y:S01]  /*1e5f0*/  MUFU.EX2 R231, R231 ;  /* 0x000000e700e77308 */ /* 0x000fe20000000800 */
[----:B------:R-:W-:Y:S04]  /*1e600*/  FADD.FTZ R175, R175, R176 ;  /* 0x000000b0afaf7221 */ /* 0x000fe80000010000 */
[C---:B------:R-:W-:Y:S02]  /*1e610*/  HMMA.16816.F32.BF16 R16, R100.reuse, R118, R16 ;  /* 0x000000766410723c */ /* 0x040fe40000041810 */
[----:B------:R-:W-:Y:S02]  /*1e620*/  LDSM.16.MT88.4 R116, [R204+0x10800] ;  /* 0x01080000cc74783b */ /* 0x000fe40000004200 */
[----:B------:R-:W-:Y:S01]  /*1e630*/  FADD.FTZ R175, R174, R175 ;  /* 0x000000afaeaf7221 */ /* 0x000fe20000010000 */
[----:B------:R-:W5:Y:S03]  /*1e640*/  MUFU.EX2 R230, R230 ;  /* 0x000000e600e67308 */ /* 0x000f660000000800 */
[C---:B---3--:R-:W-:Y:S02]  /*1e650*/  HMMA.16816.F32.BF16 R20, R100.reuse, R108, R20 ;  /* 0x0000006c6414723c */ /* 0x048fe40000041814 */
[----:B----4-:R-:W-:Y:S02]  /*1e660*/  LDSM.16.MT88.4 R144, [R203+0xd800] ;  /* 0x00d80000cb90783b */ /* 0x010fe40000004200 */
[----:B------:R-:W-:Y:S03]  /*1e670*/  FADD.FTZ R178, R178, R175 ;  /* 0x000000afb2b27221 */ /* 0x000fe60000010000 */
[----:B------:R-:W-:Y:S01]  /*1e680*/  MUFU.EX2 R228, R228 ;  /* 0x000000e400e47308 */ /* 0x000fe20000000800 */
[C---:B------:R-:W-:Y:S02]  /*1e690*/  HMMA.16816.F32.BF16 R24, R100.reuse, R110, R24 ;  /* 0x0000006e6418723c */ /* 0x040fe40000041818 */
[----:B------:R-:W3:Y:S02]  /*1e6a0*/  LDSM.16.MT88.4 R108, [R206+0x10800] ;  /* 0x01080000ce6c783b */ /* 0x000ee40000004200 */
[----:B------:R-:W-:Y:S04]  /*1e6b0*/  FADD.FTZ R178, R179, R178 ;  /* 0x000000b2b3b27221 */ /* 0x000fe80000010000 */
[C---:B------:R-:W-:Y:S01]  /*1e6c0*/  HMMA.16816.F32.BF16 R28, R100.reuse, R120, R28 ;  /* 0x00000078641c723c */ /* 0x040fe2000004181c */
[----:B------:R-:W4:Y:S03]  /*1e6d0*/  MUFU.EX2 R235, R235 ;  /* 0x000000eb00eb7308 */ /* 0x000f260000000800 */
[----:B------:R-:W-:Y:S04]  /*1e6e0*/  FADD.FTZ R183, R183, R178 ;  /* 0x000000b2b7b77221 */ /* 0x000fe80000010000 */
[C---:B------:R-:W-:Y:S01]  /*1e6f0*/  HMMA.16816.F32.BF16 R32, R100.reuse, R122, R32 ;  /* 0x0000007a6420723c */ /* 0x040fe20000041820 */
[----:B------:R-:W-:Y:S02]  /*1e700*/  LDSM.16.MT88.4 R120, [R205+0xd000] ;  /* 0x00d00000cd78783b */ /* 0x000fe40000004200 */
[----:B------:R-:W1:Y:S01]  /*1e710*/  MUFU.EX2 R226, R226 ;  /* 0x000000e200e27308 */ /* 0x000e620000000800 */
[----:B------:R-:W-:Y:S04]  /*1e720*/  FADD.FTZ R182, R182, R183 ;  /* 0x000000b7b6b67221 */ /* 0x000fe80000010000 */
[C---:B------:R-:W-:Y:S05]  /*1e730*/  HMMA.16816.F32.BF16 R36, R100.reuse, R124, R36 ;  /* 0x0000007c6424723c */ /* 0x040fea0000041824 */
[----:B------:R-:W1:Y:S03]  /*1e740*/  MUFU.EX2 R234, R234 ;  /* 0x000000ea00ea7308 */ /* 0x000e660000000800 */
[C---:B------:R-:W-:Y:S01]  /*1e750*/  HMMA.16816.F32.BF16 R40, R100.reuse, R126, R40 ;  /* 0x0000007e6428723c */ /* 0x040fe20000041828 */
[----:B------:R-:W-:Y:S06]  /*1e760*/  LDSM.16.MT88.4 R124, [R203+0xd000] ;  /* 0x00d00000cb7c783b */ /* 0x000fec0000004200 */
[----:B------:R-:W1:Y:S01]  /*1e770*/  MUFU.EX2 R135, R135 ;  /* 0x0000008700877308 */ /* 0x000e620000000800 */
[C---:B------:R-:W-:Y:S08]  /*1e780*/  HMMA.16816.F32.BF16 R44, R100.reuse, R136, R44 ;  /* 0x00000088642c723c */ /* 0x040ff0000004182c */
[C---:B------:R-:W-:Y:S01]  /*1e790*/  HMMA.16816.F32.BF16 R48, R100.reuse, R138, R48 ;  /* 0x0000008a6430723c */ /* 0x040fe20000041830 */
[----:B------:R-:W-:Y:S07]  /*1e7a0*/  LDSM.16.MT88.4 R136, [R204+0xf000] ;  /* 0x00f00000cc88783b */ /* 0x000fee0000004200 */
[C---:B------:R-:W-:Y:S08]  /*1e7b0*/  HMMA.16816.F32.BF16 R52, R100.reuse, R140, R52 ;  /* 0x0000008c6434723c */ /* 0x040ff00000041834 */
[C---:B------:R-:W-:Y:S01]  /*1e7c0*/  HMMA.16816.F32.BF16 R56, R100.reuse, R142, R56 ;  /* 0x0000008e6438723c */ /* 0x040fe20000041838 */
[----:B------:R-:W-:Y:S07]  /*1e7d0*/  LDSM.16.MT88.4 R140, [R204+0xd800] ;  /* 0x00d80000cc8c783b */ /* 0x000fee0000004200 */
        /* <DEDUP_REMOVED lines=8> */
[----:B------:R-:W3:Y:S07]  /*1e860*/  LDSM.16.MT88.4 R112, [R204+0xd000] ;  /* 0x00d00000cc70783b */ /* 0x000eee0000004200 */
[C---:B------:R-:W-:Y:S08]  /*1e870*/  HMMA.16816.F32.BF16 R84, R100.reuse, R116, R84 ;  /* 0x000000746454723c */ /* 0x040ff00000041854 */
[C---:B------:R-:W-:Y:S01]  /*1e880*/  HMMA.16816.F32.BF16 R88, R100.reuse, R118, R88 ;  /* 0x000000766458723c */ /* 0x040fe20000041858 */
[----:B------:R-:W3:Y:S07]  /*1e890*/  LDSM.16.MT88.4 R116, [R206+0xf000] ;  /* 0x00f00000ce74783b */ /* 0x000eee0000004200 */
[C---:B--2---:R-:W-:Y:S08]  /*1e8a0*/  HMMA.16816.F32.BF16 R92, R100.reuse, R104, R92 ;  /* 0x00000068645c723c */ /* 0x044ff0000004185c */
[----:B------:R-:W-:Y:S01]  /*1e8b0*/  HMMA.16816.F32.BF16 R96, R100, R106, R96 ;  /* 0x0000006a6460723c */ /* 0x000fe20000041860 */
[----:B------:R-:W2:Y:S06]  /*1e8c0*/  LDSM.16.MT88.4 R104, [R203+0xf000] ;  /* 0x00f00000cb68783b */ /* 0x000eac0000004200 */
[----:B-1----:R-:W-:Y:S01]  /*1e8d0*/  F2FP.BF16.PACK_AB R100, R232, R233 ;  /* 0x000000e9e864723e */ /* 0x002fe200000010ff */
[----:B------:R-:W-:Y:S01]  /*1e8e0*/  FADD.FTZ R233, R233, R182 ;  /* 0x000000b6e9e97221 */ /* 0x000fe20000010000 */
[----:B-----5:R-:W-:Y:S03]  /*1e8f0*/  F2FP.BF16.PACK_AB R101, R230, R231 ;  /* 0x000000e7e665723e */ /* 0x020fe600000010ff */
[----:B----4-:R-:W-:Y:S01]  /*1e900*/  F2FP.BF16.PACK_AB R102, R235, R228 ;  /* 0x000000e4eb66723e */ /* 0x010fe200000010ff */
[----:B------:R-:W-:Y:S01]  /*1e910*/  FADD.FTZ R233, R232, R233 ;  /* 0x000000e9e8e97221 */ /* 0x000fe20000010000 */
[----:B------:R-:W-:Y:S03]  /*1e920*/  F2FP.BF16.PACK_AB R103, R237, R226 ;  /* 0x000000e2ed67723e */ /* 0x000fe600000010ff */
[----:B------:R-:W-:Y:S04]  /*1e930*/  FADD.FTZ R228, R228, R233 ;  /* 0x000000e9e4e47221 */ /* 0x000fe80000010000 */
[C---:B---3--:R-:W-:Y:S03]  /*1e940*/  HMMA.16816.F32.BF16 R4, R100.reuse, R108, R4 ;  /* 0x0000006c6404723c */ /* 0x048fe60000041804 */
[----:B------:R-:W-:Y:S05]  /*1e950*/  FADD.FTZ R235, R235, R228 ;  /* 0x000000e4ebeb7221 */ /* 0x000fea0000010000 */
[C---:B------:R-:W-:Y:S01]  /*1e960*/  HMMA.16816.F32.BF16 R8, R100.reuse, R110, R8 ;  /* 0x0000006e6408723c */ /* 0x040fe20000041808 */
[----:B------:R-:W1:Y:S07]  /*1e970*/  LDSM.16.MT88.4 R108, [R206+0x11000] ;  /* 0x01100000ce6c783b */ /* 0x000e6e0000004200 */
        /* <DEDUP_REMOVED lines=8> */
[C---:B------:R-:W-:Y:S08]  /*1ea00*/  HMMA.16816.F32.BF16 R36, R100.reuse, R116, R36 ;  /* 0x000000746424723c */ /* 0x040ff00000041824 */
        /* <DEDUP_REMOVED lines=10> */
[C---:B--2---:R-:W-:Y:S04]  /*1eab0*/  HMMA.16816.F32.BF16 R60, R100.reuse, R104, R60 ;  /* 0x00000068643c723c */ /* 0x044fe8000004183c */
[----:B------:R-:W-:Y:S01]  /*1eac0*/  F2FP.BF16.PACK_AB R139, R134, R135 ;  /* 0x00000087868b723e */ /* 0x000fe200000010ff */
[----:B------:R-:W-:Y:S03]  /*1ead0*/  FADD.FTZ R239, R239, R234 ;  /* 0x000000eaefef7221 */ /* 0x000fe60000010000 */
[C---:B------:R-:W-:Y:S01]  /*1eae0*/  HMMA.16816.F32.BF16 R64, R100.reuse, R106, R64 ;  /* 0x0000006a6440723c */ /* 0x040fe20000041840 */
[----:B------:R-:W2:Y:S03]  /*1eaf0*/  LDSM.16.MT88.4 R104, [R203+0x11000] ;  /* 0x01100000cb68783b */ /* 0x000ea60000004200 */
[----:B------:R-:W-:Y:S04]  /*1eb00*/  FADD.FTZ R238, R238, R239 ;  /* 0x000000efeeee7221 */ /* 0x000fe80000010000 */
[C---:B-1----:R-:W-:Y:S04]  /*1eb10*/  HMMA.16816.F32.BF16 R68, R100.reuse, R108, R68 ;  /* 0x0000006c6444723c */ /* 0x042fe80000041844 */
[----:B------:R-:W-:Y:S04]  /*1eb20*/  FADD.FTZ R227, R243, R238 ;  /* 0x000000eef3e37221 */ /* 0x000fe80000010000 */
[C---:B------:R-:W-:Y:S01]  /*1eb30*/  HMMA.16816.F32.BF16 R72, R100.reuse, R110, R72 ;  /* 0x0000006e6448723c */ /* 0x040fe20000041848 */
[----:B------:R-:W1:Y:S07]  /*1eb40*/  LDSM.16.MT88.4 R108, [R205+0xd800] ;  /* 0x00d80000cd6c783b */ /* 0x000e6e0000004200 */
[C---:B---3--:R-:W-:Y:S08]  /*1eb50*/  HMMA.16816.F32.BF16 R76, R100.reuse, R112, R76 ;  /* 0x00000070644c723c */ /* 0x048ff0000004184c */
[C---:B------:R-:W-:Y:S08]  /*1eb60*/  HMMA.16816.F32.BF16 R80, R100.reuse, R114, R80 ;  /* 0x000000726450723c */ /* 0x040ff00000041850 */
[C---:B----4-:R-:W-:Y:S08]  /*1eb70*/  HMMA.16816.F32.BF16 R84, R100.reuse, R116, R84 ;  /* 0x000000746454723c */ /* 0x050ff00000041854 */
[C---:B------:R-:W-:Y:S08]  /*1eb80*/  HMMA.16816.F32.BF16 R88, R100.reuse, R118, R88 ;  /* 0x000000766458723c */ /* 0x040ff00000041858 */
[C---:B--2---:R-:W-:Y:S08]  /*1eb90*/  HMMA.16816.F32.BF16 R92, R100.reuse, R104, R92 ;  /* 0x00000068645c723c */ /* 0x044ff0000004185c */
[----:B------:R-:W-:Y:S08]  /*1eba0*/  HMMA.16816.F32.BF16 R96, R100, R106, R96 ;  /* 0x0000006a6460723c */ /* 0x000ff00000041860 */
[C---:B------:R-:W-:Y:S01]  /*1ebb0*/  HMMA.16816.F32.BF16 R128, R136.reuse, R124, R4 ;  /* 0x0000007c8880723c */ /* 0x040fe20000041804 */
[----:B------:R-:W2:Y:S07]  /*1ebc0*/  LDSM.16.MT88.4 R4, [R205+0x11800] ;  /* 0x01180000cd04783b */ /* 0x000eae0000004200 */
[C---:B------:R-:W-:Y:S01]  /*1ebd0*/  HMMA.16816.F32.BF16 R124, R136.reuse, R126, R8 ;  /* 0x0000007e887c723c */ /* 0x040fe20000041808 */
[----:B------:R-:W3:Y:S07]  /*1ebe0*/  LDSM.16.MT88.4 R8, [R204+0x11800] ;  /* 0x01180000cc08783b */ /* 0x000eee0000004200 */
[C---:B-1----:R-:W-:Y:S01]  /*1ebf0*/  HMMA.16816.F32.BF16 R120, R136.reuse, R108, R12 ;  /* 0x0000006c8878723c */ /* 0x042fe2000004180c */
        /* <DEDUP_REMOVED lines=16> */
[C---:B--2---:R-:W-:Y:S07]  /*1ed00*/  HMMA.16816.F32.BF16 R76, R136.reuse, R4, R76 ;  /* 0x00000004884c723c */ /* 0x044fee000004184c */
        /* <DEDUP_REMOVED lines=8> */
[C---:B-1----:R-:W-:Y:S03]  /*1ed90*/  HMMA.16816.F32.BF16 R92, R136.reuse, R12, R92 ;  /* 0x0000000c885c723c */ /* 0x042fe6000004185c */
[----:B------:R-:W-:Y:S04]  /*1eda0*/  FADD.FTZ R0, R229, R0 ;  /* 0x00000000e5007221 */ /* 0x000fe80000010000 */
[----:B------:R-:W-:Y:S01]  /*1edb0*/  FADD.FTZ R5, R231, R0 ;  /* 0x00000000e7057221 */ /* 0x000fe20000010000 */
[----:B------:R-:W-:Y:S01]  /*1edc0*/  IADD3 R0, R222, -0x1, RZ ;  /* 0xffffffffde007810 */ /* 0x000fe20007ffe0ff */
[----:B------:R-:W-:Y:S03]  /*1edd0*/  HMMA.16816.F32.BF16 R96, R136, R14, R96 ;  /* 0x0000000e8860723c */ /* 0x000fe60000041860 */
[----:B------:R-:W-:Y:S01]  /*1ede0*/  FADD.FTZ R5, R230, R5 ;  /* 0x00000005e6057221 */ /* 0x000fe20000010000 */
[----:B------:R-:W-:Y:S02]  /*1edf0*/  MOV R222, R0 ;  /* 0x0000000000de7202 */ /* 0x000fe40000000f00 */
[----:B------:R-:W-:Y:S01]  /*1ee00*/  MOV R0, R3 ;  /* 0x0000000300007202 */ /* 0x000fe20000000f00 */
[----:B------:R-:W-:Y:S01]  /*1ee10*/  FADD.FTZ R226, R226, R5 ;  /* 0x00000005e2e27221 */ /* 0x000fe20000010000 */
[----:B------:R-:W-:Y:S04]  /*1ee20*/  MOV R137, R132 ;  /* 0x0000008400897202 */ /* 0x000fe80000000f00 */
[----:B------:R-:W-:Y:S04]  /*1ee30*/  FADD.FTZ R237, R237, R226 ;  /* 0x000000e2eded7221 */ /* 0x000fe80000010000 */
[----:B------:R-:W-:Y:S04]  /*1ee40*/  FADD.FTZ R236, R236, R237 ;  /* 0x000000edecec7221 */ /* 0x000fe80000010000 */
[----:B------:R-:W-:Y:S04]  /*1ee50*/  FADD.FTZ R236, R241, R236 ;  /* 0x000000ecf1ec7221 */ /* 0x000fe80000010000 */
[----:B------:R-:W-:Y:S04]  /*1ee60*/  FADD.FTZ R135, R135, R236 ;  /* 0x000000ec87877221 */ /* 0x000fe80000010000 */
[----:B------:R-:W-:Y:S01]  /*1ee70*/  FADD.FTZ R225, R134, R135 ;  /* 0x0000008786e17221 */ /* 0x000fe20000010000 */
[----:B------:R-:W-:-:S05]  /*1ee80*/  @P0 BRA `(.L_x_1353) ;  /* 0xffffc30000000947 */ /* 0x000fca000383ffff */
.L_x_1344:
        /* <DEDUP_REMOVED lines=11> */
.L_x_1367:
[----:B--23--:R-:W-:Y:S01]  /*1ef40*/  FADD.FTZ R227, R6, R227 ;  /* 0x000000e306e37221 */ /* 0x00cfe20000010000 */
[----:B------:R-:W-:Y:S05]  /*1ef50*/  BRA.DIV ~URZ, `(.L_x_1355) ;  /* 0x00001be27f007947 */ /* 0x000fea000b800000 */
[----:B------:R-:W2:Y:S04]  /*1ef60*/  SHFL.BFLY PT, R0, R225, 0x2, 0x1f ;  /* 0x0c401f00e1007f89 */ /* 0x000ea800000e0000 */
[----:B------:R-:W3:Y:S01]  /*1ef70*/  SHFL.BFLY PT, R10, R227, 0x1, 0x1f ;  /* 0x0c201f00e30a7f89 */ /* 0x000ee200000e0000 */
[----:B--2---:R-:W-:Y:S02]  /*1ef80*/  FADD.FTZ R7, R0, R225 ;  /* 0x000000e100077221 */ /* 0x004fe40000010000 */
[----:B---3--:R-:W-:-:S03]  /*1ef90*/  FADD.FTZ R10, R227, R10 ;  /* 0x0000000ae30a7221 */ /* 0x008fc60000010000 */
[----:B------:R2:W3:Y:S04]  /*1efa0*/  SHFL.BFLY PT, R6, R7, 0x1, 0x1f ;  /* 0x0c201f0007067f89 */ /* 0x0004e800000e0000 */
.L_x_1368:
        /* <DEDUP_REMOVED lines=266> */
.L_x_1357:
[----:B------:R-:W-:Y:S02]  /*20050*/  ULDC.64 UR4, c[0x0][0x118] ;  /* 0x0000460000047ab9 */ /* 0x000fe40000000a00 */
[----:B------:R-:W2:Y:S04]  /*20060*/  LD.E R2, [R8.64+0x60] ;  /* 0x0000600408027980 */ /* 0x000ea8000c101900 */
[----:B------:R-:W3:Y:S01]  /*20070*/  LD.E R3, [R8.64+0xb4] ;  /* 0x0000b40408037980 */ /* 0x000ee2000c101900 */
[----:B--2---:R-:W-:-:S04]  /*20080*/  IMAD R2, R2, R215, R213 ;  /* 0x000000d702027224 */ /* 0x004fc800078e02d5 */
[----:B---3--:R-:W-:Y:S02]  /*20090*/  IMAD R3, R3, R2, RZ ;  /* 0x0000000203037224 */ /* 0x008fe400078e02ff */
.L_x_1358:
[----:B------:R-:W-:Y:S05]  /*200a0*/  BSYNC B0 ;  /* 0x0000000000007941 */ /* 0x000fea0003800000 */
.L_x_1356:
        /* <DEDUP_REMOVED lines=48> */
.L_x_1360:
[----:B---3--:R-:W-:Y:S05]  /*203b0*/  BSYNC B0 ;  /* 0x0000000000007941 */ /* 0x008fea0003800000 */
.L_x_1359:
        /* <DEDUP_REMOVED lines=45> */
.L_x_1362:
[----:B------:R-:W-:Y:S05]  /*20690*/  BSYNC B0 ;  /* 0x0000000000007941 */ /* 0x000fea0003800000 */
.L_x_1361:
        /* <DEDUP_REMOVED lines=21> */
.L_x_1364:
[----:B------:R-:W-:Y:S05]  /*207f0*/  BSYNC B0 ;  /* 0x0000000000007941 */ /* 0x000fea0003800000 */
.L_x_1363:
        /* <DEDUP_REMOVED lines=21> */
.L_x_1366:
[----:B------:R-:W-:Y:S05]  /*20950*/  BSYNC B0 ;  /* 0x0000000000007941 */ /* 0x000fea0003800000 */
.L_x_1365:
[----:B------:R-:W-:Y:S01]  /*20960*/  IADD3 R0, R15, 0x30, RZ ;  /* 0x000000300f007810 */ /* 0x000fe20007ffe0ff */
[----:B------:R-:W-:-:S03]  /*20970*/  IMAD.MOV.U32 R215, RZ, RZ, 0x0 ;  /* 0x00000000ffd77424 */ /* 0x000fc600078e00ff */
[----:B------:R-:W-:-:S13]  /*20980*/  ISETP.GE.AND P0, PT, R0, R3, PT ;  /* 0x000000030000720c */ /* 0x000fda0003f06270 */
[----:B------:R-:W-:Y:S05]  /*20990*/  @P0 RET.REL.NODEC R214 `(_ZN5flash24flash_fwd_splitkv_kernelI23Flash_fwd_kernel_traitsILi192ELi64ELi64ELi4ELb0ELb0EN7cutlass10bfloat16_tE19Flash_kernel_traitsILi192ELi64ELi64ELi4ES3_EELb1ELb0ELb0ELb0ELb0ELb1ELb0ELb1EEEvNS_16Flash_fwd_paramsE) ;  /* 0xfffdf660d6000950 */ /* 0x000fea0003c3ffff */
        /* <DEDUP_REMOVED lines=17> */
[----:B------:R-:W-:Y:S05]  /*20ab0*/  @P0 RET.REL.NODEC R214 `(_ZN5flash24flash_fwd_splitkv_kernelI23Flash_fwd_kernel_traitsILi192ELi64ELi64ELi4ELb0ELb0EN7cutlass10bfloat16_tE19Flash_kernel_traitsILi192ELi64ELi64ELi4ES3_EELb1ELb0ELb0ELb0ELb0ELb1ELb0ELb1EEEvNS_16Flash_fwd_paramsE) ;  /* 0xfffdf540d6000950 */ /* 0x000fea0003c3ffff */
[----:B------:R-:W-:Y:S01]  /*20ac0*/  MOV R215, 0x0 ;  /* 0x0000000000d77802 */ /* 0x000fe20000000f00 */
[----:B------:R-:W-:-:S02]  /*20ad0*/  ULDC.64 UR4, c[0x0][0x118] ;  /* 0x0000460000047ab9 */ /* 0x000fc40000000a00 */
[----:B------:R2:W-:Y:S01]  /*20ae0*/  ST.E.128 [R4.64+0x100], R60 ;  /* 0x0001003c04007985 */ /* 0x0005e2000c101d04 */
[----:B------:R-:W-:Y:S05]  /*20af0*/  RET.REL.NODEC R214 `(_ZN5flash24flash_fwd_splitkv_kernelI23Flash_fwd_kernel_traitsILi192ELi64ELi64ELi4ELb0ELb0EN7cutlass10bfloat16_tE19Flash_kernel_traitsILi192ELi64ELi64ELi4ES3_EELb1ELb0ELb0ELb0ELb0ELb1ELb0ELb1EEEvNS_16Flash_fwd_paramsE) ;  /* 0xfffdf500d6007950 */ /* 0x000fea0003c3ffff */
.L_x_1354:
[----:B------:R-:W-:Y:S02]  /*20b00*/  MOV R6, 0x2 ;  /* 0x0000000200067802 */ /* 0x000fe40000000f00 */
[----:B------:R-:W-:Y:S02]  /*20b10*/  MOV R4, 0x20b30 ;  /* 0x00020b3000047802 */ /* 0x000fe40000000f00 */
[----:B-1---5:R-:W-:Y:S05]  /*20b20*/  CALL.REL.NOINC `($__internal_15_$__cuda_sm70_shflsync_bfly_p) ;  /* 0x000000f000007944 */ /* 0x022fea0003c00000 */
[----:B-12---:R-:W-:Y:S05]  /*20b30*/  BRA `(.L_x_1367) ;  /* 0xffffe40000007947 */ /* 0x006fea000383ffff */
.L_x_1355:
[----:B------:R-:W-:Y:S02]  /*20b40*/  MOV R6, 0x1 ;  /* 0x0000000100067802 */ /* 0x000fe40000000f00 */
[----:B------:R-:W-:Y:S02]  /*20b50*/  MOV R4, 0x20b70 ;  /* 0x00020b7000047802 */ /* 0x000fe40000000f00 */
[----:B-1---5:R-:W-:Y:S05]  /*20b60*/  CALL.REL.NOINC `($__internal_15_$__cuda_sm70_shflsync_bfly_p) ;  /* 0x000000b000007944 */ /* 0x022fea0003c00000 */
[----:B--2---:R-:W-:Y:S01]  /*20b70*/  FADD.FTZ R10, R227, R6 ;  /* 0x00000006e30a7221 */ /* 0x004fe20000010000 */
[----:B-1----:R-:W-:Y:S02]  /*20b80*/  MOV R227, R225 ;  /* 0x000000e100e37202 */ /* 0x002fe40000000f00 */
[----:B------:R-:W-:Y:S02]  /*20b90*/  MOV R6, 0x2 ;  /* 0x0000000200067802 */ /* 0x000fe40000000f00 */
[----:B------:R-:W-:-:S02]  /*20ba0*/  MOV R4, 0x20bc0 ;  /* 0x00020bc000047802 */ /* 0x000fc40000000f00 */
[----:B------:R-:W-:Y:S05]  /*20bb0*/  CALL.REL.NOINC `($__internal_15_$__cuda_sm70_shflsync_bfly_p) ;  /* 0x0000006000007944 */ /* 0x000fea0003c00000 */
[----:B--2---:R-:W-:Y:S01]  /*20bc0*/  FADD.FTZ R7, R225, R6 ;  /* 0x00000006e1077221 */ /* 0x004fe20000010000 */
[----:B------:R-:W-:-:S02]  /*20bd0*/  MOV R6, 0x1 ;  /* 0x0000000100067802 */ /* 0x000fc40000000f00 */
[----:B------:R-:W-:Y:S02]  /*20be0*/  MOV R4, 0x20c10 ;  /* 0x00020c1000047802 */ /* 0x000fe40000000f00 */
[----:B-1----:R-:W-:Y:S02]  /*20bf0*/  MOV R227, R7 ;  /* 0x0000000700e37202 */ /* 0x002fe40000000f00 */
[----:B------:R-:W-:Y:S05]  /*20c00*/  CALL.REL.NOINC `($__internal_15_$__cuda_sm70_shflsync_bfly_p) ;  /* 0x0000001000007944 */ /* 0x000fea0003c00000 */
[----:B-12---:R-:W-:Y:S05]  /*20c10*/  BRA `(.L_x_1368) ;  /* 0xffffe39000007947 */ /* 0x006fea000383ffff */
        .weak           $__internal_15_$__cuda_sm70_shflsync_bfly_p
        .type           $__internal_15_$__cuda_sm70_shflsync_bfly_p,@function
        .size           $__internal_15_$__cuda_sm70_shflsync_bfly_p,(.L_x_4385 - $__internal_15_$__cuda_sm70_shflsync_bfly_p)
$__internal_15_$__cuda_sm70_shflsync_bfly_p:
[----:B------:R-:W-:Y:S01]  /*20c20*/  MOV R12, R4 ;  /* 0x00000004000c7202 */ /* 0x000fe20000000f00 */
[----:B------:R-:W-:Y:S04]  /*20c30*/  WARPSYNC R0 ;  /* 0x0000000000007348 */ /* 0x000fe80003800000 */
[----:B------:R-:W-:Y:S01]  /*20c40*/  MOV R13, 0x0 ;  /* 0x00000000000d7802 */ /* 0x000fe20000000f00 */
[----:B------:R1:W2:Y:S03]  /*20c50*/  SHFL.BFLY PT, R6, R227, R6, R5 ;  /* 0x0c000006e3067389 */ /* 0x0002a600000e0005 */
[----:B------:R-:W-:Y:S05]  /*20c60*/  RET.REL.NODEC R12 `(_ZN5flash24flash_fwd_splitkv_kernelI23Flash_fwd_kernel_traitsILi192ELi64ELi64ELi4ELb0ELb0EN7cutlass10bfloat16_tE19Flash_kernel_traitsILi192ELi64ELi64ELi4ES3_EELb1ELb0ELb0ELb0ELb0ELb1ELb0ELb1EEEvNS_16Flash_fwd_paramsE) ;  /* 0xfffdf3900c007950 */ /* 0x000fea0003c3ffff */
.L_x_1369:
        /* <DEDUP_REMOVED lines=9> */
.L_x_4385:


//--------------------- .text._ZN5flash24flash_fwd_splitkv_kernelI23Flash_fwd_kernel_traitsILi192ELi64ELi64ELi4ELb0ELb0EN7cutlass10bfloat16_tE19Flash_kernel_traitsILi192ELi64ELi64ELi4ES3_EELb1ELb0ELb0ELb0ELb0ELb0ELb1ELb0EEEvNS_16Flash_fwd_paramsE --------------------------
	.section	.text._ZN5flash24flash_fwd_splitkv_kernelI23Flash_fwd_kernel_traitsILi192ELi64ELi64ELi4ELb0ELb0EN7cutlass10bfloat16_tE19Flash_kernel_traitsILi192ELi64ELi64ELi4ES3_EELb1ELb0ELb0ELb0ELb0ELb0ELb1ELb0EEEvNS_16Flash_fwd_paramsE,"ax",@progbits
	.sectioninfo	@"SHI_REGISTERS=238"
	.align	128
        .global         _ZN5flash24flash_fwd_splitkv_kernelI23Flash_fwd_kernel_traitsILi192ELi64ELi64ELi4ELb0ELb0EN7cutlass10bfloat16_tE19Flash_kernel_traitsILi192ELi64ELi64ELi4ES3_EELb1ELb0ELb0ELb0ELb0ELb0ELb1ELb0EEEvNS_16Flash_fwd_paramsE
        .type           _ZN5flash24flash_fwd_splitkv_kernelI23Flash_fwd_kernel_traitsILi192ELi64ELi64ELi4ELb0ELb0EN7cutlass10bfloat16_tE19Flash_kernel_traitsILi192ELi64ELi64ELi4ES3_EELb1ELb0ELb0ELb0ELb0ELb0ELb1ELb0EEEvNS_16Flash_fwd_paramsE,@function
        .size           _ZN5flash24flash_fwd_splitkv_kernelI23Flash_fwd_kernel_traitsILi192ELi64ELi64ELi4ELb0ELb0EN7cutlass10bfloat16_tE19Flash_kernel_traitsILi192ELi64ELi64ELi4ES3_EELb1ELb0ELb0ELb0ELb0ELb0ELb1ELb0EEEvNS_16Flash_fwd_paramsE,(.L_x_4424 - _ZN5flash24flash_fwd_splitkv_kernelI23Flash_fwd_kernel_traitsILi192ELi64ELi64ELi4ELb0ELb0EN7cutlass10bfloat16_tE19Flash_kernel_traitsILi192ELi64ELi64ELi4ES3_EELb1ELb0ELb0ELb0ELb0ELb0ELb1ELb0EEEvNS_16Flash_fwd_paramsE)
        .other          _ZN5flash24flash_fwd_splitkv_kernelI23Flash_fwd_kernel_traitsILi192ELi64ELi64ELi4ELb0ELb0EN7cutlass10bfloat16_tE19Flash_kernel_traitsILi192ELi64ELi64ELi4ES3_EELb1ELb0ELb0ELb0ELb0ELb0ELb1ELb0EEEvNS_16Flash_fwd_paramsE,@"STO_CUDA_ENTRY STV_DEFAULT"
_ZN5flash24flash_fwd_splitkv_kernelI23Flash_fwd_kernel_traitsILi192ELi64ELi64ELi4ELb0ELb0EN7cutlass10bfloat16_tE19Flash_kernel_traitsILi192ELi64ELi64ELi4ES3_EELb1ELb0ELb0ELb0ELb0ELb0ELb1ELb0EEEvNS_16Flash_fwd_paramsE:
.text._ZN5flash24flash_fwd_splitkv_kernelI23Flash_fwd_kernel_traitsILi192ELi64ELi64ELi4ELb0ELb0EN7cutlass10bfloat16_tE19Flash_kernel_traitsILi192ELi64ELi64ELi4ES3_EELb1ELb0ELb0ELb0ELb0ELb0ELb1ELb0EEEvNS_16Flash_fwd_paramsE:
[----:B------:R-:W-:Y:S02]  /*0000*/  MOV R1, c[0x0][0x28] ;  /* 0x00000a0000017a02 */ /* 0x000fe40000000f00 */
[----:B------:R-:W1:Y:S01]  /*0010*/  I2F.U32.RP R4, c[0x0][0x1c0] ;  /* 0x0000700000047b06 */ /* 0x000e620000209000 */
[----:B------:R-:W2:Y:S01]  /*0020*/  S2R R7, SR_CTAID.Z ;  /* 0x0000000000077919 */ /* 0x000ea20000002700 */
[----:B------:R-:W-:Y:S01]  /*0030*/  IMAD.MOV.U32 R2, RZ, RZ, RZ ;  /* 0x000000ffff027224 */ /* 0x000fe200078e00ff */
[----:B------:R-:W-:Y:S01]  /*0040*/  ISETP.NE.U32.AND P1, PT, RZ, c[0x0][0x1c0], PT ;  /* 0x00007000ff007a0c */ /* 0x000fe20003f25070 */
[----:B------:R-:W-:Y:S01]  /*0050*/  IMAD.MOV.U32 R207, RZ, RZ, 0x4 ;  /* 0x00000004ffcf7424 */ /* 0x000fe200078e00ff */
[----:B------:R-:W-:Y:S01]  /*0060*/  ULDC.64 UR6, c[0x0][0x118] ;  /* 0x0000460000067ab9 */ /* 0x000fe20000000a00 */
[----:B------:R-:W-:Y:S02]  /*0070*/  IMAD.MOV.U32 R13, RZ, RZ, -0x1 ;  /* 0xffffffffff0d7424 */ /* 0x000fe400078e00ff */
[----:B-1----:R-:W1:Y:S02]  /*0080*/  MUFU.RCP R3, R4 ;  /* 0x0000000400037308 */ /* 0x002e640000001000 */
[----:B-1----:R-:W-:-:S06]  /*0090*/  IADD3 R3, R3, 0xffffffe, RZ ;  /* 0x0ffffffe03037810 */ /* 0x002fcc0007ffe0ff */
[----:B------:R-:W1:Y:S02]  /*00a0*/  F2I.FTZ.U32.TRUNC.NTZ R3, R3 ;  /* 0x0000000300037305 */ /* 0x000e64000021f000 */
[----:B-1----:R-:W-:-:S04]  /*00b0*/  IMAD.MOV R0, RZ, RZ, -R3 ;  /* 0x000000ffff007224 */ /* 0x002fc800078e0a03 */
[----:B------:R-:W-:Y:S02]  /*00c0*/  IMAD R5, R0, c[0x0][0x1c0], RZ ;  /* 0x0000700000057a24 */ /* 0x000fe400078e02ff */
[----:B------:R-:W1:Y:S02]  /*00d0*/  LDC.U8 R0, c[0x0][0x312] ;  /* 0x0000c480ff007b82 */ /* 0x000e640000000000 */
[----:B------:R-:W-:-:S06]  /*00e0*/  IMAD.HI.U32 R2, R3, R5, R2 ;  /* 0x0000000503027227 */ /* 0x000fcc00078e0002 */
[----:B--2---:R-:W-:-:S04]  /*00f0*/  IMAD.HI.U32 R206, R2, R7, RZ ;  /* 0x0000000702ce7227 */ /* 0x004fc800078e00ff */
[----:B------:R-:W-:-:S04]  /*0100*/  IMAD.MOV R2, RZ, RZ, -R206 ;  /* 0x000000ffff027224 */ /* 0x000fc800078e0ace */
[----:B------:R-:W-:-:S05]  /*0110*/  IMAD R2, R2, c[0x0][0x1c0], R7 ;  /* 0x0000700002027a24 */ /* 0x000fca00078e0207 */
[----:B------:R-:W-:Y:S02]  /*0120*/  ISETP.GE.U32.AND P2, PT, R2, c[0x0][0x1c0], PT ;  /* 0x0000700002007a0c */ /* 0x000fe40003f46070 */
[----:B-1----:R-:W-:-:S11]  /*0130*/  ISETP.NE.AND P3, PT, R0, RZ, PT ;  /* 0x000000ff0000720c */ /* 0x002fd60003f65270 */
[----:B------:R-:W-:Y:S02]  /*0140*/  @P2 IADD3 R2, R2, -c[0x0][0x1c0], RZ ;  /* 0x8000700002022a10 */ /* 0x000fe40007ffe0ff */
[----:B------:R-:W-:Y:S02]  /*0150*/  @P2 IADD3 R206, R206, 0x1, RZ ;  /* 0x00000001cece2810 */ /* 0x000fe40007ffe0ff */
[----:B------:R-:W-:Y:S02]  /*0160*/  ISETP.GE.U32.AND P0, PT, R2, c[0x0][0x1c0], PT ;  /* 0x0000700002007a0c */ /* 0x000fe40003f06070 */
[----:B------:R-:W-:-:S04]  /*0170*/  ISETP.NE.U32.AND P2, PT, RZ, c[0x0][0x240], PT ;  /* 0x00009000ff007a0c */ /* 0x000fc80003f45070 */
[----:B------:R-:W-:-:S07]  /*0180*/  ISETP.NE.AND.EX P2, PT, RZ, c[0x0][0x244], PT, P2 ;  /* 0x00009100ff007a0c */ /* 0x000fce0003f45320 */
[----:B------:R-:W-:Y:S02]  /*0190*/  @P0 IADD3 R206, R206, 0x1, RZ ;  /* 0x00000001cece0810 */ /* 0x000fe40007ffe0ff */
[----:B------:R-:W-:Y:S02]  /*01a0*/  @!P1 LOP3.LUT R206, RZ, c[0x0][0x1c0], RZ, 0x33, !PT ;  /* 0x00007000ffce9a12 */ /* 0x000fe400078e33ff */
[----:B------:R-:W-:Y:S01]  /*01b0*/  ISETP.EQ.U32.AND P1, PT, RZ, c[0x0][0x248], PT ;  /* 0x00009200ff007a0c */ /* 0x000fe20003f22070 */
[----:B------:R-:W-:Y:S01]  /*01c0*/  IMAD.MOV.U32 R17, RZ, RZ, -0x1 ;  /* 0xffffffffff117424 */ /* 0x000fe200078e00ff */
[----:B------:R-:W-:Y:S01]  /*01d0*/  ISETP.NE.U32.AND P0, PT, RZ, c[0x0][0x250], PT ;  /* 0x00009400ff007a0c */ /* 0x000fe20003f05070 */
[CC--:B------:R-:W-:Y:S01]  /*01e0*/  IMAD.WIDE R10, R206.reuse, R207.reuse, c[0x0][0x240] ;  /* 0x00009000ce0a7625 */ /* 0x0c0fe200078e02cf */
[----:B------:R-:W-:Y:S02]  /*01f0*/  ISETP.EQ.OR.EX P1, PT, RZ, c[0x0][0x24c], !P3, P1 ;  /* 0x00009300ff007a0c */ /* 0x000fe40005f22710 */
[----:B------:R-:W-:Y:S01]  /*0200*/  ISETP.NE.AND.EX P0, PT, RZ, c[0x0][0x254], PT, P0 ;  /* 0x00009500ff007a0c */ /* 0x000fe20003f05300 */
[----:B------:R-:W-:Y:S01]  /*0210*/  IMAD.WIDE R4, R206, R207, c[0x0][0x248] ;  /* 0x00009200ce047625 */ /* 0x000fe200078e02cf */
[----:B------:R-:W2:Y:S04]  /*0220*/  @P2 LDG.E R13, [R10.64] ;  /* 0x000000060a0d2981 */ /* 0x000ea8000c1e1900 */
[----:B------:R-:W2:Y:S01]  /*0230*/  @P2 LDG.E R0, [R10.64+0x4] ;  /* 0x000004060a002981 */ /* 0x000ea2000c1e1900 */
[----:B------:R-:W-:-:S04]  /*0240*/  MOV R2, RZ ;  /* 0x000000ff00027202 */ /* 0x000fc80000000f00 */
[----:B------:R1:W5:Y:S02]  /*0250*/  @!P1 LDG.E R17, [R4.64] ;  /* 0x0000000604119981 */ /* 0x000364000c1e1900 */
[----:B------:R-:W-:Y:S02]  /*0260*/  @P0 IMAD.WIDE R8, R206, R207, c[0x0][0x250] ;  /* 0x00009400ce080625 */ /* 0x000fe400078e02cf */
[----:B------:R-:W3:Y:S04]  /*0270*/  S2R R27, SR_CTAID.X ;  /* 0x00000000001b7919 */ /* 0x000ee80000002500 */
[----:B------:R1:W5:Y:S01]  /*0280*/  @P0 LDG.E R2, [R8.64] ;  /* 0x0000000608020981 */ /* 0x000362000c1e1900 */
[----:B------:R-:W-:-:S03]  /*0290*/  ISETP.NE.U32.AND P0, PT, RZ, c[0x0][0x248], PT ;  /* 0x00009200ff007a0c */ /* 0x000fc60003f05070 */
[----:B------:R-:W4:Y:S01]  /*02a0*/  S2R R3, SR_CTAID.Y ;  /* 0x0000000000037919 */ /* 0x000f220000002600 */
[----:B------:R-:W-:Y:S01]  /*02b0*/  ISETP.NE.AND.EX P0, PT, RZ, c[0x0][0x24c], PT, P0 ;  /* 0x00009300ff007a0c */ /* 0x000fe20003f05300 */
[----:B------:R-:W-:-:S04]  /*02c0*/  IMAD.MOV R22, RZ, RZ, -R206 ;  /* 0x000000ffff167224 */ /* 0x000fc800078e0ace */
[----:B------:R-:W-:Y:S01]  /*02d0*/  IMAD R22, R22, c[0x0][0x1c0], R7 ;  /* 0x0000700016167a24 */ /* 0x000fe200078e0207 */
[----:B--2---:R-:W-:Y:S01]  /*02e0*/  @P2 IADD3 R83, R0, -R13, RZ ;  /* 0x8000000d00532210 */ /* 0x004fe20007ffe0ff */
[----:B------:R-:W-:-:S06]  /*02f0*/  @!P2 IMAD.MOV.U32 R83, RZ, RZ, c[0x0][0x214] ;  /* 0x00008500ff53a624 */ /* 0x000fcc00078e00ff */
[----:B------:R-:W-:Y:S05]  /*0300*/  @!P0 BRA `(.L_x_1370) ;  /* 0x0000004000008947 */ /* 0x000fea0003800000 */
[----:B-1-34-:R-:W2:Y:S02]  /*0310*/  @P3 LDG.E R0, [R4.64+0x4] ;  /* 0x0000040604003981 */ /* 0x01aea4000c1e1900 */
[----:B--2--5:R-:W-:-:S06]  /*0320*/  @P3 IADD3 R0, R0, -R17, RZ ;  /* 0x8000001100003210 */ /* 0x024fcc0007ffe0ff */
[----:B------:R1:W5:Y:S01]  /*0330*/  @!P3 LDG.E R0, [R4.64] ;  /* 0x000000060400b981 */ /* 0x000362000c1e1900 */
[----:B------:R-:W-:Y:S05]  /*0340*/  BRA `(.L_x_1371) ;  /* 0x0000001000007947 */ /* 0x000fea0003800000 */
.L_x_1370:
[----:B-1-34-:R-:W-:Y:S02]  /*0350*/  MOV R0, c[0x0][0x218] ;  /* 0x0000860000007a02 */ /* 0x01afe40000000f00 */
.L_x_1371:
[----:B------:R-:W-:-:S04]  /*0360*/  ISETP.NE.U32.AND P2, PT, RZ, c[0x0][0x258], PT ;  /* 0x00009600ff007a0c */ /* 0x000fc80003f45070 */
[----:B------:R-:W-:-:S13]  /*0370*/  ISETP.NE.AND.EX P2, PT, RZ, c[0x0][0x25c], PT, P2 ;  /* 0x00009700ff007a0c */ /* 0x000fda0003f45320 */
[----:B------:R-:W-:-:S06]  /*0380*/  @P2 IMAD.WIDE R6, R206, R207, c[0x0][0x258] ;  /* 0x00009600ce062625 */ /* 0x000fcc00078e02cf */
[----:B------:R-:W2:Y:S01]  /*0390*/  @P2 LDG.E R7, [R6.64] ;  /* 0x0000000606072981 */ /* 0x000ea2000c1e1900 */
[----:B------:R-:W-:Y:S01]  /*03a0*/  IMAD.SHL.U32 R18, R27, 0x40, RZ ;  /* 0x000000401b127824 */ /* 0x000fe200078e00ff */
[----:B------:R-:W-:-:S04]  /*03b0*/  @!P2 ISETP.NE.U32.AND P1, PT, RZ, c[0x0][0x268], PT ;  /* 0x00009a00ff00aa0c */ /* 0x000fc80003f25070 */
[----:B------:R-:W-:Y:S02]  /*03c0*/  ISETP.GT.AND P0, PT, R83, R18, PT ;  /* 0x000000125300720c */ /* 0x000fe40003f04270 */
[----:B------:R-:W-:-:S04]  /*03d0*/  @!P2 ISETP.NE.AND.EX P1, PT, RZ, c[0x0][0x26c], PT, P1 ;  /* 0x00009b00ff00aa0c */ /* 0x000fc80003f25310 */
[----:B-1----:R-:W-:Y:S01]  /*03e0*/  @!P2 SEL R5, RZ, c[0x0][0x21c], !P1 ;  /* 0x00008700ff05aa07 */ /* 0x002fe20004800000 */
[----:B--2--5:R-:W-:-:S03]  /*03f0*/  @P2 IMAD.IADD R84, R7, 0x1, -R2 ;  /* 0x0000000107542824 */ /* 0x024fc600078e0a02 */
[----:B------:R-:W-:-:S03]  /*0400*/  @!P2 IADD3 R84, R5, R0, -R2 ;  /* 0x000000000554a210 */ /* 0x000fc60007ffe802 */
[----:B------:R-:W-:Y:S05]  /*0410*/  @!P0 EXIT ;  /* 0x000000000000894d */ /* 0x000fea0003800000 */
[----:B------:R-:W-:Y:S01]  /*0420*/  IABS R5, c[0x0][0x10] ;  /* 0x0000040000057a13 */ /* 0x000fe20000000000 */
[----:B------:R-:W-:Y:S01]  /*0430*/  IMAD.MOV.U32 R7, RZ, RZ, c[0x0][0x218] ;  /* 0x00008600ff077624 */ /* 0x000fe200078e00ff */
[----:B------:R-:W1:Y:S02]  /*0440*/  S2R R11, SR_TID.X ;  /* 0x00000000000b7919 */ /* 0x000e640000002100 */
[----:B------:R-:W2:Y:S02]  /*0450*/  I2F.RP R0, R5 ;  /* 0x0000000500007306 */ /* 0x000ea40000209400 */
[----:B------:R-:W-:-:S04]  /*0460*/  IADD3 R7, R7, 0x3f, RZ ;  /* 0x0000003f07077810 */ /* 0x000fc80007ffe0ff */
[----:B------:R-:W-:-:S04]  /*0470*/  SHF.R.S32.HI R6, RZ, 0x1f, R7 ;  /* 0x0000001fff067819 */ /* 0x000fc80000011407 */
[----:B------:R-:W-:-:S04]  /*0480*/  LEA.HI R6, R6, R7, RZ, 0x6 ;  /* 0x0000000706067211 */ /* 0x000fc800078f30ff */
[----:B------:R-:W-:Y:S01]  /*0490*/  LEA.HI.SX32 R6, R6, c[0x0][0x10], 0x1a ;  /* 0x0000040006067a11 */ /* 0x000fe200078fd2ff */
[----:B--2---:R-:W2:Y:S03]  /*04a0*/  MUFU.RCP R8, R0 ;  /* 0x0000000000087308 */ /* 0x004ea60000001000 */
[----:B------:R-:W-:Y:S02]  /*04b0*/  IADD3 R6, R6, -0x1, RZ ;  /* 0xffffffff06067810 */ /* 0x000fe40007ffe0ff */
[----:B--2---:R-:W-:Y:S02]  /*04c0*/  IADD3 R8, R8, 0xffffffe, RZ ;  /* 0x0ffffffe08087810 */ /* 0x004fe40007ffe0ff */
[----:B------:R-:W-:Y:S02]  /*04d0*/  IABS R0, R6 ;  /* 0x0000000600007213 */ /* 0x000fe40000000000 */
[----:B------:R-:W2:Y:S01]  /*04e0*/  F2I.FTZ.U32.TRUNC.NTZ R9, R8 ;  /* 0x0000000800097305 */ /* 0x000ea2000021f000 */
[----:B------:R-:W-:-:S04]  /*04f0*/  LOP3.LUT R6, R6, c[0x0][0x10], RZ, 0x3c, !PT ;  /* 0x0000040006067a12 */ /* 0x000fc800078e3cff */
[----:B------:R-:W-:Y:S02]  /*0500*/  ISETP.GE.AND P0, PT, R6, RZ, PT ;  /* 0x000000ff0600720c */ /* 0x000fe40003f06270 */
[----:B------:R-:W-:Y:S01]  /*0510*/  IADD3 R6, R84, 0x3f, RZ ;  /* 0x0000003f54067810 */ /* 0x000fe20007ffe0ff */
[----:B--2---:R-:W-:Y:S02]  /*0520*/  IMAD.MOV R4, RZ, RZ, -R9 ;  /* 0x000000ffff047224 */ /* 0x004fe400078e0a09 */
        /* <DEDUP_REMOVED lines=12> */
[----:B------:R-:W-:-:S04]  /*05f0*/  IADD3 R5, -R83, 0x7f, R18 ;  /* 0x0000007f53057810 */ /* 0x000fc80007ffe112 */
[----:B------:R-:W-:Y:S02]  /*0600*/  IADD3 R4, R5, c[0x0][0x2e8], R84 ;  /* 0x0000ba0005047a10 */ /* 0x000fe40007ffe054 */
[----:B------:R-:W-:Y:S02]  /*0610*/  SHF.R.S32.HI R5, RZ, 0x1f, R6 ;  /* 0x0000001fff057819 */ /* 0x000fe40000011406 */
[----:B------:R-:W-:Y:S02]  /*0620*/  SHF.R.S32.HI R145, RZ, 0x1f, R4 ;  /* 0x0000001fff917819 */ /* 0x000fe40000011404 */
[----:B------:R-:W-:Y:S02]  /*0630*/  LEA.HI R5, R5, R6, RZ, 0x6 ;  /* 0x0000000605057211 */ /* 0x000fe400078f30ff */
[----:B------:R-:W-:Y:S02]  /*0640*/  @P2 IADD3 R7, R7, 0x1, RZ ;  /* 0x0000000107072810 */ /* 0x000fe40007ffe0ff */
[----:B------:R-:W-:-:S02]  /*0650*/  LEA.HI R145, R145, R4, RZ, 0x6 ;  /* 0x0000000491917211 */ /* 0x000fc400078f30ff */
[----:B------:R-:W-:Y:S01]  /*0660*/  SHF.R.S32.HI R5, RZ, 0x6, R5 ;  /* 0x00000006ff057819 */ /* 0x000fe20000011405 */
[----:B------:R-:W-:Y:S01]  /*0670*/  IMAD.MOV.U32 R0, RZ, RZ, R7 ;  /* 0x000000ffff007224 */ /* 0x000fe200078e0007 */
[----:B------:R-:W-:-:S03]  /*0680*/  SHF.R.S32.HI R145, RZ, 0x6, R145 ;  /* 0x00000006ff917819 */ /* 0x000fc60000011491 */
[----:B------:R-:W-:Y:S01]  /*0690*/  @!P0 IMAD.MOV R0, RZ, RZ, -R0 ;  /* 0x000000ffff008224 */ /* 0x000fe200078e0a00 */
[----:B------:R-:W-:-:S05]  /*06a0*/  @!P1 LOP3.LUT R0, RZ, c[0x0][0x10], RZ, 0x33, !PT ;  /* 0x00000400ff009a12 */ /* 0x000fca00078e33ff */
[----:B------:R-:W-:-:S04]  /*06b0*/  IMAD R200, R0, R3, RZ ;  /* 0x0000000300c87224 */ /* 0x000fc800078e02ff */
[----:B------:R-:W-:-:S05]  /*06c0*/  IMAD.IADD R0, R0, 0x1, R200 ;  /* 0x0000000100007824 */ /* 0x000fca00078e02c8 */
[----:B------:R-:W-:-:S04]  /*06d0*/  IMNMX R0, R5, R0, PT ;  /* 0x0000000005007217 */ /* 0x000fc80003800200 */
[----:B------:R-:W-:-:S04]  /*06e0*/  IMNMX R145, R0, R145, PT ;  /* 0x0000009100917217 */ /* 0x000fc80003800200 */
[----:B------:R-:W-:-:S13]  /*06f0*/  ISETP.GE.AND P0, PT, R200, R145, PT ;  /* 0x00000091c800720c */ /* 0x000fda0003f06270 */
[----:B------:R-:W-:Y:S05]  /*0700*/  @!P0 BRA `(.L_x_1372) ;  /* 0x000008a000008947 */ /* 0x000fea0003800000 */
[----:B-1----:R-:W-:Y:S01]  /*0710*/  SHF.R.S32.HI R0, RZ, 0x1f, R11 ;  /* 0x0000001fff007819 */ /* 0x002fe2000001140b */
[----:B------:R-:W-:Y:S01]  /*0720*/  IMAD R3, R3, c[0x0][0x210], R206 ;  /* 0x0000840003037a24 */ /* 0x000fe200078e02ce */
[----:B------:R-:W-:Y:S01]  /*0730*/  BSSY B0, `(.L_x_1373) ;  /* 0x000001a000007945 */ /* 0x000fe20003800000 */
[----:B------:R-:W-:Y:S01]  /*0740*/  IMAD.IADD R83, R83, 0x1, -R18 ;  /* 0x0000000153537824 */ /* 0x000fe200078e0a12 */
[----:B------:R-:W-:Y:S01]  /*0750*/  LEA.HI R0, R0, R11, RZ, 0x4 ;  /* 0x0000000b00007211 */ /* 0x000fe200078f20ff */
[----:B------:R-:W-:-:S03]  /*0760*/  IMAD R3, R3, c[0x0][0x1c0], R22 ;  /* 0x0000700003037a24 */ /* 0x000fc600078e0216 */
[----:B------:R-:W-:Y:S01]  /*0770*/  LOP3.LUT R2, R0, 0xfffffff0, RZ, 0xc0, !PT ;  /* 0xfffffff000027812 */ /* 0x000fe200078ec0ff */
[----:B------:R-:W-:Y:S01]  /*0780*/  IMAD R3, R3, c[0x0][0x214], R18 ;  /* 0x0000850003037a24 */ /* 0x000fe200078e0212 */
[----:B------:R-:W-:-:S03]  /*0790*/  SHF.R.S32.HI R0, RZ, 0x4, R0 ;  /* 0x00000004ff007819 */ /* 0x000fc60000011400 */
[----:B------:R-:W-:Y:S01]  /*07a0*/  IMAD.IADD R11, R11, 0x1, -R2 ;  /* 0x000000010b0b7824 */ /* 0x000fe200078e0a02 */
[----:B------:R-:W-:Y:S01]  /*07b0*/  ISETP.GE.AND P1, PT, R0, R83, PT ;  /* 0x000000530000720c */ /* 0x000fe20003f26270 */
[----:B------:R-:W-:Y:S02]  /*07c0*/  IMAD R7, R3, c[0x0][0x22c], RZ ;  /* 0x00008b0003077a24 */ /* 0x000fe400078e02ff */
[----:B------:R-:W-:-:S05]  /*07d0*/  IMAD.SHL.U32 R4, R11, 0x4, RZ ;  /* 0x000000040b047824 */ /* 0x000fca00078e00ff */
[----:B------:R-:W-:-:S05]  /*07e0*/  SHF.R.S32.HI R5, RZ, 0x1f, R4 ;  /* 0x0000001fff057819 */ /* 0x000fca0000011404 */
[----:B------:R-:W-:-:S05]  /*07f0*/  IMAD.WIDE R8, R0, 0xc0, R4 ;  /* 0x000000c000087825 */ /* 0x000fca00078e0204 */
[----:B------:R-:W-:-:S04]  /*0800*/  IADD3 R2, P0, R7, R8, RZ ;  /* 0x0000000807027210 */ /* 0x000fc80007f1e0ff */
[----:B------:R-:W-:Y:S02]  /*0810*/  LEA.HI.X.SX32 R7, R7, R9, 0x1, P0 ;  /* 0x0000000907077211 */ /* 0x000fe400000f0eff */
[----:B------:R-:W-:Y:S02]  /*0820*/  LEA R18, P0, R2, c[0x0][0x1d8], 0x2 ;  /* 0x0000760002127a11 */ /* 0x000fe400078010ff */
[----:B------:R-:W-:Y:S02]  /*0830*/  IADD3 R9, R4, 0x40, RZ ;  /* 0x0000004004097810 */ /* 0x000fe40007ffe0ff */
[----:B------:R-:W-:Y:S02]  /*0840*/  LEA.HI.X R19, R2, c[0x0][0x1dc], R7, 0x2, P0 ;  /* 0x0000770002137a11 */ /* 0x000fe400000f1407 */
[----:B------:R-:W-:Y:S01]  /*0850*/  IADD3 R7, R4, 0x80, RZ ;  /* 0x0000008004077810 */ /* 0x000fe20007ffe0ff */
[----:B------:R-:W-:Y:S05]  /*0860*/  @P1 BRA `(.L_x_1374) ;  /* 0x0000006000001947 */ /* 0x000fea0003800000 */
[----:B------:R-:W-:Y:S02]  /*0870*/  ISETP.GE.AND P2, PT, R4, c[0x0][0x220], PT ;  /* 0x0000880004007a0c */ /* 0x000fe40003f46270 */
[----:B------:R-:W-:-:S02]  /*0880*/  ISETP.GE.AND P1, PT, R9, c[0x0][0x220], PT ;  /* 0x0000880009007a0c */ /* 0x000fc40003f26270 */
[----:B------:R-:W-:-:S09]  /*0890*/  ISETP.GE.AND P0, PT, R7, c[0x0][0x220], PT ;  /* 0x0000880007007a0c */ /* 0x000fd20003f06270 */
[----:B------:R1:W-:Y:S04]  /*08a0*/  @!P2 STG.E.128 [R18.64], RZ ;  /* 0x000000ff1200a986 */ /* 0x0003e8000c101d06 */
[----:B------:R1:W-:Y:S04]  /*08b0*/  @!P1 STG.E.128 [R18.64+0x100], RZ ;  /* 0x000100ff12009986 */ /* 0x0003e8000c101d06 */
[----:B------:R1:W-:Y:S02]  /*08c0*/  @!P0 STG.E.128 [R18.64+0x200], RZ ;  /* 0x000200ff12008986 */ /* 0x0003e4000c101d06 */
.L_x_1374:
[----:B------:R-:W-:Y:S05]  /*08d0*/  BSYNC B0 ;  /* 0x0000000000007941 */ /* 0x000fea0003800000 */
.L_x_1373:
[----:B------:R-:W-:Y:S01]  /*08e0*/  IADD3 R16, R0, 0x8, RZ ;  /* 0x0000000800107810 */ /* 0x000fe20007ffe0ff */
[----:B------:R-:W-:Y:S03]  /*08f0*/  BSSY B0, `(.L_x_1375) ;  /* 0x0000009000007945 */ /* 0x000fe60003800000 */
[----:B------:R-:W-:-:S13]  /*0900*/  ISETP.GE.AND P0, PT, R16, R83, PT ;  /* 0x000000531000720c */ /* 0x000fda0003f06270 */
[----:B------:R-:W-:Y:S05]  /*0910*/  @P0 BRA `(.L_x_1376) ;  /* 0x0000006000000947 */ /* 0x000fea0003800000 */
[----:B------:R-:W-:Y:S02]  /*0920*/  ISETP.GE.AND P2, PT, R4, c[0x0][0x220], PT ;  /* 0x0000880004007a0c */ /* 0x000fe40003f46270 */
[----:B------:R-:W-:Y:S02]  /*0930*/  ISETP.GE.AND P1, PT, R9, c[0x0][0x220], PT ;  /* 0x0000880009007a0c */ /* 0x000fe40003f26270 */
[----:B------:R-:W-:-:S09]  /*0940*/  ISETP.GE.AND P0, PT, R7, c[0x0][0x220], PT ;  /* 0x0000880007007a0c */ /* 0x000fd20003f06270 */
[----:B------:R2:W-:Y:S04]  /*0950*/  @!P2 STG.E.128 [R18.64+0x1800], RZ ;  /* 0x001800ff1200a986 */ /* 0x0005e8000c101d06 */
[----:B------:R2:W-:Y:S04]  /*0960*/  @!P1 STG.E.128 [R18.64+0x1900], RZ ;  /* 0x001900ff12009986 */ /* 0x0005e8000c101d06 */
[----:B------:R2:W-:Y:S02]  /*0970*/  @!P0 STG.E.128 [R18.64+0x1a00], RZ ;  /* 0x001a00ff12008986 */ /* 0x0005e4000c101d06 */
.L_x_1376:
[----:B------:R-:W-:Y:S05]  /*0980*/  BSYNC B0 ;  /* 0x0000000000007941 */ /* 0x000fea0003800000 */
.L_x_1375:
        /* <DEDUP_REMOVED lines=10> */
.L_x_1378:
[----:B------:R-:W-:Y:S05]  /*0a30*/  BSYNC B0 ;  /* 0x0000000000007941 */ /* 0x000fea0003800000 */
.L_x_1377:
        /* <DEDUP_REMOVED lines=10> */
.L_x_1380:
[----:B------:R-:W-:Y:S05]  /*0ae0*/  BSYNC B0 ;  /* 0x0000000000007941 */ /* 0x000fea0003800000 */
.L_x_1379:
        /* <DEDUP_REMOVED lines=10> */
.L_x_1382:
[----:B------:R-:W-:Y:S05]  /*0b90*/  BSYNC B0 ;  /* 0x0000000000007941 */ /* 0x000fea0003800000 */
.L_x_1381:
        /* <DEDUP_REMOVED lines=10> */
.L_x_1384:
[----:B------:R-:W-:Y:S05]  /*0c40*/  BSYNC B0 ;  /* 0x0000000000007941 */ /* 0x000fea0003800000 */
.L_x_1383:
        /* <DEDUP_REMOVED lines=10> */
.L_x_1386:
[----:B------:R-:W-:Y:S05]  /*0cf0*/  BSYNC B0 ;  /* 0x0000000000007941 */ /* 0x000fea0003800000 */
.L_x_1385:
        /* <DEDUP_REMOVED lines=10> */
.L_x_1388:
[----:B------:R-:W-:Y:S05]  /*0da0*/  BSYNC B0 ;  /* 0x0000000000007941 */ /* 0x000fea0003800000 */
.L_x_1387:
[----:B------:R-:W-:Y:S02]  /*0db0*/  ISETP.NE.AND P6, PT, R11, RZ, PT ;  /* 0x000000ff0b00720c */ /* 0x000fe40003fc5270 */
[----:B------:R-:W-:-:S02]  /*0dc0*/  SHF.R.S32.HI R5, RZ, 0x1f, R3 ;  /* 0x0000001fff057819 */ /* 0x000fc40000011403 */
[-C--:B------:R-:W-:Y:S02]  /*0dd0*/  ISETP.GE.OR P0, PT, R0, R83.reuse, P6 ;  /* 0x000000530000720c */ /* 0x080fe40003706670 */
[----:B------:R-:W-:Y:S02]  /*0de0*/  IADD3 R3, P1, R3, R0, RZ ;  /* 0x0000000003037210 */ /* 0x000fe40007f3e0ff */
[----:B------:R-:W-:Y:S02]  /*0df0*/  ISETP.GE.OR P5, PT, R16, R83, P6 ;  /* 0x000000531000720c */ /* 0x000fe400037a6670 */
[----:B------:R-:W-:Y:S02]  /*0e00*/  LEA.HI.X.SX32 R0, R0, R5, 0x1, P1 ;  /* 0x0000000500007211 */ /* 0x000fe400008f0eff */
[----:B------:R-:W-:Y:S02]  /*0e10*/  LEA R4, P1, R3, c[0x0][0x208], 0x2 ;  /* 0x0000820003047a11 */ /* 0x000fe400078210ff */
[----:B------:R-:W-:-:S02]  /*0e20*/  ISETP.GE.OR P4, PT, R14, R83, P6 ;  /* 0x000000530e00720c */ /* 0x000fc40003786670 */
[----:B------:R-:W-:Y:S01]  /*0e30*/  LEA.HI.X R5, R3, c[0x0][0x20c], R0, 0x2, P1 ;  /* 0x0000830003057a11 */ /* 0x000fe200008f1400 */
[----:B------:R-:W-:Y:S01]  /*0e40*/  @!P0 IMAD.MOV.U32 R15, RZ, RZ, -0x800000 ;  /* 0xff800000ff0f8424 */ /* 0x000fe200078e00ff */
[-C--:B------:R-:W-:Y:S02]  /*0e50*/  ISETP.GE.OR P3, PT, R12, R83.reuse, P6 ;  /* 0x000000530c00720c */ /* 0x080fe40003766670 */
[-C--:B------:R-:W-:Y:S01]  /*0e60*/  ISETP.GE.OR P2, PT, R10, R83.reuse, P6 ;  /* 0x000000530a00720c */ /* 0x080fe20003746670 */
[----:B------:R-:W-:Y:S01]  /*0e70*/  @!P5 IMAD.MOV.U32 R17, RZ, RZ, -0x800000 ;  /* 0xff800000ff11d424 */ /* 0x000fe200078e00ff */
[----:B------:R1:W-:Y:S01]  /*0e80*/  @!P0 STG.E [R4.64], R15 ;  /* 0x0000000f04008986 */ /* 0x0003e2000c101906 */
[-C--:B------:R-:W-:Y:S02]  /*0e90*/  ISETP.GE.OR P1, PT, R8, R83.reuse, P6 ;  /* 0x000000530800720c */ /* 0x080fe40003726670 */
[-C--:B------:R-:W-:Y:S01]  /*0ea0*/  ISETP.GE.OR P0, PT, R6, R83.reuse, P6 ;  /* 0x000000530600720c */ /* 0x080fe20003706670 */
[----:B------:R1:W-:Y:S01]  /*0eb0*/  @!P5 STG.E [R4.64+0x20], R17 ;  /* 0x000020110400d986 */ /* 0x0003e2000c101906 */
[----:B------:R-:W-:Y:S01]  /*0ec0*/  ISETP.GE.OR P6, PT, R2, R83, P6 ;  /* 0x000000530200720c */ /* 0x000fe200037c6670 */
[----:B------:R-:W-:-:S03]  /*0ed0*/  @!P4 IMAD.MOV.U32 R13, RZ, RZ, -0x800000 ;  /* 0xff800000ff0dc424 */ /* 0x000fc600078e00ff */
[----:B------:R-:W-:Y:S02]  /*0ee0*/  @!P3 IMAD.MOV.U32 R11, RZ, RZ, -0x800000 ;  /* 0xff800000ff0bb424 */ /* 0x000fe400078e00ff */
[----:B------:R-:W-:Y:S01]  /*0ef0*/  @!P2 IMAD.MOV.U32 R9, RZ, RZ, -0x800000 ;  /* 0xff800000ff09a424 */ /* 0x000fe200078e00ff */
[----:B------:R1:W-:Y:S02]  /*0f00*/  @!P4 STG.E [R4.64+0x40], R13 ;  /* 0x0000400d0400c986 */ /* 0x0003e4000c101906 */
[----:B------:R-:W-:Y:S02]  /*0f10*/  @!P1 IMAD.MOV.U32 R7, RZ, RZ, -0x800000 ;  /* 0xff800000ff079424 */ /* 0x000fe400078e00ff */
[----:B------:R-:W-:Y:S01]  /*0f20*/  @!P0 IMAD.MOV.U32 R3, RZ, RZ, -0x800000 ;  /* 0xff800000ff038424 */ /* 0x000fe200078e00ff */
[----:B------:R1:W-:Y:S04]  /*0f30*/  @!P3 STG.E [R4.64+0x60], R11 ;  /* 0x0000600b0400b986 */ /* 0x0003e8000c101906 */
[----:B------:R1:W-:Y:S04]  /*0f40*/  @!P2 STG.E [R4.64+0x80], R9 ;  /* 0x000080090400a986 */ /* 0x0003e8000c101906 */
[----:B------:R1:W-:Y:S04]  /*0f50*/  @!P1 STG.E [R4.64+0xa0], R7 ;  /* 0x0000a00704009986 */ /* 0x0003e8000c101906 */
[----:B------:R1:W-:Y:S01]  /*0f60*/  @!P0 STG.E [R4.64+0xc0], R3 ;  /* 0x0000c00304008986 */ /* 0x0003e2000c101906 */
[----:B------:R-:W-:Y:S05]  /*0f70*/  @P6 EXIT ;  /* 0x000000000000694d */ /* 0x000fea0003800000 */
[----:B-1----:R-:W-:-:S05]  /*0f80*/  MOV R3, 0xff800000 ;  /* 0xff80000000037802 */ /* 0x002fca0000000f00 */
[----:B------:R-:W-:Y:S01]  /*0f90*/  STG.E [R4.64+0xe0], R3 ;  /* 0x0000e00304007986 */ /* 0x000fe2000c101906 */
[----:B------:R-:W-:Y:S05]  /*0fa0*/  EXIT ;  /* 0x000000000000794d */ /* 0x000fea0003800000 */
.L_x_1372:
        /* <DEDUP_REMOVED lines=92> */
.L_x_1389:
[----:B------:R-:W-:-:S13]  /*1570*/  ISETP.NE.AND P4, PT, R17, -0x1, PT ;  /* 0xffffffff1100780c */ /* 0x000fda0003f85270 */
[----:B------:R-:W-:-:S05]  /*1580*/  @P4 IADD3 R7, R2, R17, RZ ;  /* 0x0000001102074210 */ /* 0x000fca0007ffe0ff */
[----:B------:R-:W-:-:S04]  /*1590*/  @P4 IMAD.WIDE.U32 R4, R7, c[0x0][0x198], RZ ;  /* 0x0000660007044a25 */ /* 0x000fc800078e00ff */
[----:B------:R-:W-:Y:S01]  /*15a0*/  @P4 IMAD R7, R7, c[0x0][0x19c], R5 ;  /* 0x0000670007074a24 */ /* 0x000fe200078e0205 */
[----:B------:R-:W-:Y:S01]  /*15b0*/  @P4 MOV R10, R4 ;  /* 0x00000004000a4202 */ /* 0x000fe20000000f00 */
        /* <DEDUP_REMOVED lines=11> */
[----:B------:R-:W-:Y:S02]  /*1670*/  MOV R10, R8 ;  /* 0x00000008000a7202 */ /* 0x000fe40000000f00 */
.L_x_1391:
[----:B------:R-:W-:Y:S01]  /*1680*/  IABS R5, c[0x0][0x1c8] ;  /* 0x0000720000057a13 */ /* 0x000fe20000000000 */
[----:B------:R-:W-:Y:S01]  /*1690*/  IMAD.MOV.U32 R8, RZ, RZ, RZ ;  /* 0x000000ffff087224 */ /* 0x000fe200078e00ff */
[----:B------:R-:W-:Y:S01]  /*16a0*/  MOV R15, R7 ;  /* 0x00000007000f7202 */ /* 0x000fe20000000f00 */
[----:B------:R-:W-:Y:S01]  /*16b0*/  IMAD.MOV.U32 R14, RZ, RZ, R10 ;  /* 0x000000ffff0e7224 */ /* 0x000fe200078e000a */
[----:B------:R-:W1:Y:S08]  /*16c0*/  I2F.RP R12, R5 ;  /* 0x00000005000c7306 */ /* 0x000e700000209400 */
[----:B-1----:R-:W1:Y:S02]  /*16d0*/  MUFU.RCP R9, R12 ;  /* 0x0000000c00097308 */ /* 0x002e640000001000 */
[----:B-1----:R-:W-:Y:S01]  /*16e0*/  IADD3 R9, R9, 0xffffffe, RZ ;  /* 0x0ffffffe09097810 */ /* 0x002fe20007ffe0ff */
[----:B------:R-:W-:-:S04]  /*16f0*/  @P4 IMAD.IADD R12, R2, 0x1, R17 ;  /* 0x00000001020c4824 */ /* 0x000fc800078e0211 */
[C---:B------:R-:W-:Y:S01]  /*1700*/  @P4 IMAD.WIDE.U32 R24, R12.reuse, c[0x0][0x1a0], RZ ;  /* 0x000068000c184a25 */ /* 0x040fe200078e00ff */
[----:B------:R-:W1:Y:S03]  /*1710*/  F2I.FTZ.U32.TRUNC.NTZ R9, R9 ;  /* 0x0000000900097305 */ /* 0x000e66000021f000 */
[----:B------:R-:W-:Y:S02]  /*1720*/  @P4 IMAD R12, R12, c[0x0][0x1a4], R25 ;  /* 0x000069000c0c4a24 */ /* 0x000fe400078e0219 */
[----:B-1----:R-:W-:-:S04]  /*1730*/  IMAD.MOV R3, RZ, RZ, -R9 ;  /* 0x000000ffff037224 */ /* 0x002fc800078e0a09 */
[----:B------:R-:W-:Y:S01]  /*1740*/  IMAD R4, R3, R5, RZ ;  /* 0x0000000503047224 */ /* 0x000fe200078e02ff */
[----:B------:R-:W-:-:S03]  /*1750*/  IABS R3, R22 ;  /* 0x0000001600037213 */ /* 0x000fc60000000000 */
        /* <DEDUP_REMOVED lines=14> */
[----:B------:R-:W-:Y:S02]  /*1840*/  IMAD R8, R3, c[0x0][0x198], RZ ;  /* 0x0000660003087a24 */ /* 0x000fe400078e02ff */
[----:B------:R-:W-:Y:S02]  /*1850*/  @P3 IADD3 R4, R4, 0x1, RZ ;  /* 0x0000000104043810 */ /* 0x000fe40007ffe0ff */
[----:B------:R-:W-:Y:S02]  /*1860*/  IMAD R7, R5, c[0x0][0x19c], R8 ;  /* 0x0000670005077a24 */ /* 0x000fe400078e0208 */
[----:B------:R-:W-:Y:S02]  /*1870*/  @!P2 IADD3 R4, -R4, RZ, RZ ;  /* 0x000000ff0404a210 */ /* 0x000fe40007ffe1ff */
[----:B------:R-:W-:Y:S02]  /*1880*/  @!P1 LOP3.LUT R4, RZ, c[0x0][0x1c8], RZ, 0x33, !PT ;  /* 0x00007200ff049a12 */ /* 0x000fe400078e33ff */
[----:B------:R-:W-:-:S02]  /*1890*/  IADD3 R15, R15, R7, RZ ;  /* 0x000000070f0f7210 */ /* 0x000fc40007ffe0ff */
[----:B------:R-:W-:-:S03]  /*18a0*/  SHF.R.S32.HI R9, RZ, 0x1f, R4 ;  /* 0x0000001fff097819 */ /* 0x000fc60000011404 */
        /* <DEDUP_REMOVED lines=15> */
.L_x_1390:
[----:B------:R-:W-:Y:S01]  /*19a0*/  ISETP.NE.AND P1, PT, R13, -0x1, PT ;  /* 0xffffffff0d00780c */ /* 0x000fe20003f25270 */
[----:B------:R-:W-:Y:S01]  /*19b0*/  IMAD.IADD R199, R83, 0x1, -R18 ;  /* 0x0000000153c77824 */ /* 0x000fe200078e0a12 */
[----:B-----5:R-:W-:Y:S01]  /*19c0*/  SHF.R.S32.HI R0, RZ, 0x1f, R11 ;  /* 0x0000001fff007819 */ /* 0x020fe2000001140b */
[----:B------:R-:W-:Y:S03]  /*19d0*/  BSSY B0, `(.L_x_1392) ;  /* 0x0000072000007945 */ /* 0x000fe60003800000 */
[CC--:B------:R-:W-:Y:S02]  /*19e0*/  LEA.HI R2, R0.reuse, R11.reuse, RZ, 0x4 ;  /* 0x0000000b00027211 */ /* 0x0c0fe400078f20ff */
[----:B------:R-:W-:Y:S02]  /*19f0*/  LEA.HI R8, R0, R11, RZ, 0x3 ;  /* 0x0000000b00087211 */ /* 0x000fe400078f18ff */
[----:B------:R-:W-:-:S02]  /*1a00*/  SHF.R.S32.HI R197, RZ, 0x4, R2 ;  /* 0x00000004ffc57819 */ /* 0x000fc40000011402 */
[----:B------:R-:W-:Y:S01]  /*1a10*/  SHF.R.S32.HI R20, RZ, 0x3, R8 ;  /* 0x00000003ff147819 */ /* 0x000fe20000011408 */
[----:B------:R-:W-:Y:S01]  /*1a20*/  @P1 IMAD.WIDE.U32 R30, R13, c[0x0][0x190], RZ ;  /* 0x000064000d1e1a25 */ /* 0x000fe200078e00ff */
[----:B------:R-:W-:Y:S02]  /*1a30*/  @!P1 SHF.R.S32.HI R7, RZ, 0x1f, R206 ;  /* 0x0000001fff079819 */ /* 0x000fe400000114ce */
[----:B------:R-:W-:Y:S01]  /*1a40*/  LOP3.LUT R8, R8, 0xfffffff8, RZ, 0xc0, !PT ;  /* 0xfffffff808087812 */ /* 0x000fe200078ec0ff */
[----:B------:R-:W-:Y:S01]  /*1a50*/  @!P1 IMAD.WIDE.U32 R16, R206, c[0x0][0x178], RZ ;  /* 0x00005e00ce109a25 */ /* 0x000fe200078e00ff */
[C---:B------:R-:W-:Y:S02]  /*1a60*/  LEA.HI R14, R2.reuse, R197, RZ, 0x1 ;  /* 0x000000c5020e7211 */ /* 0x040fe400078f08ff */
[----:B------:R-:W-:Y:S01]  /*1a70*/  LOP3.LUT R2, R2, 0xfffffff0, RZ, 0xc0, !PT ;  /* 0xfffffff002027812 */ /* 0x000fe200078ec0ff */
[----:B------:R-:W-:Y:S01]  /*1a80*/  @!P1 IMAD R7, R7, c[0x0][0x178], RZ ;  /* 0x00005e0007079a24 */ /* 0x000fe200078e02ff */
[----:B------:R-:W-:Y:S01]  /*1a90*/  LOP3.LUT R14, R14, 0xfffffffe, RZ, 0xc0, !PT ;  /* 0xfffffffe0e0e7812 */ /* 0x000fe200078ec0ff */
[----:B------:R-:W-:Y:S01]  /*1aa0*/  @P1 IMAD R13, R13, c[0x0][0x194], R31 ;  /* 0x000065000d0d1a24 */ /* 0x000fe200078e021f */
[----:B------:R-:W-:Y:S01]  /*1ab0*/  SHF.R.S32.HI R21, RZ, 0x1f, R20 ;  /* 0x0000001fff157819 */ /* 0x000fe20000011414 */
[----:B------:R-:W-:-:S02]  /*1ac0*/  @!P1 IMAD R7, R206, c[0x0][0x17c], R7 ;  /* 0x00005f00ce079a24 */ /* 0x000fc400078e0207 */
[----:B------:R-:W-:Y:S02]  /*1ad0*/  IMAD.IADD R8, R11, 0x1, -R8 ;  /* 0x000000010b087824 */ /* 0x000fe400078e0a08 */
[----:B------:R-:W-:Y:S02]  /*1ae0*/  @!P1 IMAD.IADD R13, R17, 0x1, R7 ;  /* 0x00000001110d9824 */ /* 0x000fe400078e0207 */
[----:B------:R-:W-:Y:S02]  /*1af0*/  IMAD.IADD R7, R11, 0x1, -R2 ;  /* 0x000000010b077824 */ /* 0x000fe400078e0a02 */
[----:B------:R-:W-:Y:S02]  /*1b00*/  IMAD.SHL.U32 R205, R8, 0x8, RZ ;  /* 0x0000000808cd7824 */ /* 0x000fe400078e00ff */
[----:B------:R-:W-:Y:S01]  /*1b10*/  @!P1 IMAD.MOV.U32 R30, RZ, RZ, R16 ;  /* 0x000000ffff1e9224 */ /* 0x000fe200078e0010 */
[----:B------:R-:W-:Y:S01]  /*1b20*/  SHF.R.S32.HI R2, RZ, 0x1f, R7 ;  /* 0x0000001fff027819 */ /* 0x000fe20000011407 */
[----:B------:R-:W-:Y:S01]  /*1b30*/  IMAD.IADD R197, R197, 0x1, -R14 ;  /* 0x00000001c5c57824 */ /* 0x000fe200078e0a0e */
[----:B------:R-:W-:Y:S01]  /*1b40*/  IADD3 R24, P2, R205, R24, RZ ;  /* 0x00000018cd187210 */ /* 0x000fe20007f5e0ff */
[----:B------:R-:W-:Y:S01]  /*1b50*/  IMAD.SHL.U32 R14, R20, 0x40, RZ ;  /* 0x00000040140e7824 */ /* 0x000fe200078e00ff */
[----:B------:R-:W-:Y:S01]  /*1b60*/  SHF.R.S32.HI R15, RZ, 0x1f, R205 ;  /* 0x0000001fff0f7819 */ /* 0x000fe200000114cd */
[----:B------:R-:W-:Y:S01]  /*1b70*/  IMAD.WIDE R26, R27, 0x40, R20 ;  /* 0x000000401b1a7825 */ /* 0x000fe200078e0214 */
[----:B------:R-:W-:-:S02]  /*1b80*/  IADD3 R30, P1, R205, R30, RZ ;  /* 0x0000001ecd1e7210 */ /* 0x000fc40007f3e0ff */
[----:B------:R-:W-:Y:S01]  /*1b90*/  LEA.HI R2, R2, R7, RZ, 0x3 ;  /* 0x0000000702027211 */ /* 0x000fe200078f18ff */
[----:B------:R-:W-:Y:S01]  /*1ba0*/  IMAD.X R25, R15, 0x1, R12, P2 ;  /* 0x000000010f197824 */ /* 0x000fe200010e060c */
[----:B------:R-:W-:Y:S01]  /*1bb0*/  IADD3 R28, P3, R205, R28, RZ ;  /* 0x0000001ccd1c7210 */ /* 0x000fe20007f7e0ff */
[----:B------:R-:W-:Y:S01]  /*1bc0*/  IMAD.X R31, R15, 0x1, R13, P1 ;  /* 0x000000010f1f7824 */ /* 0x000fe200008e060d */
[----:B------:R-:W-:Y:S01]  /*1bd0*/  LOP3.LUT R14, R14, 0x1c0, RZ, 0xc0, !PT ;  /* 0x000001c00e0e7812 */ /* 0x000fe200078ec0ff */
[----:B------:R-:W-:Y:S01]  /*1be0*/  IMAD R13, R9, c[0x0][0x1b8], RZ ;  /* 0x00006e00090d7a24 */ /* 0x000fe200078e02ff */
[----:B------:R-:W-:Y:S02]  /*1bf0*/  LOP3.LUT R12, R2, 0xfffffff8, RZ, 0xc0, !PT ;  /* 0xfffffff8020c7812 */ /* 0x000fe400078ec0ff */
[----:B------:R-:W-:Y:S02]  /*1c00*/  IADD3.X R29, R15, R10, RZ, P3, !PT ;  /* 0x0000000a0f1d7210 */ /* 0x000fe40001ffe4ff */
[----:B------:R-:W-:Y:S01]  /*1c10*/  SHF.R.S32.HI R10, RZ, 0x1f, R22 ;  /* 0x0000001fff0a7819 */ /* 0x000fe20000011416 */
[----:B------:R-:W-:Y:S01]  /*1c20*/  IMAD.IADD R9, R7, 0x1, -R12 ;  /* 0x0000000107097824 */ /* 0x000fe200078e0a0c */
[----:B------:R-:W-:Y:S01]  /*1c30*/  LEA.HI R16, R0, R11, RZ, 0x6 ;  /* 0x0000000b00107211 */ /* 0x000fe200078f30ff */
[----:B------:R-:W-:Y:S01]  /*1c40*/  IMAD R7, R4, c[0x0][0x1bc], R13 ;  /* 0x00006f0004077a24 */ /* 0x000fe200078e020d */
[----:B------:R-:W-:Y:S01]  /*1c50*/  LOP3.LUT R17, R14, 0x38, R205, 0xf8, !PT ;  /* 0x000000380e117812 */ /* 0x000fe200078ef8cd */
[----:B------:R-:W-:Y:S01]  /*1c60*/  IMAD R13, R10, c[0x0][0x1a8], RZ ;  /* 0x00006a000a0d7a24 */ /* 0x000fe200078e02ff */
[----:B------:R-:W-:Y:S01]  /*1c70*/  SHF.R.U32.HI R14, RZ, 0x3, R14 ;  /* 0x00000003ff0e7819 */ /* 0x000fe2000001160e */
[----:B------:R-:W-:Y:S01]  /*1c80*/  IMAD.SHL.U32 R15, R16, 0x8, RZ ;  /* 0x00000008100f7824 */ /* 0x000fe200078e00ff */
[C---:B------:R-:W-:Y:S01]  /*1c90*/  IADD3 R5, P1, R20.reuse, R5, RZ ;  /* 0x0000000514057210 */ /* 0x040fe20007f3e0ff */
[----:B------:R-:W-:Y:S01]  /*1ca0*/  IMAD.WIDE.U32 R28, R20, c[0x0][0x198], R28 ;  /* 0x00006600141c7a25 */ /* 0x000fe200078e001c */
[----:B------:R-:W-:-:S02]  /*1cb0*/  LOP3.LUT R14, R17, R14, RZ, 0x3c, !PT ;  /* 0x0000000e110e7212 */ /* 0x000fc400078e3cff */
[C---:B------:R-:W-:Y:S01]  /*1cc0*/  IADD3 R82, R205.reuse, 0x40, RZ ;  /* 0x00000040cd527810 */ /* 0x040fe20007ffe0ff */
[----:B------:R-:W-:Y:S01]  /*1cd0*/  IMAD.WIDE.U32 R16, R4, c[0x0][0x1b8], R24 ;  /* 0x00006e0004107a25 */ /* 0x000fe200078e0018 */
[----:B------:R-:W-:Y:S02]  /*1ce0*/  LOP3.LUT R204, R14, 0xfffffe00, R15, 0xf8, !PT ;  /* 0xfffffe000ecc7812 */ /* 0x000fe400078ef80f */
[----:B------:R-:W-:Y:S01]  /*1cf0*/  IADD3 R81, R205, 0x80, RZ ;  /* 0x00000080cd517810 */ /* 0x000fe20007ffe0ff */
[----:B------:R-:W-:Y:S01]  /*1d00*/  IMAD R25, R22, c[0x0][0x1ac], R13 ;  /* 0x00006b0016197a24 */ /* 0x000fe200078e020d */
[----:B------:R-:W-:Y:S01]  /*1d10*/  IADD3 R17, R17, R7, RZ ;  /* 0x0000000711117210 */ /* 0x000fe20007ffe0ff */
[----:B------:R-:W-:Y:S02]  /*1d20*/  IMAD.SHL.U32 R13, R9, 0x40, RZ ;  /* 0x00000040090d7824 */ /* 0x000fe400078e00ff */
[----:B------:R-:W-:Y:S02]  /*1d30*/  IMAD.SHL.U32 R4, R197, 0x8, RZ ;  /* 0x00000008c5047824 */ /* 0x000fe400078e00ff */
[----:B------:R-:W-:Y:S01]  /*1d40*/  IMAD.X R3, R21, 0x1, R3, P1 ;  /* 0x0000000115037824 */ /* 0x000fe200008e0603 */
[----:B------:R-:W-:Y:S01]  /*1d50*/  LOP3.LUT R13, R13, 0x1c0, RZ, 0xc0, !PT ;  /* 0x000001c00d0d7812 */ /* 0x000fe200078ec0ff */
[----:B------:R-:W-:Y:S01]  /*1d60*/  IMAD.SHL.U32 R7, R2, 0x40, RZ ;  /* 0x0000004002077824 */ /* 0x000fe200078e00ff */
[----:B------:R-:W-:Y:S01]  /*1d70*/  R2P PR, R9, 0x6 ;  /* 0x0000000609007804 */ /* 0x000fe20000000000 */
[----:B------:R-:W-:Y:S01]  /*1d80*/  IMAD R15, R21, c[0x0][0x198], RZ ;  /* 0x00006600150f7a24 */ /* 0x000fe200078e02ff */
[----:B------:R-:W-:Y:S01]  /*1d90*/  LOP3.LUT R4, R13, 0x8, R4, 0xf8, !PT ;  /* 0x000000080d047812 */ /* 0x000fe200078ef804 */
[----:B------:R-:W-:Y:S01]  /*1da0*/  IMAD R10, R3, c[0x0][0x1a0], RZ ;  /* 0x00006800030a7a24 */ /* 0x000fe200078e02ff */
[----:B------:R-:W-:Y:S01]  /*1db0*/  ISETP.GE.AND P3, PT, R20, R199, PT ;  /* 0x000000c71400720c */ /* 0x000fe20003f66270 */
[----:B------:R-:W-:Y:S01]  /*1dc0*/  IMAD.WIDE.U32 R22, R22, c[0x0][0x1a8], R30 ;  /* 0x00006a0016167a25 */ /* 0x000fe200078e001e */
[----:B------:R-:W-:-:S02]  /*1dd0*/  SHF.R.U32.HI R13, RZ, 0x3, R13 ;  /* 0x00000003ff0d7819 */ /* 0x000fc4000001160d */
[----:B------:R-:W-:Y:S01]  /*1de0*/  MOV R2, 0x20 ;  /* 0x0000002000027802 */ /* 0x000fe20000000f00 */
[----:B------:R-:W-:Y:S01]  /*1df0*/  IMAD R15, R20, c[0x0][0x19c], R15 ;  /* 0x00006700140f7a24 */ /* 0x000fe200078e020f */
[----:B------:R-:W-:Y:S01]  /*1e00*/  LOP3.LUT R4, R4, R13, RZ, 0x3c, !PT ;  /* 0x0000000d04047212 */ /* 0x000fe200078e3cff */
[C---:B------:R-:W-:Y:S01]  /*1e10*/  IMAD R3, R5.reuse, c[0x0][0x1a4], R10 ;  /* 0x0000690005037a24 */ /* 0x040fe200078e020a */
[----:B------:R-:W-:Y:S01]  /*1e20*/  LEA.HI R13, R0, R11, RZ, 0x5 ;  /* 0x0000000b000d7211 */ /* 0x000fe200078f28ff */
[----:B------:R-:W-:Y:S01]  /*1e30*/  IMAD.WIDE.U32 R146, R5, c[0x0][0x1a0], R16 ;  /* 0x0000680005927a25 */ /* 0x000fe200078e0010 */
[----:B------:R-:W-:Y:S02]  /*1e40*/  LOP3.LUT R0, R4, 0xfffffe00, R7, 0xf8, !PT ;  /* 0xfffffe0004007812 */ /* 0x000fe400078ef807 */
[----:B------:R-:W-:Y:S01]  /*1e50*/  LOP3.LUT R4, R13, 0xffffffe0, RZ, 0xc0, !PT ;  /* 0xffffffe00d047812 */ /* 0x000fe200078ec0ff */
[----:B------:R-:W-:Y:S01]  /*1e60*/  IMAD.MOV.U32 R7, RZ, RZ, 0x10 ;  /* 0x00000010ff077424 */ /* 0x000fe200078e00ff */
[----:B------:R-:W-:Y:S01]  /*1e70*/  SHF.R.S32.HI R13, RZ, 0x5, R13 ;  /* 0x00000005ff0d7819 */ /* 0x000fe2000001140d */
[----:B------:R-:W-:Y:S01]  /*1e80*/  IMAD.IADD R134, R29, 0x1, R15 ;  /* 0x000000011d867824 */ /* 0x000fe200078e020f */
[----:B------:R-:W-:Y:S01]  /*1e90*/  SEL R5, R2, 0xffffffe0, !P2 ;  /* 0xffffffe002057807 */ /* 0x000fe20005000000 */
[----:B------:R-:W-:Y:S01]  /*1ea0*/  IMAD.MOV.U32 R133, RZ, RZ, R28 ;  /* 0x000000ffff857224 */ /* 0x000fe200078e001c */
[----:B------:R-:W-:Y:S01]  /*1eb0*/  SEL R7, R7, 0xfffffff0, !P1 ;  /* 0xfffffff007077807 */ /* 0x000fe20004800000 */
[----:B------:R-:W-:-:S02]  /*1ec0*/  IMAD.IADD R17, R11, 0x1, -R4 ;  /* 0x000000010b117824 */ /* 0x000fc400078e0a04 */
[----:B------:R-:W-:Y:S02]  /*1ed0*/  IMAD.SHL.U32 R204, R204, 0x2, RZ ;  /* 0x00000002cccc7824 */ /* 0x000fe400078e00ff */
        /* <DEDUP_REMOVED lines=8> */
[----:B------:R-:W-:-:S02]  /*1f60*/  IMAD R3, R26, c[0x0][0x194], R3 ;  /* 0x000065001a037a24 */ /* 0x000fc400078e0203 */
        /* <DEDUP_REMOVED lines=24> */
.L_x_1393:
[----:B------:R-:W-:Y:S05]  /*20f0*/  BSYNC B0 ;  /* 0x0000000000007941 */ /* 0x000fea0003800000 */
.L_x_1392:
        /* <DEDUP_REMOVED lines=37> */
.L_x_1395:
[----:B------:R-:W-:Y:S05]  /*2350*/  BSYNC B0 ;  /* 0x0000000000007941 */ /* 0x000fea0003800000 */
.L_x_1394:
        /* <DEDUP_REMOVED lines=37> */
.L_x_1397:
[----:B------:R-:W-:Y:S05]  /*25b0*/  BSYNC B0 ;  /* 0x0000000000007941 */ /* 0x000fea0003800000 */
.L_x_1396:
        /* <DEDUP_REMOVED lines=36> */
.L_x_1399:
[----:B------:R-:W-:Y:S05]  /*2800*/  BSYNC B0 ;  /* 0x0000000000007941 */ /* 0x000fea0003800000 */
.L_x_1398:
        /* <DEDUP_REMOVED lines=31> */
.L_x_1401:
[----:B------:R-:W-:Y:S05]  /*2a00*/  BSYNC B0 ;  /* 0x0000000000007941 */ /* 0x000fea0003800000 */
.L_x_1400:
        /* <DEDUP_REMOVED lines=8> */
[----:B------:R-:W-:Y:S02]  /*2a90*/  IADD3 R16, P2, R202, R133, RZ ;  /* 0x00000085ca107210 */ /* 0x000fe40007f5e0ff */
[----:B------:R-:W-:-:S03]  /*2aa0*/  ISETP.GE.AND P1, PT, R81, c[0x0][0x220], PT ;  /* 0x0000880051007a0c */ /* 0x000fc60003f26270 */
[----:B------:R-:W-:-:S04]  /*2ab0*/  IMAD.X R15, R201, 0x1, R134, P2 ;  /* 0x00000001c90f7824 */ /* 0x000fc800010e0686 */
        /* <DEDUP_REMOVED lines=22> */
.L_x_1403:
[----:B------:R-:W-:Y:S05]  /*2c20*/  BSYNC B0 ;  /* 0x0000000000007941 */ /* 0x000fea0003800000 */
.L_x_1402:
[----:B------:R-:W-:Y:S01]  /*2c30*/  ISETP.GE.AND P1, PT, R12, R9, PT ;  /* 0x000000090c00720c */ /* 0x000fe20003f26270 */
[----:B------:R-:W-:-:S12]  /*2c40*/  BSSY B0, `(.L_x_1404) ;  /* 0x000001e000007945 */ /* 0x000fd80003800000 */
[----:B------:R-:W-:Y:S05]  /*2c50*/  @P1 BRA `(.L_x_1405) ;  /* 0x000001c000001947 */ /* 0x000fea0003800000 */
[----:B------:R-:W-:Y:S01]  /*2c60*/  ISETP.GE.AND P4, PT, R205, c[0x0][0x220], PT ;  /* 0x00008800cd007a0c */ /* 0x000fe20003f86270 */
[----:B------:R-:W-:Y:S01]  /*2c70*/  IMAD.MOV.U32 R15, RZ, RZ, c[0x0][0x19c] ;  /* 0x00006700ff0f7624 */ /* 0x000fe200078e00ff */
[----:B------:R-:W-:Y:S02]  /*2c80*/  ISETP.GE.AND P3, PT, R82, c[0x0][0x220], PT ;  /* 0x0000880052007a0c */ /* 0x000fe40003f66270 */
[C---:B------:R-:W-:Y:S02]  /*2c90*/  LEA R16, P2, R4.reuse, R133, 0x5 ;  /* 0x0000008504107211 */ /* 0x040fe400078428ff */
[----:B------:R-:W-:Y:S02]  /*2ca0*/  ISETP.GE.AND P1, PT, R81, c[0x0][0x220], PT ;  /* 0x0000880051007a0c */ /* 0x000fe40003f26270 */
[----:B------:R-:W-:-:S05]  /*2cb0*/  LEA.HI.X R15, R4, R134, R15, 0x5, P2 ;  /* 0x00000086040f7211 */ /* 0x000fca00010f2c0f */
        /* <DEDUP_REMOVED lines=22> */
.L_x_1405:
[----:B------:R-:W-:Y:S05]  /*2e20*/  BSYNC B0 ;  /* 0x0000000000007941 */ /* 0x000fea0003800000 */
.L_x_1404:
[----:B------:R-:W-:Y:S01]  /*2e30*/  ISETP.GE.AND P1, PT, R10, R9, PT ;  /* 0x000000090a00720c */ /* 0x000fe20003f26270 */
[----:B------:R-:W-:-:S12]  /*2e40*/  BSSY B0, `(.L_x_1406) ;  /* 0x0000021000007945 */ /* 0x000fd80003800000 */
[----:B------:R-:W-:Y:S05]  /*2e50*/  @P1 BRA `(.L_x_1407) ;  /* 0x000001f000001947 */ /* 0x000fea0003800000 */
[----:B------:R-:W-:Y:S01]  /*2e60*/  ISETP.GE.AND P4, PT, R205, c[0x0][0x220], PT ;  /* 0x00008800cd007a0c */ /* 0x000fe20003f86270 */
[----:B--2---:R-:W-:Y:S01]  /*2e70*/  IMAD.MOV.U32 R22, RZ, RZ, R133 ;  /* 0x000000ffff167224 */ /* 0x004fe200078e0085 */
[----:B------:R-:W-:Y:S01]  /*2e80*/  ISETP.GE.AND P3, PT, R82, c[0x0][0x220], PT ;  /* 0x0000880052007a0c */ /* 0x000fe20003f66270 */
[----:B------:R-:W-:Y:S01]  /*2e90*/  IMAD.MOV.U32 R23, RZ, RZ, R134 ;  /* 0x000000ffff177224 */ /* 0x000fe200078e0086 */
[----:B------:R-:W-:Y:S01]  /*2ea0*/  ULDC UR4, c[0x0][0x19c] ;  /* 0x0000670000047ab9 */ /* 0x000fe20000000800 */
[----:B------:R-:W-:Y:S01]  /*2eb0*/  ISETP.GE.AND P1, PT, R81, c[0x0][0x220], PT ;  /* 0x0000880051007a0c */ /* 0x000fe20003f26270 */
[----:B------:R-:W-:Y:S01]  /*2ec0*/  UIMAD UR4, UR4, 0x30, URZ ;  /* 0x00000030040478a4 */ /* 0x000fe2000f8e023f */
[----:B------:R-:W-:-:S05]  /*2ed0*/  IMAD.WIDE.U32 R24, R4, 0x30, R22 ;  /* 0x0000003004187825 */ /* 0x000fca00078e0016 */
[----:B------:R-:W-:Y:S01]  /*2ee0*/  IADD3 R15, R25, UR4, RZ ;  /* 0x00000004190f7c10 */ /* 0x000fe2000fffe0ff */
[----:B------:R2:W-:Y:S01]  /*2ef0*/  @P4 STS.128 [R204+0x7800], RZ ;  /* 0x007800ffcc004388 */ /* 0x0005e20000000c00 */
[C---:B------:R-:W-:Y:S02]  /*2f00*/  @!P4 LEA R26, P5, R24.reuse, c[0x0][0x168], 0x1 ;  /* 0x00005a00181aca11 */ /* 0x040fe400078a08ff */
        /* <DEDUP_REMOVED lines=20> */
.L_x_1407:
[----:B------:R-:W-:Y:S05]  /*3050*/  BSYNC B0 ;  /* 0x0000000000007941 */ /* 0x000fea0003800000 */
.L_x_1406:
[----:B------:R-:W0:Y:S01]  /*3060*/  LDGDEPBAR ;  /* 0x00000000000079af */ /* 0x000e220000000000 */
[----:B------:R-:W-:Y:S01]  /*3070*/  ISETP.GE.AND P2, PT, R20, R9, PT ;  /* 0x000000091400720c */ /* 0x000fe20003f46270 */
[----:B------:R-:W-:Y:S01]  /*3080*/  IMAD.SHL.U32 R15, R8, 0x40, RZ ;  /* 0x00000040080f7824 */ /* 0x000fe200078e00ff */
[----:B------:R-:W-:Y:S01]  /*3090*/  SHF.R.S32.HI R16, RZ, 0x1f, R17 ;  /* 0x0000001fff107819 */ /* 0x000fe20000011411 */
[----:B------:R-:W-:Y:S01]  /*30a0*/  IMAD.SHL.U32 R20, R20, 0x8, RZ ;  /* 0x0000000814147824 */ /* 0x000fe200078e00ff */
[----:B------:R-:W-:Y:S01]  /*30b0*/  LOP3.LUT P3, RZ, R8, 0x4, RZ, 0xc0, !PT ;  /* 0x0000000408ff7812 */ /* 0x000fe2000786c0ff */
[----:B------:R-:W-:Y:S01]  /*30c0*/  IMAD R18, R13, 0x10, R18 ;  /* 0x000000100d127824 */ /* 0x000fe200078e0212 */
[----:B------:R-:W-:Y:S01]  /*30d0*/  LEA.HI R16, R16, R17, RZ, 0x2 ;  /* 0x0000001110107211 */ /* 0x000fe200078f10ff */
[----:B------:R-:W-:Y:S01]  /*30e0*/  IMAD.SHL.U32 R80, R11, 0x2, RZ ;  /* 0x000000020b507824 */ /* 0x000fe200078e00ff */
[----:B------:R-:W-:Y:S01]  /*30f0*/  LOP3.LUT R15, R15, 0x1c0, RZ, 0xc0, !PT ;  /* 0x000001c00f0f7812 */ /* 0x000fe200078ec0ff */
[----:B------:R-:W-:Y:S01]  /*3100*/  IMAD R198, R13, 0x400, R0 ;  /* 0x000004000dc67824 */ /* 0x000fe200078e0200 */
[----:B------:R-:W-:Y:S01]  /*3110*/  SHF.R.S32.HI R17, RZ, 0x2, R16 ;  /* 0x00000002ff117819 */ /* 0x000fe20000011410 */
[----:B------:R-:W-:Y:S01]  /*3120*/  BSSY B0, `(.L_x_1408) ;  /* 0x0000029000007945 */ /* 0x000fe20003800000 */
[----:B------:R-:W-:Y:S01]  /*3130*/  LOP3.LUT R16, R15, 0x8, R20, 0xf8, !PT ;  /* 0x000000080f107812 */ /* 0x000fe200078ef814 */
[----:B------:R-:W-:Y:S01]  /*3140*/  IMAD.SHL.U32 R198, R198, 0x2, RZ ;  /* 0x00000002c6c67824 */ /* 0x000fe200078e00ff */
[----:B------:R-:W-:-:S02]  /*3150*/  SHF.R.U32.HI R15, RZ, 0x3, R15 ;  /* 0x00000003ff0f7819 */ /* 0x000fc4000001160f */
[----:B------:R-:W-:Y:S02]  /*3160*/  IADD3 R17, R18, 0x1, R17 ;  /* 0x0000000112117810 */ /* 0x000fe40007ffe011 */
[----:B------:R-:W-:Y:S02]  /*3170*/  LOP3.LUT R16, R16, R15, RZ, 0x3c, !PT ;  /* 0x0000000f10107212 */ /* 0x000fe400078e3cff */
[----:B------:R-:W-:Y:S02]  /*3180*/  IADD3 R83, R84, R17, -R83 ;  /* 0x0000001154537210 */ /* 0x000fe40007ffe853 */
[----:B------:R-:W-:Y:S01]  /*3190*/  LEA R216, P1, R146, c[0x0][0x170], 0x1 ;  /* 0x00005c0092d87a11 */ /* 0x000fe200078208ff */
[----:B------:R-:W-:-:S04]  /*31a0*/  DEPBAR.LE SB0, 0x0 ;  /* 0x000080000000791a */ /* 0x000fc80000000000 */
[----:B------:R-:W-:Y:S01]  /*31b0*/  BAR.SYNC.DEFER_BLOCKING 0x0 ;  /* 0x0000000000007b1d */ /* 0x000fe20000010000 */
[----:B------:R-:W-:Y:S01]  /*31c0*/  IMAD R197, R197, 0x200, R16 ;  /* 0x00000200c5c57824 */ /* 0x000fe200078e0210 */
[----:B------:R-:W-:Y:S02]  /*31d0*/  SEL R2, R2, 0xffffffe0, !P3 ;  /* 0xffffffe002027807 */ /* 0x000fe40005800000 */
[----:B------:R-:W-:Y:S02]  /*31e0*/  LOP3.LUT R80, R80, 0x6, RZ, 0xc0, !PT ;  /* 0x0000000650507812 */ /* 0x000fe400078ec0ff */
[----:B------:R-:W-:Y:S02]  /*31f0*/  LEA.HI.X R219, R146, c[0x0][0x174], R144, 0x1, P1 ;  /* 0x00005d0092db7a11 */ /* 0x000fe400008f0c90 */
[----:B------:R-:W-:Y:S01]  /*3200*/  IADD3 R83, R83, c[0x0][0x2e8], RZ ;  /* 0x0000ba0053537a10 */ /* 0x000fe20007ffe0ff */
        /* <DEDUP_REMOVED lines=9> */
[----:B------:R-:W-:-:S03]  /*32a0*/  @!P2 IMAD.MOV.U32 R217, RZ, RZ, R219 ;  /* 0x000000ffffd9a224 */ /* 0x000fc600078e00db */
        /* <DEDUP_REMOVED lines=11> */
[----:B----4-:R-:W-:-:S05]  /*3360*/  MOV R217, R219 ;  /* 0x000000db00d97202 */ /* 0x010fca0000000f00 */
[----:B------:R-:W-:Y:S01]  /*3370*/  @!PT LDS RZ, [RZ] ;  /* 0x00000000fffff984 */ /* 0x000fe20000000800 */
[----:B------:R-:W-:Y:S01]  /*3380*/  @!PT LDS RZ, [RZ] ;  /* 0x00000000fffff984 */ /* 0x000fe20000000800 */
[----:B------:R-:W-:Y:S01]  /*3390*/  @!PT LDS RZ, [RZ] ;  /* 0x00000000fffff984 */ /* 0x000fe20000000800 */
[----:B------:R4:W-:Y:S02]  /*33a0*/  LDGSTS.E.BYPASS.LTC128B.128 [R204+0x10000], [R216.64+0x100] ;  /* 0x10000100d8cc7fae */ /* 0x0009e4000b901d46 */
.L_x_1409:
[----:B------:R-:W-:Y:S05]  /*33b0*/  BSYNC B0 ;  /* 0x0000000000007941 */ /* 0x000fea0003800000 */
.L_x_1408:
        /* <DEDUP_REMOVED lines=12> */
[CC--:B------:R-:W-:Y:S01]  /*3480*/  @!P4 LEA R18, P5, R210.reuse, R216.reuse, 0x1 ;  /* 0x000000d8d212c211 */ /* 0x0c0fe200078a08ff */
[----:B------:R1:W-:Y:S01]  /*3490*/  @P4 STS.128 [R204+0xc800], RZ ;  /* 0x00c800ffcc004388 */ /* 0x0003e20000000c00 */
[C---:B------:R-:W-:Y:S02]  /*34a0*/  @!P3 LEA R16, P2, R210.reuse, R216, 0x1 ;  /* 0x000000d8d210b211 */ /* 0x040fe400078408ff */
        /* <DEDUP_REMOVED lines=19> */
.L_x_1411:
[----:B------:R-:W-:Y:S05]  /*35e0*/  BSYNC B0 ;  /* 0x0000000000007941 */ /* 0x000fea0003800000 */
.L_x_1410:
        /* <DEDUP_REMOVED lines=12> */
[CC--:B-1----:R-:W-:Y:S01]  /*36b0*/  @!P4 LEA R18, P5, R12.reuse, R216.reuse, 0x1 ;  /* 0x000000d80c12c211 */ /* 0x0c2fe200078a08ff */
        /* <DEDUP_REMOVED lines=21> */
.L_x_1413:
[----:B------:R-:W-:Y:S05]  /*3810*/  BSYNC B0 ;  /* 0x0000000000007941 */ /* 0x000fea0003800000 */
.L_x_1412:
[----:B------:R-:W-:Y:S01]  /*3820*/  ISETP.GE.AND P1, PT, R10, R9, PT ;  /* 0x000000090a00720c */ /* 0x000fe20003f26270 */
[----:B------:R-:W-:-:S12]  /*3830*/  BSSY B0, `(.L_x_1414) ;  /* 0x0000027000007945 */ /* 0x000fd80003800000 */
        /* <DEDUP_REMOVED lines=8> */
[----:B------:R1:W-:Y:S01]  /*38c0*/  @P3 STS.128 [R204+0xd800], RZ ;  /* 0x00d800ffcc003388 */ /* 0x0003e20000000c00 */
[----:B----4-:R-:W-:Y:S01]  /*38d0*/  @!P3 MOV R218, R216 ;  /* 0x000000d800dab202 */ /* 0x010fe20000000f00 */
[--C-:B------:R-:W-:Y:S01]  /*38e0*/  @!P2 IMAD.MOV.U32 R217, RZ, RZ, R219.reuse ;  /* 0x000000ffffd9a224 */ /* 0x100fe200078e00db */
[----:B------:R-:W-:Y:S01]  /*38f0*/  @!P2 MOV R9, c[0x0][0x1a4] ;  /* 0x000069000009aa02 */ /* 0x000fe20000000f00 */
[----:B------:R-:W-:Y:S02]  /*3900*/  @!P3 IMAD R10, R10, 0x60, RZ ;  /* 0x000000600a0ab824 */ /* 0x000fe400078e02ff */
[----:B------:R-:W-:-:S04]  /*3910*/  @!P3 IMAD.WIDE.U32 R12, R14, 0x60, R218 ;  /* 0x000000600e0cb825 */ /* 0x000fc800078e00da */
[----:B-1----:R-:W-:Y:S01]  /*3920*/  @!P2 IMAD.WIDE.U32 R16, R14, 0x60, R216 ;  /* 0x000000600e10a825 */ /* 0x002fe200078e00d8 */
[----:B------:R-:W-:-:S03]  /*3930*/  @!P3 IADD3 R13, R13, R10, RZ ;  /* 0x0000000a0d0db210 */ /* 0x000fc60007ffe0ff */
[----:B------:R-:W-:Y:S02]  /*3940*/  @!P2 IMAD R9, R9, 0x60, RZ ;  /* 0x000000600909a824 */ /* 0x000fe400078e02ff */
[----:B------:R-:W-:Y:S01]  /*3950*/  @!PT LDS RZ, [RZ] ;  /* 0x00000000fffff984 */ /* 0x000fe20000000800 */
[----:B------:R-:W-:Y:S01]  /*3960*/  @!PT LDS RZ, [RZ] ;  /* 0x00000000fffff984 */ /* 0x000fe20000000800 */
[----:B------:R-:W-:Y:S01]  /*3970*/  @!PT LDS RZ, [RZ] ;  /* 0x00000000fffff984 */ /* 0x000fe20000000800 */
[----:B------:R1:W-:Y:S02]  /*3980*/  @!P3 LDGSTS.E.BYPASS.LTC128B.128 [R204+0xd800], [R12.64] ;  /* 0x0d8000000cccbfae */ /* 0x0003e4000b901d46 */
[----:B------:R-:W-:Y:S02]  /*3990*/  @!P2 IMAD.IADD R17, R17, 0x1, R9 ;  /* 0x000000011111a824 */ /* 0x000fe400078e0209 */
[----:B------:R1:W-:Y:S04]  /*39a0*/  @P2 STS.128 [R204+0xf800], RZ ;  /* 0x00f800ffcc002388 */ /* 0x0003e80000000c00 */
[----:B------:R-:W-:Y:S01]  /*39b0*/  @!PT LDS RZ, [RZ] ;  /* 0x00000000fffff984 */ /* 0x000fe20000000800 */
[----:B------:R-:W-:Y:S01]  /*39c0*/  @!PT LDS RZ, [RZ] ;  /* 0x00000000fffff984 */ /* 0x000fe20000000800 */
[----:B------:R-:W-:Y:S01]  /*39d0*/  @!PT LDS RZ, [RZ] ;  /* 0x00000000fffff984 */ /* 0x000fe20000000800 */
[----:B------:R1:W-:Y:S04]  /*39e0*/  @!P2 LDGSTS.E.BYPASS.LTC128B.128 [R204+0xf800], [R16.64+0x80] ;  /* 0x0f80008010ccafae */ /* 0x0003e8000b901d46 */
[----:B------:R1:W-:Y:S01]  /*39f0*/  @P1 STS.128 [R204+0x11800], RZ ;  /* 0x011800ffcc001388 */ /* 0x0003e20000000c00 */
[----:B------:R-:W-:Y:S05]  /*3a00*/  @P1 BRA `(.L_x_1415) ;  /* 0x0000009000001947 */ /* 0x000fea0003800000 */
[----:B------:R-:W-:Y:S01]  /*3a10*/  MOV R217, R219 ;  /* 0x000000db00d97202 */ /* 0x000fe20000000f00 */
[----:B------:R-:W-:-:S02]  /*3a20*/  ULDC UR4, c[0x0][0x1a4] ;  /* 0x0000690000047ab9 */ /* 0x000fc40000000800 */
[----:B------:R-:W-:Y:S02]  /*3a30*/  UIMAD UR4, UR4, 0x60, URZ ;  /* 0x00000060040478a4 */ /* 0x000fe4000f8e023f */
[----:B------:R-:W-:-:S05]  /*3a40*/  IMAD.WIDE.U32 R10, R14, 0x60, R216 ;  /* 0x000000600e0a7825 */ /* 0x000fca00078e00d8 */
[----:B------:R-:W-:-:S05]  /*3a50*/  IADD3 R11, R11, UR4, RZ ;  /* 0x000000040b0b7c10 */ /* 0x000fca000fffe0ff */
[----:B------:R-:W-:Y:S01]  /*3a60*/  @!PT LDS RZ, [RZ] ;  /* 0x00000000fffff984 */ /* 0x000fe20000000800 */
[----:B------:R-:W-:Y:S01]  /*3a70*/  @!PT LDS RZ, [RZ] ;  /* 0x00000000fffff984 */ /* 0x000fe20000000800 */
[----:B------:R-:W-:Y:S01]  /*3a80*/  @!PT LDS RZ, [RZ] ;  /* 0x00000000fffff984 */ /* 0x000fe20000000800 */
[----:B------:R4:W-:Y:S02]  /*3a90*/  LDGSTS.E.BYPASS.LTC128B.128 [R204+0x11800], [R10.64+0x100] ;  /* 0x118001000acc7fae */ /* 0x0009e4000b901d46 */
.L_x_1415:
[----:B------:R-:W-:Y:S05]  /*3aa0*/  BSYNC B0 ;  /* 0x0000000000007941 */ /* 0x000fea0003800000 */
.L_x_1414:
[----:B------:R-:W-:Y:S01]  /*3ab0*/  IMAD.SHL.U32 R197, R197, 0x2, RZ ;  /* 0x00000002c5c57824 */ /* 0x000fe200078e00ff */
[----:B------:R-:W-:Y:S01]  /*3ac0*/  LDSM.16.M88.4 R76, [R198] ;  /* 0x00000000c64c783b */ /* 0x000fe20000000200 */
[----:B------:R-:W-:Y:S01]  /*3ad0*/  LOP3.LUT P1, RZ, R8, 0x2, RZ, 0xc0, !PT ;  /* 0x0000000208ff7812 */ /* 0x000fe2000782c0ff */
[--C-:B------:R-:W-:Y:S01]  /*3ae0*/  IMAD R196, R7, 0x2, R198.reuse ;  /* 0x0000000207c47824 */ /* 0x100fe200078e02c6 */
[----:B------:R-:W-:Y:S01]  /*3af0*/  ISETP.GT.AND P6, PT, R203, R200, PT ;  /* 0x000000c8cb00720c */ /* 0x000fe20003fc4270 */
[----:B-1----:R-:W1:Y:S01]  /*3b00*/  LDSM.16.M88.4 R28, [R197+0x6000] ;  /* 0x00600000c51c783b */ /* 0x002e620000000200 */
[----:B------:R-:W-:Y:S01]  /*3b10*/  IADD3 R8, R197, 0x6000, RZ ;  /* 0x00006000c5087810 */ /* 0x000fe20007ffe0ff */
[----:B------:R-:W-:Y:S01]  /*3b20*/  IMAD R194, R5, 0x2, R198 ;  /* 0x0000000205c27824 */ /* 0x000fe200078e02c6 */
[----:B------:R-:W-:Y:S01]  /*3b30*/  IADD3 R195, R197, 0x6020, RZ ;  /* 0x00006020c5c37810 */ /* 0x000fe20007ffe0ff */
[----:B--2---:R-:W2:Y:S01]  /*3b40*/  LDSM.16.M88.4 R20, [R197+0x6800] ;  /* 0x00680000c514783b */ /* 0x004ea20000000200 */
[----:B------:R-:W-:Y:S01]  /*3b50*/  IMAD R191, R2, 0x2, R197 ;  /* 0x0000000202bf7824 */ /* 0x000fe200078e02c5 */
[----:B------:R-:W-:Y:S01]  /*3b60*/  IMNMX R135, R83, R84, PT ;  /* 0x0000005453877217 */ /* 0x000fe20003800200 */
[----:B------:R-:W-:Y:S01]  /*3b70*/  IMAD R193, R5, 0x2, R196 ;  /* 0x0000000205c17824 */ /* 0x000fe200078e02c4 */
[----:B------:R-:W5:Y:S02]  /*3b80*/  LDSM.16.M88.4 R12, [R197+0x7000] ;  /* 0x00700000c50c783b */ /* 0x000f640000000200 */
[----:B------:R-:W-:-:S02]  /*3b90*/  @P1 IADD3 R195, R8, -0x20, RZ ;  /* 0xffffffe008c31810 */ /* 0x000fc40007ffe0ff */
[----:B------:R-:W3:Y:S02]  /*3ba0*/  LDSM.16.M88.4 R40, [R197+0x7800] ;  /* 0x00780000c528783b */ /* 0x000ee40000000200 */
[C---:B------:R-:W-:Y:S01]  /*3bb0*/  IADD3 R187, R195.reuse, 0x800, RZ ;  /* 0x00000800c3bb7810 */ /* 0x040fe20007ffe0ff */
[----:B------:R-:W-:Y:S01]  /*3bc0*/  IMAD R184, R2, 0x2, R195 ;  /* 0x0000000202b87824 */ /* 0x000fe200078e02c3 */
[----:B------:R-:W-:Y:S01]  /*3bd0*/  LDSM.16.M88.4 R56, [R196] ;  /* 0x00000000c438783b */ /* 0x000fe20000000200 */
[C---:B------:R-:W-:Y:S02]  /*3be0*/  IADD3 R186, R195.reuse, 0x1000, RZ ;  /* 0x00001000c3ba7810 */ /* 0x040fe40007ffe0ff */
[C---:B------:R-:W-:Y:S01]  /*3bf0*/  IADD3 R185, R195.reuse, 0x1800, RZ ;  /* 0x00001800c3b97810 */ /* 0x040fe20007ffe0ff */
[----:B------:R-:W4:Y:S01]  /*3c00*/  LDSM.16.M88.4 R36, [R195] ;  /* 0x00000000c324783b */ /* 0x000f220000000200 */
[C---:B------:R-:W-:Y:S02]  /*3c10*/  IADD3 R183, R195.reuse, 0x2000, RZ ;  /* 0x00002000c3b77810 */ /* 0x040fe40007ffe0ff */
[C---:B------:R-:W-:Y:S01]  /*3c20*/  IADD3 R182, R195.reuse, 0x2800, RZ ;  /* 0x00002800c3b67810 */ /* 0x040fe20007ffe0ff */
[----:B------:R-:W3:Y:S01]  /*3c30*/  LDSM.16.M88.4 R68, [R195+0x800] ;  /* 0x00080000c344783b */ /* 0x000ee20000000200 */
[----:B------:R-:W-:-:S02]  /*3c40*/  IADD3 R181, R195, 0x3000, RZ ;  /* 0x00003000c3b57810 */ /* 0x000fc40007ffe0ff */
[C---:B------:R-:W-:Y:S01]  /*3c50*/  IADD3 R180, R195.reuse, 0x3800, RZ ;  /* 0x00003800c3b47810 */ /* 0x040fe20007ffe0ff */
[----:B------:R-:W3:Y:S01]  /*3c60*/  LDSM.16.M88.4 R64, [R195+0x1000] ;  /* 0x00100000c340783b */ /* 0x000ee20000000200 */
[C---:B------:R-:W-:Y:S02]  /*3c70*/  IADD3 R179, R195.reuse, 0x4000, RZ ;  /* 0x00004000c3b37810 */ /* 0x040fe40007ffe0ff */
[C---:B------:R-:W-:Y:S01]  /*3c80*/  IADD3 R178, R195.reuse, 0x4800, RZ ;  /* 0x00004800c3b27810 */ /* 0x040fe20007ffe0ff */
[----:B------:R-:W3:Y:S01]  /*3c90*/  LDSM.16.M88.4 R60, [R195+0x1800] ;  /* 0x00180000c33c783b */ /* 0x000ee20000000200 */
[C---:B------:R-:W-:Y:S02]  /*3ca0*/  IADD3 R177, R195.reuse, 0x5000, RZ ;  /* 0x00005000c3b17810 */ /* 0x040fe40007ffe0ff */
[----:B------:R-:W-:Y:S01]  /*3cb0*/  IADD3 R176, R195, 0x5800, RZ ;  /* 0x00005800c3b07810 */ /* 0x000fe20007ffe0ff */
[----:B------:R-:W-:Y:S01]  /*3cc0*/  LDSM.16.M88.4 R52, [R194] ;  /* 0x00000000c234783b */ /* 0x000fe20000000200 */
[C---:B-1----:R-:W-:Y:S03]  /*3cd0*/  HMMA.16816.F32.BF16 R32, R76.reuse, R28, RZ ;  /* 0x0000001c4c20723c */ /* 0x042fe600000418ff */
[----:B------:R-:W1:Y:S04]  /*3ce0*/  LDSM.16.M88.4 R48, [R191+0x6000] ;  /* 0x00600000bf30783b */ /* 0x000e680000000200 */
[----:B------:R-:W1:Y:S01]  /*3cf0*/  LDSM.16.M88.4 R44, [R191+0x6800] ;  /* 0x00680000bf2c783b */ /* 0x000e620000000200 */
[C---:B------:R-:W-:Y:S03]  /*3d00*/  HMMA.16816.F32.BF16 R28, R76.reuse, R30, RZ ;  /* 0x0000001e4c1c723c */ /* 0x040fe600000418ff */
[----:B------:R-:W-:Y:S04]  /*3d10*/  LDSM.16.M88.4 R72, [R193] ;  /* 0x00000000c148783b */ /* 0x000fe80000000200 */
[----:B------:R-:W0:Y:S01]  /*3d20*/  LDGDEPBAR ;  /* 0x00000000000079af */ /* 0x000e220000000000 */
[C---:B--2---:R-:W-:Y:S08]  /*3d30*/  HMMA.16816.F32.BF16 R24, R76.reuse, R20, RZ ;  /* 0x000000144c18723c */ /* 0x044ff000000418ff */
[C---:B-----5:R-:W-:Y:S08]  /*3d40*/  HMMA.16816.F32.BF16 R16, R76.reuse, R12, RZ ;  /* 0x0000000c4c10723c */ /* 0x060ff000000418ff */
[C---:B------:R-:W-:Y:S08]  /*3d50*/  HMMA.16816.F32.BF16 R20, R76.reuse, R22, RZ ;  /* 0x000000164c14723c */ /* 0x040ff000000418ff */
[C---:B------:R-:W-:Y:S08]  /*3d60*/  HMMA.16816.F32.BF16 R12, R76.reuse, R14, RZ ;  /* 0x0000000e4c0c723c */ /* 0x040ff000000418ff */
[C---:B---34-:R-:W-:Y:S08]  /*3d70*/  HMMA.16816.F32.BF16 R8, R76.reuse, R40, RZ ;  /* 0x000000284c08723c */ /* 0x058ff000000418ff */
[----:B------:R-:W-:Y:S01]  /*3d80*/  HMMA.16816.F32.BF16 R76, R76, R42, RZ ;  /* 0x0000002a4c4c723c */ /* 0x000fe200000418ff */
[----:B------:R-:W2:Y:S07]  /*3d90*/  LDSM.16.M88.4 R40, [R191+0x7000] ;  /* 0x00700000bf28783b */ /* 0x000eae0000000200 */
[C---:B------:R-:W-:Y:S08]  /*3da0*/  HMMA.16816.F32.BF16 R32, R56.reuse, R36, R32 ;  /* 0x000000243820723c */ /* 0x040ff00000041820 */
[C---:B------:R-:W-:Y:S01]  /*3db0*/  HMMA.16816.F32.BF16 R28, R56.reuse, R38, R28 ;  /* 0x00000026381c723c */ /* 0x040fe2000004181c */
[----:B------:R-:W3:Y:S07]  /*3dc0*/  LDSM.16.M88.4 R36, [R191+0x7800] ;  /* 0x00780000bf24783b */ /* 0x000eee0000000200 */
[C---:B------:R-:W-:Y:S08]  /*3dd0*/  HMMA.16816.F32.BF16 R24, R56.reuse, R68, R24 ;  /* 0x000000443818723c */ /* 0x040ff00000041818 */
[C---:B------:R-:W-:Y:S01]  /*3de0*/  HMMA.16816.F32.BF16 R20, R56.reuse, R70, R20 ;  /* 0x000000463814723c */ /* 0x040fe20000041814 */
[----:B------:R-:W4:Y:S07]  /*3df0*/  LDSM.16.M88.4 R68, [R184] ;  /* 0x00000000b844783b */ /* 0x000f2e0000000200 */
[C---:B------:R-:W-:Y:S08]  /*3e00*/  HMMA.16816.F32.BF16 R16, R56.reuse, R64, R16 ;  /* 0x000000403810723c */ /* 0x040ff00000041810 */
[C---:B------:R-:W-:Y:S01]  /*3e10*/  HMMA.16816.F32.BF16 R12, R56.reuse, R66, R12 ;  /* 0x00000042380c723c */ /* 0x040fe2000004180c */
[----:B------:R-:W5:Y:S07]  /*3e20*/  LDSM.16.M88.4 R64, [R184+0x800] ;  /* 0x00080000b840783b */ /* 0x000f6e0000000200 */
[C---:B------:R-:W-:Y:S08]  /*3e30*/  HMMA.16816.F32.BF16 R8, R56.reuse, R60, R8 ;  /* 0x0000003c3808723c */ /* 0x040ff00000041808 */
[----:B------:R-:W-:Y:S01]  /*3e40*/  HMMA.16816.F32.BF16 R76, R56, R62, R76 ;  /* 0x0000003e384c723c */ /* 0x000fe2000004184c */
[----:B------:R-:W3:Y:S04]  /*3e50*/  LDSM.16.M88.4 R60, [R184+0x1000] ;  /* 0x00100000b83c783b */ /* 0x000ee80000000200 */
        /* <DEDUP_REMOVED lines=9> */
[----:B------:R-:W-:Y:S07]  /*3ef0*/  LDSM.16.M88.4 R40, [R197+0x9000] ;  /* 0x00900000c528783b */ /* 0x000fee0000000200 */
[C---:B---3--:R-:W-:Y:S08]  /*3f00*/  HMMA.16816.F32.BF16 R8, R52.reuse, R36, R8 ;  /* 0x000000243408723c */ /* 0x048ff00000041808 */
[----:B------:R-:W-:Y:S01]  /*3f10*/  HMMA.16816.F32.BF16 R76, R52, R38, R76 ;  /* 0x00000026344c723c */ /* 0x000fe2000004184c */
[----:B------:R-:W1:Y:S04]  /*3f20*/  LDSM.16.M88.4 R52, [R198+0x2000] ;  /* 0x00200000c634783b */ /* 0x000e680000000200 */
[----:B------:R-:W2:Y:S03]  /*3f30*/  LDSM.16.M88.4 R36, [R197+0x9800] ;  /* 0x00980000c524783b */ /* 0x000ea60000000200 */
[C---:B----4-:R-:W-:Y:S08]  /*3f40*/  HMMA.16816.F32.BF16 R32, R72.reuse, R68, R32 ;  /* 0x000000444820723c */ /* 0x050ff00000041820 */
[C---:B------:R-:W-:Y:S01]  /*3f50*/  HMMA.16816.F32.BF16 R28, R72.reuse, R70, R28 ;  /* 0x00000046481c723c */ /* 0x040fe2000004181c */
[----:B------:R-:W-:Y:S07]  /*3f60*/  LDSM.16.M88.4 R68, [R195+0x2000] ;  /* 0x00200000c344783b */ /* 0x000fee0000000200 */
[C---:B-----5:R-:W-:Y:S08]  /*3f70*/  HMMA.16816.F32.BF16 R24, R72.reuse, R64, R24 ;  /* 0x000000404818723c */ /* 0x060ff00000041818 */
[C---:B------:R-:W-:Y:S01]  /*3f80*/  HMMA.16816.F32.BF16 R20, R72.reuse, R66, R20 ;  /* 0x000000424814723c */ /* 0x040fe20000041814 */
[----:B------:R-:W-:Y:S07]  /*3f90*/  LDSM.16.M88.4 R64, [R195+0x2800] ;  /* 0x00280000c340783b */ /* 0x000fee0000000200 */
[C---:B------:R-:W-:Y:S08]  /*3fa0*/  HMMA.16816.F32.BF16 R16, R72.reuse, R60, R16 ;  /* 0x0000003c4810723c */ /* 0x040ff00000041810 */
[C---:B------:R-:W-:Y:S01]  /*3fb0*/  HMMA.16816.F32.BF16 R12, R72.reuse, R62, R12 ;  /* 0x0000003e480c723c */ /* 0x040fe2000004180c */
[----:B------:R-:W-:Y:S07]  /*3fc0*/  LDSM.16.M88.4 R60, [R195+0x3000] ;  /* 0x00300000c33c783b */ /* 0x000fee0000000200 */
[C---:B------:R-:W-:Y:S08]  /*3fd0*/  HMMA.16816.F32.BF16 R8, R72.reuse, R56, R8 ;  /* 0x000000384808723c */ /* 0x040ff00000041808 */
[----:B------:R-:W-:Y:S01]  /*3fe0*/  HMMA.16816.F32.BF16 R76, R72, R58, R76 ;  /* 0x0000003a484c723c */ /* 0x000fe2000004184c */
[----:B------:R-:W3:Y:S04]  /*3ff0*/  LDSM.16.M88.4 R72, [R196+0x2000] ;  /* 0x00200000c448783b */ /* 0x000ee80000000200 */
[----:B------:R-:W4:Y:S03]  /*4000*/  LDSM.16.M88.4 R56, [R195+0x3800] ;  /* 0x00380000c338783b */ /* 0x000f260000000200 */
[C---:B-1----:R-:W-:Y:S08]  /*4010*/  HMMA.16816.F32.BF16 R32, R52.reuse, R48, R32 ;  /* 0x000000303420723c */ /* 0x042ff00000041820 */
[C---:B------:R-:W-:Y:S01]  /*4020*/  HMMA.16816.F32.BF16 R28, R52.reuse, R50, R28 ;  /* 0x00000032341c723c */ /* 0x040fe2000004181c */
[----:B------:R-:W-:Y:S07]  /*4030*/  LDSM.16.M88.4 R48, [R191+0x8000] ;  /* 0x00800000bf30783b */ /* 0x000fee0000000200 */
[C---:B------:R-:W-:Y:S08]  /*4040*/  HMMA.16816.F32.BF16 R24, R52.reuse, R44, R24 ;  /* 0x0000002c3418723c */ /* 0x040ff00000041818 */
[C---:B------:R-:W-:Y:S01]  /*4050*/  HMMA.16816.F32.BF16 R20, R52.reuse, R46, R20 ;  /* 0x0000002e3414723c */ /* 0x040fe20000041814 */
[----:B------:R-:W-:Y:S07]  /*4060*/  LDSM.16.M88.4 R44, [R191+0x8800] ;  /* 0x00880000bf2c783b */ /* 0x000fee0000000200 */
[C---:B------:R-:W-:Y:S08]  /*4070*/  HMMA.16816.F32.BF16 R16, R52.reuse, R40, R16 ;  /* 0x000000283410723c */ /* 0x040ff00000041810 */
[C---:B------:R-:W-:Y:S01]  /*4080*/  HMMA.16816.F32.BF16 R12, R52.reuse, R42, R12 ;  /* 0x0000002a340c723c */ /* 0x040fe2000004180c */
[----:B------:R-:W-:Y:S07]  /*4090*/  LDSM.16.M88.4 R40, [R191+0x9000] ;  /* 0x00900000bf28783b */ /* 0x000fee0000000200 */
[C---:B--2---:R-:W-:Y:S08]  /*40a0*/  HMMA.16816.F32.BF16 R8, R52.reuse, R36, R8 ;  /* 0x000000243408723c */ /* 0x044ff00000041808 */
[----:B------:R-:W-:Y:S01]  /*40b0*/  HMMA.16816.F32.BF16 R76, R52, R38, R76 ;  /* 0x00000026344c723c */ /* 0x000fe2000004184c */
[----:B------:R-:W1:Y:S04]  /*40c0*/  LDSM.16.M88.4 R52, [R194+0x2000] ;  /* 0x00200000c234783b */ /* 0x000e680000000200 */
[----:B------:R-:W2:Y:S03]  /*40d0*/  LDSM.16.M88.4 R36, [R191+0x9800] ;  /* 0x00980000bf24783b */ /* 0x000ea60000000200 */
[C---:B---3--:R-:W-:Y:S08]  /*40e0*/  HMMA.16816.F32.BF16 R32, R72.reuse, R68, R32 ;  /* 0x000000444820723c */ /* 0x048ff00000041820 */
        /* <DEDUP_REMOVED lines=8> */
[C---:B----4-:R-:W-:Y:S08]  /*4170*/  HMMA.16816.F32.BF16 R8, R72.reuse, R56, R8 ;  /* 0x000000384808723c */ /* 0x050ff00000041808 */
        /* <DEDUP_REMOVED lines=54> */
[----:B------:R-:W4:Y:S01]  /*44e0*/  LDSM.16.M88.4 R56, [R184+0x5800] ;  /* 0x00580000b838783b */ /* 0x000f220000000200 */
[----:B------:R-:W-:-:S04]  /*44f0*/  DEPBAR.LE SB0, 0x0 ;  /* 0x000080000000791a */ /* 0x000fc80000000000 */
[C---:B-1----:R-:W-:Y:S08]  /*4500*/  HMMA.16816.F32.BF16 R32, R52.reuse, R48, R32 ;  /* 0x000000303420723c */ /* 0x042ff00000041820 */
[C---:B------:R-:W-:Y:S08]  /*4510*/  HMMA.16816.F32.BF16 R28, R52.reuse, R50, R28 ;  /* 0x00000032341c723c */ /* 0x040ff0000004181c */
[C---:B------:R-:W-:Y:S08]  /*4520*/  HMMA.16816.F32.BF16 R24, R52.reuse, R44, R24 ;  /* 0x0000002c3418723c */ /* 0x040ff00000041818 */
[C---:B------:R-:W-:Y:S08]  /*4530*/  HMMA.16816.F32.BF16 R20, R52.reuse, R46, R20 ;  /* 0x0000002e3414723c */ /* 0x040ff00000041814 */
[C---:B------:R-:W-:Y:S08]  /*4540*/  HMMA.16816.F32.BF16 R16, R52.reuse, R40, R16 ;  /* 0x000000283410723c */ /* 0x040ff00000041810 */
[C---:B------:R-:W-:Y:S08]  /*4550*/  HMMA.16816.F32.BF16 R12, R52.reuse, R42, R12 ;  /* 0x0000002a340c723c */ /* 0x040ff0000004180c */
[C---:B--2---:R-:W-:Y:S07]  /*4560*/  HMMA.16816.F32.BF16 R8, R52.reuse, R36, R8 ;  /* 0x000000243408723c */ /* 0x044fee0000041808 */
[----:B------:R-:W-:Y:S01]  /*4570*/  IADD3 R37, R83, 0x8, RZ ;  /* 0x0000000853257810 */ /* 0x000fe20007ffe0ff */
[----:B------:R-:W-:Y:S03]  /*4580*/  HMMA.16816.F32.BF16 R76, R52, R38, R76 ;  /* 0x00000026344c723c */ /* 0x000fe6000004184c */
[----:B------:R-:W-:-:S05]  /*4590*/  IMNMX R2, R37, R84, PT ;  /* 0x0000005425027217 */ /* 0x000fca0003800200 */
[C---:B---3--:R-:W-:Y:S08]  /*45a0*/  HMMA.16816.F32.BF16 R32, R72.reuse, R68, R32 ;  /* 0x000000444820723c */ /* 0x048ff00000041820 */
[C---:B------:R-:W-:Y:S08]  /*45b0*/  HMMA.16816.F32.BF16 R28, R72.reuse, R70, R28 ;  /* 0x00000046481c723c */ /* 0x040ff0000004181c */
[C---:B------:R-:W-:Y:S08]  /*45c0*/  HMMA.16816.F32.BF16 R24, R72.reuse, R64, R24 ;  /* 0x000000404818723c */ /* 0x040ff00000041818 */
[C---:B------:R-:W-:Y:S08]  /*45d0*/  HMMA.16816.F32.BF16 R20, R72.reuse, R66, R20 ;  /* 0x000000424814723c */ /* 0x040ff00000041814 */
[C---:B------:R-:W-:Y:S08]  /*45e0*/  HMMA.16816.F32.BF16 R16, R72.reuse, R60, R16 ;  /* 0x0000003c4810723c */ /* 0x040ff00000041810 */
[C---:B------:R-:W-:Y:S08]  /*45f0*/  HMMA.16816.F32.BF16 R12, R72.reuse, R62, R12 ;  /* 0x0000003e480c723c */ /* 0x040ff0000004180c */
[C---:B----4-:R-:W-:Y:S08]  /*4600*/  HMMA.16816.F32.BF16 R8, R72.reuse, R56, R8 ;  /* 0x000000384808723c */ /* 0x050ff00000041808 */
        /* <DEDUP_REMOVED lines=47> */
[----:B------:R-:W-:-:S04]  /*4900*/  IMAD.MOV.U32 R37, RZ, RZ, c[0x0][0x2d0] ;  /* 0x0000b400ff257624 */ /* 0x000fc800078e00ff */
[----:B------:R-:W-:-:S05]  /*4910*/  IMAD R37, R4, R37, -0x40 ;  /* 0xffffffc004257424 */ /* 0x000fca00078e0225 */
        /* <DEDUP_REMOVED lines=13> */
.L_x_1417:
[----:B------:R-:W-:-:S04]  /*49f0*/  LEA R4, -R4, RZ, 0x6 ;  /* 0x000000ff04047211 */ /* 0x000fc800078e31ff */
[----:B------:R-:W-:Y:S02]  /*4a00*/  SHF.R.S32.HI R37, RZ, 0x1f, R4 ;  /* 0x0000001fff257819 */ /* 0x000fe40000011404 */
.L_x_1418:
[----:B------:R-:W-:Y:S01]  /*4a10*/  ISETP.GE.AND P5, PT, R205, c[0x0][0x220], PT ;  /* 0x00008800cd007a0c */ /* 0x000fe20003fa6270 */
[----:B------:R-:W-:Y:S01]  /*4a20*/  BSSY B0, `(.L_x_1419) ;  /* 0x0000076000007945 */ /* 0x000fe20003800000 */
[----:B------:R-:W-:Y:S02]  /*4a30*/  ISETP.GE.AND P4, PT, R82, c[0x0][0x220], PT ;  /* 0x0000880052007a0c */ /* 0x000fe40003f86270 */
[----:B------:R-:W-:-:S09]  /*4a40*/  ISETP.GE.AND P3, PT, R81, c[0x0][0x220], PT ;  /* 0x0000880051007a0c */ /* 0x000fd20003f66270 */
[CC--:B------:R-:W-:Y:S01]  /*4a50*/  @!P5 IADD3 R39, P1, R4.reuse, R133.reuse, RZ ;  /* 0x000000850427d210 */ /* 0x0c0fe20007f3e0ff */
[----:B------:R1:W-:Y:S01]  /*4a60*/  @P5 STS.128 [R204+0x6000], RZ ;  /* 0x006000ffcc005388 */ /* 0x0003e20000000c00 */
[----:B------:R-:W-:-:S03]  /*4a70*/  @!P4 IADD3 R41, P2, R4, R133, RZ ;  /* 0x000000850429c210 */ /* 0x000fc60007f5e0ff */
[--C-:B------:R-:W-:Y:S01]  /*4a80*/  @!P5 IMAD.X R6, R37, 0x1, R134.reuse, P1 ;  /* 0x000000012506d824 */ /* 0x100fe200008e0686 */
[----:B------:R-:W-:Y:S01]  /*4a90*/  @!P5 LEA R54, P1, R39, c[0x0][0x168], 0x1 ;  /* 0x00005a002736da11 */ /* 0x000fe200078208ff */
[----:B------:R-:W-:Y:S01]  /*4aa0*/  @!P4 IMAD.X R36, R37, 0x1, R134, P2 ;  /* 0x000000012524c824 */ /* 0x000fe200010e0686 */
        /* <DEDUP_REMOVED lines=21> */
[----:B------:R-:W-:Y:S01]  /*4c00*/  @!P5 IMAD.X R6, R41, 0x1, R134, P1 ;  /* 0x000000012906d824 */ /* 0x000fe200008e0686 */
[CC--:B------:R-:W-:Y:S01]  /*4c10*/  @!P4 IADD3 R43, P1, R38.reuse, R133.reuse, RZ ;  /* 0x00000085262bc210 */ /* 0x0c0fe20007f3e0ff */
        /* <DEDUP_REMOVED lines=86> */
.L_x_1420:
[----:B------:R-:W-:Y:S05]  /*5180*/  BSYNC B0 ;  /* 0x0000000000007941 */ /* 0x000fea0003800000 */
.L_x_1419:
[----:B------:R-:W0:Y:S01]  /*5190*/  LDGDEPBAR ;  /* 0x00000000000079af */ /* 0x000e220000000000 */
[----:B------:R-:W-:-:S04]  /*51a0*/  IADD3 R133, P1, R4, R133, RZ ;  /* 0x0000008504857210 */ /* 0x000fc80007f3e0ff */
[----:B------:R-:W-:Y:S02]  /*51b0*/  IADD3.X R134, R37, R134, RZ, P1, !PT ;  /* 0x0000008625867210 */ /* 0x000fe40000ffe4ff */
.L_x_1416:
[----:B------:R-:W-:Y:S02]  /*51c0*/  IMAD.IADD R80, R3, 0x1, R80 ;  /* 0x0000000103507824 */ /* 0x000fe400078e0250 */
[----:B------:R-:W-:-:S03]  /*51d0*/  IMAD.SHL.U32 R192, R0, 0x2, RZ ;  /* 0x0000000200c07824 */ /* 0x000fc600078e00ff */
[C---:B------:R-:W-:Y:S01]  /*51e0*/  IADD3 R3, R80.reuse, 0x1, RZ ;  /* 0x0000000150037810 */ /* 0x040fe20007ffe0ff */
[--C-:B------:R-:W-:Y:S01]  /*51f0*/  IMAD R189, R5, 0x2, R192.reuse ;  /* 0x0000000205bd7824 */ /* 0x100fe200078e02c0 */
[----:B------:R-:W-:Y:S01]  /*5200*/  IADD3 R4, R80, 0x8, RZ ;  /* 0x0000000850047810 */ /* 0x000fe20007ffe0ff */
[----:B------:R-:W-:Y:S01]  /*5210*/  IMAD R190, R7, 0x2, R192 ;  /* 0x0000000207be7824 */ /* 0x000fe200078e02c0 */
[CC--:B------:R-:W-:Y:S01]  /*5220*/  ISETP.GE.AND P5, PT, R3.reuse, R135.reuse, PT ;  /* 0x000000870300720c */ /* 0x0c0fe20003fa6270 */
[----:B------:R-:W-:Y:S01]  /*5230*/  LDSM.16.MT88.4 R68, [R192+0xe000] ;  /* 0x00e00000c044783b */ /* 0x000fe20000004200 */
[-C--:B------:R-:W-:Y:S01]  /*5240*/  ISETP.GE.AND P2, PT, R3, R2.reuse, PT ;  /* 0x000000020300720c */ /* 0x080fe20003f46270 */
[----:B------:R-:W-:Y:S01]  /*5250*/  IMAD R188, R5, 0x2, R190 ;  /* 0x0000000205bc7824 */ /* 0x000fe200078e02be */
[C---:B------:R-:W-:Y:S01]  /*5260*/  ISETP.GE.AND P1, PT, R4.reuse, R135, PT ;  /* 0x000000870400720c */ /* 0x040fe20003f26270 */
[----:B------:R-:W-:Y:S01]  /*5270*/  LDSM.16.MT88.4 R84, [R189+0xe000] ;  /* 0x00e00000bd54783b */ /* 0x000fe20000004200 */
[----:B------:R-:W-:-:S02]  /*5280*/  ISETP.GE.AND P3, PT, R4, R2, PT ;  /* 0x000000020400720c */ /* 0x000fc40003f66270 */
[C---:B------:R-:W-:Y:S01]  /*5290*/  IADD3 R3, R80.reuse, 0x9, RZ ;  /* 0x0000000950037810 */ /* 0x040fe20007ffe0ff */
[----:B------:R-:W-:Y:S01]  /*52a0*/  LDSM.16.MT88.4 R92, [R188+0xe000] ;  /* 0x00e00000bc5c783b */ /* 0x000fe20000004200 */
[----:B------:R-:W-:Y:S02]  /*52b0*/  IADD3 R4, R80, 0x10, RZ ;  /* 0x0000001050047810 */ /* 0x000fe40007ffe0ff */
[----:B------:R-:W-:Y:S01]  /*52c0*/  FSEL R39, R28, -INF , !P1 ;  /* 0xff8000001c277808 */ /* 0x000fe20004800000 */
[----:B-1----:R-:W-:Y:S01]  /*52d0*/  LDSM.16.MT88.4 R52, [R189+0xc000] ;  /* 0x00c00000bd34783b */ /* 0x002fe20000004200 */
[----:B------:R-:W-:Y:S02]  /*52e0*/  FSEL R43, R30, -INF , !P3 ;  /* 0xff8000001e2b7808 */ /* 0x000fe40005800000 */
[C---:B------:R-:W-:Y:S01]  /*52f0*/  ISETP.GE.AND P4, PT, R3.reuse, R135, PT ;  /* 0x000000870300720c */ /* 0x040fe20003f86270 */
[----:B------:R-:W-:Y:S01]  /*5300*/  LDSM.16.MT88.4 R60, [R188+0xc000] ;  /* 0x00c00000bc3c783b */ /* 0x000fe20000004200 */
[----:B------:R-:W-:-:S02]  /*5310*/  ISETP.GE.AND P1, PT, R3, R2, PT ;  /* 0x000000020300720c */ /* 0x000fc40003f26270 */
[-C--:B------:R-:W-:Y:S01]  /*5320*/  ISETP.GE.AND P3, PT, R4, R135.reuse, PT ;  /* 0x000000870400720c */ /* 0x080fe20003f66270 */
[----:B------:R-:W-:Y:S01]  /*5330*/  LDSM.16.MT88.4 R100, [R192+0x10000] ;  /* 0x01000000c064783b */ /* 0x000fe20000004200 */
[----:B------:R-:W-:Y:S02]  /*5340*/  IADD3 R3, R80, 0x11, RZ ;  /* 0x0000001150037810 */ /* 0x000fe40007ffe0ff */
[----:B--2---:R-:W-:Y:S01]  /*5350*/  FSEL R41, R31, -INF , !P1 ;  /* 0xff8000001f297808 */ /* 0x004fe20004800000 */
[----:B------:R-:W-:Y:S01]  /*5360*/  LDSM.16.MT88.4 R124, [R190+0x10000] ;  /* 0x01000000be7c783b */ /* 0x000fe20000004200 */
[----:B------:R-:W-:Y:S02]  /*5370*/  FSEL R91, R24, -INF , !P3 ;  /* 0xff800000185b7808 */ /* 0x000fe40005800000 */
[C---:B------:R-:W-:Y:S01]  /*5380*/  ISETP.GE.AND P1, PT, R3.reuse, R135, PT ;  /* 0x000000870300720c */ /* 0x040fe20003f26270 */
[----:B------:R-:W-:Y:S01]  /*5390*/  LDSM.16.MT88.4 R112, [R189+0x10000] ;  /* 0x01000000bd70783b */ /* 0x000fe20000004200 */
[----:B------:R-:W-:-:S02]  /*53a0*/  ISETP.GE.AND P3, PT, R3, R2, PT ;  /* 0x000000020300720c */ /* 0x000fc40003f66270 */
[----:B------:R-:W-:Y:S01]  /*53b0*/  FSEL R37, R29, -INF , !P4 ;  /* 0xff8000001d257808 */ /* 0x000fe20006000000 */
[----:B------:R-:W-:Y:S01]  /*53c0*/  LDSM.16.MT88.4 R136, [R190+0xc800] ;  /* 0x00c80000be88783b */ /* 0x000fe20000004200 */
[----:B------:R-:W-:Y:S02]  /*53d0*/  IADD3 R3, R80, 0x19, RZ ;  /* 0x0000001950037810 */ /* 0x000fe40007ffe0ff */
[----:B------:R-:W-:Y:S02]  /*53e0*/  ISETP.GE.AND P4, PT, R4, R2, PT ;  /* 0x000000020400720c */ /* 0x000fe40003f86270 */
[----:B------:R-:W-:Y:S02]  /*53f0*/  IADD3 R4, R80, 0x18, RZ ;  /* 0x0000001850047810 */ /* 0x000fe40007ffe0ff */
[----:B------:R-:W-:Y:S02]  /*5400*/  FSEL R29, R27, -INF , !P3 ;  /* 0xff8000001b1d7808 */ /* 0x000fe40005800000 */
[----:B------:R-:W-:-:S02]  /*5410*/  FSEL R45, R33, -INF , !P5 ;  /* 0xff800000212d7808 */ /* 0x000fc40006800000 */
[-C--:B------:R-:W-:Y:S02]  /*5420*/  ISETP.GE.AND P5, PT, R80, R135.reuse, PT ;  /* 0x000000875000720c */ /* 0x080fe40003fa6270 */
[-C--:B------:R-:W-:Y:S02]  /*5430*/  ISETP.GE.AND P3, PT, R3, R2.reuse, PT ;  /* 0x000000020300720c */ /* 0x080fe40003f66270 */
[----:B------:R-:W-:Y:S02]  /*5440*/  FSEL R31, R26, -INF , !P4 ;  /* 0xff8000001a1f7808 */ /* 0x000fe40006000000 */
[----:B------:R-:W-:Y:S02]  /*5450*/  FSEL R89, R25, -INF , !P1 ;  /* 0xff80000019597808 */ /* 0x000fe40004800000 */
[C---:B------:R-:W-:Y:S02]  /*5460*/  ISETP.GE.AND P4, PT, R4.reuse, R135, PT ;  /* 0x000000870400720c */ /* 0x040fe40003f86270 */
[----:B------:R-:W-:-:S02]  /*5470*/  ISETP.GE.AND P1, PT, R4, R2, PT ;  /* 0x000000020400720c */ /* 0x000fc40003f26270 */
[----:B------:R-:W-:Y:S02]  /*5480*/  IADD3 R4, R80, 0x20, RZ ;  /* 0x0000002050047810 */ /* 0x000fe40007ffe0ff */
[----:B------:R-:W-:Y:S02]  /*5490*/  FSEL R32, R32, -INF , !P5 ;  /* 0xff80000020207808 */ /* 0x000fe40006800000 */
[----:B------:R-:W-:Y:S02]  /*54a0*/  FSEL R25, R23, -INF , !P3 ;  /* 0xff80000017197808 */ /* 0x000fe40005800000 */
[----:B------:R-:W-:Y:S02]  /*54b0*/  ISETP.GE.AND P3, PT, R80, R2, PT ;  /* 0x000000025000720c */ /* 0x000fe40003f66270 */
[----:B------:R-:W-:Y:S02]  /*54c0*/  FSEL R33, R20, -INF , !P4 ;  /* 0xff80000014217808 */ /* 0x000fe40006000000 */
[----:B------:R-:W-:-:S02]  /*54d0*/  FSEL R27, R22, -INF , !P1 ;  /* 0xff800000161b7808 */ /* 0x000fc40004800000 */
[C---:B------:R-:W-:Y:S02]  /*54e0*/  ISETP.GE.AND P4, PT, R4.reuse, R135, PT ;  /* 0x000000870400720c */ /* 0x040fe40003f86270 */
[----:B------:R-:W-:Y:S02]  /*54f0*/  ISETP.GE.AND P1, PT, R4, R2, PT ;  /* 0x000000020400720c */ /* 0x000fe40003f26270 */
[----:B------:R-:W-:Y:S02]  /*5500*/  FMNMX.FTZ R4, R32, R45, !PT ;  /* 0x0000002d20047209 */ /* 0x000fe40007810000 */
[----:B------:R-:W-:Y:S02]  /*5510*/  FSEL R35, R35, -INF , !P2 ;  /* 0xff80000023237808 */ /* 0x000fe40005000000 */
[----:B------:R-:W-:Y:S02]  /*5520*/  FSEL R34, R34, -INF , !P3 ;  /* 0xff80000022227808 */ /* 0x000fe40005800000 */
[----:B------:R-:W-:-:S02]  /*5530*/  FMNMX.FTZ R4, R39, R4, !PT ;  /* 0x0000000427047209 */ /* 0x000fc40007810000 */
[----:B------:R-:W-:Y:S02]  /*5540*/  FSEL R165, R16, -INF , !P4 ;  /* 0xff80000010a57808 */ /* 0x000fe40006000000 */
[----:B------:R-:W-:Y:S02]  /*5550*/  FMNMX.FTZ R16, R34, R35, !PT ;  /* 0x0000002322107209 */ /* 0x000fe40007810000 */
[----:B------:R-:W-:Y:S02]  /*5560*/  FMNMX.FTZ R4, R37, R4, !PT ;  /* 0x0000000425047209 */ /* 0x000fe40007810000 */
[----:B------:R-:W-:Y:S02]  /*5570*/  FMNMX.FTZ R16, R43, R16, !PT ;  /* 0x000000102b107209 */ /* 0x000fe40007810000 */
[----:B------:R-:W-:Y:S02]  /*5580*/  ISETP.GE.AND P2, PT, R3, R135, PT ;  /* 0x000000870300720c */ /* 0x000fe40003f46270 */
[----:B------:R-:W-:-:S02]  /*5590*/  IADD3 R3, R80, 0x21, RZ ;  /* 0x0000002150037810 */ /* 0x000fc40007ffe0ff */
[----:B------:R-:W-:Y:S02]  /*55a0*/  FMNMX.FTZ R4, R91, R4, !PT ;  /* 0x000000045b047209 */ /* 0x000fe40007810000 */
[----:B------:R-:W-:Y:S02]  /*55b0*/  FMNMX.FTZ R16, R41, R16, !PT ;  /* 0x0000001029107209 */ /* 0x000fe40007810000 */
[----:B------:R-:W-:Y:S02]  /*55c0*/  FSEL R21, R21, -INF , !P2 ;  /* 0xff80000015157808 */ /* 0x000fe40005000000 */
[----:B------:R-:W-:Y:S02]  /*55d0*/  ISETP.GE.AND P2, PT, R3, R2, PT ;  /* 0x000000020300720c */ /* 0x000fe40003f46270 */
[----:B------:R-:W-:Y:S02]  /*55e0*/  FMNMX.FTZ R4, R89, R4, !PT ;  /* 0x0000000459047209 */ /* 0x000fe40007810000 */
[----:B------:R-:W-:-:S02]  /*55f0*/  IADD3 R6, R80, 0x30, RZ ;  /* 0x0000003050067810 */ /* 0x000fc40007ffe0ff */
[----:B------:R-:W-:Y:S02]  /*5600*/  FMNMX.FTZ R16, R31, R16, !PT ;  /* 0x000000101f107209 */ /* 0x000fe40007810000 */
[----:B------:R-:W-:Y:S02]  /*5610*/  FSEL R223, R18, -INF , !P1 ;  /* 0xff80000012df7808 */ /* 0x000fe40004800000 */
[----:B------:R-:W-:Y:S02]  /*5620*/  FSEL R171, R19, -INF , !P2 ;  /* 0xff80000013ab7808 */ /* 0x000fe40005000000 */
[----:B------:R-:W-:Y:S02]  /*5630*/  FMNMX.FTZ R18, R33, R4, !PT ;  /* 0x0000000421127209 */ /* 0x000fe40007810000 */
[----:B------:R-:W-:Y:S02]  /*5640*/  ISETP.GE.AND P2, PT, R6, R135, PT ;  /* 0x000000870600720c */ /* 0x000fe40003f46270 */
[----:B------:R-:W-:-:S02]  /*5650*/  FMNMX.FTZ R16, R29, R16, !PT ;  /* 0x000000101d107209 */ /* 0x000fc40007810000 */
[-C--:B------:R-:W-:Y:S02]  /*5660*/  ISETP.GE.AND P5, PT, R3, R135.reuse, PT ;  /* 0x000000870300720c */ /* 0x080fe40003fa6270 */
[----:B------:R-:W-:Y:S02]  /*5670*/  IADD3 R3, R80, 0x28, RZ ;  /* 0x0000002850037810 */ /* 0x000fe40007ffe0ff */
[----:B------:R-:W-:Y:S02]  /*5680*/  FMNMX.FTZ R18, R21, R18, !PT ;  /* 0x0000001215127209 */ /* 0x000fe40007810000 */
[----:B------:R-:W-:Y:S02]  /*5690*/  FSEL R217, R8, -INF , !P2 ;  /* 0xff80000008d97808 */ /* 0x000fe40005000000 */
[----:B------:R-:W-:Y:S02]  /*56a0*/  FMNMX.FTZ R8, R27, R16, !PT ;  /* 0x000000101b087209 */ /* 0x000fe40007810000 */
[----:B------:R-:W-:-:S02]  /*56b0*/  ISETP.GE.AND P4, PT, R3, R135, PT ;  /* 0x000000870300720c */ /* 0x000fc40003f86270 */
[----:B------:R-:W-:Y:S02]  /*56c0*/  ISETP.GE.AND P1, PT, R3, R2, PT ;  /* 0x000000020300720c */ /* 0x000fe40003f26270 */
[----:B------:R-:W-:Y:S02]  /*56d0*/  IADD3 R3, R80, 0x29, RZ ;  /* 0x0000002950037810 */ /* 0x000fe40007ffe0ff */
[----:B------:R-:W-:Y:S02]  /*56e0*/  FSEL R227, R17, -INF , !P5 ;  /* 0xff80000011e37808 */ /* 0x000fe40006800000 */
[----:B------:R-:W-:Y:S02]  /*56f0*/  FMNMX.FTZ R18, R165, R18, !PT ;  /* 0x00000012a5127209 */ /* 0x000fe40007810000 */
[----:B------:R-:W-:Y:S02]  /*5700*/  FMNMX.FTZ R8, R25, R8, !PT ;  /* 0x0000000819087209 */ /* 0x000fe40007810000 */
[----:B------:R-:W-:-:S02]  /*5710*/  FSEL R225, R12, -INF , !P4 ;  /* 0xff8000000ce17808 */ /* 0x000fc40006000000 */
[----:B------:R-:W-:Y:S02]  /*5720*/  ISETP.GE.AND P5, PT, R3, R135, PT ;  /* 0x000000870300720c */ /* 0x000fe40003fa6270 */
[----:B------:R-:W-:Y:S02]  /*5730*/  FMNMX.FTZ R12, R227, R18, !PT ;  /* 0x00000012e30c7209 */ /* 0x000fe40007810000 */
[----:B------:R-:W-:Y:S01]  /*5740*/  FMNMX.FTZ R8, R223, R8, !PT ;  /* 0x00000008df087209 */ /* 0x000fe20007810000 */
[----:B------:R-:W-:Y:S01]  /*5750*/  LDSM.16.MT88.4 R16, [R189+0xe800] ;  /* 0x00e80000bd10783b */ /* 0x000fe20000004200 */
[----:B------:R-:W-:Y:S02]  /*5760*/  ISETP.GE.AND P3, PT, R3, R2, PT ;  /* 0x000000020300720c */ /* 0x000fe40003f66270 */
[C---:B------:R-:W-:Y:S02]  /*5770*/  IADD3 R4, R80.reuse, 0x31, RZ ;  /* 0x0000003150047810 */ /* 0x040fe40007ffe0ff */
[----:B------:R-:W-:-:S02]  /*5780*/  IADD3 R3, R80, 0x38, RZ ;  /* 0x0000003850037810 */ /* 0x000fc40007ffe0ff */
[----:B------:R-:W-:Y:S02]  /*5790*/  FSEL R167, R13, -INF , !P5 ;  /* 0xff8000000da77808 */ /* 0x000fe40006800000 */
[----:B------:R-:W-:Y:S02]  /*57a0*/  FMNMX.FTZ R12, R225, R12, !PT ;  /* 0x0000000ce10c7209 */ /* 0x000fe40007810000 */
[----:B------:R-:W-:Y:S02]  /*57b0*/  FSEL R221, R14, -INF , !P1 ;  /* 0xff8000000edd7808 */ /* 0x000fe40004800000 */
[----:B------:R-:W-:Y:S02]  /*57c0*/  FMNMX.FTZ R8, R171, R8, !PT ;  /* 0x00000008ab087209 */ /* 0x000fe40007810000 */
        /* <DEDUP_REMOVED lines=24> */
[----:B------:R-:W-:Y:S01]  /*5950*/  FSEL R169, R79, -INF , !P2 ;  /* 0xff8000004fa97808 */ /* 0x000fe20005000000 */
[----:B------:R-:W-:Y:S01]  /*5960*/  LDSM.16.MT88.4 R12, [R188+0xe800] ;  /* 0x00e80000bc0c783b */ /* 0x000fe20000004200 */
[----:B------:R-:W-:-:S03]  /*5970*/  FMNMX.FTZ R8, R141, R8, !PT ;  /* 0x000000088d087209 */ /* 0x000fc60007810000 */
[----:B------:R-:W1:Y:S01]  /*5980*/  SHFL.BFLY PT, R9, R6, 0x2, 0x1f ;  /* 0x0c401f0006097f89 */ /* 0x000e6200000e0000 */
[----:B------:R-:W-:-:S03]  /*5990*/  FMNMX.FTZ R11, R169, R8, !PT ;  /* 0x00000008a90b7209 */ /* 0x000fc60007810000 */
[----:B------:R-:W-:Y:S04]  /*59a0*/  LDSM.16.MT88.4 R76, [R190+0xe000] ;  /* 0x00e00000be4c783b */ /* 0x000fe80000004200 */
        /* <DEDUP_REMOVED lines=18> */
[----:B------:R-:W-:Y:S01]  /*5ad0*/  LDSM.16.MT88.4 R44, [R190+0xc000] ;  /* 0x00c00000be2c783b */ /* 0x000fe20000004200 */
[----:B------:R-:W-:Y:S01]  /*5ae0*/  FFMA.FTZ R156, R37, c[0x0][0x23c], -R140 ;  /* 0x00008f00259c7a23 */ /* 0x000fe2000001088c */
[----:B------:R-:W-:Y:S01]  /*5af0*/  MUFU.EX2 R163, R163 ;  /* 0x000000a300a37308 */ /* 0x000fe20000000800 */
[--C-:B------:R-:W-:Y:S01]  /*5b00*/  FFMA.FTZ R158, R34, c[0x0][0x23c], -R166.reuse ;  /* 0x00008f00229e7a23 */ /* 0x100fe200000108a6 */
[----:B------:R-:W1:Y:S01]  /*5b10*/  LDSM.16.MT88.4 R36, [R192+0xc000] ;  /* 0x00c00000c024783b */ /* 0x000e620000004200 */
[--C-:B------:R-:W-:Y:S01]  /*5b20*/  FFMA.FTZ R159, R35, c[0x0][0x23c], -R166.reuse ;  /* 0x00008f00239f7a23 */ /* 0x100fe200000108a6 */
[----:B------:R-:W-:Y:S01]  /*5b30*/  LEA R214, P1, R133, c[0x0][0x168], 0x1 ;  /* 0x00005a0085d67a11 */ /* 0x000fe200078208ff */
[----:B------:R-:W-:-:S02]  /*5b40*/  FFMA.FTZ R161, R43, c[0x0][0x23c], -R166 ;  /* 0x00008f002ba17a23 */ /* 0x000fc400000108a6 */
[----:B------:R-:W-:Y:S01]  /*5b50*/  FFMA.FTZ R152, R41, c[0x0][0x23c], -R166 ;  /* 0x00008f0029987a23 */ /* 0x000fe200000108a6 */
[----:B------:R-:W2:Y:S01]  /*5b60*/  MUFU.EX2 R160, R160 ;  /* 0x000000a000a07308 */ /* 0x000ea20000000800 */
[--C-:B------:R-:W-:Y:S02]  /*5b70*/  FFMA.FTZ R155, R91, c[0x0][0x23c], -R140.reuse ;  /* 0x00008f005b9b7a23 */ /* 0x100fe4000001088c */
[--C-:B------:R-:W-:Y:S02]  /*5b80*/  FFMA.FTZ R154, R89, c[0x0][0x23c], -R140.reuse ;  /* 0x00008f00599a7a23 */ /* 0x100fe4000001088c */
[--C-:B------:R-:W-:Y:S02]  /*5b90*/  FFMA.FTZ R150, R33, c[0x0][0x23c], -R140.reuse ;  /* 0x00008f0021967a23 */ /* 0x100fe4000001088c */
[----:B------:R-:W-:Y:S01]  /*5ba0*/  FFMA.FTZ R149, R21, c[0x0][0x23c], -R140 ;  /* 0x00008f0015957a23 */ /* 0x000fe2000001088c */
[----:B------:R-:W-:Y:S01]  /*5bb0*/  MUFU.EX2 R157, R157 ;  /* 0x0000009d009d7308 */ /* 0x000fe20000000800 */
[--C-:B------:R-:W-:Y:S01]  /*5bc0*/  FFMA.FTZ R153, R31, c[0x0][0x23c], -R166.reuse ;  /* 0x00008f001f997a23 */ /* 0x100fe200000108a6 */
[----:B------:R-:W3:Y:S01]  /*5bd0*/  LDSM.16.MT88.4 R20, [R192+0xc800] ;  /* 0x00c80000c014783b */ /* 0x000ee20000004200 */
[----:B------:R-:W-:-:S02]  /*5be0*/  FFMA.FTZ R148, R29, c[0x0][0x23c], -R166 ;  /* 0x00008f001d947a23 */ /* 0x000fc400000108a6 */
[--C-:B------:R-:W-:Y:S01]  /*5bf0*/  FFMA.FTZ R151, R27, c[0x0][0x23c], -R166.reuse ;  /* 0x00008f001b977a23 */ /* 0x100fe200000108a6 */
[----:B------:R-:W-:Y:S01]  /*5c00*/  LDSM.16.MT88.4 R32, [R189+0xc800] ;  /* 0x00c80000bd20783b */ /* 0x000fe20000004200 */
[----:B------:R-:W-:Y:S01]  /*5c10*/  FFMA.FTZ R0, R25, c[0x0][0x23c], -R166 ;  /* 0x00008f0019007a23 */ /* 0x000fe200000108a6 */
[----:B------:R-:W4:Y:S01]  /*5c20*/  MUFU.EX2 R156, R156 ;  /* 0x0000009c009c7308 */ /* 0x000f220000000800 */
[----:B--2---:R-:W-:Y:S01]  /*5c30*/  F2FP.BF16.PACK_AB R116, R160, R163 ;  /* 0x000000a3a074723e */ /* 0x004fe200000010ff */
[----:B------:R-:W-:Y:S01]  /*5c40*/  LDSM.16.MT88.4 R28, [R188+0xc800] ;  /* 0x00c80000bc1c783b */ /* 0x000fe20000004200 */
[--C-:B------:R-:W-:Y:S02]  /*5c50*/  FFMA.FTZ R162, R165, c[0x0][0x23c], -R140.reuse ;  /* 0x00008f00a5a27a23 */ /* 0x100fe4000001088c */
[--C-:B------:R-:W-:Y:S01]  /*5c60*/  FFMA.FTZ R165, R227, c[0x0][0x23c], -R140.reuse ;  /* 0x00008f00e3a57a23 */ /* 0x100fe2000001088c */
[----:B------:R-:W-:Y:S01]  /*5c70*/  LDSM.16.MT88.4 R24, [R190+0xe800] ;  /* 0x00e80000be18783b */ /* 0x000fe20000004200 */
[--C-:B------:R-:W-:Y:S01]  /*5c80*/  FFMA.FTZ R164, R225, c[0x0][0x23c], -R140.reuse ;  /* 0x00008f00e1a47a23 */ /* 0x100fe2000001088c */
[----:B------:R-:W-:Y:S01]  /*5c90*/  MUFU.EX2 R158, R158 ;  /* 0x0000009e009e7308 */ /* 0x000fe20000000800 */
[----:B------:R-:W-:-:S02]  /*5ca0*/  FFMA.FTZ R167, R167, c[0x0][0x23c], -R140 ;  /* 0x00008f00a7a77a23 */ /* 0x000fc4000001088c */
[--C-:B------:R-:W-:Y:S02]  /*5cb0*/  FFMA.FTZ R168, R223, c[0x0][0x23c], -R166.reuse ;  /* 0x00008f00dfa87a23 */ /* 0x100fe400000108a6 */
[--C-:B------:R-:W-:Y:S02]  /*5cc0*/  FFMA.FTZ R171, R171, c[0x0][0x23c], -R166.reuse ;  /* 0x00008f00abab7a23 */ /* 0x100fe400000108a6 */
[--C-:B------:R-:W-:Y:S01]  /*5cd0*/  FFMA.FTZ R170, R221, c[0x0][0x23c], -R166.reuse ;  /* 0x00008f00ddaa7a23 */ /* 0x100fe200000108a6 */
[----:B------:R-:W2:Y:S01]  /*5ce0*/  MUFU.EX2 R159, R159 ;  /* 0x0000009f009f7308 */ /* 0x000ea20000000800 */
[----:B----4-:R-:W-:Y:S01]  /*5cf0*/  F2FP.BF16.PACK_AB R118, R156, R157 ;  /* 0x0000009d9c76723e */ /* 0x010fe200000010ff */
[----:B------:R-:W-:Y:S02]  /*5d00*/  FFMA.FTZ R175, R175, c[0x0][0x23c], -R166 ;  /* 0x00008f00afaf7a23 */ /* 0x000fe400000108a6 */
[--C-:B------:R-:W-:Y:S02]  /*5d10*/  FFMA.FTZ R172, R217, c[0x0][0x23c], -R140.reuse ;  /* 0x00008f00d9ac7a23 */ /* 0x100fe4000001088c */
[----:B------:R-:W-:-:S02]  /*5d20*/  FFMA.FTZ R217, R211, c[0x0][0x23c], -R140 ;  /* 0x00008f00d3d97a23 */ /* 0x000fc4000001088c */
[----:B------:R-:W-:Y:S01]  /*5d30*/  MUFU.EX2 R161, R161 ;  /* 0x000000a100a17308 */ /* 0x000fe20000000800 */
[--C-:B------:R-:W-:Y:S02]  /*5d40*/  FFMA.FTZ R173, R173, c[0x0][0x23c], -R166.reuse ;  /* 0x00008f00adad7a23 */ /* 0x100fe400000108a6 */
[--C-:B------:R-:W-:Y:S02]  /*5d50*/  FFMA.FTZ R212, R143, c[0x0][0x23c], -R166.reuse ;  /* 0x00008f008fd47a23 */ /* 0x100fe400000108a6 */
[----:B------:R-:W-:Y:S02]  /*5d60*/  FFMA.FTZ R211, R141, c[0x0][0x23c], -R166 ;  /* 0x00008f008dd37a23 */ /* 0x000fe400000108a6 */
[--C-:B------:R-:W-:Y:S01]  /*5d70*/  FFMA.FTZ R215, R215, c[0x0][0x23c], -R140.reuse ;  /* 0x00008f00d7d77a23 */ /* 0x100fe2000001088c */
[----:B------:R-:W4:Y:S01]  /*5d80*/  MUFU.EX2 R152, R152 ;  /* 0x0000009800987308 */ /* 0x000f220000000800 */
[----:B--2---:R-:W-:Y:S01]  /*5d90*/  F2FP.BF16.PACK_AB R117, R159, R158 ;  /* 0x0000009e9f75723e */ /* 0x004fe200000010ff */
[----:B------:R-:W-:Y:S01]  /*5da0*/  FFMA.FTZ R174, R213, c[0x0][0x23c], -R140 ;  /* 0x00008f00d5ae7a23 */ /* 0x000fe2000001088c */
[----:B------:R-:W-:Y:S01]  /*5db0*/  LEA.HI.X R213, R133, c[0x0][0x16c], R134, 0x1, P1 ;  /* 0x00005b0085d57a11 */ /* 0x000fe200008f0c86 */
[----:B------:R-:W-:Y:S01]  /*5dc0*/  FFMA.FTZ R166, R169, c[0x0][0x23c], -R166 ;  /* 0x00008f00a9a67a23 */ /* 0x000fe200000108a6 */
[----:B------:R-:W-:Y:S01]  /*5dd0*/  LDSM.16.MT88.4 R140, [R190+0xd800] ;  /* 0x00d80000be8c783b */ /* 0x000fe20000004200 */
[----:B------:R-:W-:-:S02]  /*5de0*/  FADD.FTZ R160, R163, R160 ;  /* 0x000000a0a3a07221 */ /* 0x000fc40000010000 */
[----:B------:R-:W-:Y:S01]  /*5df0*/  MUFU.EX2 R155, R155 ;  /* 0x0000009b009b7308 */ /* 0x000fe20000000800 */
[----:B------:R-:W-:Y:S02]  /*5e00*/  FADD.FTZ R158, R158, R159 ;  /* 0x0000009f9e9e7221 */ /* 0x000fe40000010000 */
[----:B------:R-:W-:-:S04]  /*5e10*/  FADD.FTZ R157, R157, R160 ;  /* 0x000000a09d9d7221 */ /* 0x000fc80000010000 */
[----:B------:R-:W-:Y:S01]  /*5e20*/  FADD.FTZ R156, R156, R157 ;  /* 0x0000009d9c9c7221 */ /* 0x000fe20000010000 */
[----:B----4-:R-:W-:Y:S01]  /*5e30*/  F2FP.BF16.PACK_AB R119, R152, R161 ;  /* 0x000000a19877723e */ /* 0x010fe200000010ff */
[----:B------:R-:W2:Y:S01]  /*5e40*/  MUFU.EX2 R154, R154 ;  /* 0x0000009a009a7308 */ /* 0x000ea20000000800 */
        /* <DEDUP_REMOVED lines=9> */
[----:B------:R-:W4:Y:S06]  /*5ee0*/  MUFU.EX2 R148, R148 ;  /* 0x0000009400947308 */ /* 0x000f2c0000000800 */
[C---:B------:R-:W-:Y:S02]  /*5ef0*/  HMMA.16816.F32.BF16 R88, R116.reuse, R92, RZ ;  /* 0x0000005c7458723c */ /* 0x040fe400000418ff */
[----:B------:R-:W-:Y:S06]  /*5f00*/  MUFU.EX2 R151, R151 ;  /* 0x0000009700977308 */ /* 0x000fec0000000800 */
[C---:B------:R-:W-:Y:S02]  /*5f10*/  HMMA.16816.F32.BF16 R92, R116.reuse, R94, RZ ;  /* 0x0000005e745c723c */ /* 0x040fe400000418ff */
[----:B------:R-:W5:Y:S06]  /*5f20*/  MUFU.EX2 R0, R0 ;  /* 0x0000000000007308 */ /* 0x000f6c0000000800 */
        /* <DEDUP_REMOVED lines=32> */
[C---:B------:R-:W-:Y:S07]  /*6130*/  HMMA.16816.F32.BF16 R120, R116.reuse, R4, RZ ;  /* 0x000000047478723c */ /* 0x040fee00000418ff */
[----:B--2---:R-:W-:Y:S01]  /*6140*/  F2FP.BF16.PACK_AB R4, R154, R155 ;  /* 0x0000009b9a04723e */ /* 0x004fe200000010ff */
[----:B------:R-:W-:Y:S01]  /*6150*/  HMMA.16816.F32.BF16 R116, R116, R6, RZ ;  /* 0x000000067474723c */ /* 0x000fe200000418ff */
[----:B----4-:R-:W-:Y:S01]  /*6160*/  F2FP.BF16.PACK_AB R5, R148, R153 ;  /* 0x000000999405723e */ /* 0x010fe200000010ff */
[----:B------:R-:W-:-:S04]  /*6170*/  FADD.FTZ R153, R153, R152 ;  /* 0x0000009899997221 */ /* 0x000fc80000010000 */
[----:B------:R-:W-:Y:S01]  /*6180*/  FADD.FTZ R148, R148, R153 ;  /* 0x0000009994947221 */ /* 0x000fe20000010000 */
[----:B------:R-:W-:Y:S02]  /*6190*/  F2FP.BF16.PACK_AB R6, R149, R150 ;  /* 0x000000969506723e */ /* 0x000fe400000010ff */
[----:B-----5:R-:W-:Y:S01]  /*61a0*/  F2FP.BF16.PACK_AB R7, R0, R151 ;  /* 0x000000970007723e */ /* 0x020fe200000010ff */
[----:B------:R-:W-:-:S04]  /*61b0*/  FADD.FTZ R151, R151, R148 ;  /* 0x0000009497977221 */ /* 0x000fc80000010000 */
[----:B------:R-:W-:Y:S02]  /*61c0*/  FADD.FTZ R151, R0, R151 ;  /* 0x0000009700977221 */ /* 0x000fe40000010000 */
[C---:B------:R-:W-:Y:S08]  /*61d0*/  HMMA.16816.F32.BF16 R64, R4.reuse, R8, R64 ;  /* 0x000000080440723c */ /* 0x040ff00000041840 */
        /* <DEDUP_REMOVED lines=8> */
[C---:B---3--:R-:W-:Y:S08]  /*6260*/  HMMA.16816.F32.BF16 R128, R4.reuse, R20, R128 ;  /* 0x000000140480723c */ /* 0x048ff00000041880 */
[C---:B------:R-:W-:Y:S01]  /*6270*/  HMMA.16816.F32.BF16 R36, R4.reuse, R22, R36 ;  /* 0x000000160424723c */ /* 0x040fe20000041824 */
[----:B------:R-:W3:Y:S07]  /*6280*/  LDSM.16.MT88.4 R20, [R192+0x10800] ;  /* 0x01080000c014783b */ /* 0x000eee0000004200 */
[C---:B--2---:R-:W-:Y:S08]  /*6290*/  HMMA.16816.F32.BF16 R104, R4.reuse, R8, R104 ;  /* 0x000000080468723c */ /* 0x044ff00000041868 */
[C---:B------:R-:W-:Y:S01]  /*62a0*/  HMMA.16816.F32.BF16 R124, R4.reuse, R10, R124 ;  /* 0x0000000a047c723c */ /* 0x040fe2000004187c */
[----:B------:R-:W2:Y:S07]  /*62b0*/  LDSM.16.MT88.4 R8, [R192+0xd000] ;  /* 0x00d00000c008783b */ /* 0x000eae0000004200 */
[C---:B----4-:R-:W-:Y:S08]  /*62c0*/  HMMA.16816.F32.BF16 R108, R4.reuse, R16, R108 ;  /* 0x00000010046c723c */ /* 0x050ff0000004186c */
[C---:B------:R-:W-:Y:S01]  /*62d0*/  HMMA.16816.F32.BF16 R112, R4.reuse, R18, R112 ;  /* 0x000000120470723c */ /* 0x040fe20000041870 */
[----:B------:R-:W4:Y:S07]  /*62e0*/  LDSM.16.MT88.4 R16, [R190+0xd000] ;  /* 0x00d00000be10783b */ /* 0x000f2e0000004200 */
[C---:B-----5:R-:W-:Y:S08]  /*62f0*/  HMMA.16816.F32.BF16 R120, R4.reuse, R12, R120 ;  /* 0x0000000c0478723c */ /* 0x060ff00000041878 */
[C---:B------:R-:W-:Y:S01]  /*6300*/  HMMA.16816.F32.BF16 R116, R4.reuse, R14, R116 ;  /* 0x0000000e0474723c */ /* 0x040fe20000041874 */
[----:B------:R-:W5:Y:S07]  /*6310*/  LDSM.16.MT88.4 R12, [R192+0xf000] ;  /* 0x00f00000c00c783b */ /* 0x000f6e0000004200 */
[C---:B------:R-:W-:Y:S08]  /*6320*/  HMMA.16816.F32.BF16 R40, R4.reuse, R136, R40 ;  /* 0x000000880428723c */ /* 0x040ff00000041828 */
[C---:B------:R-:W-:Y:S01]  /*6330*/  HMMA.16816.F32.BF16 R44, R4.reuse, R138, R44 ;  /* 0x0000008a042c723c */ /* 0x040fe2000004182c */
[----:B------:R-:W-:Y:S07]  /*6340*/  LDSM.16.MT88.4 R136, [R189+0xd800] ;  /* 0x00d80000bd88783b */ /* 0x000fee0000004200 */
[C---:B------:R-:W-:Y:S08]  /*6350*/  HMMA.16816.F32.BF16 R48, R4.reuse, R32, R48 ;  /* 0x000000200430723c */ /* 0x040ff00000041830 */
        /* <DEDUP_REMOVED lines=10> */
[----:B------:R-:W-:Y:S06]  /*6400*/  LDSM.16.MT88.4 R20, [R192+0x11000] ;  /* 0x01100000c014783b */ /* 0x000fec0000004200 */
[----:B-1----:R-:W-:-:S02]  /*6410*/  F2FP.BF16.PACK_AB R4, R165, R162 ;  /* 0x000000a2a504723e */ /* 0x002fc400000010ff */
        /* <DEDUP_REMOVED lines=9> */
[----:B------:R-:W1:Y:S07]  /*64b0*/  LDSM.16.MT88.4 R8, [R189+0xf000] ;  /* 0x00f00000bd08783b */ /* 0x000e6e0000004200 */
[C---:B----4-:R-:W-:Y:S08]  /*64c0*/  HMMA.16816.F32.BF16 R40, R4.reuse, R16, R40 ;  /* 0x000000100428723c */ /* 0x050ff00000041828 */
[C---:B------:R-:W-:Y:S01]  /*64d0*/  HMMA.16816.F32.BF16 R44, R4.reuse, R18, R44 ;  /* 0x00000012042c723c */ /* 0x040fe2000004182c */
[----:B------:R-:W2:Y:S07]  /*64e0*/  LDSM.16.MT88.4 R16, [R188+0xf000] ;  /* 0x00f00000bc10783b */ /* 0x000eae0000004200 */
[C---:B-----5:R-:W-:Y:S08]  /*64f0*/  HMMA.16816.F32.BF16 R64, R4.reuse, R12, R64 ;  /* 0x0000000c0440723c */ /* 0x060ff00000041840 */
        /* <DEDUP_REMOVED lines=23> */
[C---:B-1----:R-:W-:Y:S08]  /*6670*/  HMMA.16816.F32.BF16 R108, R4.reuse, R8, R108 ;  /* 0x00000008046c723c */ /* 0x042ff0000004186c */
[C---:B------:R-:W-:Y:S01]  /*6680*/  HMMA.16816.F32.BF16 R112, R4.reuse, R10, R112 ;  /* 0x0000000a0470723c */ /* 0x040fe20000041870 */
[----:B------:R-:W1:Y:S07]  /*6690*/  LDSM.16.MT88.4 R8, [R192+0xf800] ;  /* 0x00f80000c008783b */ /* 0x000e6e0000004200 */
        /* <DEDUP_REMOVED lines=9> */
[----:B---3--:R-:W-:Y:S01]  /*6730*/  HMMA.16816.F32.BF16 R128, R4, R12, R128 ;  /* 0x0000000c0480723c */ /* 0x008fe20000041880 */
[----:B------:R-:W-:-:S07]  /*6740*/  FADD.FTZ R211, R211, R212 ;  /* 0x000000d4d3d37221 */ /* 0x000fce0000010000 */
        /* <DEDUP_REMOVED lines=9> */
[C---:B---3--:R-:W-:Y:S07]  /*67e0*/  HMMA.16816.F32.BF16 R104, R4.reuse, R12, R104 ;  /* 0x0000000c0468723c */ /* 0x048fee0000041868 */
        /* <DEDUP_REMOVED lines=16> */
[----:B------:R-:W-:Y:S01]  /*68f0*/  HMMA.16816.F32.BF16 R72, R4, R28, R72 ;  /* 0x0000001c0448723c */ /* 0x000fe20000041848 */
[----:B------:R-:W-:Y:S02]  /*6900*/  FADD.FTZ R215, R166, R211 ;  /* 0x000000d3a6d77221 */ /* 0x000fe40000010000 */
[----:B------:R-:W-:-:S05]  /*6910*/  FADD.FTZ R217, R217, R174 ;  /* 0x000000aed9d97221 */ /* 0x000fca0000010000 */
[C---:B------:R-:W-:Y:S08]  /*6920*/  HMMA.16816.F32.BF16 R76, R4.reuse, R30, R76 ;  /* 0x0000001e044c723c */ /* 0x040ff0000004184c */
[C---:B------:R-:W-:Y:S08]  /*6930*/  HMMA.16816.F32.BF16 R80, R4.reuse, R24, R80 ;  /* 0x000000180450723c */ /* 0x040ff00000041850 */
[C---:B------:R-:W-:Y:S08]  /*6940*/  HMMA.16816.F32.BF16 R84, R4.reuse, R26, R84 ;  /* 0x0000001a0454723c */ /* 0x040ff00000041854 */
[C---:B------:R-:W-:Y:S08]  /*6950*/  HMMA.16816.F32.BF16 R88, R4.reuse, R20, R88 ;  /* 0x000000140458723c */ /* 0x040ff00000041858 */
[C---:B------:R-:W-:Y:S08]  /*6960*/  HMMA.16816.F32.BF16 R92, R4.reuse, R22, R92 ;  /* 0x00000016045c723c */ /* 0x040ff0000004185c */
[C---:B------:R-:W-:Y:S08]  /*6970*/  HMMA.16816.F32.BF16 R124, R4.reuse, R14, R124 ;  /* 0x0000000e047c723c */ /* 0x040ff0000004187c */
[C---:B-1----:R-:W-:Y:S08]  /*6980*/  HMMA.16816.F32.BF16 R108, R4.reuse, R8, R108 ;  /* 0x00000008046c723c */ /* 0x042ff0000004186c */
[C---:B------:R-:W-:Y:S08]  /*6990*/  HMMA.16816.F32.BF16 R112, R4.reuse, R10, R112 ;  /* 0x0000000a0470723c */ /* 0x040ff00000041870 */
[C---:B--2---:R-:W-:Y:S08]  /*69a0*/  HMMA.16816.F32.BF16 R120, R4.reuse, R16, R120 ;  /* 0x000000100478723c */ /* 0x044ff00000041878 */
[----:B------:R-:W-:Y:S01]  /*69b0*/  HMMA.16816.F32.BF16 R116, R4, R18, R116 ;  /* 0x000000120474723c */ /* 0x000fe20000041874 */
[----:B------:R-:W-:Y:S07]  /*69c0*/  @!UPT UIADD3 URZ, URZ, URZ, URZ ;  /* 0x0000003f3f3ff290 */ /* 0x000fee000fffe03f */
[----:B------:R-:W-:Y:S11]  /*69d0*/  @!P6 BRA `(.L_x_1421) ;  /* 0x00003ef00000e947 */ /* 0x000ff60003800000 */
        /* <DEDUP_REMOVED lines=36> */
[----:B------:R-:W-:Y:S02]  /*6c20*/  @!P2 IADD3 R9, R9, 0x1, RZ ;  /* 0x000000010909a810 */ /* 0x000fe40007ffe0ff */
[----:B------:R-:W-:-:S07]  /*6c30*/  ISETP.NE.AND P2, PT, RZ, c[0x0][0x2d0], PT ;  /* 0x0000b400ff007a0c */ /* 0x000fce0003f45270 */
        /* <DEDUP_REMOVED lines=12> */
[----:B------:R-:W-:-:S04]  /*6d00*/  IMAD R7, R4, R7, -0x40 ;  /* 0xffffffc004077424 */ /* 0x000fc800078e0207 */
        /* <DEDUP_REMOVED lines=13> */
.L_x_1422:
[----:B------:R-:W-:-:S05]  /*6de0*/  IMAD.MOV.U32 R9, RZ, RZ, c[0x0][0x1a0] ;  /* 0x00006800ff097624 */ /* 0x000fca00078e00ff */
[----:B------:R-:W-:-:S04]  /*6df0*/  LEA R9, -R9, RZ, 0x6 ;  /* 0x000000ff09097211 */ /* 0x000fc800078e31ff */
[----:B------:R-:W-:Y:S02]  /*6e00*/  SHF.R.S32.HI R6, RZ, 0x1f, R9 ;  /* 0x0000001fff067819 */ /* 0x000fe40000011409 */
.L_x_1423:
[C---:B------:R-:W-:Y:S02]  /*6e10*/  IADD3 R4, R205.reuse, 0x40, RZ ;  /* 0x00000040cd047810 */ /* 0x040fe40007ffe0ff */
[----:B------:R-:W-:Y:S02]  /*6e20*/  IADD3 R5, R205, 0x80, RZ ;  /* 0x00000080cd057810 */ /* 0x000fe40007ffe0ff */
        /* <DEDUP_REMOVED lines=22> */
[----:B------:R-:W-:Y:S01]  /*6f90*/  @!P5 LEA R16, P2, R5, R216, 0x1 ;  /* 0x000000d80510d211 */ /* 0x000fe200078408ff */
[----:B------:R-:W-:Y:S01]  /*6fa0*/  @!PT LDS RZ, [RZ] ;  /* 0x00000000fffff984 */ /* 0x000fe20000000800 */
[----:B------:R-:W-:Y:S01]  /*6fb0*/  @!PT LDS RZ, [RZ] ;  /* 0x00000000fffff984 */ /* 0x000fe20000000800 */
[----:B------:R-:W-:Y:S01]  /*6fc0*/  @!PT LDS RZ, [RZ] ;  /* 0x00000000fffff984 */ /* 0x000fe20000000800 */
[----:B------:R2:W-:Y:S01]  /*6fd0*/  @!P4 LDGSTS.E.BYPASS.LTC128B.128 [R204+0xe000], [R18.64+0x80] ;  /* 0x0e00008012cccfae */ /* 0x0005e2000b901d44 */
[----:B------:R-:W-:Y:S01]  /*6fe0*/  @!P4 LEA R14, P6, R9, c[0x0][0x170], 0x1 ;  /* 0x00005c00090eca11 */ /* 0x000fe200078c08ff */
[----:B------:R-:W-:Y:S01]  /*6ff0*/  @!P4 IMAD.X R6, R4, 0x1, R144, P1 ;  /* 0x000000010406c824 */ /* 0x000fe200008e0690 */
[----:B------:R-:W-:Y:S01]  /*7000*/  @!P5 LEA.HI.X R17, R5, R219, R4, 0x1, P2 ;  /* 0x000000db0511d211 */ /* 0x000fe200010f0c04 */
[----:B------:R-:W-:Y:S01]  /*7010*/  @P3 STS.128 [R204+0x10000], RZ ;  /* 0x010000ffcc003388 */ /* 0x000fe20000000c00 */
[----:B------:R-:W-:-:S02]  /*7020*/  IADD3 R7, P2, R210, R5, RZ ;  /* 0x00000005d2077210 */ /* 0x000fc40007f5e0ff */
[-C--:B------:R-:W-:Y:S01]  /*7030*/  @!P3 IADD3 R5, P1, R5, R146.reuse, RZ ;  /* 0x000000920505b210 */ /* 0x080fe20007f3e0ff */
[----:B------:R-:W-:Y:S01]  /*7040*/  @!PT LDS RZ, [RZ] ;  /* 0x00000000fffff984 */ /* 0x000fe20000000800 */
[----:B------:R-:W-:Y:S01]  /*7050*/  @!PT LDS RZ, [RZ] ;  /* 0x00000000fffff984 */ /* 0x000fe20000000800 */
[----:B------:R-:W-:Y:S01]  /*7060*/  @!PT LDS RZ, [RZ] ;  /* 0x00000000fffff984 */ /* 0x000fe20000000800 */
[----:B------:R3:W-:Y:S01]  /*7070*/  @!P3 LDGSTS.E.BYPASS.LTC128B.128 [R204+0x10000], [R12.64+0x100] ;  /* 0x100001000cccbfae */ /* 0x0007e2000b901d44 */
[----:B------:R-:W-:Y:S01]  /*7080*/  @!P4 LEA.HI.X R15, R9, c[0x0][0x174], R6, 0x1, P6 ;  /* 0x00005d00090fca11 */ /* 0x000fe200030f0c06 */
[----:B------:R-:W-:Y:S01]  /*7090*/  IMAD.X R6, R207, 0x1, R4, P2 ;  /* 0x00000001cf067824 */ /* 0x000fe200010e0604 */
[----:B------:R-:W-:Y:S01]  /*70a0*/  @!P4 IADD3 R8, P2, R7, R146, RZ ;  /* 0x000000920708c210 */ /* 0x000fe20007f5e0ff */
[----:B------:R-:W-:Y:S01]  /*70b0*/  @!P3 IMAD.X R4, R4, 0x1, R144, P1 ;  /* 0x000000010404b824 */ /* 0x000fe200008e0690 */
[----:B------:R-:W-:Y:S01]  /*70c0*/  @!P3 LEA R10, P1, R5, c[0x0][0x170], 0x1 ;  /* 0x00005c00050aba11 */ /* 0x000fe200078208ff */
[----:B------:R-:W-:Y:S01]  /*70d0*/  @P5 STS.128 [R204+0xc800], RZ ;  /* 0x00c800ffcc005388 */ /* 0x000fe20000000c00 */
[----:B------:R-:W-:Y:S02]  /*70e0*/  @!P5 LEA R24, P6, R7, R216, 0x1 ;  /* 0x000000d80718d211 */ /* 0x000fe400078c08ff */
[----:B------:R-:W-:Y:S01]  /*70f0*/  @!P3 LEA.HI.X R11, R5, c[0x0][0x174], R4, 0x1, P1 ;  /* 0x00005d00050bba11 */ /* 0x000fe200008f0c04 */
[----:B------:R-:W-:Y:S01]  /*7100*/  @!P4 IMAD.X R5, R6, 0x1, R144, P2 ;  /* 0x000000010605c824 */ /* 0x000fe200010e0690 */
[----:B------:R-:W-:Y:S01]  /*7110*/  @!P4 LEA R20, P2, R8, c[0x0][0x170], 0x1 ;  /* 0x00005c000814ca11 */ /* 0x000fe200078408ff */
[----:B------:R-:W-:Y:S01]  /*7120*/  @!PT LDS RZ, [RZ] ;  /* 0x00000000fffff984 */ /* 0x000fe20000000800 */
[----:B------:R-:W-:Y:S01]  /*7130*/  @!PT LDS RZ, [RZ] ;  /* 0x00000000fffff984 */ /* 0x000fe20000000800 */
[----:B------:R-:W-:Y:S01]  /*7140*/  @!PT LDS RZ, [RZ] ;  /* 0x00000000fffff984 */ /* 0x000fe20000000800 */
[----:B------:R2:W-:Y:S01]  /*7150*/  @!P5 LDGSTS.E.BYPASS.LTC128B.128 [R204+0xc800], [R16.64] ;  /* 0x0c80000010ccdfae */ /* 0x0005e2000b901d44 */
[----:B------:R-:W-:-:S02]  /*7160*/  @!P3 IADD3 R4, P1, R7, R146, RZ ;  /* 0x000000920704b210 */ /* 0x000fc40007f3e0ff */
[----:B------:R-:W-:Y:S01]  /*7170*/  @!P4 LEA.HI.X R21, R8, c[0x0][0x174], R5, 0x1, P2 ;  /* 0x00005d000815ca11 */ /* 0x000fe200010f0c05 */
[----:B------:R-:W-:Y:S01]  /*7180*/  @P4 STS.128 [R204+0xe800], RZ ;  /* 0x00e800ffcc004388 */ /* 0x000fe20000000c00 */
[----:B------:R-:W-:Y:S01]  /*7190*/  IADD3 R9, P2, R210, R7, RZ ;  /* 0x00000007d2097210 */ /* 0x000fe20007f5e0ff */
[----:B------:R-:W-:Y:S01]  /*71a0*/  @!P3 IMAD.X R5, R6, 0x1, R144, P1 ;  /* 0x000000010605b824 */ /* 0x000fe200008e0690 */
[C---:B------:R-:W-:Y:S01]  /*71b0*/  @!P3 LEA R22, P1, R4.reuse, c[0x0][0x170], 0x1 ;  /* 0x00005c000416ba11 */ /* 0x040fe200078208ff */
[----:B------:R-:W-:Y:S01]  /*71c0*/  @!PT LDS RZ, [RZ] ;  /* 0x00000000fffff984 */ /* 0x000fe20000000800 */
[----:B------:R-:W-:Y:S01]  /*71d0*/  @!PT LDS RZ, [RZ] ;  /* 0x00000000fffff984 */ /* 0x000fe20000000800 */
[----:B------:R-:W-:Y:S01]  /*71e0*/  @!PT LDS RZ, [RZ] ;  /* 0x00000000fffff984 */ /* 0x000fe20000000800 */
[----:B------:R3:W-:Y:S01]  /*71f0*/  @!P4 LDGSTS.E.BYPASS.LTC128B.128 [R204+0xe800], [R14.64+0x80] ;  /* 0x0e8000800ecccfae */ /* 0x0007e2000b901d44 */
[--C-:B------:R-:W-:Y:S01]  /*7200*/  @!P5 LEA.HI.X R25, R7, R219, R6.reuse, 0x1, P6 ;  /* 0x000000db0719d211 */ /* 0x100fe200030f0c06 */
[----:B------:R-:W-:Y:S01]  /*7210*/  IMAD.X R6, R207, 0x1, R6, P2 ;  /* 0x00000001cf067824 */ /* 0x000fe200010e0606 */
[----:B------:R-:W-:Y:S01]  /*7220*/  @!P3 LEA.HI.X R23, R4, c[0x0][0x174], R5, 0x1, P1 ;  /* 0x00005d000417ba11 */ /* 0x000fe200008f0c05 */
[----:B------:R-:W-:Y:S01]  /*7230*/  @P3 STS.128 [R204+0x10800], RZ ;  /* 0x010800ffcc003388 */ /* 0x000fe20000000c00 */
[----:B------:R-:W-:-:S02]  /*7240*/  @!P4 IADD3 R4, P2, R9, R146, RZ ;  /* 0x000000920904c210 */ /* 0x000fc40007f5e0ff */
[C---:B------:R-:W-:Y:S01]  /*7250*/  @!P3 IADD3 R146, P1, R9.reuse, R146, RZ ;  /* 0x000000920992b210 */ /* 0x040fe20007f3e0ff */
[----:B------:R-:W-:Y:S01]  /*7260*/  @!PT LDS RZ, [RZ] ;  /* 0x00000000fffff984 */ /* 0x000fe20000000800 */
[----:B------:R-:W-:Y:S01]  /*7270*/  @!PT LDS RZ, [RZ] ;  /* 0x00000000fffff984 */ /* 0x000fe20000000800 */
[----:B------:R-:W-:Y:S01]  /*7280*/  @!PT LDS RZ, [RZ] ;  /* 0x00000000fffff984 */ /* 0x000fe20000000800 */
[----:B------:R4:W-:Y:S01]  /*7290*/  @!P3 LDGSTS.E.BYPASS.LTC128B.128 [R204+0x10800], [R10.64+0x100] ;  /* 0x108001000accbfae */ /* 0x0009e2000b901d44 */
[C---:B------:R-:W-:Y:S01]  /*72a0*/  @!P5 LEA R8, P6, R9.reuse, R216, 0x1 ;  /* 0x000000d80908d211 */ /* 0x040fe200078c08ff */
[--C-:B------:R-:W-:Y:S01]  /*72b0*/  @!P4 IMAD.X R5, R6, 0x1, R144.reuse, P2 ;  /* 0x000000010605c824 */ /* 0x100fe200010e0690 */
[----:B------:R-:W-:Y:S01]  /*72c0*/  @!P4 LEA R28, P2, R4, c[0x0][0x170], 0x1 ;  /* 0x00005c00041cca11 */ /* 0x000fe200078408ff */
[----:B------:R-:W-:Y:S01]  /*72d0*/  @P5 STS.128 [R204+0xd000], RZ ;  /* 0x00d000ffcc005388 */ /* 0x000fe20000000c00 */
[----:B------:R-:W-:Y:S01]  /*72e0*/  @!P3 IMAD.X R7, R6, 0x1, R144, P1 ;  /* 0x000000010607b824 */ /* 0x000fe200008e0690 */
[----:B------:R-:W-:Y:S01]  /*72f0*/  @!P5 LEA.HI.X R9, R9, R219, R6, 0x1, P6 ;  /* 0x000000db0909d211 */ /* 0x000fe200030f0c06 */
[----:B------:R-:W-:Y:S01]  /*7300*/  IMAD.MOV.U32 R216, RZ, RZ, R232 ;  /* 0x000000ffffd87224 */ /* 0x000fe200078e00e8 */
[----:B------:R-:W-:Y:S01]  /*7310*/  @!PT LDS RZ, [RZ] ;  /* 0x00000000fffff984 */ /* 0x000fe20000000800 */
[----:B------:R-:W-:Y:S01]  /*7320*/  @!PT LDS RZ, [RZ] ;  /* 0x00000000fffff984 */ /* 0x000fe20000000800 */
[----:B------:R-:W-:Y:S01]  /*7330*/  @!PT LDS RZ, [RZ] ;  /* 0x00000000fffff984 */ /* 0x000fe20000000800 */
[----:B------:R5:W-:Y:S01]  /*7340*/  @!P5 LDGSTS.E.BYPASS.LTC128B.128 [R204+0xd000], [R24.64] ;  /* 0x0d00000018ccdfae */ /* 0x000be2000b901d44 */
[----:B------:R-:W-:Y:S01]  /*7350*/  @!P3 LEA R26, P1, R146, c[0x0][0x170], 0x1 ;  /* 0x00005c00921aba11 */ /* 0x000fe200078208ff */
[----:B------:R-:W-:Y:S01]  /*7360*/  IMAD.MOV.U32 R219, RZ, RZ, R233 ;  /* 0x000000ffffdb7224 */ /* 0x000fe200078e00e9 */
[----:B------:R-:W-:Y:S01]  /*7370*/  @!P4 LEA.HI.X R29, R4, c[0x0][0x174], R5, 0x1, P2 ;  /* 0x00005d00041dca11 */ /* 0x000fe200010f0c05 */
[----:B------:R-:W-:Y:S01]  /*7380*/  @P4 STS.128 [R204+0xf000], RZ ;  /* 0x00f000ffcc004388 */ /* 0x000fe20000000c00 */
[----:B------:R-:W-:-:S03]  /*7390*/  @!P3 LEA.HI.X R27, R146, c[0x0][0x174], R7, 0x1, P1 ;  /* 0x00005d00921bba11 */ /* 0x000fc600008f0c07 */
        /* <DEDUP_REMOVED lines=36> */
[----:B----4-:R-:W2:Y:S04]  /*75e0*/  LDSM.16.M88.4 R8, [R191+0x7000] ;  /* 0x00700000bf08783b */ /* 0x010ea80000000200 */
[----:B------:R-:W4:Y:S01]  /*75f0*/  LDSM.16.M88.4 R20, [R191+0x6800] ;  /* 0x00680000bf14783b */ /* 0x000f220000000200 */
        /* <DEDUP_REMOVED lines=14> */
[C---:B------:R-:W-:Y:S01]  /*76e0*/  HMMA.16816.F32.BF16 R144, R172.reuse, R34, R144 ;  /* 0x00000022ac90723c */ /* 0x040fe20000041890 */
[----:B------:R-:W5:Y:S07]  /*76f0*/  LDSM.16.M88.4 R32, [R184+0x1000] ;  /* 0x00100000b820783b */ /* 0x000f6e0000000200 */
[----:B------:R-:W-:Y:S08]  /*7700*/  HMMA.16816.F32.BF16 R156, R172, R136, R156 ;  /* 0x00000088ac9c723c */ /* 0x000ff0000004189c */
[----:B------:R-:W-:Y:S08]  /*7710*/  HMMA.16816.F32.BF16 R140, R220, R160, RZ ;  /* 0x000000a0dc8c723c */ /* 0x000ff000000418ff */
[----:B-1----:R-:W-:Y:S08]  /*7720*/  HMMA.16816.F32.BF16 R16, R164, R28, R16 ;  /* 0x0000001ca410723c */ /* 0x002ff00000041810 */
[----:B------:R-:W-:Y:S01]  /*7730*/  HMMA.16816.F32.BF16 R220, R220, R162, RZ ;  /* 0x000000a2dcdc723c */ /* 0x000fe200000418ff */
[----:B------:R-:W-:Y:S07]  /*7740*/  LDSM.16.M88.4 R160, [R198+0x2000] ;  /* 0x00200000c6a0783b */ /* 0x000fee0000000200 */
[----:B------:R-:W-:Y:S01]  /*7750*/  HMMA.16816.F32.BF16 R152, R172, R138, R152 ;  /* 0x0000008aac98723c */ /* 0x000fe20000041898 */
[----:B------:R-:W1:Y:S07]  /*7760*/  LDSM.16.M88.4 R136, [R184+0x800] ;  /* 0x00080000b888783b */ /* 0x000e6e0000000200 */
[C---:B------:R-:W-:Y:S01]  /*7770*/  HMMA.16816.F32.BF16 R12, R164.reuse, R30, R12 ;  /* 0x0000001ea40c723c */ /* 0x040fe2000004180c */
[----:B------:R-:W1:Y:S07]  /*7780*/  LDSM.16.M88.4 R28, [R197+0x8000] ;  /* 0x00800000c51c783b */ /* 0x000e6e0000000200 */
[C---:B--2---:R-:W-:Y:S08]  /*7790*/  HMMA.16816.F32.BF16 R148, R164.reuse, R8, R148 ;  /* 0x00000008a494723c */ /* 0x044ff00000041894 */
[C---:B------:R-:W-:Y:S01]  /*77a0*/  HMMA.16816.F32.BF16 R144, R164.reuse, R10, R144 ;  /* 0x0000000aa490723c */ /* 0x040fe20000041890 */
[----:B------:R-:W2:Y:S07]  /*77b0*/  LDSM.16.M88.4 R8, [R197+0x9000] ;  /* 0x00900000c508783b */ /* 0x000eae0000000200 */
[----:B----4-:R-:W-:Y:S08]  /*77c0*/  HMMA.16816.F32.BF16 R156, R164, R20, R156 ;  /* 0x00000014a49c723c */ /* 0x010ff0000004189c */
[----:B------:R-:W-:Y:S08]  /*77d0*/  HMMA.16816.F32.BF16 R140, R172, R224, R140 ;  /* 0x000000e0ac8c723c */ /* 0x000ff0000004188c */
[----:B---3--:R-:W-:Y:S08]  /*77e0*/  HMMA.16816.F32.BF16 R16, R24, R4, R16 ;  /* 0x000000041810723c */ /* 0x008ff00000041810 */
[----:B------:R-:W-:Y:S01]  /*77f0*/  HMMA.16816.F32.BF16 R220, R172, R226, R220 ;  /* 0x000000e2acdc723c */ /* 0x000fe200000418dc */
[----:B------:R-:W-:Y:S04]  /*7800*/  LDSM.16.M88.4 R172, [R196+0x2000] ;  /* 0x00200000c4ac783b */ /* 0x000fe80000000200 */
[----:B------:R-:W-:Y:S03]  /*7810*/  LDSM.16.M88.4 R224, [R197+0x9800] ;  /* 0x00980000c5e0783b */ /* 0x000fe60000000200 */
[----:B------:R-:W-:Y:S01]  /*7820*/  HMMA.16816.F32.BF16 R152, R164, R22, R152 ;  /* 0x00000016a498723c */ /* 0x000fe20000041898 */
[----:B------:R-:W3:Y:S07]  /*7830*/  LDSM.16.M88.4 R20, [R197+0x8800] ;  /* 0x00880000c514783b */ /* 0x000eee0000000200 */
[C---:B------:R-:W-:Y:S01]  /*7840*/  HMMA.16816.F32.BF16 R12, R24.reuse, R6, R12 ;  /* 0x00000006180c723c */ /* 0x040fe2000004180c */
[----:B------:R-:W4:Y:S07]  /*7850*/  LDSM.16.M88.4 R4, [R183] ;  /* 0x00000000b704783b */ /* 0x000f2e0000000200 */
[C---:B-----5:R-:W-:Y:S08]  /*7860*/  HMMA.16816.F32.BF16 R148, R24.reuse, R32, R148 ;  /* 0x000000201894723c */ /* 0x060ff00000041894 */
[C---:B------:R-:W-:Y:S01]  /*7870*/  HMMA.16816.F32.BF16 R144, R24.reuse, R34, R144 ;  /* 0x000000221890723c */ /* 0x040fe20000041890 */
[----:B------:R-:W5:Y:S07]  /*7880*/  LDSM.16.M88.4 R32, [R181] ;  /* 0x00000000b520783b */ /* 0x000f6e0000000200 */
[----:B-1----:R-:W-:Y:S08]  /*7890*/  HMMA.16816.F32.BF16 R156, R24, R136, R156 ;  /* 0x00000088189c723c */ /* 0x002ff0000004189c */
[----:B------:R-:W-:Y:S08]  /*78a0*/  HMMA.16816.F32.BF16 R140, R164, R228, R140 ;  /* 0x000000e4a48c723c */ /* 0x000ff0000004188c */
[----:B------:R-:W-:Y:S08]  /*78b0*/  HMMA.16816.F32.BF16 R16, R160, R28, R16 ;  /* 0x0000001ca010723c */ /* 0x000ff00000041810 */
[----:B------:R-:W-:Y:S01]  /*78c0*/  HMMA.16816.F32.BF16 R220, R164, R230, R220 ;  /* 0x000000e6a4dc723c */ /* 0x000fe200000418dc */
[----:B------:R-:W-:Y:S04]  /*78d0*/  LDSM.16.M88.4 R164, [R194+0x2000] ;  /* 0x00200000c2a4783b */ /* 0x000fe80000000200 */
[----:B------:R-:W-:Y:S03]  /*78e0*/  LDSM.16.M88.4 R228, [R180] ;  /* 0x00000000b4e4783b */ /* 0x000fe60000000200 */
[----:B------:R-:W-:Y:S01]  /*78f0*/  HMMA.16816.F32.BF16 R152, R24, R138, R152 ;  /* 0x0000008a1898723c */ /* 0x000fe20000041898 */
[----:B------:R-:W1:Y:S07]  /*7900*/  LDSM.16.M88.4 R136, [R182] ;  /* 0x00000000b688783b */ /* 0x000e6e0000000200 */
[C---:B------:R-:W-:Y:S01]  /*7910*/  HMMA.16816.F32.BF16 R12, R160.reuse, R30, R12 ;  /* 0x0000001ea00c723c */ /* 0x040fe2000004180c */
[----:B------:R-:W1:Y:S07]  /*7920*/  LDSM.16.M88.4 R28, [R191+0x8000] ;  /* 0x00800000bf1c783b */ /* 0x000e6e0000000200 */
[C---:B--2---:R-:W-:Y:S08]  /*7930*/  HMMA.16816.F32.BF16 R148, R160.reuse, R8, R148 ;  /* 0x00000008a094723c */ /* 0x044ff00000041894 */
[C---:B------:R-:W-:Y:S01]  /*7940*/  HMMA.16816.F32.BF16 R144, R160.reuse, R10, R144 ;  /* 0x0000000aa090723c */ /* 0x040fe20000041890 */
[----:B------:R-:W2:Y:S07]  /*7950*/  LDSM.16.M88.4 R8, [R191+0x9000] ;  /* 0x00900000bf08783b */ /* 0x000eae0000000200 */
[----:B---3--:R-:W-:Y:S08]  /*7960*/  HMMA.16816.F32.BF16 R156, R160, R20, R156 ;  /* 0x00000014a09c723c */ /* 0x008ff0000004189c */
[----:B------:R-:W-:Y:S08]  /*7970*/  HMMA.16816.F32.BF16 R140, R24, R168, R140 ;  /* 0x000000a8188c723c */ /* 0x000ff0000004188c */
[----:B----4-:R-:W-:Y:S08]  /*7980*/  HMMA.16816.F32.BF16 R16, R172, R4, R16 ;  /* 0x00000004ac10723c */ /* 0x010ff00000041810 */
[----:B------:R-:W-:Y:S01]  /*7990*/  HMMA.16816.F32.BF16 R220, R24, R170, R220 ;  /* 0x000000aa18dc723c */ /* 0x000fe200000418dc */
[----:B------:R-:W-:Y:S04]  /*79a0*/  LDSM.16.M88.4 R24, [R193+0x2000] ;  /* 0x00200000c118783b */ /* 0x000fe80000000200 */
[----:B------:R-:W-:Y:S03]  /*79b0*/  LDSM.16.M88.4 R168, [R191+0x9800] ;  /* 0x00980000bfa8783b */ /* 0x000fe60000000200 */
[----:B------:R-:W-:Y:S01]  /*79c0*/  HMMA.16816.F32.BF16 R152, R160, R22, R152 ;  /* 0x00000016a098723c */ /* 0x000fe20000041898 */
[----:B------:R-:W3:Y:S07]  /*79d0*/  LDSM.16.M88.4 R20, [R191+0x8800] ;  /* 0x00880000bf14783b */ /* 0x000eee0000000200 */
[C---:B------:R-:W-:Y:S01]  /*79e0*/  HMMA.16816.F32.BF16 R12, R172.reuse, R6, R12 ;  /* 0x00000006ac0c723c */ /* 0x040fe2000004180c */
[----:B------:R-:W4:Y:S07]  /*79f0*/  LDSM.16.M88.4 R4, [R184+0x2000] ;  /* 0x00200000b804783b */ /* 0x000f2e0000000200 */
[C---:B-----5:R-:W-:Y:S08]  /*7a00*/  HMMA.16816.F32.BF16 R148, R172.reuse, R32, R148 ;  /* 0x00000020ac94723c */ /* 0x060ff00000041894 */
[C---:B------:R-:W-:Y:S01]  /*7a10*/  HMMA.16816.F32.BF16 R144, R172.reuse, R34, R144 ;  /* 0x00000022ac90723c */ /* 0x040fe20000041890 */
[----:B------:R-:W-:Y:S07]  /*7a20*/  LDSM.16.M88.4 R32, [R197+0xa000] ;  /* 0x00a00000c520783b */ /* 0x000fee0000000200 */
[----:B-1----:R-:W-:Y:S08]  /*7a30*/  HMMA.16816.F32.BF16 R156, R172, R136, R156 ;  /* 0x00000088ac9c723c */ /* 0x002ff0000004189c */
[----:B------:R-:W-:Y:S08]  /*7a40*/  HMMA.16816.F32.BF16 R140, R160, R224, R140 ;  /* 0x000000e0a08c723c */ /* 0x000ff0000004188c */
[----:B------:R-:W-:Y:S08]  /*7a50*/  HMMA.16816.F32.BF16 R16, R164, R28, R16 ;  /* 0x0000001ca410723c */ /* 0x000ff00000041810 */
[----:B------:R-:W-:Y:S01]  /*7a60*/  HMMA.16816.F32.BF16 R220, R160, R226, R220 ;  /* 0x000000e2a0dc723c */ /* 0x000fe200000418dc */
[----:B------:R-:W-:Y:S04]  /*7a70*/  LDSM.16.M88.4 R160, [R184+0x2800] ;  /* 0x00280000b8a0783b */ /* 0x000fe80000000200 */
[----:B------:R-:W-:Y:S03]  /*7a80*/  LDSM.16.M88.4 R224, [R198+0x4000] ;  /* 0x00400000c6e0783b */ /* 0x000fe60000000200 */
[----:B------:R-:W-:Y:S01]  /*7a90*/  HMMA.16816.F32.BF16 R152, R172, R138, R152 ;  /* 0x0000008aac98723c */ /* 0x000fe20000041898 */
[----:B------:R-:W1:Y:S07]  /*7aa0*/  LDSM.16.M88.4 R136, [R184+0x3000] ;  /* 0x00300000b888783b */ /* 0x000e6e0000000200 */
[C---:B------:R-:W-:Y:S01]  /*7ab0*/  HMMA.16816.F32.BF16 R12, R164.reuse, R30, R12 ;  /* 0x0000001ea40c723c */ /* 0x040fe2000004180c */
[----:B------:R-:W-:Y:S07]  /*7ac0*/  LDSM.16.M88.4 R28, [R184+0x3800] ;  /* 0x00380000b81c783b */ /* 0x000fee0000000200 */
        /* <DEDUP_REMOVED lines=12> */
[----:B------:R-:W4:Y:S07]  /*7b90*/  LDSM.16.M88.4 R4, [R179] ;  /* 0x00000000b304783b */ /* 0x000f2e0000000200 */
[C---:B-1----:R-:W-:Y:S08]  /*7ba0*/  HMMA.16816.F32.BF16 R148, R24.reuse, R136, R148 ;  /* 0x000000881894723c */ /* 0x042ff00000041894 */
[C---:B------:R-:W-:Y:S01]  /*7bb0*/  HMMA.16816.F32.BF16 R144, R24.reuse, R138, R144 ;  /* 0x0000008a1890723c */ /* 0x040fe20000041890 */
[----:B------:R-:W-:Y:S07]  /*7bc0*/  LDSM.16.M88.4 R136, [R194+0x4000] ;  /* 0x00400000c288783b */ /* 0x000fee0000000200 */
[----:B------:R-:W-:Y:S08]  /*7bd0*/  HMMA.16816.F32.BF16 R156, R24, R160, R156 ;  /* 0x000000a0189c723c */ /* 0x000ff0000004189c */
[----:B------:R-:W-:Y:S08]  /*7be0*/  HMMA.16816.F32.BF16 R140, R164, R168, R140 ;  /* 0x000000a8a48c723c */ /* 0x000ff0000004188c */
[----:B------:R-:W-:Y:S08]  /*7bf0*/  HMMA.16816.F32.BF16 R16, R224, R32, R16 ;  /* 0x00000020e010723c */ /* 0x000ff00000041810 */
[----:B------:R-:W-:Y:S01]  /*7c00*/  HMMA.16816.F32.BF16 R220, R164, R170, R220 ;  /* 0x000000aaa4dc723c */ /* 0x000fe200000418dc */
[----:B------:R-:W1:Y:S04]  /*7c10*/  LDSM.16.M88.4 R164, [R177] ;  /* 0x00000000b1a4783b */ /* 0x000e680000000200 */
[----:B------:R-:W5:Y:S03]  /*7c20*/  LDSM.16.M88.4 R168, [R178] ;  /* 0x00000000b2a8783b */ /* 0x000f660000000200 */
[----:B------:R-:W-:Y:S01]  /*7c30*/  HMMA.16816.F32.BF16 R152, R24, R162, R152 ;  /* 0x000000a21898723c */ /* 0x000fe20000041898 */
[----:B------:R-:W-:Y:S07]  /*7c40*/  LDSM.16.M88.4 R160, [R176] ;  /* 0x00000000b0a0783b */ /* 0x000fee0000000200 */
[C---:B------:R-:W-:Y:S01]  /*7c50*/  HMMA.16816.F32.BF16 R12, R224.reuse, R34, R12 ;  /* 0x00000022e00c723c */ /* 0x040fe2000004180c */
[----:B------:R-:W1:Y:S07]  /*7c60*/  LDSM.16.M88.4 R32, [R191+0xa000] ;  /* 0x00a00000bf20783b */ /* 0x000e6e0000000200 */
[C---:B--2---:R-:W-:Y:S08]  /*7c70*/  HMMA.16816.F32.BF16 R148, R224.reuse, R8, R148 ;  /* 0x00000008e094723c */ /* 0x044ff00000041894 */
[C---:B------:R-:W-:Y:S01]  /*7c80*/  HMMA.16816.F32.BF16 R144, R224.reuse, R10, R144 ;  /* 0x0000000ae090723c */ /* 0x040fe20000041890 */
[----:B------:R-:W-:Y:S07]  /*7c90*/  LDSM.16.M88.4 R8, [R193+0x4000] ;  /* 0x00400000c108783b */ /* 0x000fee0000000200 */
[----:B---3--:R-:W-:Y:S08]  /*7ca0*/  HMMA.16816.F32.BF16 R156, R224, R20, R156 ;  /* 0x00000014e09c723c */ /* 0x008ff0000004189c */
[----:B------:R-:W-:Y:S08]  /*7cb0*/  HMMA.16816.F32.BF16 R140, R24, R28, R140 ;  /* 0x0000001c188c723c */ /* 0x000ff0000004188c */
[----:B----4-:R-:W-:Y:S08]  /*7cc0*/  HMMA.16816.F32.BF16 R16, R172, R4, R16 ;  /* 0x00000004ac10723c */ /* 0x010ff00000041810 */
[----:B------:R-:W-:Y:S01]  /*7cd0*/  HMMA.16816.F32.BF16 R220, R24, R30, R220 ;  /* 0x0000001e18dc723c */ /* 0x000fe200000418dc */
[----:B------:R-:W2:Y:S04]  /*7ce0*/  LDSM.16.M88.4 R24, [R191+0xb000] ;  /* 0x00b00000bf18783b */ /* 0x000ea80000000200 */
[----:B------:R-:W3:Y:S03]  /*7cf0*/  LDSM.16.M88.4 R28, [R191+0xa800] ;  /* 0x00a80000bf1c783b */ /* 0x000ee60000000200 */
[----:B------:R-:W-:Y:S01]  /*7d00*/  HMMA.16816.F32.BF16 R152, R224, R22, R152 ;  /* 0x00000016e098723c */ /* 0x000fe20000041898 */
[----:B------:R-:W-:Y:S07]  /*7d10*/  LDSM.16.M88.4 R20, [R191+0xb800] ;  /* 0x00b80000bf14783b */ /* 0x000fee0000000200 */
[C---:B------:R-:W-:Y:S01]  /*7d20*/  HMMA.16816.F32.BF16 R12, R172.reuse, R6, R12 ;  /* 0x00000006ac0c723c */ /* 0x040fe2000004180c */
[----:B------:R-:W4:Y:S07]  /*7d30*/  LDSM.16.M88.4 R4, [R184+0x4000] ;  /* 0x00400000b804783b */ /* 0x000f2e0000000200 */
[C---:B-1----:R-:W-:Y:S08]  /*7d40*/  HMMA.16816.F32.BF16 R148, R172.reuse, R164, R148 ;  /* 0x000000a4ac94723c */ /* 0x042ff00000041894 */
[C---:B------:R-:W-:Y:S01]  /*7d50*/  HMMA.16816.F32.BF16 R144, R172.reuse, R166, R144 ;  /* 0x000000a6ac90723c */ /* 0x040fe20000041890 */
[----:B------:R-:W1:Y:S07]  /*7d60*/  LDSM.16.M88.4 R164, [R184+0x4800] ;  /* 0x00480000b8a4783b */ /* 0x000e6e0000000200 */
[----:B-----5:R-:W-:Y:S08]  /*7d70*/  HMMA.16816.F32.BF16 R156, R172, R168, R156 ;  /* 0x000000a8ac9c723c */ /* 0x020ff0000004189c */
[----:B------:R-:W-:Y:S08]  /*7d80*/  HMMA.16816.F32.BF16 R140, R224, R228, R140 ;  /* 0x000000e4e08c723c */ /* 0x000ff0000004188c */
[----:B------:R-:W-:Y:S01]  /*7d90*/  HMMA.16816.F32.BF16 R16, R136, R32, R16 ;  /* 0x000000208810723c */ /* 0x000fe20000041810 */
[----:B------:R-:W5:Y:S07]  /*7da0*/  S2R R32, SR_TID.X ;  /* 0x0000000000207919 */ /* 0x000f6e0000002100 */
[----:B------:R-:W-:Y:S08]  /*7db0*/  HMMA.16816.F32.BF16 R152, R172, R170, R152 ;  /* 0x000000aaac98723c */ /* 0x000ff00000041898 */
[----:B------:R-:W-:Y:S08]  /*7dc0*/  HMMA.16816.F32.BF16 R220, R224, R230, R220 ;  /* 0x000000e6e0dc723c */ /* 0x000ff000000418dc */
[C---:B------:R-:W-:Y:S08]  /*7dd0*/  HMMA.16816.F32.BF16 R12, R136.reuse, R34, R12 ;  /* 0x00000022880c723c */ /* 0x040ff0000004180c */
[C---:B--2---:R-:W-:Y:S08]  /*7de0*/  HMMA.16816.F32.BF16 R148, R136.reuse, R24, R148 ;  /* 0x000000188894723c */ /* 0x044ff00000041894 */
[C---:B------:R-:W-:Y:S01]  /*7df0*/  HMMA.16816.F32.BF16 R144, R136.reuse, R26, R144 ;  /* 0x0000001a8890723c */ /* 0x040fe20000041890 */
[----:B------:R-:W2:Y:S07]  /*7e00*/  LDSM.16.M88.4 R24, [R184+0x5000] ;  /* 0x00500000b818783b */ /* 0x000eae0000000200 */
[----:B---3--:R-:W-:Y:S08]  /*7e10*/  HMMA.16816.F32.BF16 R156, R136, R28, R156 ;  /* 0x0000001c889c723c */ /* 0x008ff0000004189c */
[----:B------:R-:W-:Y:S08]  /*7e20*/  HMMA.16816.F32.BF16 R140, R172, R160, R140 ;  /* 0x000000a0ac8c723c */ /* 0x000ff0000004188c */
[----:B----4-:R-:W-:Y:S07]  /*7e30*/  HMMA.16816.F32.BF16 R16, R8, R4, R16 ;  /* 0x000000040810723c */ /* 0x010fee0000041810 */
[----:B-----5:R-:W-:Y:S01]  /*7e40*/  IMAD.SHL.U32 R4, R32, 0x2, RZ ;  /* 0x0000000220047824 */ /* 0x020fe200078e00ff */
        /* <DEDUP_REMOVED lines=9> */
[C---:B------:R-:W-:Y:S01]  /*7ee0*/  IADD3 R20, R29.reuse, 0x1, RZ ;  /* 0x000000011d147810 */ /* 0x040fe20007ffe0ff */
[----:B------:R-:W-:Y:S01]  /*7ef0*/  HMMA.16816.F32.BF16 R152, R8, R166, R152 ;  /* 0x000000a60898723c */ /* 0x000fe20000041898 */
[----:B------:R-:W-:Y:S01]  /*7f00*/  IADD3 R21, R29, 0x8, RZ ;  /* 0x000000081d157810 */ /* 0x000fe20007ffe0ff */
[----:B------:R-:W-:Y:S01]  /*7f10*/  BAR.SYNC.DEFER_BLOCKING 0x0 ;  /* 0x0000000000007b1d */ /* 0x000fe20000010000 */
[----:B------:R-:W-:-:S02]  /*7f20*/  ISETP.GE.AND P2, PT, R20, R135, PT ;  /* 0x000000871400720c */ /* 0x000fc40003f46270 */
[-C--:B------:R-:W-:Y:S02]  /*7f30*/  ISETP.GE.AND P1, PT, R20, R2.reuse, PT ;  /* 0x000000021400720c */ /* 0x080fe40003f26270 */
[----:B------:R-:W-:Y:S01]  /*7f40*/  FSEL R28, R17, -INF , !P2 ;  /* 0xff800000111c7808 */ /* 0x000fe20005000000 */
[----:B------:R-:W-:Y:S01]  /*7f50*/  HMMA.16816.F32.BF16 R220, R136, R22, R220 ;  /* 0x0000001688dc723c */ /* 0x000fe200000418dc */
[----:B------:R-:W-:Y:S02]  /*7f60*/  IADD3 R17, R29, 0x9, RZ ;  /* 0x000000091d117810 */ /* 0x000fe40007ffe0ff */
[-C--:B------:R-:W-:Y:S02]  /*7f70*/  ISETP.GE.AND P6, PT, R21, R135.reuse, PT ;  /* 0x000000871500720c */ /* 0x080fe40003fc6270 */
[----:B------:R-:W-:Y:S02]  /*7f80*/  FSEL R19, R19, -INF , !P1 ;  /* 0xff80000013137808 */ /* 0x000fe40004800000 */
[----:B------:R-:W-:Y:S01]  /*7f90*/  ISETP.GE.AND P2, PT, R21, R2, PT ;  /* 0x000000021500720c */ /* 0x000fe20003f46270 */
[----:B--2---:R-:W-:Y:S01]  /*7fa0*/  HMMA.16816.F32.BF16 R148, R8, R24, R148 ;  /* 0x000000180894723c */ /* 0x004fe20000041894 */
[----:B------:R-:W-:-:S02]  /*7fb0*/  ISETP.GE.AND P1, PT, R17, R135, PT ;  /* 0x000000871100720c */ /* 0x000fc40003f26270 */
[----:B------:R-:W-:Y:S02]  /*7fc0*/  IADD3 R20, R29, 0x10, RZ ;  /* 0x000000101d147810 */ /* 0x000fe40007ffe0ff */
[----:B------:R-:W-:Y:S02]  /*7fd0*/  FSEL R30, R12, -INF , !P6 ;  /* 0xff8000000c1e7808 */ /* 0x000fe40007000000 */
[----:B------:R-:W-:Y:S01]  /*7fe0*/  ISETP.GE.AND P6, PT, R17, R2, PT ;  /* 0x000000021100720c */ /* 0x000fe20003fc6270 */
[----:B------:R-:W-:Y:S01]  /*7ff0*/  HMMA.16816.F32.BF16 R144, R8, R26, R144 ;  /* 0x0000001a0890723c */ /* 0x000fe20000041890 */
[----:B------:R-:W-:Y:S02]  /*8000*/  FSEL R17, R14, -INF , !P2 ;  /* 0xff8000000e117808 */ /* 0x000fe40005000000 */
[----:B------:R-:W-:Y:S02]  /*8010*/  FSEL R12, R13, -INF , !P1 ;  /* 0xff8000000d0c7808 */ /* 0x000fe40004800000 */
[----:B------:R-:W-:-:S02]  /*8020*/  ISETP.GE.AND P2, PT, R20, R135, PT ;  /* 0x000000871400720c */ /* 0x000fc40003f46270 */
[----:B------:R-:W-:Y:S01]  /*8030*/  ISETP.GE.AND P1, PT, R20, R2, PT ;  /* 0x000000021400720c */ /* 0x000fe20003f26270 */
[C---:B---3--:R-:W-:Y:S01]  /*8040*/  HMMA.16816.F32.BF16 R140, R8.reuse, R4, R140 ;  /* 0x00000004088c723c */ /* 0x048fe2000004188c */
[C---:B------:R-:W-:Y:S02]  /*8050*/  IADD3 R13, R29.reuse, 0x11, RZ ;  /* 0x000000111d0d7810 */ /* 0x040fe40007ffe0ff */
[----:B------:R-:W-:Y:S02]  /*8060*/  IADD3 R14, R29, 0x18, RZ ;  /* 0x000000181d0e7810 */ /* 0x000fe40007ffe0ff */
[----:B------:R-:W-:Y:S02]  /*8070*/  FSEL R15, R15, -INF , !P6 ;  /* 0xff8000000f0f7808 */ /* 0x000fe40007000000 */
[----:B------:R-:W-:Y:S01]  /*8080*/  FSEL R156, R156, -INF , !P2 ;  /* 0xff8000009c9c7808 */ /* 0x000fe20005000000 */
[----:B------:R-:W-:Y:S01]  /*8090*/  HMMA.16816.F32.BF16 R220, R8, R6, R220 ;  /* 0x0000000608dc723c */ /* 0x000fe200000418dc */
[----:B------:R-:W-:-:S02]  /*80a0*/  FSEL R25, R158, -INF , !P1 ;  /* 0xff8000009e197808 */ /* 0x000fc40004800000 */
[CC--:B------:R-:W-:Y:S02]  /*80b0*/  ISETP.GE.AND P6, PT, R13.reuse, R135.reuse, PT ;  /* 0x000000870d00720c */ /* 0x0c0fe40003fc6270 */
[----:B------:R-:W-:Y:S02]  /*80c0*/  ISETP.GE.AND P2, PT, R13, R2, PT ;  /* 0x000000020d00720c */ /* 0x000fe40003f46270 */
[----:B------:R-:W-:Y:S02]  /*80d0*/  ISETP.GE.AND P1, PT, R14, R135, PT ;  /* 0x000000870e00720c */ /* 0x000fe40003f26270 */
[----:B------:R-:W-:Y:S02]  /*80e0*/  IADD3 R13, R29, 0x19, RZ ;  /* 0x000000191d0d7810 */ /* 0x000fe40007ffe0ff */
[----:B------:R-:W-:Y:S02]  /*80f0*/  FSEL R24, R157, -INF , !P6 ;  /* 0xff8000009d187808 */ /* 0x000fe40007000000 */
[----:B------:R-:W-:-:S02]  /*8100*/  FSEL R27, R159, -INF , !P2 ;  /* 0xff8000009f1b7808 */ /* 0x000fc40005000000 */
[----:B------:R-:W-:Y:S02]  /*8110*/  FSEL R22, R152, -INF , !P1 ;  /* 0xff80000098167808 */ /* 0x000fe40004800000 */
[-C--:B------:R-:W-:Y:S02]  /*8120*/  ISETP.GE.AND P6, PT, R14, R2.reuse, PT ;  /* 0x000000020e00720c */ /* 0x080fe40003fc6270 */
[C---:B------:R-:W-:Y:S02]  /*8130*/  ISETP.GE.AND P2, PT, R13.reuse, R135, PT ;  /* 0x000000870d00720c */ /* 0x040fe40003f46270 */
[----:B------:R-:W-:Y:S02]  /*8140*/  ISETP.GE.AND P1, PT, R13, R2, PT ;  /* 0x000000020d00720c */ /* 0x000fe40003f26270 */
[C---:B------:R-:W-:Y:S02]  /*8150*/  IADD3 R14, R29.reuse, 0x20, RZ ;  /* 0x000000201d0e7810 */ /* 0x040fe40007ffe0ff */
[----:B------:R-:W-:-:S02]  /*8160*/  IADD3 R13, R29, 0x21, RZ ;  /* 0x000000211d0d7810 */ /* 0x000fc40007ffe0ff */
[----:B------:R-:W-:Y:S02]  /*8170*/  FSEL R23, R154, -INF , !P6 ;  /* 0xff8000009a177808 */ /* 0x000fe40007000000 */
[----:B------:R-:W-:Y:S02]  /*8180*/  FSEL R20, R153, -INF , !P2 ;  /* 0xff80000099147808 */ /* 0x000fe40005000000 */
[----:B------:R-:W-:Y:S02]  /*8190*/  FSEL R21, R155, -INF , !P1 ;  /* 0xff8000009b157808 */ /* 0x000fe40004800000 */
[CC--:B------:R-:W-:Y:S02]  /*81a0*/  ISETP.GE.AND P6, PT, R14.reuse, R135.reuse, PT ;  /* 0x000000870e00720c */ /* 0x0c0fe40003fc6270 */
[----:B------:R-:W-:Y:S02]  /*81b0*/  ISETP.GE.AND P2, PT, R14, R2, PT ;  /* 0x000000020e00720c */ /* 0x000fe40003f46270 */
[----:B------:R-:W-:-:S02]  /*81c0*/  ISETP.GE.AND P1, PT, R13, R135, PT ;  /* 0x000000870d00720c */ /* 0x000fc40003f26270 */
[----:B------:R-:W-:Y:S02]  /*81d0*/  IADD3 R4, R29, 0x28, RZ ;  /* 0x000000281d047810 */ /* 0x000fe40007ffe0ff */
[----:B------:R-:W-:Y:S02]  /*81e0*/  FSEL R164, R148, -INF , !P6 ;  /* 0xff80000094a47808 */ /* 0x000fe40007000000 */
[----:B------:R-:W-:Y:S02]  /*81f0*/  FSEL R165, R150, -INF , !P2 ;  /* 0xff80000096a57808 */ /* 0x000fe40005000000 */
[----:B------:R-:W-:Y:S02]  /*8200*/  FSEL R166, R149, -INF , !P1 ;  /* 0xff80000095a67808 */ /* 0x000fe40004800000 */
[----:B------:R-:W-:Y:S02]  /*8210*/  ISETP.GE.AND P6, PT, R13, R2, PT ;  /* 0x000000020d00720c */ /* 0x000fe40003fc6270 */
[----:B------:R-:W-:-:S02]  /*8220*/  ISETP.GE.AND P2, PT, R4, R135, PT ;  /* 0x000000870400720c */ /* 0x000fc40003f46270 */
[----:B------:R-:W-:Y:S02]  /*8230*/  ISETP.GE.AND P1, PT, R4, R2, PT ;  /* 0x000000020400720c */ /* 0x000fe40003f26270 */
[----:B------:R-:W-:Y:S02]  /*8240*/  IADD3 R4, R29, 0x29, RZ ;  /* 0x000000291d047810 */ /* 0x000fe40007ffe0ff */
[----:B------:R-:W-:Y:S02]  /*8250*/  FSEL R169, R151, -INF , !P6 ;  /* 0xff80000097a97808 */ /* 0x000fe40007000000 */
[----:B------:R-:W-:Y:S02]  /*8260*/  ISETP.GE.AND P6, PT, R4, R135, PT ;  /* 0x000000870400720c */ /* 0x000fe40003fc6270 */
[----:B------:R-:W-:Y:S02]  /*8270*/  IADD3 R5, R29, 0x30, RZ ;  /* 0x000000301d057810 */ /* 0x000fe40007ffe0ff */
[----:B------:R-:W-:-:S02]  /*8280*/  FSEL R170, R144, -INF , !P2 ;  /* 0xff80000090aa7808 */ /* 0x000fc40005000000 */
[----:B------:R-:W-:Y:S02]  /*8290*/  FSEL R167, R146, -INF , !P1 ;  /* 0xff80000092a77808 */ /* 0x000fe40004800000 */
[----:B------:R-:W-:Y:S02]  /*82a0*/  FSEL R168, R145, -INF , !P6 ;  /* 0xff80000091a87808 */ /* 0x000fe40007000000 */
[-C--:B------:R-:W-:Y:S02]  /*82b0*/  ISETP.GE.AND P2, PT, R4, R2.reuse, PT ;  /* 0x000000020400720c */ /* 0x080fe40003f46270 */
[C---:B------:R-:W-:Y:S02]  /*82c0*/  ISETP.GE.AND P1, PT, R5.reuse, R135, PT ;  /* 0x000000870500720c */ /* 0x040fe40003f26270 */
[----:B------:R-:W-:Y:S02]  /*82d0*/  ISETP.GE.AND P6, PT, R5, R2, PT ;  /* 0x000000020500720c */ /* 0x000fe40003fc6270 */
[----:B------:R-:W-:-:S02]  /*82e0*/  IADD3 R4, R29, 0x31, RZ ;  /* 0x000000311d047810 */ /* 0x000fc40007ffe0ff */
[----:B------:R-:W-:Y:S02]  /*82f0*/  IADD3 R5, R29, 0x38, RZ ;  /* 0x000000381d057810 */ /* 0x000fe40007ffe0ff */
[----:B------:R-:W-:Y:S02]  /*8300*/  FSEL R163, R147, -INF , !P2 ;  /* 0xff80000093a37808 */ /* 0x000fe40005000000 */
[----:B------:R-:W-:Y:S02]  /*8310*/  FSEL R154, R140, -INF , !P1 ;  /* 0xff8000008c9a7808 */ /* 0x000fe40004800000 */
[----:B------:R-:W-:Y:S02]  /*8320*/  FSEL R151, R142, -INF , !P6 ;  /* 0xff8000008e977808 */ /* 0x000fe40007000000 */
[C---:B------:R-:W-:Y:S02]  /*8330*/  ISETP.GE.AND P2, PT, R4.reuse, R135, PT ;  /* 0x000000870400720c */ /* 0x040fe40003f46270 */
[----:B------:R-:W-:-:S02]  /*8340*/  ISETP.GE.AND P1, PT, R4, R2, PT ;  /* 0x000000020400720c */ /* 0x000fc40003f26270 */
[-C--:B------:R-:W-:Y:S02]  /*8350*/  ISETP.GE.AND P6, PT, R5, R135.reuse, PT ;  /* 0x000000870500720c */ /* 0x080fe40003fc6270 */
[----:B------:R-:W-:Y:S02]  /*8360*/  IADD3 R4, R29, 0x39, RZ ;  /* 0x000000391d047810 */ /* 0x000fe40007ffe0ff */
[----:B------:R-:W-:Y:S02]  /*8370*/  FSEL R138, R220, -INF , !P6 ;  /* 0xff800000dc8a7808 */ /* 0x000fe40007000000 */
[----:B------:R-:W-:Y:S02]  /*8380*/  ISETP.GE.AND P6, PT, R4, R135, PT ;  /* 0x000000870400720c */ /* 0x000fe40003fc6270 */
[----:B------:R-:W-:Y:S02]  /*8390*/  FSEL R152, R141, -INF , !P2 ;  /* 0xff8000008d987808 */ /* 0x000fe40005000000 */
[----:B------:R-:W-:-:S02]  /*83a0*/  FSEL R136, R221, -INF , !P6 ;  /* 0xff800000dd887808 */ /* 0x000fc40007000000 */
[----:B------:R-:W-:Y:S02]  /*83b0*/  ISETP.GT.AND P6, PT, R203, R200, PT ;  /* 0x000000c8cb00720c */ /* 0x000fe40003fc4270 */
[----:B------:R-:W-:Y:S02]  /*83c0*/  FSEL R137, R143, -INF , !P1 ;  /* 0xff8000008f897808 */ /* 0x000fe40004800000 */
[----:B------:R-:W-:Y:S02]  /*83d0*/  ISETP.GE.AND P2, PT, R5, R2, PT ;  /* 0x000000020500720c */ /* 0x000fe40003f46270 */
[----:B------:R-:W-:Y:S02]  /*83e0*/  ISETP.GE.AND P1, PT, R29, R135, PT ;  /* 0x000000871d00720c */ /* 0x000fe40003f26270 */
[----:B------:R-:W-:Y:S02]  /*83f0*/  FSEL R139, R222, -INF , !P2 ;  /* 0xff800000de8b7808 */ /* 0x000fe40005000000 */
[----:B------:R-:W-:-:S02]  /*8400*/  FSEL R16, R16, -INF , !P1 ;  /* 0xff80000010107808 */ /* 0x000fc40004800000 */
        /* <DEDUP_REMOVED lines=12> */
[----:B-1----:R-:W-:Y:S02]  /*84d0*/  IADD3 R10, R10, 0xffffffe, RZ ;  /* 0x0ffffffe0a0a7810 */ /* 0x002fe40007ffe0ff */
[----:B------:R-:W-:-:S04]  /*84e0*/  IABS R2, R6 ;  /* 0x0000000600027213 */ /* 0x000fc80000000000 */
[----:B------:R-:W1:Y:S01]  /*84f0*/  F2I.FTZ.U32.TRUNC.NTZ R11, R10 ;  /* 0x0000000a000b7305 */ /* 0x000e62000021f000 */
[----:B------:R-:W-:Y:S01]  /*8500*/  LOP3.LUT R6, R6, c[0x0][0x2d0], RZ, 0x3c, !PT ;  /* 0x0000b40006067a12 */ /* 0x000fe200078e3cff */
[----:B-1----:R-:W-:Y:S02]  /*8510*/  IMAD.MOV R7, RZ, RZ, -R11 ;  /* 0x000000ffff077224 */ /* 0x002fe400078e0a0b */
[----:B------:R-:W-:Y:S02]  /*8520*/  IMAD.MOV.U32 R10, RZ, RZ, RZ ;  /* 0x000000ffff0a7224 */ /* 0x000fe400078e00ff */
[----:B------:R-:W-:-:S04]  /*8530*/  IMAD R4, R7, R0, RZ ;  /* 0x0000000007047224 */ /* 0x000fc800078e02ff */
        /* <DEDUP_REMOVED lines=12> */
[----:B------:R-:W-:Y:S02]  /*8600*/  @!P1 IADD3 R9, R9, -R0, RZ ;  /* 0x8000000009099210 */ /* 0x000fe40007ffe0ff */
[----:B------:R-:W-:Y:S02]  /*8610*/  @!P1 IADD3 R4, R4, 0x1, RZ ;  /* 0x0000000104049810 */ /* 0x000fe40007ffe0ff */
[----:B------:R-:W-:-:S07]  /*8620*/  ISETP.GE.AND P1, PT, R5, RZ, PT ;  /* 0x000000ff0500720c */ /* 0x000fce0003f26270 */
[----:B------:R-:W-:Y:S02]  /*8630*/  @P2 IADD3 R8, R8, 0x1, RZ ;  /* 0x0000000108082810 */ /* 0x000fe40007ffe0ff */
[----:B------:R-:W-:Y:S02]  /*8640*/  ISETP.GE.U32.AND P2, PT, R9, R0, PT ;  /* 0x000000000900720c */ /* 0x000fe40003f46070 */
[----:B------:R-:W-:Y:S02]  /*8650*/  LOP3.LUT R0, RZ, c[0x0][0x2d0], RZ, 0x33, !PT ;  /* 0x0000b400ff007a12 */ /* 0x000fe400078e33ff */
[----:B------:R-:W-:Y:S01]  /*8660*/  @!P1 IMAD.MOV R8, RZ, RZ, -R8 ;  /* 0x000000ffff089224 */ /* 0x000fe200078e0a08 */
[----:B------:R-:W-:-:S04]  /*8670*/  ISETP.NE.AND P1, PT, RZ, c[0x0][0x2d0], PT ;  /* 0x0000b400ff007a0c */ /* 0x000fc80003f25270 */
[----:B------:R-:W-:-:S04]  /*8680*/  SEL R5, R0, R8, !P1 ;  /* 0x0000000800057207 */ /* 0x000fc80004800000 */
[----:B------:R-:W-:Y:S01]  /*8690*/  @P2 IADD3 R4, R4, 0x1, RZ ;  /* 0x0000000104042810 */ /* 0x000fe20007ffe0ff */
[----:B------:R-:W-:Y:S01]  /*86a0*/  IMAD.WIDE R10, R5, 0x4, R208 ;  /* 0x00000004050a7825 */ /* 0x000fe200078e02d0 */
[----:B------:R-:W-:-:S04]  /*86b0*/  ISETP.GE.AND P2, PT, R6, RZ, PT ;  /* 0x000000ff0600720c */ /* 0x000fc80003f46270 */
[----:B------:R-:W2:Y:S09]  /*86c0*/  LDG.E R7, [R10.64] ;  /* 0x000000040a077981 */ /* 0x000eb2000c1e1900 */
[----:B------:R-:W-:-:S05]  /*86d0*/  @!P2 IMAD.MOV R4, RZ, RZ, -R4 ;  /* 0x000000ffff04a224 */ /* 0x000fca00078e0a04 */
[----:B------:R-:W-:-:S05]  /*86e0*/  SEL R0, R0, R4, !P1 ;  /* 0x0000000400007207 */ /* 0x000fca0004800000 */
[----:B------:R-:W-:-:S05]  /*86f0*/  IMAD.WIDE R8, R0, 0x4, R208 ;  /* 0x0000000400087825 */ /* 0x000fca00078e02d0 */
        /* <DEDUP_REMOVED lines=17> */
.L_x_1425:
[----:B------:R-:W-:-:S05]  /*8810*/  IMAD.MOV.U32 R5, RZ, RZ, c[0x0][0x198] ;  /* 0x00006600ff057624 */ /* 0x000fca00078e00ff */
[----:B------:R-:W-:-:S04]  /*8820*/  LEA R5, -R5, RZ, 0x6 ;  /* 0x000000ff05057211 */ /* 0x000fc800078e31ff */
[----:B------:R-:W-:Y:S02]  /*8830*/  SHF.R.S32.HI R6, RZ, 0x1f, R5 ;  /* 0x0000001fff067819 */ /* 0x000fe40000011405 */
.L_x_1426:
[-C--:B------:R-:W-:Y:S01]  /*8840*/  @!P4 IADD3 R7, P1, R133, R5.reuse, RZ ;  /* 0x000000058507c210 */ /* 0x080fe20007f3e0ff */
[----:B------:R1:W-:Y:S01]  /*8850*/  @P5 STS.128 [R204+0x6000], RZ ;  /* 0x006000ffcc005388 */ /* 0x0003e20000000c00 */
[----:B------:R-:W-:Y:S02]  /*8860*/  BSSY B0, `(.L_x_1427) ;  /* 0x000006a000007945 */ /* 0x000fe40003800000 */
[----:B------:R-:W-:Y:S01]  /*8870*/  @!P4 LEA R146, P2, R7, c[0x0][0x168], 0x1 ;  /* 0x00005a000792ca11 */ /* 0x000fe200078408ff */
[----:B------:R-:W-:Y:S01]  /*8880*/  @!P4 IMAD.X R0, R134, 0x1, R6, P1 ;  /* 0x000000018600c824 */ /* 0x000fe200008e0606 */
[----:B------:R-:W-:-:S04]  /*8890*/  @!P3 IADD3 R9, P1, R133, R5, RZ ;  /* 0x000000058509b210 */ /* 0x000fc80007f3e0ff */
[----:B------:R-:W-:Y:S01]  /*88a0*/  @!P4 LEA.HI.X R147, R7, c[0x0][0x16c], R0, 0x1, P2 ;  /* 0x00005b000793ca11 */ /* 0x000fe200010f0c00 */
[----:B------:R-:W-:Y:S01]  /*88b0*/  @!P3 IMAD.X R2, R134, 0x1, R6, P1 ;  /* 0x000000018602b824 */ /* 0x000fe200008e0606 */
[----:B------:R-:W-:Y:S02]  /*88c0*/  @!P5 IADD3 R7, P2, R202, R5, RZ ;  /* 0x00000005ca07d210 */ /* 0x000fe40007f5e0ff */
[----:B------:R-:W-:-:S03]  /*88d0*/  @!P3 LEA R32, P1, R9, c[0x0][0x168], 0x1 ;  /* 0x00005a000920ba11 */ /* 0x000fc600078208ff */
[----:B------:R-:W-:Y:S01]  /*88e0*/  @!P5 IMAD.X R0, R201, 0x1, R6, P2 ;  /* 0x00000001c900d824 */ /* 0x000fe200010e0606 */
[----:B------:R-:W-:Y:S02]  /*88f0*/  @!P3 LEA.HI.X R33, R9, c[0x0][0x16c], R2, 0x1, P1 ;  /* 0x00005b000921ba11 */ /* 0x000fe400008f0c02 */
[----:B------:R-:W-:-:S04]  /*8900*/  @!P4 IADD3 R9, P2, P1, R133, R5, R202 ;  /* 0x000000058509c210 */ /* 0x000fc8000795e0ca */
[----:B------:R-:W-:Y:S02]  /*8910*/  @!P4 IADD3.X R2, R134, R6, R201, P2, P1 ;  /* 0x000000068602c210 */ /* 0x000fe400017e24c9 */
[----:B------:R-:W-:Y:S02]  /*8920*/  @!P5 LEA R144, P2, R7, R214, 0x1 ;  /* 0x000000d60790d211 */ /* 0x000fe400078408ff */
[----:B------:R-:W-:Y:S02]  /*8930*/  @!P4 LEA R142, P1, R9, c[0x0][0x168], 0x1 ;  /* 0x00005a00098eca11 */ /* 0x000fe400078208ff */
[----:B------:R-:W-:Y:S02]  /*8940*/  @!P5 LEA.HI.X R145, R7, R213, R0, 0x1, P2 ;  /* 0x000000d50791d211 */ /* 0x000fe400010f0c00 */
[----:B------:R-:W-:Y:S02]  /*8950*/  @!P4 LEA.HI.X R143, R9, c[0x0][0x16c], R2, 0x1, P1 ;  /* 0x00005b00098fca11 */ /* 0x000fe400008f0c02 */
[----:B------:R-:W-:-:S04]  /*8960*/  @!P3 IADD3 R7, P2, P1, R133, R5, R202 ;  /* 0x000000058507b210 */ /* 0x000fc8000795e0ca */
[----:B------:R-:W-:Y:S02]  /*8970*/  @!P3 IADD3.X R0, R134, R6, R201, P2, P1 ;  /* 0x000000068600b210 */ /* 0x000fe400017e24c9 */
[----:B------:R-:W-:Y:S02]  /*8980*/  @!P3 LEA R10, P1, R7, c[0x0][0x168], 0x1 ;  /* 0x00005a00070aba11 */ /* 0x000fe400078208ff */
[----:B------:R-:W-:Y:S02]  /*8990*/  @!P5 LEA R158, P2, R5, R214, 0x1 ;  /* 0x000000d6059ed211 */ /* 0x000fe400078408ff */
[----:B------:R-:W-:Y:S02]  /*89a0*/  @!P3 LEA.HI.X R11, R7, c[0x0][0x16c], R0, 0x1, P1 ;  /* 0x00005b00070bba11 */ /* 0x000fe400008f0c00 */
[----:B------:R-:W-:Y:S02]  /*89b0*/  @!P5 LEA.HI.X R159, R5, R213, R6, 0x1, P2 ;  /* 0x000000d5059fd211 */ /* 0x000fe400010f0c06 */
[----:B------:R-:W-:-:S03]  /*89c0*/  IADD3 R4, P2, P1, R202, R5, R202 ;  /* 0x00000005ca047210 */ /* 0x000fc6000795e0ca */
[----:B------:R-:W-:Y:S01]  /*89d0*/  @!PT LDS RZ, [RZ] ;  /* 0x00000000fffff984 */ /* 0x000fe20000000800 */
[----:B------:R-:W-:Y:S01]  /*89e0*/  @!PT LDS RZ, [RZ] ;  /* 0x00000000fffff984 */ /* 0x000fe20000000800 */
[----:B------:R-:W-:Y:S01]  /*89f0*/  @!PT LDS RZ, [RZ] ;  /* 0x00000000fffff984 */ /* 0x000fe20000000800 */
[----:B------:R2:W-:Y:S01]  /*8a00*/  @!P5 LDGSTS.E.BYPASS.LTC128B.128 [R204+0x6000], [R158.64] ;  /* 0x060000009eccdfae */ /* 0x0005e2000b901d44 */
[----:B------:R-:W-:Y:S02]  /*8a10*/  IADD3.X R2, R201, R6, R201, P2, P1 ;  /* 0x00000006c9027210 */ /* 0x000fe400017e24c9 */
[----:B------:R-:W-:Y:S01]  /*8a20*/  @!P4 IADD3 R8, P1, R133, R4, RZ ;  /* 0x000000048508c210 */ /* 0x000fe20007f3e0ff */
[----:B------:R1:W-:Y:S01]  /*8a30*/  @P4 STS.128 [R204+0x8000], RZ ;  /* 0x008000ffcc004388 */ /* 0x0003e20000000c00 */
[----:B------:R-:W-:-:S03]  /*8a40*/  @!P5 LEA R140, P2, R4, R214, 0x1 ;  /* 0x000000d6048cd211 */ /* 0x000fc600078408ff */
[--C-:B------:R-:W-:Y:S01]  /*8a50*/  @!P4 IMAD.X R7, R134, 0x1, R2.reuse, P1 ;  /* 0x000000018607c824 */ /* 0x100fe200008e0602 */
[--C-:B------:R-:W-:Y:S01]  /*8a60*/  @!P5 LEA.HI.X R141, R4, R213, R2.reuse, 0x1, P2 ;  /* 0x000000d5048dd211 */ /* 0x100fe200010f0c02 */
[----:B------:R-:W-:Y:S01]  /*8a70*/  @!PT LDS RZ, [RZ] ;  /* 0x00000000fffff984 */ /* 0x000fe20000000800 */
[----:B------:R-:W-:Y:S01]  /*8a80*/  @!PT LDS RZ, [RZ] ;  /* 0x00000000fffff984 */ /* 0x000fe20000000800 */
[----:B------:R-:W-:Y:S01]  /*8a90*/  @!PT LDS RZ, [RZ] ;  /* 0x00000000fffff984 */ /* 0x000fe20000000800 */
[----:B------:R1:W-:Y:S01]  /*8aa0*/  @!P4 LDGSTS.E.BYPASS.LTC128B.128 [R204+0x8000], [R146.64+0x80] ;  /* 0x0800008092cccfae */ /* 0x0003e2000b901d44 */
[C---:B------:R-:W-:Y:S02]  /*8ab0*/  @!P4 LEA R34, P2, R8.reuse, c[0x0][0x168], 0x1 ;  /* 0x00005a000822ca11 */ /* 0x040fe400078408ff */
[-C--:B------:R-:W-:Y:S01]  /*8ac0*/  @!P3 IADD3 R0, P1, R133, R4.reuse, RZ ;  /* 0x000000048500b210 */ /* 0x080fe20007f3e0ff */
[----:B------:R1:W-:Y:S01]  /*8ad0*/  @P3 STS.128 [R204+0xa000], RZ ;  /* 0x00a000ffcc003388 */ /* 0x0003e20000000c00 */
[----:B------:R-:W-:Y:S02]  /*8ae0*/  @!P4 LEA.HI.X R35, R8, c[0x0][0x16c], R7, 0x1, P2 ;  /* 0x00005b000823ca11 */ /* 0x000fe400010f0c07 */
[----:B------:R-:W-:Y:S01]  /*8af0*/  IADD3 R4, P2, R202, R4, RZ ;  /* 0x00000004ca047210 */ /* 0x000fe20007f5e0ff */
[--C-:B------:R-:W-:Y:S01]  /*8b00*/  @!P3 IMAD.X R7, R134, 0x1, R2.reuse, P1 ;  /* 0x000000018607b824 */ /* 0x100fe200008e0602 */
[C---:B------:R-:W-:Y:S01]  /*8b10*/  @!P3 LEA R160, P1, R0.reuse, c[0x0][0x168], 0x1 ;  /* 0x00005a0000a0ba11 */ /* 0x040fe200078208ff */
[----:B------:R-:W-:Y:S01]  /*8b20*/  @!PT LDS RZ, [RZ] ;  /* 0x00000000fffff984 */ /* 0x000fe20000000800 */
[----:B------:R-:W-:Y:S01]  /*8b30*/  @!PT LDS RZ, [RZ] ;  /* 0x00000000fffff984 */ /* 0x000fe20000000800 */
[----:B------:R-:W-:Y:S01]  /*8b40*/  @!PT LDS RZ, [RZ] ;  /* 0x00000000fffff984 */ /* 0x000fe20000000800 */
[----:B------:R1:W-:Y:S03]  /*8b50*/  @!P3 LDGSTS.E.BYPASS.LTC128B.128 [R204+0xa000], [R32.64+0x100] ;  /* 0x0a00010020ccbfae */ /* 0x0003e6000b901d44 */
[----:B------:R-:W-:Y:S01]  /*8b60*/  @!P3 LEA.HI.X R161, R0, c[0x0][0x16c], R7, 0x1, P1 ;  /* 0x00005b0000a1ba11 */ /* 0x000fe200008f0c07 */
[----:B------:R-:W-:Y:S01]  /*8b70*/  IMAD.X R7, R201, 0x1, R2, P2 ;  /* 0x00000001c9077824 */ /* 0x000fe200010e0602 */
[----:B------:R-:W-:Y:S01]  /*8b80*/  @!P4 IADD3 R9, P1, R133, R4, RZ ;  /* 0x000000048509c210 */ /* 0x000fe20007f3e0ff */
[----:B------:R1:W-:Y:S04]  /*8b90*/  @P5 STS.128 [R204+0x6800], RZ ;  /* 0x006800ffcc005388 */ /* 0x0003e80000000c00 */
[----:B------:R-:W-:Y:S01]  /*8ba0*/  @!P4 IMAD.X R0, R134, 0x1, R7, P1 ;  /* 0x000000018600c824 */ /* 0x000fe200008e0607 */
[C---:B------:R-:W-:Y:S01]  /*8bb0*/  @!P4 LEA R8, P1, R9.reuse, c[0x0][0x168], 0x1 ;  /* 0x00005a000908ca11 */ /* 0x040fe200078208ff */
[----:B------:R-:W-:Y:S01]  /*8bc0*/  @!PT LDS RZ, [RZ] ;  /* 0x00000000fffff984 */ /* 0x000fe20000000800 */
[----:B------:R-:W-:Y:S01]  /*8bd0*/  @!PT LDS RZ, [RZ] ;  /* 0x00000000fffff984 */ /* 0x000fe20000000800 */
[----:B------:R-:W-:Y:S01]  /*8be0*/  @!PT LDS RZ, [RZ] ;  /* 0x00000000fffff984 */ /* 0x000fe20000000800 */
[----:B------:R1:W-:Y:S03]  /*8bf0*/  @!P5 LDGSTS.E.BYPASS.LTC128B.128 [R204+0x6800], [R144.64] ;  /* 0x0680000090ccdfae */ /* 0x0003e6000b901d44 */
[----:B------:R-:W-:Y:S01]  /*8c00*/  @!P4 LEA.HI.X R9, R9, c[0x0][0x16c], R0, 0x1, P1 ;  /* 0x00005b000909ca11 */ /* 0x000fe200008f0c00 */
[----:B------:R1:W-:Y:S01]  /*8c10*/  @P4 STS.128 [R204+0x8800], RZ ;  /* 0x008800ffcc004388 */ /* 0x0003e20000000c00 */
[----:B--2---:R-:W-:-:S03]  /*8c20*/  @!P5 LEA R158, P1, R4, R214, 0x1 ;  /* 0x000000d6049ed211 */ /* 0x004fc600078208ff */
[----:B------:R-:W-:Y:S01]  /*8c30*/  @!PT LDS RZ, [RZ] ;  /* 0x00000000fffff984 */ /* 0x000fe20000000800 */
[----:B------:R-:W-:Y:S01]  /*8c40*/  @!PT LDS RZ, [RZ] ;  /* 0x00000000fffff984 */ /* 0x000fe20000000800 */
[----:B------:R-:W-:Y:S01]  /*8c50*/  @!PT LDS RZ, [RZ] ;  /* 0x00000000fffff984 */ /* 0x000fe20000000800 */
[----:B------:R1:W-:Y:S01]  /*8c60*/  @!P4 LDGSTS.E.BYPASS.LTC128B.128 [R204+0x8800], [R142.64+0x80] ;  /* 0x088000808ecccfae */ /* 0x0003e2000b901d44 */
[----:B------:R-:W-:-:S03]  /*8c70*/  @!P5 LEA.HI.X R159, R4, R213, R7, 0x1, P1 ;  /* 0x000000d5049fd211 */ /* 0x000fc600008f0c07 */
        /* <DEDUP_REMOVED lines=40> */
.L_x_1428:
[----:B------:R-:W-:Y:S05]  /*8f00*/  BSYNC B0 ;  /* 0x0000000000007941 */ /* 0x000fea0003800000 */
.L_x_1427:
[----:B------:R-:W0:Y:S01]  /*8f10*/  LDGDEPBAR ;  /* 0x00000000000079af */ /* 0x000e220000000000 */
[----:B------:R-:W-:-:S04]  /*8f20*/  LEA R214, P1, R5, R214, 0x1 ;  /* 0x000000d605d67211 */ /* 0x000fc800078208ff */
[----:B------:R-:W-:Y:S02]  /*8f30*/  LEA.HI.X R213, R5, R213, R6, 0x1, P1 ;  /* 0x000000d505d57211 */ /* 0x000fe400008f0c06 */
.L_x_1424:
        /* <DEDUP_REMOVED lines=407> */
[----:B------:R-:W-:Y:S11]  /*a8b0*/  MOV R132, R146 ;  /* 0x0000009200847202 */ /* 0x000ff60000000f00 */
[----:B------:R-:W-:Y:S01]  /*a8c0*/  @!UPT UIADD3 URZ, URZ, URZ, URZ ;  /* 0x0000003f3f3ff290 */ /* 0x000fe2000fffe03f */
.L_x_1421:
[----:B------:R-:W-:Y:S05]  /*a8d0*/  @!P6 BRA `(.L_x_1429) ;  /* 0x000037c00000e947 */ /* 0x000fea0003800000 */
[----:B------:R-:W-:Y:S01]  /*a8e0*/  ULDC UR7, c[0x0][0x1a0] ;  /* 0x0000680000077ab9 */ /* 0x000fe20000000800 */
[----:B------:R-:W-:Y:S01]  /*a8f0*/  IMAD.MOV.U32 R0, RZ, RZ, R3 ;  /* 0x000000ffff007224 */ /* 0x000fe200078e0003 */
[----:B------:R-:W-:Y:S01]  /*a900*/  ULEA UR7, -UR7, URZ, 0x6 ;  /* 0x0000003f07077291 */ /* 0x000fe2000f8e313f */
[----:B------:R-:W-:Y:S01]  /*a910*/  IMAD.MOV.U32 R133, RZ, RZ, R132 ;  /* 0x000000ffff857224 */ /* 0x000fe200078e0084 */
[----:B------:R-:W-:-:S02]  /*a920*/  ULDC UR6, c[0x0][0x198] ;  /* 0x0000660000067ab9 */ /* 0x000fc40000000800 */
[----:B------:R-:W-:Y:S02]  /*a930*/  USHF.R.S32.HI UR5, URZ, 0x1f, UR7 ;  /* 0x0000001f3f057899 */ /* 0x000fe40008011407 */
[----:B------:R-:W-:Y:S01]  /*a940*/  ULEA UR6, -UR6, URZ, 0x6 ;  /* 0x0000003f06067291 */ /* 0x000fe2000f8e313f */
[----:B------:R-:W-:Y:S01]  /*a950*/  MOV R212, UR7 ;  /* 0x0000000700d47c02 */ /* 0x000fe20008000f00 */
[----:B------:R-:W-:Y:S02]  /*a960*/  ULDC.64 UR8, c[0x0][0x118] ;  /* 0x0000460000087ab9 */ /* 0x000fe40000000a00 */
[----:B------:R-:W-:Y:S01]  /*a970*/  MOV R211, UR5 ;  /* 0x0000000500d37c02 */ /* 0x000fe20008000f00 */
[----:B------:R-:W-:Y:S02]  /*a980*/  USHF.R.S32.HI UR4, URZ, 0x1f, UR6 ;  /* 0x0000001f3f047899 */ /* 0x000fe40008011406 */
.L_x_1433:
[----:B------:R-:W-:Y:S01]  /*a990*/  IADD3 R203, R203, -0x1, RZ ;  /* 0xffffffffcbcb7810 */ /* 0x000fe20007ffe0ff */
[----:B------:R-:W-:Y:S04]  /*a9a0*/  DEPBAR.LE SB0, 0x0 ;  /* 0x000080000000791a */ /* 0x000fe80000000000 */
[----:B------:R-:W-:Y:S01]  /*a9b0*/  BAR.SYNC.DEFER_BLOCKING 0x0 ;  /* 0x0000000000007b1d */ /* 0x000fe20000010000 */
[----:B------:R-:W-:Y:S01]  /*a9c0*/  MOV R132, R211 ;  /* 0x000000d300847202 */ /* 0x000fe20000000f00 */
[----:B------:R-:W-:Y:S04]  /*a9d0*/  IMAD.MOV.U32 R3, RZ, RZ, R212 ;  /* 0x000000ffff037224 */ /* 0x000fe800078e00d4 */
[----:B------:R-:W-:-:S05]  /*a9e0*/  @!P0 BRA `(.L_x_1430) ;  /* 0x000003c000008947 */ /* 0x000fca0003800000 */
[----:B------:R-:W-:Y:S04]  /*a9f0*/  IABS R2, c[0x0][0x2d0] ;  /* 0x0000b40000027a13 */ /* 0x000fe80000000000 */
[----:B------:R-:W1:Y:S10]  /*aa00*/  I2F.RP R7, R2 ;  /* 0x0000000200077306 */ /* 0x000e740000209400 */
[----:B-1----:R-:W1:Y:S02]  /*aa10*/  MUFU.RCP R3, R7 ;  /* 0x0000000700037308 */ /* 0x002e640000001000 */
[----:B-1----:R-:W-:Y:S01]  /*aa20*/  IADD3 R8, R3, 0xffffffe, RZ ;  /* 0x0ffffffe03087810 */ /* 0x002fe20007ffe0ff */
[----:B------:R-:W-:Y:S07]  /*aa30*/  IMAD.SHL.U32 R3, R203, 0x40, RZ ;  /* 0x00000040cb037824 */ /* 0x000fee00078e00ff */
[----:B------:R-:W1:Y:S01]  /*aa40*/  F2I.FTZ.U32.TRUNC.NTZ R9, R8 ;  /* 0x0000000800097305 */ /* 0x000e62000021f000 */
[----:B------:R-:W-:Y:S02]  /*aa50*/  IABS R4, R3 ;  /* 0x0000000300047213 */ /* 0x000fe40000000000 */
[C---:B------:R-:W-:Y:S02]  /*aa60*/  IADD3 R10, R3.reuse, 0x40, RZ ;  /* 0x00000040030a7810 */ /* 0x040fe40007ffe0ff */
[----:B------:R-:W-:Y:S02]  /*aa70*/  LOP3.LUT R3, R3, c[0x0][0x2d0], RZ, 0x3c, !PT ;  /* 0x0000b40003037a12 */ /* 0x000fe400078e3cff */
[----:B------:R-:W-:Y:S02]  /*aa80*/  IABS R6, R10 ;  /* 0x0000000a00067213 */ /* 0x000fe40000000000 */
[----:B------:R-:W-:Y:S02]  /*aa90*/  LOP3.LUT R10, R10, c[0x0][0x2d0], RZ, 0x3c, !PT ;  /* 0x0000b4000a0a7a12 */ /* 0x000fe400078e3cff */
[----:B------:R-:W-:Y:S02]  /*aaa0*/  ISETP.GE.AND P1, PT, R3, RZ, PT ;  /* 0x000000ff0300720c */ /* 0x000fe40003f26270 */
        /* <DEDUP_REMOVED lines=31> */
[----:B------:R-:W-:Y:S01]  /*aca0*/  IMAD.MOV.U32 R3, RZ, RZ, c[0x0][0x2d0] ;  /* 0x0000b400ff037624 */ /* 0x000fe200078e00ff */
[----:B------:R-:W-:Y:S03]  /*acb0*/  LEA.HI.X.SX32 R11, R9, R209, 0x2, P1 ;  /* 0x000000d1090b7211 */ /* 0x000fe600008f16ff */
[----:B------:R-:W-:Y:S01]  /*acc0*/  IMAD R3, R2, R3, -0x40 ;  /* 0xffffffc002037424 */ /* 0x000fe200078e0203 */
        /* <DEDUP_REMOVED lines=8> */
[----:B------:R-:W-:Y:S01]  /*ad50*/  IMAD.WIDE.U32 R6, R5, c[0x0][0x188], R6 ;  /* 0x0000620005067a25 */ /* 0x000fe200078e0006 */
[----:B------:R-:W-:Y:S05]  /*ad60*/  SHF.R.S32.HI R3, RZ, 0x1f, R5 ;  /* 0x0000001fff037819 */ /* 0x000fea0000011405 */
[----:B------:R-:W-:Y:S02]  /*ad70*/  IMAD R2, R3, c[0x0][0x188], RZ ;  /* 0x0000620003027a24 */ /* 0x000fe400078e02ff */
[----:B------:R-:W-:Y:S02]  /*ad80*/  IMAD.MOV.U32 R3, RZ, RZ, R6 ;  /* 0x000000ffff037224 */ /* 0x000fe400078e0006 */
[----:B------:R-:W-:Y:S04]  /*ad90*/  IMAD R2, R5, c[0x0][0x18c], R2 ;  /* 0x0000630005027a24 */ /* 0x000fe800078e0202 */
[----:B------:R-:W-:Y:S02]  /*ada0*/  IMAD.IADD R132, R7, 0x1, R2 ;  /* 0x0000000107847824 */ /* 0x000fe400078e0202 */
.L_x_1430:
[C---:B------:R-:W-:Y:S02]  /*adb0*/  ISETP.GE.AND P5, PT, R205.reuse, c[0x0][0x220], PT ;  /* 0x00008800cd007a0c */ /* 0x040fe40003fa6270 */
[C---:B------:R-:W-:Y:S02]  /*adc0*/  IADD3 R134, R205.reuse, 0x40, RZ ;  /* 0x00000040cd867810 */ /* 0x040fe40007ffe0ff */
[----:B------:R-:W-:Y:S02]  /*add0*/  IADD3 R2, R205, 0x80, RZ ;  /* 0x00000080cd027810 */ /* 0x000fe40007ffe0ff */
[----:B------:R-:W-:Y:S02]  /*ade0*/  ISETP.GE.AND P4, PT, R134, c[0x0][0x220], PT ;  /* 0x0000880086007a0c */ /* 0x000fe40003f86270 */
[----:B------:R-:W-:Y:S02]  /*adf0*/  ISETP.GE.AND P3, PT, R2, c[0x0][0x220], PT ;  /* 0x0000880002007a0c */ /* 0x000fe40003f66270 */
[CC--:B------:R-:W-:Y:S02]  /*ae00*/  LEA R2, P1, R3.reuse, R216.reuse, 0x1 ;  /* 0x000000d803027211 */ /* 0x0c0fe400078208ff */
[C---:B------:R-:W-:Y:S01]  /*ae10*/  IADD3 R221, P2, R210.reuse, R3, RZ ;  /* 0x00000003d2dd7210 */ /* 0x040fe20007f5e0ff */
[----:B------:R-:W-:Y:S01]  /*ae20*/  @P5 STS.128 [R204+0xc000], RZ ;  /* 0x00c000ffcc005388 */ /* 0x000fe20000000c00 */
[-CC-:B------:R-:W-:Y:S02]  /*ae30*/  LEA.HI.X R3, R3, R219.reuse, R132.reuse, 0x1, P1 ;  /* 0x000000db03037211 */ /* 0x180fe400008f0c84 */
[-C--:B------:R-:W-:Y:S01]  /*ae40*/  @!P5 LEA R224, P6, R221, R216.reuse, 0x1 ;  /* 0x000000d8dde0d211 */ /* 0x080fe200078c08ff */
[----:B------:R-:W-:Y:S02]  /*ae50*/  IMAD.X R134, R207, 0x1, R132, P2 ;  /* 0x00000001cf867824 */ /* 0x000fe400010e0684 */
[----:B------:R-:W-:Y:S01]  /*ae60*/  @!PT LDS RZ, [RZ] ;  /* 0x00000000fffff984 */ /* 0x000fe20000000800 */
[----:B------:R-:W-:Y:S01]  /*ae70*/  @!PT LDS RZ, [RZ] ;  /* 0x00000000fffff984 */ /* 0x000fe20000000800 */
[----:B------:R-:W-:Y:S01]  /*ae80*/  @!PT LDS RZ, [RZ] ;  /* 0x00000000fffff984 */ /* 0x000fe20000000800 */
[----:B------:R1:W-:Y:S01]  /*ae90*/  @!P5 LDGSTS.E.BYPASS.LTC128B.128 [R204+0xc000], [R2.64] ;  /* 0x0c00000002ccdfae */ /* 0x0003e2000b901d48 */
[CC--:B------:R-:W-:Y:S02]  /*aea0*/  @!P4 LEA R222, P2, R221.reuse, R216.reuse, 0x1 ;  /* 0x000000d8dddec211 */ /* 0x0c0fe400078408ff */
[CCC-:B------:R-:W-:Y:S01]  /*aeb0*/  @!P5 LEA.HI.X R225, R221.reuse, R219.reuse, R134.reuse, 0x1, P6 ;  /* 0x000000dbdde1d211 */ /* 0x1c0fe200030f0c86 */
[----:B------:R-:W-:Y:S01]  /*aec0*/  @P4 STS.128 [R204+0xe000], RZ ;  /* 0x00e000ffcc004388 */ /* 0x000fe20000000c00 */
[C-C-:B------:R-:W-:Y:S02]  /*aed0*/  @!P4 LEA.HI.X R223, R221.reuse, R219, R134.reuse, 0x1, P2 ;  /* 0x000000dbdddfc211 */ /* 0x140fe400010f0c86 */
[CC--:B------:R-:W-:Y:S01]  /*aee0*/  @!P3 LEA R220, P1, R221.reuse, R216.reuse, 0x1 ;  /* 0x000000d8dddcb211 */ /* 0x0c0fe200078208ff */
[----:B------:R-:W-:Y:S01]  /*aef0*/  @!PT LDS RZ, [RZ] ;  /* 0x00000000fffff984 */ /* 0x000fe20000000800 */
[----:B------:R-:W-:Y:S01]  /*af00*/  @!PT LDS RZ, [RZ] ;  /* 0x00000000fffff984 */ /* 0x000fe20000000800 */
[----:B------:R-:W-:Y:S01]  /*af10*/  @!PT LDS RZ, [RZ] ;  /* 0x00000000fffff984 */ /* 0x000fe20000000800 */
[----:B------:R1:W-:Y:S01]  /*af20*/  @!P4 LDGSTS.E.BYPASS.LTC128B.128 [R204+0xe000], [R2.64+0x80] ;  /* 0x0e00008002cccfae */ /* 0x0003e2000b901d48 */
[C---:B------:R-:W-:Y:S02]  /*af30*/  IADD3 R135, P6, R210.reuse, R221, RZ ;  /* 0x000000ddd2877210 */ /* 0x040fe40007fde0ff */
[-CC-:B------:R-:W-:Y:S01]  /*af40*/  @!P3 LEA.HI.X R221, R221, R219.reuse, R134.reuse, 0x1, P1 ;  /* 0x000000dbddddb211 */ /* 0x180fe200008f0c86 */
[----:B------:R-:W-:Y:S01]  /*af50*/  @P3 STS.128 [R204+0x10000], RZ ;  /* 0x010000ffcc003388 */ /* 0x000fe20000000c00 */
[-C--:B------:R-:W-:Y:S01]  /*af60*/  @!P4 LEA R228, P2, R135, R216.reuse, 0x1 ;  /* 0x000000d887e4c211 */ /* 0x080fe200078408ff */
        /* <DEDUP_REMOVED lines=9> */
[C-C-:B------:R-:W-:Y:S02]  /*b000*/  @!P4 LEA.HI.X R229, R135.reuse, R219, R134.reuse, 0x1, P2 ;  /* 0x000000db87e5c211 */ /* 0x140fe400010f0c86 */
[----:B------:R-:W-:Y:S01]  /*b010*/  IADD3 R132, P6, R210, R135, RZ ;  /* 0x00000087d2847210 */ /* 0x000fe20007fde0ff */
[----:B------:R-:W-:Y:S01]  /*b020*/  @!PT LDS RZ, [RZ] ;  /* 0x00000000fffff984 */ /* 0x000fe20000000800 */
[----:B------:R-:W-:Y:S01]  /*b030*/  @!PT LDS RZ, [RZ] ;  /* 0x00000000fffff984 */ /* 0x000fe20000000800 */
[----:B------:R-:W-:Y:S01]  /*b040*/  @!PT LDS RZ, [RZ] ;  /* 0x00000000fffff984 */ /* 0x000fe20000000800 */
[----:B------:R1:W-:Y:S01]  /*b050*/  @!P5 LDGSTS.E.BYPASS.LTC128B.128 [R204+0xc800], [R224.64] ;  /* 0x0c800000e0ccdfae */ /* 0x0003e2000b901d48 */
[-CC-:B------:R-:W-:Y:S02]  /*b060*/  @!P3 LEA.HI.X R227, R135, R219.reuse, R134.reuse, 0x1, P1 ;  /* 0x000000db87e3b211 */ /* 0x180fe400008f0c86 */
[CC--:B------:R-:W-:Y:S01]  /*b070*/  @!P4 LEA R232, P2, R132.reuse, R216.reuse, 0x1 ;  /* 0x000000d884e8c211 */ /* 0x0c0fe200078408ff */
[----:B------:R-:W-:Y:S01]  /*b080*/  @P4 STS.128 [R204+0xe800], RZ ;  /* 0x00e800ffcc004388 */ /* 0x000fe20000000c00 */
[----:B------:R-:W-:Y:S01]  /*b090*/  IMAD.X R134, R207, 0x1, R134, P6 ;  /* 0x00000001cf867824 */ /* 0x000fe200030e0686 */
[CC--:B------:R-:W-:Y:S02]  /*b0a0*/  @!P5 LEA R234, P6, R132.reuse, R216.reuse, 0x1 ;  /* 0x000000d884ead211 */ /* 0x0c0fe400078c08ff */
[----:B------:R-:W-:Y:S01]  /*b0b0*/  @!PT LDS RZ, [RZ] ;  /* 0x00000000fffff984 */ /* 0x000fe20000000800 */
[----:B------:R-:W-:Y:S01]  /*b0c0*/  @!PT LDS RZ, [RZ] ;  /* 0x00000000fffff984 */ /* 0x000fe20000000800 */
[----:B------:R-:W-:Y:S01]  /*b0d0*/  @!PT LDS RZ, [RZ] ;  /* 0x00000000fffff984 */ /* 0x000fe20000000800 */
[----:B------:R1:W-:Y:S01]  /*b0e0*/  @!P4 LDGSTS.E.BYPASS.LTC128B.128 [R204+0xe800], [R222.64+0x80] ;  /* 0x0e800080decccfae */ /* 0x0003e2000b901d48 */
[C---:B------:R-:W-:Y:S01]  /*b0f0*/  @!P3 LEA R218, P1, R132.reuse, R216, 0x1 ;  /* 0x000000d884dab211 */ /* 0x040fe200078208ff */
[----:B------:R-:W-:Y:S01]  /*b100*/  IMAD.MOV.U32 R216, RZ, RZ, R2 ;  /* 0x000000ffffd87224 */ /* 0x000fe200078e0002 */
        /* <DEDUP_REMOVED lines=8> */
[----:B------:R-:W-:Y:S03]  /*b190*/  ISETP.GT.AND P1, PT, R203, R200, PT ;  /* 0x000000c8cb00720c */ /* 0x000fe60003f24270 */
        /* <DEDUP_REMOVED lines=37> */
[----:B------:R-:W-:Y:S04]  /*b3f0*/  LDSM.16.M88.4 R156, [R196] ;  /* 0x00000000c49c783b */ /* 0x000fe80000000200 */
        /* <DEDUP_REMOVED lines=158> */
[----:B------:R-:W-:Y:S01]  /*bde0*/  IABS R3, c[0x0][0x2d0] ;  /* 0x0000b40000037a13 */ /* 0x000fe20000000000 */
[----:B------:R-:W-:Y:S03]  /*bdf0*/  IMAD.MOV.U32 R136, RZ, RZ, RZ ;  /* 0x000000ffff887224 */ /* 0x000fe600078e00ff */
[----:B------:R-:W1:Y:S01]  /*be00*/  I2F.RP R134, R3 ;  /* 0x0000000300867306 */ /* 0x000e620000209400 */
[----:B------:R-:W-:Y:S04]  /*be10*/  IADD3 R138, R132, -0x40, RZ ;  /* 0xffffffc0848a7810 */ /* 0x000fe80007ffe0ff */
[----:B------:R-:W-:Y:S02]  /*be20*/  IABS R135, R138 ;  /* 0x0000008a00877213 */ /* 0x000fe40000000000 */
[----:B------:R-:W-:Y:S03]  /*be30*/  LOP3.LUT R138, R138, c[0x0][0x2d0], RZ, 0x3c, !PT ;  /* 0x0000b4008a8a7a12 */ /* 0x000fe600078e3cff */
[----:B-1----:R-:W1:Y:S02]  /*be40*/  MUFU.RCP R2, R134 ;  /* 0x0000008600027308 */ /* 0x002e640000001000 */
[----:B-1----:R-:W-:Y:S08]  /*be50*/  IADD3 R137, R2, 0xffffffe, RZ ;  /* 0x0ffffffe02897810 */ /* 0x002ff00007ffe0ff */
[----:B------:R-:W1:Y:S02]  /*be60*/  F2I.FTZ.U32.TRUNC.NTZ R137, R137 ;  /* 0x0000008900897305 */ /* 0x000e64000021f000 */
[--C-:B-1----:R-:W-:Y:S04]  /*be70*/  IMAD.MOV R2, RZ, RZ, -R137.reuse ;  /* 0x000000ffff027224 */ /* 0x102fe800078e0a89 */
        /* <DEDUP_REMOVED lines=21> */
[----:B------:R-:W-:Y:S02]  /*bfd0*/  ISETP.GE.AND P6, PT, R132, RZ, PT ;  /* 0x000000ff8400720c */ /* 0x000fe40003fc6270 */
[----:B------:R-:W-:Y:S02]  /*bfe0*/  @!P2 IADD3 R137, -R137, RZ, RZ ;  /* 0x000000ff8989a210 */ /* 0x000fe40007ffe1ff */
        /* <DEDUP_REMOVED lines=11> */
[----:B------:R-:W-:Y:S04]  /*c0a0*/  IMAD.MOV.U32 R3, RZ, RZ, c[0x0][0x2d0] ;  /* 0x0000b400ff037624 */ /* 0x000fe800078e00ff */
[----:B------:R-:W-:Y:S01]  /*c0b0*/  IMAD R3, R2, R3, -0x40 ;  /* 0xffffffc002037424 */ /* 0x000fe200078e0203 */
[----:B------:R-:W2:Y:S03]  /*c0c0*/  LDG.E R135, [R138.64] ;  /* 0x000000088a877981 */ /* 0x000ea6000c1e1900 */
[C---:B------:R-:W-:Y:S01]  /*c0d0*/  IMAD.WIDE.U32 R136, R3.reuse, c[0x0][0x198], RZ ;  /* 0x0000660003887a25 */ /* 0x040fe200078e00ff */
        /* <DEDUP_REMOVED lines=11> */
.L_x_1432:
[----:B------:R1:W-:Y:S01]  /*c190*/  @P5 STS.128 [R204+0x6000], RZ ;  /* 0x006000ffcc005388 */ /* 0x0003e20000000c00 */
[CC--:B------:R-:W-:Y:S02]  /*c1a0*/  LEA R140, P1, R3.reuse, R214.reuse, 0x1 ;  /* 0x000000d6038c7211 */ /* 0x0c0fe400078208ff */
[C---:B------:R-:W-:Y:S02]  /*c1b0*/  IADD3 R135, P2, R202.reuse, R3, RZ ;  /* 0x00000003ca877210 */ /* 0x040fe40007f5e0ff */
[-CC-:B------:R-:W-:Y:S02]  /*c1c0*/  LEA.HI.X R141, R3, R213.reuse, R2.reuse, 0x1, P1 ;  /* 0x000000d5038d7211 */ /* 0x180fe400008f0c02 */
[-C--:B------:R-:W-:Y:S01]  /*c1d0*/  @!P5 LEA R138, P6, R135, R214.reuse, 0x1 ;  /* 0x000000d6878ad211 */ /* 0x080fe200078c08ff */
[----:B------:R-:W-:Y:S01]  /*c1e0*/  IMAD.X R132, R201, 0x1, R2, P2 ;  /* 0x00000001c9847824 */ /* 0x000fe200010e0602 */
        /* <DEDUP_REMOVED lines=8> */
[C-C-:B------:R-:W-:Y:S02]  /*c270*/  @!P4 LEA.HI.X R137, R135.reuse, R213, R132.reuse, 0x1, P2 ;  /* 0x000000d58789c211 */ /* 0x140fe400010f0c84 */
[C---:B------:R-:W-:Y:S01]  /*c280*/  IADD3 R3, P6, R202.reuse, R135, RZ ;  /* 0x00000087ca037210 */ /* 0x040fe20007fde0ff */
[----:B------:R-:W-:Y:S01]  /*c290*/  @!PT LDS RZ, [RZ] ;  /* 0x00000000fffff984 */ /* 0x000fe20000000800 */
[----:B------:R-:W-:Y:S01]  /*c2a0*/  @!PT LDS RZ, [RZ] ;  /* 0x00000000fffff984 */ /* 0x000fe20000000800 */
[----:B------:R-:W-:Y:S01]  /*c2b0*/  @!PT LDS RZ, [RZ] ;  /* 0x00000000fffff984 */ /* 0x000fe20000000800 */
[----:B------:R1:W-:Y:S01]  /*c2c0*/  @!P4 LDGSTS.E.BYPASS.LTC128B.128 [R204+0x8000], [R140.64+0x80] ;  /* 0x080000808ccccfae */ /* 0x0003e2000b901d48 */
[-CC-:B------:R-:W-:Y:S02]  /*c2d0*/  @!P3 LEA.HI.X R135, R135, R213.reuse, R132.reuse, 0x1, P1 ;  /* 0x000000d58787b211 */ /* 0x180fe400008f0c84 */
[CC--:B------:R-:W-:Y:S01]  /*c2e0*/  @!P4 LEA R144, P2, R3.reuse, R214.reuse, 0x1 ;  /* 0x000000d60390c211 */ /* 0x0c0fe200078408ff */
[----:B------:R1:W-:Y:S01]  /*c2f0*/  @P3 STS.128 [R204+0xa000], RZ ;  /* 0x00a000ffcc003388 */ /* 0x0003e20000000c00 */
[-C--:B------:R-:W-:Y:S01]  /*c300*/  @!P3 LEA R142, P1, R3, R214.reuse, 0x1 ;  /* 0x000000d6038eb211 */ /* 0x080fe200078208ff */
        /* <DEDUP_REMOVED lines=65> */
.L_x_1431:
        /* <DEDUP_REMOVED lines=61> */
[----:B------:R-:W-:Y:S01]  /*caf0*/  ISETP.GT.AND P1, PT, R203, R200, PT ;  /* 0x000000c8cb00720c */ /* 0x000fe20003f24270 */
        /* <DEDUP_REMOVED lines=175> */
[----:B------:R-:W-:Y:S01]  /*d5f0*/  MOV R0, R3 ;  /* 0x0000000300007202 */ /* 0x000fe20000000f00 */
[----:B------:R-:W-:Y:S01]  /*d600*/  HMMA.16816.F32.BF16 R116, R128, R126, R116 ;  /* 0x0000007e8074723c */ /* 0x000fe20000041874 */
[----:B------:R-:W4:Y:S02]  /*d610*/  LDSM.16.MT88.4 R124, [R188+0xe800] ;  /* 0x00e80000bc7c783b */ /* 0x000f240000004200 */
[----:B------:R-:W-:Y:S01]  /*d620*/  FADD.FTZ R134, R5, R134 ;  /* 0x0000008605867221 */ /* 0x000fe20000010000 */
[----:B--2---:R-:W-:Y:S01]  /*d630*/  F2FP.BF16.PACK_AB R123, R218, R175 ;  /* 0x000000afda7b723e */ /* 0x004fe200000010ff */
[----:B------:R-:W-:Y:S02]  /*d640*/  FADD.FTZ R6, R7, R6 ;  /* 0x0000000607067221 */ /* 0x000fe40000010000 */
[----:B------:R-:W-:Y:S02]  /*d650*/  FADD.FTZ R135, R135, R134 ;  /* 0x0000008687877221 */ /* 0x000fe40000010000 */
[----:B------:R-:W2:Y:S02]  /*d660*/  LDSM.16.MT88.4 R128, [R192+0x10800] ;  /* 0x01080000c080783b */ /* 0x000ea40000004200 */
        /* <DEDUP_REMOVED lines=18> */
[----:B------:R-:W1:Y:S03]  /*d790*/  LDSM.16.MT88.4 R140, [R189+0x10800] ;  /* 0x01080000bd8c783b */ /* 0x000e660000004200 */
[----:B------:R-:W-:Y:S04]  /*d7a0*/  FADD.FTZ R7, R218, R7 ;  /* 0x00000007da077221 */ /* 0x000fe80000010000 */
        /* <DEDUP_REMOVED lines=47> */
[----:B------:R-:W-:Y:S02]  /*daa0*/  LDSM.16.MT88.4 R140, [R189+0xf800] ;  /* 0x00f80000bd8c783b */ /* 0x000fe40000004200 */
        /* <DEDUP_REMOVED lines=18> */
[----:B------:R-:W4:Y:S03]  /*dbd0*/  LDSM.16.MT88.4 R124, [R189+0xf000] ;  /* 0x00f00000bd7c783b */ /* 0x000f260000004200 */
[----:B------:R-:W1:Y:S01]  /*dbe0*/  MUFU.EX2 R167, R167 ;  /* 0x000000a700a77308 */ /* 0x000e620000000800 */
        /* <DEDUP_REMOVED lines=15> */
[C---:B-----5:R-:W-:Y:S08]  /*dce0*/  HMMA.16816.F32.BF16 R72, R20.reuse, R120, R72 ;  /* 0x000000781448723c */ /* 0x060ff00000041848 */
[C---:B------:R-:W-:Y:S01]  /*dcf0*/  HMMA.16816.F32.BF16 R76, R20.reuse, R122, R76 ;  /* 0x0000007a144c723c */ /* 0x040fe2000004184c */
[----:B------:R-:W5:Y:S07]  /*dd00*/  LDSM.16.MT88.4 R120, [R190+0x11000] ;  /* 0x01100000be78783b */ /* 0x000f6e0000004200 */
[C---:B----4-:R-:W-:Y:S08]  /*dd10*/  HMMA.16816.F32.BF16 R80, R20.reuse, R124, R80 ;  /* 0x0000007c1450723c */ /* 0x050ff00000041850 */
[C---:B------:R-:W-:Y:S01]  /*dd20*/  HMMA.16816.F32.BF16 R84, R20.reuse, R126, R84 ;  /* 0x0000007e1454723c */ /* 0x040fe20000041854 */
[----:B------:R-:W4:Y:S07]  /*dd30*/  LDSM.16.MT88.4 R124, [R189+0x11000] ;  /* 0x01100000bd7c783b */ /* 0x000f2e0000004200 */
[C---:B-1----:R-:W-:Y:S08]  /*dd40*/  HMMA.16816.F32.BF16 R88, R20.reuse, R24, R88 ;  /* 0x000000181458723c */ /* 0x042ff00000041858 */
[C---:B------:R-:W-:Y:S01]  /*dd50*/  HMMA.16816.F32.BF16 R92, R20.reuse, R26, R92 ;  /* 0x0000001a145c723c */ /* 0x040fe2000004185c */
[----:B------:R-:W1:Y:S07]  /*dd60*/  LDSM.16.MT88.4 R24, [R188+0x11000] ;  /* 0x01100000bc18783b */ /* 0x000e6e0000004200 */
[C---:B------:R-:W-:Y:S08]  /*dd70*/  HMMA.16816.F32.BF16 R96, R20.reuse, R128, R96 ;  /* 0x000000801460723c */ /* 0x040ff00000041860 */
[C---:B------:R-:W-:Y:S08]  /*dd80*/  HMMA.16816.F32.BF16 R100, R20.reuse, R130, R100 ;  /* 0x000000821464723c */ /* 0x040ff00000041864 */
[C---:B-----5:R-:W-:Y:S08]  /*dd90*/  HMMA.16816.F32.BF16 R104, R20.reuse, R120, R104 ;  /* 0x000000781468723c */ /* 0x060ff00000041868 */
[C---:B------:R-:W-:Y:S01]  /*dda0*/  HMMA.16816.F32.BF16 R12, R20.reuse, R122, R12 ;  /* 0x0000007a140c723c */ /* 0x040fe2000004180c */
[----:B------:R-:W5:Y:S07]  /*ddb0*/  LDSM.16.MT88.4 R120, [R189+0xd800] ;  /* 0x00d80000bd78783b */ /* 0x000f6e0000004200 */
[C---:B----4-:R-:W-:Y:S08]  /*ddc0*/  HMMA.16816.F32.BF16 R108, R20.reuse, R124, R108 ;  /* 0x0000007c146c723c */ /* 0x050ff0000004186c */
[C---:B------:R-:W-:Y:S01]  /*ddd0*/  HMMA.16816.F32.BF16 R112, R20.reuse, R126, R112 ;  /* 0x0000007e1470723c */ /* 0x040fe20000041870 */
[----:B------:R-:W4:Y:S07]  /*dde0*/  LDSM.16.MT88.4 R124, [R192+0xf800] ;  /* 0x00f80000c07c783b */ /* 0x000f2e0000004200 */
[C---:B-1----:R-:W-:Y:S08]  /*ddf0*/  HMMA.16816.F32.BF16 R16, R20.reuse, R24, R16 ;  /* 0x000000181410723c */ /* 0x042ff00000041810 */
[----:B------:R-:W-:Y:S01]  /*de00*/  HMMA.16816.F32.BF16 R116, R20, R26, R116 ;  /* 0x0000001a1474723c */ /* 0x000fe20000041874 */
[----:B------:R-:W1:Y:S06]  /*de10*/  LDSM.16.MT88.4 R24, [R190+0xf800] ;  /* 0x00f80000be18783b */ /* 0x000e6c0000004200 */
[----:B------:R-:W-:Y:S01]  /*de20*/  F2FP.BF16.PACK_AB R20, R161, R160 ;  /* 0x000000a0a114723e */ /* 0x000fe200000010ff */
[----:B------:R-:W-:Y:S01]  /*de30*/  FADD.FTZ R160, R160, R157 ;  /* 0x0000009da0a07221 */ /* 0x000fe20000010000 */
[----:B--2---:R-:W-:Y:S03]  /*de40*/  F2FP.BF16.PACK_AB R21, R163, R162 ;  /* 0x000000a2a315723e */ /* 0x004fe600000010ff */
[----:B---3--:R-:W-:Y:S01]  /*de50*/  F2FP.BF16.PACK_AB R22, R221, R220 ;  /* 0x000000dcdd16723e */ /* 0x008fe200000010ff */
[----:B------:R-:W-:Y:S01]  /*de60*/  FADD.FTZ R162, R162, R159 ;  /* 0x0000009fa2a27221 */ /* 0x000fe20000010000 */
[----:B------:R-:W-:Y:S01]  /*de70*/  F2FP.BF16.PACK_AB R23, R167, R222 ;  /* 0x000000dea717723e */ /* 0x000fe200000010ff */
[----:B------:R-:W-:Y:S02]  /*de80*/  FADD.FTZ R161, R161, R160 ;  /* 0x000000a0a1a17221 */ /* 0x000fe40000010000 */
[----:B------:R-:W-:Y:S02]  /*de90*/  FADD.FTZ R163, R163, R162 ;  /* 0x000000a2a3a37221 */ /* 0x000fe40000010000 */
[----:B------:R-:W-:Y:S02]  /*dea0*/  FADD.FTZ R220, R220, R161 ;  /* 0x000000a1dcdc7221 */ /* 0x000fe40000010000 */
[C---:B------:R-:W-:Y:S01]  /*deb0*/  HMMA.16816.F32.BF16 R128, R20.reuse, R28, R8 ;  /* 0x0000001c1480723c */ /* 0x040fe20000041808 */
[----:B------:R-:W2:Y:S02]  /*dec0*/  LDSM.16.MT88.4 R8, [R190+0x11800] ;  /* 0x01180000be08783b */ /* 0x000ea40000004200 */
[----:B------:R-:W-:Y:S02]  /*ded0*/  FADD.FTZ R222, R222, R163 ;  /* 0x000000a3dede7221 */ /* 0x000fe40000010000 */
[----:B------:R-:W-:Y:S02]  /*dee0*/  FADD.FTZ R217, R221, R220 ;  /* 0x000000dcddd97221 */ /* 0x000fe40000010000 */
[----:B------:R-:W-:Y:S01]  /*def0*/  FADD.FTZ R215, R167, R222 ;  /* 0x000000dea7d77221 */ /* 0x000fe20000010000 */
[C---:B------:R-:W-:Y:S01]  /*df00*/  HMMA.16816.F32.BF16 R36, R20.reuse, R30, R36 ;  /* 0x0000001e1424723c */ /* 0x040fe20000041824 */
[----:B------:R-:W3:Y:S07]  /*df10*/  LDSM.16.MT88.4 R28, [R189+0x11800] ;  /* 0x01180000bd1c783b */ /* 0x000eee0000004200 */
[C---:B------:R-:W-:Y:S08]  /*df20*/  HMMA.16816.F32.BF16 R40, R20.reuse, R32, R40 ;  /* 0x000000201428723c */ /* 0x040ff00000041828 */
[C---:B------:R-:W-:Y:S08]  /*df30*/  HMMA.16816.F32.BF16 R44, R20.reuse, R34, R44 ;  /* 0x00000022142c723c */ /* 0x040ff0000004182c */
[C---:B-----5:R-:W-:Y:S08]  /*df40*/  HMMA.16816.F32.BF16 R48, R20.reuse, R120, R48 ;  /* 0x000000781430723c */ /* 0x060ff00000041830 */
[C---:B------:R-:W-:Y:S08]  /*df50*/  HMMA.16816.F32.BF16 R52, R20.reuse, R122, R52 ;  /* 0x0000007a1434723c */ /* 0x040ff00000041834 */
[C---:B------:R-:W-:Y:S08]  /*df60*/  HMMA.16816.F32.BF16 R56, R20.reuse, R136, R56 ;  /* 0x000000881438723c */ /* 0x040ff00000041838 */
[C---:B------:R-:W-:Y:S08]  /*df70*/  HMMA.16816.F32.BF16 R60, R20.reuse, R138, R60 ;  /* 0x0000008a143c723c */ /* 0x040ff0000004183c */
[C---:B----4-:R-:W-:Y:S08]  /*df80*/  HMMA.16816.F32.BF16 R64, R20.reuse, R124, R64 ;  /* 0x0000007c1440723c */ /* 0x050ff00000041840 */
[C---:B------:R-:W-:Y:S08]  /*df90*/  HMMA.16816.F32.BF16 R68, R20.reuse, R126, R68 ;  /* 0x0000007e1444723c */ /* 0x040ff00000041844 */
        /* <DEDUP_REMOVED lines=9> */
[C---:B--2---:R-:W-:Y:S08]  /*e030*/  HMMA.16816.F32.BF16 R104, R20.reuse, R8, R104 ;  /* 0x000000081468723c */ /* 0x044ff00000041868 */
[C---:B------:R-:W-:Y:S08]  /*e040*/  HMMA.16816.F32.BF16 R124, R20.reuse, R10, R12 ;  /* 0x0000000a147c723c */ /* 0x040ff0000004180c */
[C---:B---3--:R-:W-:Y:S08]  /*e050*/  HMMA.16816.F32.BF16 R108, R20.reuse, R28, R108 ;  /* 0x0000001c146c723c */ /* 0x048ff0000004186c */
[C---:B------:R-:W-:Y:S08]  /*e060*/  HMMA.16816.F32.BF16 R112, R20.reuse, R30, R112 ;  /* 0x0000001e1470723c */ /* 0x040ff00000041870 */
[C---:B-1----:R-:W-:Y:S08]  /*e070*/  HMMA.16816.F32.BF16 R120, R20.reuse, R24, R16 ;  /* 0x000000181478723c */ /* 0x042ff00000041810 */
[----:B------:R-:W-:Y:S01]  /*e080*/  HMMA.16816.F32.BF16 R116, R20, R26, R116 ;  /* 0x0000001a1474723c */ /* 0x000fe20000041874 */
[----:B------:R-:W-:-:S07]  /*e090*/  @P1 BRA `(.L_x_1433) ;  /* 0xffffc8f000001947 */ /* 0x000fce000383ffff */
.L_x_1429:
[----:B------:R-:W1:Y:S01]  /*e0a0*/  SHFL.BFLY PT, R0, R215, 0x2, 0x1f ;  /* 0x0c401f00d7007f89 */ /* 0x000e6200000e0000 */
[----:B------:R-:W-:Y:S01]  /*e0b0*/  MOV R7, 0x3f800000 ;  /* 0x3f80000000077802 */ /* 0x000fe20000000f00 */
[----:B------:R-:W-:Y:S01]  /*e0c0*/  ULDC.64 UR4, c[0x0][0x118] ;  /* 0x0000460000047ab9 */ /* 0x000fe20000000a00 */
[----:B------:R-:W-:Y:S01]  /*e0d0*/  MOV R6, 0x3f800000 ;  /* 0x3f80000000067802 */ /* 0x000fe20000000f00 */
[----:B------:R-:W2:Y:S01]  /*e0e0*/  SHFL.BFLY PT, R2, R217, 0x2, 0x1f ;  /* 0x0c401f00d9027f89 */ /* 0x000ea200000e0000 */
[----:B------:R-:W-:Y:S03]  /*e0f0*/  BSSY B0, `(.L_x_1434) ;  /* 0x0000113000007945 */ /* 0x000fe60003800000 */
[----:B------:R-:W-:Y:S01]  /*e100*/  BAR.SYNC.DEFER_BLOCKING 0x0 ;  /* 0x0000000000007b1d */ /* 0x000fe20000010000 */
[----:B-1----:R-:W-:-:S05]  /*e110*/  FADD.FTZ R5, R0, R215 ;  /* 0x000000d700057221 */ /* 0x002fca0000010000 */
[----:B------:R-:W1:Y:S01]  /*e120*/  S2R R0, SR_TID.X ;  /* 0x0000000000007919 */ /* 0x000e620000002100 */
[----:B--2---:R-:W-:-:S03]  /*e130*/  FADD.FTZ R11, R2, R217 ;  /* 0x000000d9020b7221 */ /* 0x004fc60000010000 */
[----:B------:R-:W2:Y:S04]  /*e140*/  SHFL.BFLY PT, R2, R5, 0x1, 0x1f ;  /* 0x0c201f0005027f89 */ /* 0x000ea800000e0000 */
[----:B------:R-:W3:Y:S01]  /*e150*/  SHFL.BFLY PT, R4, R11, 0x1, 0x1f ;  /* 0x0c201f000b047f89 */ /* 0x000ee200000e0000 */
[----:B-1----:R-:W-:-:S04]  /*e160*/  SHF.R.S32.HI R9, RZ, 0x1f, R0 ;  /* 0x0000001fff097819 */ /* 0x002fc80000011400 */
[-C--:B------:R-:W-:Y:S01]  /*e170*/  LEA.HI R8, R9, R0.reuse, RZ, 0x2 ;  /* 0x0000000009087211 */ /* 0x080fe200078f10ff */
[----:B--2---:R-:W-:Y:S01]  /*e180*/  FADD.FTZ R2, R5, R2 ;  /* 0x0000000205027221 */ /* 0x004fe20000010000 */
[----:B------:R-:W-:Y:S02]  /*e190*/  LEA.HI R12, R9, R0, RZ, 0x4 ;  /* 0x00000000090c7211 */ /* 0x000fe400078f20ff */
[----:B------:R-:W-:Y:S01]  /*e1a0*/  SHF.R.S32.HI R10, RZ, 0x2, R8 ;  /* 0x00000002ff0a7819 */ /* 0x000fe20000011408 */
[----:B---3--:R-:W-:Y:S01]  /*e1b0*/  FADD.FTZ R4, R11, R4 ;  /* 0x000000040b047221 */ /* 0x008fe20000010000 */
[----:B------:R-:W-:Y:S02]  /*e1c0*/  SHF.R.S32.HI R5, RZ, 0x1f, R8 ;  /* 0x0000001fff057819 */ /* 0x000fe40000011408 */
[----:B------:R-:W-:Y:S02]  /*e1d0*/  FSETP.NE.FTZ.AND P3, PT, R2, RZ, PT ;  /* 0x000000ff0200720b */ /* 0x000fe40003f75000 */
[----:B------:R-:W-:-:S02]  /*e1e0*/  LEA.HI R5, R5, R10, RZ, 0x3 ;  /* 0x0000000a05057211 */ /* 0x000fc400078f18ff */
[----:B------:R-:W-:Y:S02]  /*e1f0*/  FSETP.NE.FTZ.AND P4, PT, R4, RZ, PT ;  /* 0x000000ff0400720b */ /* 0x000fe40003f95000 */
[----:B------:R-:W-:Y:S02]  /*e200*/  LOP3.LUT R5, R5, 0xfffffff8, RZ, 0xc0, !PT ;  /* 0xfffffff805057812 */ /* 0x000fe400078ec0ff */
[----:B------:R-:W-:Y:S02]  /*e210*/  LEA.HI R9, R9, R0, RZ, 0x5 ;  /* 0x0000000009097211 */ /* 0x000fe400078f28ff */
[----:B------:R-:W-:Y:S02]  /*e220*/  IADD3 R5, R10, -R5, RZ ;  /* 0x800000050a057210 */ /* 0x000fe40007ffe0ff */
[----:B------:R-:W1:Y:S01]  /*e230*/  S2R R10, SR_TID.X ;  /* 0x00000000000a7919 */ /* 0x000e620000002100 */
[----:B------:R-:W-:Y:S01]  /*e240*/  LOP3.LUT R17, R8, 0x1ffffffc, RZ, 0xc0, !PT ;  /* 0x1ffffffc08117812 */ /* 0x000fe200078ec0ff */
[----:B------:R-:W2:Y:S01]  /*e250*/  @P3 MUFU.RCP R6, R2 ;  /* 0x0000000200063308 */ /* 0x000ea20000001000 */
[----:B------:R-:W-:-:S02]  /*e260*/  LOP3.LUT R13, R12, 0xfffffff0, RZ, 0xc0, !PT ;  /* 0xfffffff00c0d7812 */ /* 0x000fc400078ec0ff */
[----:B------:R-:W-:Y:S02]  /*e270*/  SHF.R.S32.HI R12, RZ, 0x5, R9 ;  /* 0x00000005ff0c7819 */ /* 0x000fe40000011409 */
[-C--:B------:R-:W-:Y:S02]  /*e280*/  IADD3 R17, -R17, R0.reuse, RZ ;  /* 0x0000000011117210 */ /* 0x080fe40007ffe1ff */
[----:B------:R-:W-:Y:S01]  /*e290*/  IADD3 R13, -R13, R0, RZ ;  /* 0x000000000d0d7210 */ /* 0x000fe20007ffe1ff */
[----:B------:R-:W3:Y:S01]  /*e2a0*/  @P4 MUFU.RCP R7, R4 ;  /* 0x0000000400074308 */ /* 0x000ee20000001000 */
[C---:B------:R-:W-:Y:S02]  /*e2b0*/  LOP3.LUT R16, R5.reuse, 0x1, RZ, 0xc0, !PT ;  /* 0x0000000105107812 */ /* 0x040fe400078ec0ff */
[----:B------:R-:W-:Y:S02]  /*e2c0*/  SHF.L.U32 R19, R5, 0x6, RZ ;  /* 0x0000000605137819 */ /* 0x000fe400000006ff */
[----:B------:R-:W-:-:S02]  /*e2d0*/  ISETP.NE.U32.AND P0, PT, R16, 0x1, PT ;  /* 0x000000011000780c */ /* 0x000fc40003f05070 */
[----:B------:R-:W-:Y:S01]  /*e2e0*/  LOP3.LUT R19, R19, 0x1c0, RZ, 0xc0, !PT ;  /* 0x000001c013137812 */ /* 0x000fe200078ec0ff */
[C---:B--2---:R-:W-:Y:S01]  /*e2f0*/  FMUL.FTZ R131, R6.reuse, R131 ;  /* 0x0000008306837220 */ /* 0x044fe20000410000 */
[----:B------:R-:W-:Y:S01]  /*e300*/  R2P PR, R5, 0x6 ;  /* 0x0000000605007804 */ /* 0x000fe20000000000 */
[C---:B------:R-:W-:Y:S01]  /*e310*/  FMUL.FTZ R130, R6.reuse, R130 ;  /* 0x0000008206827220 */ /* 0x040fe20000410000 */
[----:B------:R-:W-:Y:S01]  /*e320*/  LEA.HI R19, R19, R19, RZ, 0x1d ;  /* 0x0000001313137211 */ /* 0x000fe200078fe8ff */
[C---:B------:R-:W-:Y:S01]  /*e330*/  FMUL.FTZ R39, R6.reuse, R39 ;  /* 0x0000002706277220 */ /* 0x040fe20000410000 */
[----:B------:R-:W-:Y:S01]  /*e340*/  LOP3.LUT R9, R9, 0xffffffe0, RZ, 0xc0, !PT ;  /* 0xffffffe009097812 */ /* 0x000fe200078ec0ff */
[----:B------:R-:W-:Y:S01]  /*e350*/  FMUL.FTZ R38, R6, R38 ;  /* 0x0000002606267220 */ /* 0x000fe20000410000 */
[----:B-1----:R-:W-:Y:S01]  /*e360*/  SHF.R.S32.HI R11, RZ, 0x1f, R10 ;  /* 0x0000001fff0b7819 */ /* 0x002fe2000001140a */
[C---:B---3--:R-:W-:Y:S01]  /*e370*/  FMUL.FTZ R128, R7.reuse, R128 ;  /* 0x0000008007807220 */ /* 0x048fe20000410000 */
[----:B------:R-:W-:Y:S01]  /*e380*/  @P4 MUFU.LG2 R4, R4 ;  /* 0x0000000400044308 */ /* 0x000fe20000000c00 */
[----:B------:R-:W-:Y:S01]  /*e390*/  FMUL.FTZ R129, R7, R129 ;  /* 0x0000008107817220 */ /* 0x000fe20000410000 */
[----:B------:R-:W-:Y:S01]  /*e3a0*/  LEA.HI R14, R11, R10, RZ, 0x4 ;  /* 0x0000000a0b0e7211 */ /* 0x000fe200078f20ff */
[----:B------:R-:W-:Y:S01]  /*e3b0*/  FMUL.FTZ R36, R7, R36 ;  /* 0x0000002407247220 */ /* 0x000fe20000410000 */
[----:B------:R-:W-:Y:S01]  /*e3c0*/  LEA.HI R11, R11, R10, RZ, 0x5 ;  /* 0x0000000a0b0b7211 */ /* 0x000fe200078f28ff */
[C---:B------:R-:W-:Y:S01]  /*e3d0*/  FMUL.FTZ R37, R7.reuse, R37 ;  /* 0x0000002507257220 */ /* 0x040fe20000410000 */
[----:B------:R-:W-:Y:S01]  /*e3e0*/  SHF.R.S32.HI R8, RZ, 0x4, R14 ;  /* 0x00000004ff087819 */ /* 0x000fe2000001140e */
[C---:B------:R-:W-:Y:S01]  /*e3f0*/  FMUL.FTZ R40, R7.reuse, R40 ;  /* 0x0000002807287220 */ /* 0x040fe20000410000 */
[----:B------:R-:W-:Y:S01]  /*e400*/  LEA R14, R12, R17, 0x9 ;  /* 0x000000110c0e7211 */ /* 0x000fe200078e48ff */
[----:B------:R-:W-:Y:S01]  /*e410*/  FMUL.FTZ R41, R7, R41 ;  /* 0x0000002907297220 */ /* 0x000fe20000410000 */
[----:B------:R-:W-:Y:S01]  /*e420*/  SHF.L.U32 R15, R8, 0x6, RZ ;  /* 0x00000006080f7819 */ /* 0x000fe200000006ff */
[C---:B------:R-:W-:Y:S01]  /*e430*/  FMUL.FTZ R43, R6.reuse, R43 ;  /* 0x0000002b062b7220 */ /* 0x040fe20000410000 */
[----:B------:R-:W-:Y:S01]  /*e440*/  LEA.HI R17, R13, R13, RZ, 0x1 ;  /* 0x0000000d0d117211 */ /* 0x000fe200078f08ff */
[C---:B------:R-:W-:Y:S01]  /*e450*/  FMUL.FTZ R42, R6.reuse, R42 ;  /* 0x0000002a062a7220 */ /* 0x040fe20000410000 */
[----:B------:R-:W-:Y:S01]  /*e460*/  LOP3.LUT R15, R15, 0x1c0, RZ, 0xc0, !PT ;  /* 0x000001c00f0f7812 */ /* 0x000fe200078ec0ff */
[----:B------:R-:W-:Y:S01]  /*e470*/  FMUL.FTZ R44, R7, R44 ;  /* 0x0000002c072c7220 */ /* 0x000fe20000410000 */
[----:B------:R-:W-:Y:S01]  /*e480*/  SHF.L.U32 R16, R17, 0x2, RZ ;  /* 0x0000000211107819 */ /* 0x000fe200000006ff */
[----:B------:R-:W-:Y:S01]  /*e490*/  FMUL.FTZ R45, R7, R45 ;  /* 0x0000002d072d7220 */ /* 0x000fe20000410000 */
[----:B------:R-:W-:Y:S01]  /*e4a0*/  LOP3.LUT R18, R17, 0xffffffe, RZ, 0xc0, !PT ;  /* 0x0ffffffe11127812 */ /* 0x000fe200078ec0ff */
[C---:B------:R-:W-:Y:S01]  /*e4b0*/  FMUL.FTZ R47, R6.reuse, R47 ;  /* 0x0000002f062f7220 */ /* 0x040fe20000410000 */
[----:B------:R-:W-:Y:S01]  /*e4c0*/  LOP3.LUT R16, R15, 0x38, R16, 0xf8, !PT ;  /* 0x000000380f107812 */ /* 0x000fe200078ef810 */
[----:B------:R-:W-:Y:S01]  /*e4d0*/  FMUL.FTZ R46, R6, R46 ;  /* 0x0000002e062e7220 */ /* 0x000fe20000410000 */
[----:B------:R-:W-:Y:S01]  /*e4e0*/  SHF.R.U32.HI R15, RZ, 0x3, R15 ;  /* 0x00000003ff0f7819 */ /* 0x000fe2000001160f */
[C---:B------:R-:W-:Y:S01]  /*e4f0*/  FMUL.FTZ R48, R7.reuse, R48 ;  /* 0x0000003007307220 */ /* 0x040fe20000410000 */
[----:B------:R-:W-:Y:S01]  /*e500*/  LEA R14, R14, R19, 0x1 ;  /* 0x000000130e0e7211 */ /* 0x000fe200078e08ff */
[----:B------:R-:W-:Y:S01]  /*e510*/  FMUL.FTZ R49, R7, R49 ;  /* 0x0000003107317220 */ /* 0x000fe20000410000 */
[----:B------:R-:W-:Y:S01]  /*e520*/  LOP3.LUT R15, R16, R15, RZ, 0x3c, !PT ;  /* 0x0000000f100f7212 */ /* 0x000fe200078e3cff */
[C---:B------:R-:W-:Y:S01]  /*e530*/  FMUL.FTZ R51, R6.reuse, R51 ;  /* 0x0000003306337220 */ /* 0x040fe20000410000 */
[----:B------:R-:W-:Y:S01]  /*e540*/  IADD3 R18, R13, -R18, RZ ;  /* 0x800000120d127210 */ /* 0x000fe20007ffe0ff */
[----:B------:R-:W-:Y:S01]  /*e550*/  FMUL.FTZ R50, R6, R50 ;  /* 0x0000003206327220 */ /* 0x000fe20000410000 */
[----:B------:R-:W-:Y:S01]  /*e560*/  STS.64 [R14.X4], R128 ;  /* 0x000000800e007388 */ /* 0x000fe20000004a00 */
[C---:B------:R-:W-:Y:S01]  /*e570*/  FMUL.FTZ R52, R7.reuse, R52 ;  /* 0x0000003407347220 */ /* 0x040fe20000410000 */
[----:B------:R-:W-:Y:S01]  /*e580*/  LEA R5, R18, R15, 0x2 ;  /* 0x0000000f12057211 */ /* 0x000fe200078e10ff */
[----:B------:R-:W-:Y:S01]  /*e590*/  FMUL.FTZ R53, R7, R53 ;  /* 0x0000003507357220 */ /* 0x000fe20000410000 */
[----:B------:R-:W-:Y:S01]  /*e5a0*/  MOV R15, 0x80 ;  /* 0x00000080000f7802 */ /* 0x000fe20000000f00 */
[C---:B------:R-:W-:Y:S01]  /*e5b0*/  FMUL.FTZ R55, R6.reuse, R55 ;  /* 0x0000003706377220 */ /* 0x040fe20000410000 */
[----:B------:R-:W-:Y:S01]  /*e5c0*/  STS.64 [R14.X4+0x800], R130 ;  /* 0x000800820e007388 */ /* 0x000fe20000004a00 */
[C---:B------:R-:W-:Y:S01]  /*e5d0*/  FMUL.FTZ R54, R6.reuse, R54 ;  /* 0x0000003606367220 */ /* 0x040fe20000410000 */
[----:B------:R-:W-:Y:S01]  /*e5e0*/  SEL R15, R15, 0xffffff80, !P2 ;  /* 0xffffff800f0f7807 */ /* 0x000fe20005000000 */
[----:B------:R-:W-:Y:S01]  /*e5f0*/  FMUL.FTZ R56, R7, R56 ;  /* 0x0000003807387220 */ /* 0x000fe20000410000 */
[----:B------:R-:W-:Y:S01]  /*e600*/  LOP3.LUT R11, R11, 0xffffffe0, RZ, 0xc0, !PT ;  /* 0xffffffe00b0b7812 */ /* 0x000fe200078ec0ff */
[----:B------:R-:W-:Y:S01]  /*e610*/  FMUL.FTZ R57, R7, R57 ;  /* 0x0000003907397220 */ /* 0x000fe20000410000 */
[----:B------:R-:W1:Y:S01]  /*e620*/  @P3 MUFU.LG2 R2, R2 ;  /* 0x0000000200023308 */ /* 0x000e620000000c00 */
[C---:B------:R-:W-:Y:S01]  /*e630*/  FMUL.FTZ R59, R6.reuse, R59 ;  /* 0x0000003b063b7220 */ /* 0x040fe20000410000 */
[----:B------:R-:W-:Y:S01]  /*e640*/  IADD3 R9, -R9, R0, RZ ;  /* 0x0000000009097210 */ /* 0x000fe20007ffe1ff */
[C---:B------:R-:W-:Y:S01]  /*e650*/  FMUL.FTZ R58, R6.reuse, R58 ;  /* 0x0000003a063a7220 */ /* 0x040fe20000410000 */
[----:B------:R-:W-:Y:S01]  /*e660*/  IADD3 R11, -R11, R10, RZ ;  /* 0x0000000a0b0b7210 */ /* 0x000fe20007ffe1ff */
[----:B------:R-:W-:Y:S01]  /*e670*/  FMUL.FTZ R60, R7, R60 ;  /* 0x0000003c073c7220 */ /* 0x000fe20000410000 */
[----:B------:R-:W-:Y:S01]  /*e680*/  SHF.L.U32 R10, R13, 0x2, RZ ;  /* 0x000000020d0a7819 */ /* 0x000fe200000006ff */
[----:B------:R-:W-:Y:S01]  /*e690*/  FMUL.FTZ R61, R7, R61 ;  /* 0x0000003d073d7220 */ /* 0x000fe20000410000 */
[----:B------:R-:W-:Y:S01]  /*e6a0*/  SHF.R.S32.HI R0, RZ, 0x1f, R11 ;  /* 0x0000001fff007819 */ /* 0x000fe2000001140b */
[----:B------:R-:W-:-:S02]  /*e6b0*/  FMUL.FTZ R63, R6, R63 ;  /* 0x0000003f063f7220 */ /* 0x000fc40000410000 */
[----:B------:R-:W-:Y:S01]  /*e6c0*/  FMUL.FTZ R62, R6, R62 ;  /* 0x0000003e063e7220 */ /* 0x000fe20000410000 */
[----:B------:R-:W-:Y:S01]  /*e6d0*/  LEA.HI R0, R0, R11, RZ, 0x2 ;  /* 0x0000000b00007211 */ /* 0x000fe200078f10ff */
[C---:B------:R-:W-:Y:S01]  /*e6e0*/  FMUL.FTZ R64, R7.reuse, R64 ;  /* 0x0000004007407220 */ /* 0x040fe20000410000 */
[----:B------:R-:W-:Y:S01]  /*e6f0*/  SHF.R.S32.HI R11, RZ, 0x1f, R10 ;  /* 0x0000001fff0b7819 */ /* 0x000fe2000001140a */
[C---:B------:R-:W-:Y:S01]  /*e700*/  FMUL.FTZ R65, R7.reuse, R65 ;  /* 0x0000004107417220 */ /* 0x040fe20000410000 */
[----:B------:R-:W-:Y:S01]  /*e710*/  SHF.R.S32.HI R0, RZ, 0x2, R0 ;  /* 0x00000002ff007819 */ /* 0x000fe20000011400 */
[C---:B------:R-:W-:Y:S02]  /*e720*/  FMUL.FTZ R67, R6.reuse, R67 ;  /* 0x0000004306437220 */ /* 0x040fe40000410000 */
[----:B------:R-:W-:Y:S02]  /*e730*/  FMUL.FTZ R66, R6, R66 ;  /* 0x0000004206427220 */ /* 0x000fe40000410000 */
[----:B------:R-:W-:-:S02]  /*e740*/  FMUL.FTZ R68, R7, R68 ;  /* 0x0000004407447220 */ /* 0x000fc40000410000 */
[C---:B------:R-:W-:Y:S02]  /*e750*/  FMUL.FTZ R69, R7.reuse, R69 ;  /* 0x0000004507457220 */ /* 0x040fe40000410000 */
[C---:B------:R-:W-:Y:S02]  /*e760*/  FMUL.FTZ R71, R6.reuse, R71 ;  /* 0x0000004706477220 */ /* 0x040fe40000410000 */
[C---:B------:R-:W-:Y:S02]  /*e770*/  FMUL.FTZ R70, R6.reuse, R70 ;  /* 0x0000004606467220 */ /* 0x040fe40000410000 */
        /* <DEDUP_REMOVED lines=53> */
[----:B------:R-:W-:Y:S01]  /*ead0*/  FMUL.FTZ R117, R7, R117 ;  /* 0x0000007507757220 */ /* 0x000fe20000410000 */
[----:B------:R-:W-:Y:S01]  /*eae0*/  MOV R7, 0x40 ;  /* 0x0000004000077802 */ /* 0x000fe20000000f00 */
[C---:B------:R-:W-:Y:S02]  /*eaf0*/  FMUL.FTZ R119, R6.reuse, R119 ;  /* 0x0000007706777220 */ /* 0x040fe40000410000 */
[----:B------:R-:W-:Y:S01]  /*eb00*/  FMUL.FTZ R118, R6, R118 ;  /* 0x0000007606767220 */ /* 0x000fe20000410000 */
[----:B------:R-:W-:Y:S01]  /*eb10*/  SHF.L.U32 R6, R14, 0x2, RZ ;  /* 0x000000020e067819 */ /* 0x000fe200000006ff */
[----:B-1----:R-:W-:Y:S01]  /*eb20*/  @P3 FMUL.FTZ R2, R2, 0.69314718246459960938 ;  /* 0x3f31721802023820 */ /* 0x002fe20000410000 */
[----:B------:R-:W-:-:S02]  /*eb30*/  SEL R7, R7, 0xffffffc0, !P1 ;  /* 0xffffffc007077807 */ /* 0x000fc40004800000 */
[C---:B------:R-:W-:Y:S02]  /*eb40*/  IADD3 R16, R6.reuse, -0x20, RZ ;  /* 0xffffffe006107810 */ /* 0x040fe40007ffe0ff */
[C---:B------:R-:W-:Y:S02]  /*eb50*/  @P0 IADD3 R16, R6.reuse, 0x20, RZ ;  /* 0x0000002006100810 */ /* 0x040fe40007ffe0ff */
[C---:B------:R-:W-:Y:S02]  /*eb60*/  IADD3 R17, R6.reuse, R7, RZ ;  /* 0x0000000706117210 */ /* 0x040fe40007ffe0ff */
[-C--:B------:R-:W-:Y:S01]  /*eb70*/  IADD3 R18, R7, R16.reuse, RZ ;  /* 0x0000001007127210 */ /* 0x080fe20007ffe0ff */
[----:B------:R-:W-:Y:S01]  /*eb80*/  STS.64 [R16], R36 ;  /* 0x0000002410007388 */ /* 0x000fe20000000a00 */
[-C--:B------:R-:W-:Y:S02]  /*eb90*/  IADD3 R19, R6, R15.reuse, RZ ;  /* 0x0000000f06137210 */ /* 0x080fe40007ffe0ff */
[----:B------:R-:W-:Y:S01]  /*eba0*/  IADD3 R20, R15, R16, RZ ;  /* 0x000000100f147210 */ /* 0x000fe20007ffe0ff */
[----:B------:R-:W-:Y:S01]  /*ebb0*/  STS.64 [R16+0x800], R38 ;  /* 0x0008002610007388 */ /* 0x000fe20000000a00 */
[----:B------:R-:W-:-:S02]  /*ebc0*/  IADD3 R21, R17, R15, RZ ;  /* 0x0000000f11157210 */ /* 0x000fc40007ffe0ff */
[----:B------:R-:W-:Y:S01]  /*ebd0*/  IADD3 R15, R18, R15, RZ ;  /* 0x0000000f120f7210 */ /* 0x000fe20007ffe0ff */
[----:B------:R-:W-:Y:S01]  /*ebe0*/  STS.64 [R17], R40 ;  /* 0x0000002811007388 */ /* 0x000fe20000000a00 */
[----:B------:R-:W-:Y:S01]  /*ebf0*/  LOP3.LUT P0, RZ, R9, 0x3, RZ, 0xc0, !PT ;  /* 0x0000000309ff7812 */ /* 0x000fe2000780c0ff */
[----:B------:R-:W-:Y:S02]  /*ec00*/  @P4 FMUL.FTZ R9, R4, 0.69314718246459960938 ;  /* 0x3f31721804094820 */ /* 0x000fe40000410000 */
[----:B------:R-:W-:Y:S04]  /*ec10*/  STS.64 [R17+0x800], R42 ;  /* 0x0008002a11007388 */ /* 0x000fe80000000a00 */
[----:B------:R-:W-:Y:S04]  /*ec20*/  STS.64 [R18], R44 ;  /* 0x0000002c12007388 */ /* 0x000fe80000000a00 */
        /* <DEDUP_REMOVED lines=9> */
[----:B------:R-:W-:Y:S04]  /*ecc0*/  STS.64 [R14.X4+0x4000], R64 ;  /* 0x004000400e007388 */ /* 0x000fe80000004a00 */
[----:B------:R-:W-:Y:S04]  /*ecd0*/  STS.64 [R14.X4+0x4800], R66 ;  /* 0x004800420e007388 */ /* 0x000fe80000004a00 */
[----:B------:R-:W-:Y:S04]  /*ece0*/  STS.64 [R16+0x4000], R68 ;  /* 0x0040004410007388 */ /* 0x000fe80000000a00 */
        /* <DEDUP_REMOVED lines=13> */
[----:B------:R-:W-:Y:S04]  /*edc0*/  STS.64 [R14.X4+0x8000], R96 ;  /* 0x008000600e007388 */ /* 0x000fe80000004a00 */
[----:B------:R1:W-:Y:S04]  /*edd0*/  STS.64 [R14.X4+0x8800], R98 ;  /* 0x008800620e007388 */ /* 0x0003e80000004a00 */
[----:B------:R-:W2:Y:S04]  /*ede0*/  S2R R7, SR_CTAID.Y ;  /* 0x0000000000077919 */ /* 0x000ea80000002600 */
[----:B------:R-:W-:Y:S04]  /*edf0*/  STS.64 [R16+0x8000], R100 ;  /* 0x0080006410007388 */ /* 0x000fe80000000a00 */
[----:B------:R-:W-:Y:S04]  /*ee00*/  STS.64 [R16+0x8800], R102 ;  /* 0x0088006610007388 */ /* 0x000fe80000000a00 */
[----:B------:R-:W-:Y:S04]  /*ee10*/  STS.64 [R17+0x8000], R104 ;  /* 0x0080006811007388 */ /* 0x000fe80000000a00 */
[----:B------:R-:W-:Y:S04]  /*ee20*/  STS.64 [R17+0x8800], R106 ;  /* 0x0088006a11007388 */ /* 0x000fe80000000a00 */
[----:B------:R-:W-:Y:S04]  /*ee30*/  STS.64 [R18+0x8000], R124 ;  /* 0x0080007c12007388 */ /* 0x000fe80000000a00 */
[----:B-1----:R-:W1:Y:S01]  /*ee40*/  S2R R14, SR_CTAID.Z ;  /* 0x00000000000e7919 */ /* 0x002e620000002700 */
[----:B--2---:R-:W-:-:S03]  /*ee50*/  IMAD R7, R7, c[0x0][0x210], R206 ;  /* 0x0000840007077a24 */ /* 0x004fc600078e02ce */
[----:B------:R-:W-:Y:S04]  /*ee60*/  STS.64 [R18+0x8800], R126 ;  /* 0x0088007e12007388 */ /* 0x000fe80000000a00 */
[----:B------:R-:W2:Y:S04]  /*ee70*/  S2R R6, SR_CTAID.X ;  /* 0x0000000000067919 */ /* 0x000ea80000002500 */
[----:B------:R-:W-:Y:S04]  /*ee80*/  STS.64 [R19+0x8000], R108 ;  /* 0x0080006c13007388 */ /* 0x000fe80000000a00 */
[----:B------:R-:W-:Y:S04]  /*ee90*/  STS.64 [R19+0x8800], R110 ;  /* 0x0088006e13007388 */ /* 0x000fe80000000a00 */
[----:B------:R-:W-:Y:S04]  /*eea0*/  STS.64 [R20+0x8000], R112 ;  /* 0x0080007014007388 */ /* 0x000fe80000000a00 */
[----:B------:R-:W-:Y:S04]  /*eeb0*/  STS.64 [R20+0x8800], R114 ;  /* 0x0088007214007388 */ /* 0x000fe80000000a00 */
[----:B------:R-:W-:Y:S04]  /*eec0*/  STS.64 [R21+0x8000], R120 ;  /* 0x0080007815007388 */ /* 0x000fe80000000a00 */
[----:B------:R-:W-:Y:S01]  /*eed0*/  STS.64 [R21+0x8800], R122 ;  /* 0x0088007a15007388 */ /* 0x000fe20000000a00 */
[----:B--2---:R-:W-:-:S03]  /*eee0*/  SHF.L.U32 R6, R6, 0x6, RZ ;  /* 0x0000000606067819 */ /* 0x004fc600000006ff */
[----:B------:R-:W-:Y:S04]  /*eef0*/  STS.64 [R15+0x8000], R116 ;  /* 0x008000740f007388 */ /* 0x000fe80000000a00 */
[----:B------:R2:W-:Y:S04]  /*ef00*/  STS.64 [R15+0x8800], R118 ;  /* 0x008800760f007388 */ /* 0x0005e80000000a00 */
[----:B------:R-:W-:Y:S01]  /*ef10*/  BAR.SYNC.DEFER_BLOCKING 0x0 ;  /* 0x0000000000007b1d */ /* 0x000fe20000010000 */
[----:B--2---:R-:W-:-:S05]  /*ef20*/  IADD3 R15, -R206, RZ, RZ ;  /* 0x000000ffce0f7210 */ /* 0x004fca0007ffe1ff */
[----:B------:R-:W2:Y:S01]  /*ef30*/  LDS.128 R104, [R5.X4] ;  /* 0x0000000005687984 */ /* 0x000ea20000004c00 */
[----:B-1----:R-:W-:Y:S01]  /*ef40*/  IMAD R14, R15, c[0x0][0x1c0], R14 ;  /* 0x000070000f0e7a24 */ /* 0x002fe200078e020e */
[----:B------:R-:W-:Y:S02]  /*ef50*/  SHF.R.S32.HI R15, RZ, 0x1f, R12 ;  /* 0x0000001fff0f7819 */ /* 0x000fe4000001140c */
[----:B------:R-:W1:Y:S01]  /*ef60*/  LDS.128 R100, [R5.X4+0x800] ;  /* 0x0008000005647984 */ /* 0x000e620000004c00 */
[----:B------:R-:W-:Y:S01]  /*ef70*/  IMAD R7, R7, c[0x0][0x1c0], R14 ;  /* 0x0000700007077a24 */ /* 0x000fe200078e020e */
[----:B------:R-:W-:Y:S02]  /*ef80*/  LEA.HI R15, R15, R12, RZ, 0x2 ;  /* 0x0000000c0f0f7211 */ /* 0x000fe400078f10ff */
[----:B------:R-:W3:Y:S01]  /*ef90*/  LDS.128 R96, [R5.X4+0x1000] ;  /* 0x0010000005607984 */ /* 0x000ee20000004c00 */
[----:B------:R-:W-:Y:S01]  /*efa0*/  IMAD R6, R7, c[0x0][0x214], R6 ;  /* 0x0000850007067a24 */ /* 0x000fe200078e0206 */
[----:B------:R-:W-:-:S02]  /*efb0*/  LOP3.LUT R15, R15, 0xffffffc, RZ, 0xc0, !PT ;  /* 0x0ffffffc0f0f7812 */ /* 0x000fc400078ec0ff */
[----:B------:R-:W4:Y:S01]  /*efc0*/  LDS.128 R92, [R5.X4+0x1800] ;  /* 0x00180000055c7984 */ /* 0x000f220000004c00 */
[----:B------:R-:W-:Y:S01]  /*efd0*/  MOV R7, 0xff800000 ;  /* 0xff80000000077802 */ /* 0x000fe20000000f00 */
[----:B------:R-:W-:Y:S01]  /*efe0*/  @P3 FFMA.FTZ R7, R3, c[0x0][0x238], R2 ;  /* 0x00008e0003073a23 */ /* 0x000fe20000010002 */
[----:B------:R-:W-:Y:S01]  /*eff0*/  IADD3 R15, R12, -R15, RZ ;  /* 0x8000000f0c0f7210 */ /* 0x000fe20007ffe0ff */
[----:B------:R-:W1:Y:S03]  /*f000*/  LDS.128 R88, [R5.X4+0x2000] ;  /* 0x0020000005587984 */ /* 0x000e660000004c00 */
[----:B------:R-:W-:Y:S01]  /*f010*/  LEA R15, R15, R0, 0x4 ;  /* 0x000000000f0f7211 */ /* 0x000fe200078e20ff */
[----:B------:R-:W1:Y:S04]  /*f020*/  LDS.128 R84, [R5.X4+0x2800] ;  /* 0x0028000005547984 */ /* 0x000e680000004c00 */
        /* <DEDUP_REMOVED lines=17> */
[----:B------:R5:W1:Y:S02]  /*f140*/  LDS.128 R108, [R5.X4+0xb800] ;  /* 0x00b80000056c7984 */ /* 0x000a640000004c00 */
[----:B-----5:R-:W-:Y:S01]  /*f150*/  MOV R5, 0xff800000 ;  /* 0xff80000000057802 */ /* 0x020fe20000000f00 */
[----:B------:R-:W-:Y:S01]  /*f160*/  @P4 FFMA.FTZ R5, R132, c[0x0][0x238], R9 ;  /* 0x00008e0084054a23 */ /* 0x000fe20000010009 */
[----:B------:R-:W-:Y:S05]  /*f170*/  @P0 BRA `(.L_x_1435) ;  /* 0x000000a000000947 */ /* 0x000fea0003800000 */
[----:B--234-:R-:W-:Y:S02]  /*f180*/  IADD3 R2, R15, 0x8, RZ ;  /* 0x000000080f027810 */ /* 0x01cfe40007ffe0ff */
[----:B------:R-:W-:-:S02]  /*f190*/  SHF.R.S32.HI R3, RZ, 0x1f, R15 ;  /* 0x0000001fff037819 */ /* 0x000fc4000001140f */
[----:B------:R-:W-:Y:S02]  /*f1a0*/  IADD3 R0, P0, R6, R15, RZ ;  /* 0x0000000f06007210 */ /* 0x000fe40007f1e0ff */
[-C--:B------:R-:W-:Y:S02]  /*f1b0*/  ISETP.GE.AND P2, PT, R15, R199.reuse, PT ;  /* 0x000000c70f00720c */ /* 0x080fe40003f46270 */
[----:B------:R-:W-:Y:S02]  /*f1c0*/  ISETP.GE.AND P1, PT, R2, R199, PT ;  /* 0x000000c70200720c */ /* 0x000fe40003f26270 */
[----:B------:R-:W-:Y:S02]  /*f1d0*/  LEA.HI.X.SX32 R3, R6, R3, 0x1, P0 ;  /* 0x0000000306037211 */ /* 0x000fe400000f0eff */
[----:B------:R-:W-:-:S04]  /*f1e0*/  LEA R2, P0, R0, c[0x0][0x208], 0x2 ;  /* 0x0000820000027a11 */ /* 0x000fc800078010ff */
[----:B------:R-:W-:-:S05]  /*f1f0*/  LEA.HI.X R3, R0, c[0x0][0x20c], R3, 0x2, P0 ;  /* 0x0000830000037a11 */ /* 0x000fca00000f1403 */
[----:B------:R2:W-:Y:S04]  /*f200*/  @!P2 STG.E [R2.64], R5 ;  /* 0x000000050200a986 */ /* 0x0005e8000c101904 */
[----:B------:R2:W-:Y:S02]  /*f210*/  @!P1 STG.E [R2.64+0x20], R7 ;  /* 0x0000200702009986 */ /* 0x0005e4000c101904 */
.L_x_1435:
[----:B--234-:R-:W-:Y:S05]  /*f220*/  BSYNC B0 ;  /* 0x0000000000007941 */ /* 0x01cfea0003800000 */
.L_x_1434:
[C---:B------:R-:W-:Y:S01]  /*f230*/  IMAD.WIDE R4, R8.reuse, 0xc0, R10 ;  /* 0x000000c008047825 */ /* 0x040fe200078e020a */
[----:B------:R-:W-:Y:S01]  /*f240*/  ISETP.GE.AND P1, PT, R8, R199, PT ;  /* 0x000000c70800720c */ /* 0x000fe20003f26270 */
[----:B------:R-:W-:Y:S02]  /*f250*/  BSSY B0, `(.L_x_1436) ;  /* 0x0000010000007945 */ /* 0x000fe40003800000 */
[----:B------:R-:W-:-:S05]  /*f260*/  IMAD R0, R6, c[0x0][0x22c], RZ ;  /* 0x00008b0006007a24 */ /* 0x000fca00078e02ff */
[----:B------:R-:W-:-:S04]  /*f270*/  IADD3 R3, P0, R0, R4, RZ ;  /* 0x0000000400037210 */ /* 0x000fc80007f1e0ff */
[----:B------:R-:W-:Y:S02]  /*f280*/  LEA.HI.X.SX32 R0, R0, R5, 0x1, P0 ;  /* 0x0000000500007211 */ /* 0x000fe400000f0eff */
[----:B------:R-:W-:-:S04]  /*f290*/  LEA R4, P0, R3, c[0x0][0x1d8], 0x2 ;  /* 0x0000760003047a11 */ /* 0x000fc800078010ff */
[----:B------:R-:W-:Y:S02]  /*f2a0*/  LEA.HI.X R5, R3, c[0x0][0x1dc], R0, 0x2, P0 ;  /* 0x0000770003057a11 */ /* 0x000fe400000f1400 */
[----:B------:R-:W-:Y:S01]  /*f2b0*/  IADD3 R0, R10, 0x40, RZ ;  /* 0x000000400a007810 */ /* 0x000fe20007ffe0ff */
[----:B------:R-:W-:Y:S05]  /*f2c0*/  @P1 BRA `(.L_x_1437) ;  /* 0x0000008000001947 */ /* 0x000fea0003800000 */
[C---:B------:R-:W-:Y:S02]  /*f2d0*/  IADD3 R2, R0.reuse, 0x40, RZ ;  /* 0x0000004000027810 */ /* 0x040fe40007ffe0ff */
[----:B------:R-:W-:Y:S02]  /*f2e0*/  ISETP.GE.AND P0, PT, R0, c[0x0][0x220], PT ;  /* 0x0000880000007a0c */ /* 0x000fe40003f06270 */
[----:B------:R-:W-:Y:S02]  /*f2f0*/  ISETP.GE.AND P1, PT, R10, c[0x0][0x220], PT ;  /* 0x000088000a007a0c */ /* 0x000fe40003f26270 */
[----:B------:R-:W-:-:S09]  /*f300*/  ISETP.GE.AND P2, PT, R2, c[0x0][0x220], PT ;  /* 0x0000880002007a0c */ /* 0x000fd20003f46270 */
[----:B-1----:R1:W-:Y:S04]  /*f310*/  @!P0 STG.E.128 [R4.64+0x100], R72 ;  /* 0x0001004804008986 */ /* 0x0023e8000c101d04 */
[----:B------:R1:W-:Y:S04]  /*f320*/  @!P1 STG.E.64 [R4.64], R104 ;  /* 0x0000006804009986 */ /* 0x0003e8000c101b04 */
[----:B------:R1:W-:Y:S04]  /*f330*/  @!P1 STG.E.64 [R4.64+0x8], R106 ;  /* 0x0000086a04009986 */ /* 0x0003e8000c101b04 */
[----:B------:R1:W-:Y:S02]  /*f340*/  @!P2 STG.E.128 [R4.64+0x200], R40 ;  /* 0x000200280400a986 */ /* 0x0003e4000c101d04 */
.L_x_1437:
[----:B------:R-:W-:Y:S05]  /*f350*/  BSYNC B0 ;  /* 0x0000000000007941 */ /* 0x000fea0003800000 */
.L_x_1436:
[----:B------:R-:W-:Y:S01]  /*f360*/  IADD3 R2, R8, 0x8, RZ ;  /* 0x0000000808027810 */ /* 0x000fe20007ffe0ff */
[----:B------:R-:W-:Y:S03]  /*f370*/  BSSY B0, `(.L_x_1438) ;  /* 0x000000a000007945 */ /* 0x000fe60003800000 */
[----:B------:R-:W-:-:S13]  /*f380*/  ISETP.GE.AND P0, PT, R2, R199, PT ;  /* 0x000000c70200720c */ /* 0x000fda0003f06270 */
[----:B------:R-:W-:Y:S05]  /*f390*/  @P0 BRA `(.L_x_1439) ;  /* 0x0000007000000947 */ /* 0x000fea0003800000 */
[----:B------:R-:W-:Y:S02]  /*f3a0*/  IADD3 R2, R0, 0x40, RZ ;  /* 0x0000004000027810 */ /* 0x000fe40007ffe0ff */
[----:B------:R-:W-:Y:S02]  /*f3b0*/  ISETP.GE.AND P2, PT, R10, c[0x0][0x220], PT ;  /* 0x000088000a007a0c */ /* 0x000fe40003f46270 */
[----:B------:R-:W-:Y:S02]  /*f3c0*/  ISETP.GE.AND P1, PT, R0, c[0x0][0x220], PT ;  /* 0x0000880000007a0c */ /* 0x000fe40003f26270 */
[----:B------:R-:W-:-:S09]  /*f3d0*/  ISETP.GE.AND P0, PT, R2, c[0x0][0x220], PT ;  /* 0x0000880002007a0c */ /* 0x000fd20003f06270 */
[----:B-1----:R1:W-:Y:S04]  /*f3e0*/  @!P2 STG.E.128 [R4.64+0x1800], R100 ;  /* 0x001800640400a986 */ /* 0x0023e8000c101d04 */
[----:B------:R1:W-:Y:S04]  /*f3f0*/  @!P1 STG.E.128 [R4.64+0x1900], R68 ;  /* 0x0019004404009986 */ /* 0x0003e8000c101d04 */
[----:B------:R1:W-:Y:S02]  /*f400*/  @!P0 STG.E.128 [R4.64+0x1a00], R36 ;  /* 0x001a002404008986 */ /* 0x0003e4000c101d04 */
.L_x_1439:
[----:B------:R-:W-:Y:S05]  /*f410*/  BSYNC B0 ;  /* 0x0000000000007941 */ /* 0x000fea0003800000 */
.L_x_1438:
        /* <DEDUP_REMOVED lines=8> */
[----:B------:R2:W-:Y:S04]  /*f4a0*/  @!P2 STG.E.128 [R4.64+0x3000], R96 ;  /* 0x003000600400a986 */ /* 0x0005e8000c101d04 */
[----:B-1----:R2:W-:Y:S04]  /*f4b0*/  @!P1 STG.E.128 [R4.64+0x3100], R64 ;  /* 0x0031004004009986 */ /* 0x0025e8000c101d04 */
[----:B------:R2:W-:Y:S02]  /*f4c0*/  @!P0 STG.E.128 [R4.64+0x3200], R32 ;  /* 0x0032002004008986 */ /* 0x0005e4000c101d04 */
.L_x_1441:
[----:B------:R-:W-:Y:S05]  /*f4d0*/  BSYNC B0 ;  /* 0x0000000000007941 */ /* 0x000fea0003800000 */
.L_x_1440:
        /* <DEDUP_REMOVED lines=11> */
.L_x_1443:
[----:B------:R-:W-:Y:S05]  /*f590*/  BSYNC B0 ;  /* 0x0000000000007941 */ /* 0x000fea0003800000 */
.L_x_1442:
        /* <DEDUP_REMOVED lines=11> */
.L_x_1445:
[----:B------:R-:W-:Y:S05]  /*f650*/  BSYNC B0 ;  /* 0x0000000000007941 */ /* 0x000fea0003800000 */
.L_x_1444:
        /* <DEDUP_REMOVED lines=11> */
.L_x_1447:
[----:B------:R-:W-:Y:S05]  /*f710*/  BSYNC B0 ;  /* 0x0000000000007941 */ /* 0x000fea0003800000 */
.L_x_1446:
        /* <DEDUP_REMOVED lines=11> */
.L_x_1449:
[----:B------:R-:W-:Y:S05]  /*f7d0*/  BSYNC B0 ;  /* 0x0000000000007941 */ /* 0x000fea0003800000 */
.L_x_1448:
[----:B------:R-:W-:-:S04]  /*f7e0*/  IADD3 R8, R8, 0x38, RZ ;  /* 0x0000003808087810 */ /* 0x000fc80007ffe0ff */
[----:B------:R-:W-:-:S13]  /*f7f0*/  ISETP.GE.AND P0, PT, R8, R199, PT ;  /* 0x000000c70800720c */ /* 0x000fda0003f06270 */
[----:B------:R-:W-:Y:S05]  /*f800*/  @P0 EXIT ;  /* 0x000000000000094d */ /* 0x000fea0003800000 */
[C---:B------:R-:W-:Y:S02]  /*f810*/  ISETP.GE.AND P0, PT, R0.reuse, c[0x0][0x220], PT ;  /* 0x0000880000007a0c */ /* 0x040fe40003f06270 */
[----:B------:R-:W-:Y:S02]  /*f820*/  IADD3 R0, R0, 0x40, RZ ;  /* 0x0000004000007810 */ /* 0x000fe40007ffe0ff */
[----:B------:R-:W-:-:S09]  /*f830*/  ISETP.GE.AND P1, PT, R10, c[0x0][0x220], PT ;  /* 0x000088000a007a0c */ /* 0x000fd20003f26270 */
[----:B-1----:R1:W-:Y:S01]  /*f840*/  @!P0 STG.E.128 [R4.64+0xa900], R44 ;  /* 0x00a9002c04008986 */ /* 0x0023e2000c101d04 */
[----:B------:R-:W-:-:S03]  /*f850*/  ISETP.GE.AND P0, PT, R0, c[0x0][0x220], PT ;  /* 0x0000880000007a0c */ /* 0x000fc60003f06270 */
[----:B------:R1:W-:Y:S10]  /*f860*/  @!P1 STG.E.128 [R4.64+0xa800], R76 ;  /* 0x00a8004c04009986 */ /* 0x0003f4000c101d04 */
[----:B------:R-:W-:Y:S05]  /*f870*/  @P0 EXIT ;  /* 0x000000000000094d */ /* 0x000fea0003800000 */
[----:B------:R-:W-:Y:S01]  /*f880*/  STG.E.128 [R4.64+0xaa00], R108 ;  /* 0x00aa006c04007986 */ /* 0x000fe2000c101d04 */
[----:B------:R-:W-:Y:S05]  /*f890*/  EXIT ;  /* 0x000000000000794d */ /* 0x000fea0003800000 */
.L_x_1450:
        /* <DEDUP_REMOVED lines=14> */
.L_x_4424:


//--------------------- .text._ZN5flash24flash_fwd_splitkv_kernelI23Flash_fwd_kernel_traitsILi192ELi64ELi64ELi4ELb0ELb0EN7cutlass10bfloat16_tE19Flash_kernel_traitsILi192ELi64ELi64ELi4ES3_EELb1ELb0ELb0ELb0ELb0ELb1ELb1ELb0EEEvNS_16Flash_fwd_paramsE --------------------------
	.section	.text._ZN5flash24flash_fwd_splitkv_kernelI23Flash_fwd_kernel_traitsILi192ELi64ELi64ELi4ELb0ELb0EN7cutlass10bfloat16_tE19Flash_kernel_traitsILi192ELi64ELi64ELi4ES3_EELb1ELb0ELb0ELb0ELb0ELb1ELb1ELb0EEEvNS_16Flash_fwd_paramsE,"ax",@progbits
	.sectioninfo	@"SHI_REGISTERS=255"
	.align	128
        .global         _ZN5flash24flash_fwd_splitkv_kernelI23Flash_fwd_kernel_traitsILi192ELi64ELi64ELi4ELb0ELb0EN7cutlass10bfloat16_tE19Flash_kernel_traitsILi192ELi64ELi64ELi4ES3_EELb1ELb0ELb0ELb0ELb0ELb1ELb1ELb0EEEvNS_16Flash_fwd_paramsE
        .type           _ZN5flash24flash_fwd_splitkv_kernelI23Flash_fwd_kernel_traitsILi192ELi64ELi64ELi4ELb0ELb0EN7cutlass10bfloat16_tE19Flash_kernel_traitsILi192ELi64ELi64ELi4ES3_EELb1ELb0ELb0ELb0ELb0ELb1ELb1ELb0EEEvNS_16Flash_fwd_paramsE,@function
        .size           _ZN5flash24flash_fwd_splitkv_kernelI23Flash_fwd_kernel_traitsILi192ELi64ELi64ELi4ELb0ELb0EN7cutlass10bfloat16_tE19Flash_kernel_traitsILi192ELi64ELi64ELi4ES3_EELb1ELb0ELb0ELb0ELb0ELb1ELb1ELb0EEEvNS_16Flash_fwd_paramsE,(.L_x_4425 - _ZN5flash24flash_fwd_splitkv_kernelI23Flash_fwd_kernel_traitsILi192ELi64ELi64ELi4ELb0ELb0EN7cutlass10bfloat16_tE19Flash_kernel_traitsILi192ELi64ELi64ELi4ES3_EELb1ELb0ELb0ELb0ELb0ELb1ELb1ELb0EEEvNS_16Flash_fwd_paramsE)
        .other          _ZN5flash24flash_fwd_splitkv_kernelI23Flash_fwd_kernel_traitsILi192ELi64ELi64ELi4ELb0ELb0EN7cutlass10bfloat16_tE19Flash_kernel_traitsILi192ELi64ELi64ELi4ES3_EELb1ELb0ELb0ELb0ELb0ELb1ELb1ELb0EEEvNS_16Flash_fwd_paramsE,@"STO_CUDA_ENTRY STV_DEFAULT"
_ZN5flash24flash_fwd_splitkv_kernelI23Flash_fwd_kernel_traitsILi192ELi64ELi64ELi4ELb0ELb0EN7cutlass10bfloat16_tE19Flash_kernel_traitsILi192ELi64ELi64ELi4ES3_EELb1ELb0ELb0ELb0ELb0ELb1ELb1ELb0EEEvNS_16Flash_fwd_paramsE:
.text._ZN5flash24flash_fwd_splitkv_kernelI23Flash_fwd_kernel_traitsILi192ELi64ELi64ELi4ELb0ELb0EN7cutlass10bfloat16_tE19Flash_kernel_traitsILi192ELi64ELi64ELi4ES3_EELb1ELb0ELb0ELb0ELb0ELb1ELb1ELb0EEEvNS_16Flash_fwd_paramsE:
        /* <DEDUP_REMOVED lines=53> */
.L_x_1451:
[----:B-1-34-:R-:W-:Y:S02]  /*0350*/  MOV R0, c[0x0][0x218] ;  /* 0x0000860000007a02 */ /* 0x01afe40000000f00 */
.L_x_1452:
        /* <DEDUP_REMOVED lines=87> */
.L_x_1455:
[----:B------:R-:W-:Y:S05]  /*08d0*/  BSYNC B0 ;  /* 0x0000000000007941 */ /* 0x000fea0003800000 */
.L_x_1454:
        /* <DEDUP_REMOVED lines=10> */
.L_x_1457:
[----:B------:R-:W-:Y:S05]  /*0980*/  BSYNC B0 ;  /* 0x0000000000007941 */ /* 0x000fea0003800000 */
.L_x_1456:
        /* <DEDUP_REMOVED lines=10> */
.L_x_1459:
[----:B------:R-:W-:Y:S05]  /*0a30*/  BSYNC B0 ;  /* 0x0000000000007941 */ /* 0x000fea0003800000 */
.L_x_1458:
        /* <DEDUP_REMOVED lines=10> */
.L_x_1461:
[----:B------:R-:W-:Y:S05]  /*0ae0*/  BSYNC B0 ;  /* 0x0000000000007941 */ /* 0x000fea0003800000 */
.L_x_1460:
        /* <DEDUP_REMOVED lines=10> */
.L_x_1463:
[----:B------:R-:W-:Y:S05]  /*0b90*/  BSYNC B0 ;  /* 0x0000000000007941 */ /* 0x000fea0003800000 */
.L_x_1462:
        /* <DEDUP_REMOVED lines=10> */
.L_x_1465:
[----:B------:R-:W-:Y:S05]  /*0c40*/  BSYNC B0 ;  /* 0x0000000000007941 */ /* 0x000fea0003800000 */
.L_x_1464:
        /* <DEDUP_REMOVED lines=10> */
.L_x_1467:
[----:B------:R-:W-:Y:S05]  /*0cf0*/  BSYNC B0 ;  /* 0x0000000000007941 */ /* 0x000fea0003800000 */
.L_x_1466:
        /* <DEDUP_REMOVED lines=10> */
.L_x_1469:
[----:B------:R-:W-:Y:S05]  /*0da0*/  BSYNC B0 ;  /* 0x0000000000007941 */ /* 0x000fea0003800000 */
.L_x_1468:
        /* <DEDUP_REMOVED lines=32> */
.L_x_1453:
        /* <DEDUP_REMOVED lines=92> */
.L_x_1470:
        /* <DEDUP_REMOVED lines=17> */
.L_x_1472:
        /* <DEDUP_REMOVED lines=50> */
.L_x_1471:
        /* <DEDUP_REMOVED lines=117> */
.L_x_1474:
[----:B------:R-:W-:Y:S05]  /*20f0*/  BSYNC B0 ;  /* 0x0000000000007941 */ /* 0x000fea0003800000 */
.L_x_1473:
        /* <DEDUP_REMOVED lines=37> */
.L_x_1476:
[----:B------:R-:W-:Y:S05]  /*2350*/  BSYNC B0 ;  /* 0x0000000000007941 */ /* 0x000fea0003800000 */
.L_x_1475:
        /* <DEDUP_REMOVED lines=37> */
.L_x_1478:
[----:B------:R-:W-:Y:S05]  /*25b0*/  BSYNC B0 ;  /* 0x0000000000007941 */ /* 0x000fea0003800000 */
.L_x_1477:
        /* <DEDUP_REMOVED lines=36> */
.L_x_1480:
[----:B------:R-:W-:Y:S05]  /*2800*/  BSYNC B0 ;  /* 0x0000000000007941 */ /* 0x000fea0003800000 */
.L_x_1479:
        /* <DEDUP_REMOVED lines=31> */
.L_x_1482:
[----:B------:R-:W-:Y:S05]  /*2a00*/  BSYNC B0 ;  /* 0x0000000000007941 */ /* 0x000fea0003800000 */
.L_x_1481:
        /* <DEDUP_REMOVED lines=33> */
.L_x_1484:
[----:B------:R-:W-:Y:S05]  /*2c20*/  BSYNC B0 ;  /* 0x0000000000007941 */ /* 0x000fea0003800000 */
.L_x_1483:
        /* <DEDUP_REMOVED lines=31> */
.L_x_1486:
[----:B------:R-:W-:Y:S05]  /*2e20*/  BSYNC B0 ;  /* 0x0000000000007941 */ /* 0x000fea0003800000 */
.L_x_1485:
        /* <DEDUP_REMOVED lines=34> */
.L_x_1488:
[----:B------:R-:W-:Y:S05]  /*3050*/  BSYNC B0 ;  /* 0x0000000000007941 */ /* 0x000fea0003800000 */
.L_x_1487:
        /* <DEDUP_REMOVED lines=53> */
.L_x_1490:
[----:B------:R-:W-:Y:S05]  /*33b0*/  BSYNC B0 ;  /* 0x0000000000007941 */ /* 0x000fea0003800000 */
.L_x_1489:
        /* <DEDUP_REMOVED lines=34> */
.L_x_1492:
[----:B------:R-:W-:Y:S05]  /*35e0*/  BSYNC B0 ;  /* 0x0000000000007941 */ /* 0x000fea0003800000 */
.L_x_1491:
        /* <DEDUP_REMOVED lines=34> */
.L_x_1494:
[----:B------:R-:W-:Y:S05]  /*3810*/  BSYNC B0 ;  /* 0x0000000000007941 */ /* 0x000fea0003800000 */
.L_x_1493:
        /* <DEDUP_REMOVED lines=40> */
.L_x_1496:
[----:B------:R-:W-:Y:S05]  /*3aa0*/  BSYNC B0 ;  /* 0x0000000000007941 */ /* 0x000fea0003800000 */
.L_x_1495:
[----:B------:R-:W-:Y:S01]  /*3ab0*/  SHF.L.U32 R205, R205, 0x1, RZ ;  /* 0x00000001cdcd7819 */ /* 0x000fe200000006ff */
[----:B--2---:R-:W-:Y:S01]  /*3ac0*/  LDSM.16.M88.4 R24, [R206] ;  /* 0x00000000ce18783b */ /* 0x004fe20000000200 */
[----:B------:R-:W-:Y:S02]  /*3ad0*/  LOP3.LUT P1, RZ, R8, 0x2, RZ, 0xc0, !PT ;  /* 0x0000000208ff7812 */ /* 0x000fe4000782c0ff */
[C---:B------:R-:W-:Y:S01]  /*3ae0*/  IADD3 R8, R205.reuse, 0x6000, RZ ;  /* 0x00006000cd087810 */ /* 0x040fe20007ffe0ff */
[----:B-1----:R-:W1:Y:S01]  /*3af0*/  LDSM.16.M88.4 R28, [R205+0x6000] ;  /* 0x00600000cd1c783b */ /* 0x002e620000000200 */
[----:B------:R-:W-:Y:S02]  /*3b00*/  IADD3 R203, R205, 0x6020, RZ ;  /* 0x00006020cdcb7810 */ /* 0x000fe40007ffe0ff */
[-C--:B------:R-:W-:Y:S01]  /*3b10*/  LEA R204, R7, R206.reuse, 0x1 ;  /* 0x000000ce07cc7211 */ /* 0x080fe200078e08ff */
[----:B------:R-:W2:Y:S01]  /*3b20*/  LDSM.16.M88.4 R44, [R205+0x6800] ;  /* 0x00680000cd2c783b */ /* 0x000ea20000000200 */
[----:B------:R-:W-:-:S02]  /*3b30*/  LEA R202, R5, R206, 0x1 ;  /* 0x000000ce05ca7211 */ /* 0x000fc400078e08ff */
[----:B------:R-:W-:Y:S01]  /*3b40*/  LEA R199, R2, R205, 0x1 ;  /* 0x000000cd02c77211 */ /* 0x000fe200078e08ff */
[----:B------:R-:W-:Y:S01]  /*3b50*/  LDSM.16.M88.4 R52, [R204] ;  /* 0x00000000cc34783b */ /* 0x000fe20000000200 */
[----:B------:R-:W-:Y:S02]  /*3b60*/  LEA R201, R5, R204, 0x1 ;  /* 0x000000cc05c97211 */ /* 0x000fe400078e08ff */
[----:B------:R-:W-:Y:S01]  /*3b70*/  @P1 IADD3 R203, R8, -0x20, RZ ;  /* 0xffffffe008cb1810 */ /* 0x000fe20007ffe0ff */
[----:B------:R-:W-:Y:S01]  /*3b80*/  LDSM.16.M88.4 R72, [R205+0x7000] ;  /* 0x00700000cd48783b */ /* 0x000fe20000000200 */
[----:B------:R-:W-:Y:S02]  /*3b90*/  ISETP.GT.AND P6, PT, R211, R208, PT ;  /* 0x000000d0d300720c */ /* 0x000fe40003fc4270 */
[----:B------:R-:W-:Y:S01]  /*3ba0*/  LEA R192, R2, R203, 0x1 ;  /* 0x000000cb02c07211 */ /* 0x000fe200078e08ff */
[----:B------:R-:W5:Y:S01]  /*3bb0*/  LDSM.16.M88.4 R12, [R203] ;  /* 0x00000000cb0c783b */ /* 0x000f620000000200 */
[----:B------:R-:W-:-:S02]  /*3bc0*/  IMNMX R135, R95, R96, PT ;  /* 0x000000605f877217 */ /* 0x000fc40003800200 */
[C---:B------:R-:W-:Y:S01]  /*3bd0*/  IADD3 R195, R203.reuse, 0x800, RZ ;  /* 0x00000800cbc37810 */ /* 0x040fe20007ffe0ff */
[----:B------:R-:W3:Y:S01]  /*3be0*/  LDSM.16.M88.4 R32, [R205+0x7800] ;  /* 0x00780000cd20783b */ /* 0x000ee20000000200 */
[C---:B------:R-:W-:Y:S02]  /*3bf0*/  IADD3 R194, R203.reuse, 0x1000, RZ ;  /* 0x00001000cbc27810 */ /* 0x040fe40007ffe0ff */
[C---:B------:R-:W-:Y:S01]  /*3c00*/  IADD3 R193, R203.reuse, 0x1800, RZ ;  /* 0x00001800cbc17810 */ /* 0x040fe20007ffe0ff */
[----:B----4-:R-:W4:Y:S01]  /*3c10*/  LDSM.16.M88.4 R8, [R203+0x800] ;  /* 0x00080000cb08783b */ /* 0x010f220000000200 */
[C---:B------:R-:W-:Y:S02]  /*3c20*/  IADD3 R191, R203.reuse, 0x2000, RZ ;  /* 0x00002000cbbf7810 */ /* 0x040fe40007ffe0ff */
[C---:B------:R-:W-:Y:S01]  /*3c30*/  IADD3 R190, R203.reuse, 0x2800, RZ ;  /* 0x00002800cbbe7810 */ /* 0x040fe20007ffe0ff */
[----:B------:R-:W-:Y:S01]  /*3c40*/  LDSM.16.M88.4 R64, [R202] ;  /* 0x00000000ca40783b */ /* 0x000fe20000000200 */
        /* <DEDUP_REMOVED lines=8> */
[C---:B-1----:R-:W-:Y:S01]  /*3cd0*/  HMMA.16816.F32.BF16 R16, R24.reuse, R28, RZ ;  /* 0x0000001c1810723c */ /* 0x042fe200000418ff */
[----:B------:R-:W1:Y:S04]  /*3ce0*/  LDSM.16.M88.4 R76, [R203+0x1800] ;  /* 0x00180000cb4c783b */ /* 0x000e680000000200 */
[----:B------:R-:W1:Y:S03]  /*3cf0*/  LDSM.16.M88.4 R20, [R199+0x6800] ;  /* 0x00680000c714783b */ /* 0x000e660000000200 */
[C---:B--2---:R-:W-:Y:S01]  /*3d00*/  HMMA.16816.F32.BF16 R48, R24.reuse, R44, RZ ;  /* 0x0000002c1830723c */ /* 0x044fe200000418ff */
[----:B------:R-:W-:Y:S04]  /*3d10*/  LDSM.16.M88.4 R56, [R201] ;  /* 0x00000000c938783b */ /* 0x000fe80000000200 */
[----:B------:R-:W-:Y:S03]  /*3d20*/  LDSM.16.M88.4 R60, [R199+0x7000] ;  /* 0x00700000c73c783b */ /* 0x000fe60000000200 */
[C---:B------:R-:W-:Y:S01]  /*3d30*/  HMMA.16816.F32.BF16 R28, R24.reuse, R30, RZ ;  /* 0x0000001e181c723c */ /* 0x040fe200000418ff */
[----:B------:R-:W-:Y:S04]  /*3d40*/  LDSM.16.M88.4 R84, [R192+0x1000] ;  /* 0x00100000c054783b */ /* 0x000fe80000000200 */
[----:B------:R-:W-:Y:S03]  /*3d50*/  LDSM.16.M88.4 R88, [R203+0x4000] ;  /* 0x00400000cb58783b */ /* 0x000fe60000000200 */
[----:B------:R-:W-:Y:S01]  /*3d60*/  HMMA.16816.F32.BF16 R44, R24, R46, RZ ;  /* 0x0000002e182c723c */ /* 0x000fe200000418ff */
[----:B------:R-:W0:Y:S07]  /*3d70*/  LDGDEPBAR ;  /* 0x00000000000079af */ /* 0x000e2e0000000000 */
[----:B-----5:R-:W-:Y:S08]  /*3d80*/  HMMA.16816.F32.BF16 R16, R52, R12, R16 ;  /* 0x0000000c3410723c */ /* 0x020ff00000041810 */
[C---:B------:R-:W-:Y:S08]  /*3d90*/  HMMA.16816.F32.BF16 R40, R24.reuse, R72, RZ ;  /* 0x000000481828723c */ /* 0x040ff000000418ff */
[C---:B------:R-:W-:Y:S08]  /*3da0*/  HMMA.16816.F32.BF16 R72, R24.reuse, R74, RZ ;  /* 0x0000004a1848723c */ /* 0x040ff000000418ff */
[C---:B---3--:R-:W-:Y:S08]  /*3db0*/  HMMA.16816.F32.BF16 R68, R24.reuse, R32, RZ ;  /* 0x000000201844723c */ /* 0x048ff000000418ff */
[----:B------:R-:W-:Y:S01]  /*3dc0*/  HMMA.16816.F32.BF16 R24, R24, R34, RZ ;  /* 0x000000221818723c */ /* 0x000fe200000418ff */
[----:B------:R-:W-:Y:S07]  /*3dd0*/  LDSM.16.M88.4 R32, [R199+0x7800] ;  /* 0x00780000c720783b */ /* 0x000fee0000000200 */
[C---:B------:R-:W-:Y:S01]  /*3de0*/  HMMA.16816.F32.BF16 R28, R52.reuse, R14, R28 ;  /* 0x0000000e341c723c */ /* 0x040fe2000004181c */
[----:B------:R-:W2:Y:S07]  /*3df0*/  LDSM.16.M88.4 R12, [R192] ;  /* 0x00000000c00c783b */ /* 0x000eae0000000200 */
[C---:B----4-:R-:W-:Y:S08]  /*3e00*/  HMMA.16816.F32.BF16 R48, R52.reuse, R8, R48 ;  /* 0x000000083430723c */ /* 0x050ff00000041830 */
[----:B------:R-:W-:Y:S01]  /*3e10*/  HMMA.16816.F32.BF16 R44, R52, R10, R44 ;  /* 0x0000000a342c723c */ /* 0x000fe2000004182c */
[----:B------:R-:W3:Y:S07]  /*3e20*/  LDSM.16.M88.4 R8, [R192+0x800] ;  /* 0x00080000c008783b */ /* 0x000eee0000000200 */
[----:B------:R-:W-:Y:S08]  /*3e30*/  HMMA.16816.F32.BF16 R16, R64, R36, R16 ;  /* 0x000000244010723c */ /* 0x000ff00000041810 */
[C---:B------:R-:W-:Y:S08]  /*3e40*/  HMMA.16816.F32.BF16 R40, R52.reuse, R80, R40 ;  /* 0x000000503428723c */ /* 0x040ff00000041828 */
[C---:B------:R-:W-:Y:S01]  /*3e50*/  HMMA.16816.F32.BF16 R72, R52.reuse, R82, R72 ;  /* 0x000000523448723c */ /* 0x040fe20000041848 */
[----:B------:R-:W-:Y:S07]  /*3e60*/  LDSM.16.M88.4 R80, [R192+0x1800] ;  /* 0x00180000c050783b */ /* 0x000fee0000000200 */
[C---:B-1----:R-:W-:Y:S08]  /*3e70*/  HMMA.16816.F32.BF16 R68, R52.reuse, R76, R68 ;  /* 0x0000004c3444723c */ /* 0x042ff00000041844 */
[----:B------:R-:W-:Y:S01]  /*3e80*/  HMMA.16816.F32.BF16 R24, R52, R78, R24 ;  /* 0x0000004e3418723c */ /* 0x000fe20000041818 */
[----:B------:R-:W-:Y:S04]  /*3e90*/  LDSM.16.M88.4 R52, [R205+0x8000] ;  /* 0x00800000cd34783b */ /* 0x000fe80000000200 */
[----:B------:R-:W-:Y:S03]  /*3ea0*/  LDSM.16.M88.4 R76, [R205+0x9000] ;  /* 0x00900000cd4c783b */ /* 0x000fe60000000200 */
[C---:B------:R-:W-:Y:S01]  /*3eb0*/  HMMA.16816.F32.BF16 R28, R64.reuse, R38, R28 ;  /* 0x00000026401c723c */ /* 0x040fe2000004181c */
[----:B------:R-:W1:Y:S07]  /*3ec0*/  LDSM.16.M88.4 R36, [R206+0x2000] ;  /* 0x00200000ce24783b */ /* 0x000e6e0000000200 */
[C---:B------:R-:W-:Y:S08]  /*3ed0*/  HMMA.16816.F32.BF16 R48, R64.reuse, R20, R48 ;  /* 0x000000144030723c */ /* 0x040ff00000041830 */
[----:B------:R-:W-:Y:S01]  /*3ee0*/  HMMA.16816.F32.BF16 R44, R64, R22, R44 ;  /* 0x00000016402c723c */ /* 0x000fe2000004182c */
[----:B------:R-:W4:Y:S07]  /*3ef0*/  LDSM.16.M88.4 R20, [R205+0x8800] ;  /* 0x00880000cd14783b */ /* 0x000f2e0000000200 */
[----:B--2---:R-:W-:Y:S08]  /*3f00*/  HMMA.16816.F32.BF16 R16, R56, R12, R16 ;  /* 0x0000000c3810723c */ /* 0x004ff00000041810 */
[C---:B------:R-:W-:Y:S08]  /*3f10*/  HMMA.16816.F32.BF16 R40, R64.reuse, R60, R40 ;  /* 0x0000003c4028723c */ /* 0x040ff00000041828 */
[C---:B------:R-:W-:Y:S01]  /*3f20*/  HMMA.16816.F32.BF16 R72, R64.reuse, R62, R72 ;  /* 0x0000003e4048723c */ /* 0x040fe20000041848 */
[----:B------:R-:W-:Y:S07]  /*3f30*/  LDSM.16.M88.4 R60, [R205+0x9800] ;  /* 0x00980000cd3c783b */ /* 0x000fee0000000200 */
[C---:B------:R-:W-:Y:S08]  /*3f40*/  HMMA.16816.F32.BF16 R68, R64.reuse, R32, R68 ;  /* 0x000000204044723c */ /* 0x040ff00000041844 */
[----:B------:R-:W-:Y:S01]  /*3f50*/  HMMA.16816.F32.BF16 R64, R64, R34, R24 ;  /* 0x000000224040723c */ /* 0x000fe20000041818 */
[----:B------:R-:W-:Y:S04]  /*3f60*/  LDSM.16.M88.4 R32, [R203+0x2000] ;  /* 0x00200000cb20783b */ /* 0x000fe80000000200 */
[----:B------:R-:W-:Y:S03]  /*3f70*/  LDSM.16.M88.4 R24, [R203+0x3000] ;  /* 0x00300000cb18783b */ /* 0x000fe60000000200 */
[C---:B------:R-:W-:Y:S01]  /*3f80*/  HMMA.16816.F32.BF16 R28, R56.reuse, R14, R28 ;  /* 0x0000000e381c723c */ /* 0x040fe2000004181c */
[----:B------:R-:W2:Y:S07]  /*3f90*/  LDSM.16.M88.4 R12, [R204+0x2000] ;  /* 0x00200000cc0c783b */ /* 0x000eae0000000200 */
[C---:B---3--:R-:W-:Y:S08]  /*3fa0*/  HMMA.16816.F32.BF16 R48, R56.reuse, R8, R48 ;  /* 0x000000083830723c */ /* 0x048ff00000041830 */
[----:B------:R-:W-:Y:S01]  /*3fb0*/  HMMA.16816.F32.BF16 R44, R56, R10, R44 ;  /* 0x0000000a382c723c */ /* 0x000fe2000004182c */
[----:B------:R-:W3:Y:S07]  /*3fc0*/  LDSM.16.M88.4 R8, [R203+0x2800] ;  /* 0x00280000cb08783b */ /* 0x000eee0000000200 */
[----:B-1----:R-:W-:Y:S08]  /*3fd0*/  HMMA.16816.F32.BF16 R16, R36, R52, R16 ;  /* 0x000000342410723c */ /* 0x002ff00000041810 */
        /* <DEDUP_REMOVED lines=8> */
[----:B------:R-:W-:Y:S07]  /*4060*/  LDSM.16.M88.4 R52, [R199+0x8000] ;  /* 0x00800000c734783b */ /* 0x000fee0000000200 */
[C---:B----4-:R-:W-:Y:S08]  /*4070*/  HMMA.16816.F32.BF16 R48, R36.reuse, R20, R48 ;  /* 0x000000142430723c */ /* 0x050ff00000041830 */
[----:B------:R-:W-:Y:S01]  /*4080*/  HMMA.16816.F32.BF16 R44, R36, R22, R44 ;  /* 0x00000016242c723c */ /* 0x000fe2000004182c */
[----:B------:R-:W1:Y:S07]  /*4090*/  LDSM.16.M88.4 R20, [R202+0x2000] ;  /* 0x00200000ca14783b */ /* 0x000e6e0000000200 */
        /* <DEDUP_REMOVED lines=19> */
[----:B------:R-:W1:Y:S04]  /*41d0*/  LDSM.16.M88.4 R12, [R205+0xa000] ;  /* 0x00a00000cd0c783b */ /* 0x000e680000000200 */
[----:B------:R-:W-:Y:S03]  /*41e0*/  LDSM.16.M88.4 R56, [R205+0xa800] ;  /* 0x00a80000cd38783b */ /* 0x000fe60000000200 */
[----:B--2---:R-:W-:Y:S08]  /*41f0*/  HMMA.16816.F32.BF16 R16, R80, R32, R16 ;  /* 0x000000205010723c */ /* 0x004ff00000041810 */
[C---:B------:R-:W-:Y:S01]  /*4200*/  HMMA.16816.F32.BF16 R28, R20.reuse, R54, R28 ;  /* 0x00000036141c723c */ /* 0x040fe2000004181c */
[----:B------:R-:W-:Y:S07]  /*4210*/  LDSM.16.M88.4 R52, [R205+0xb000] ;  /* 0x00b00000cd34783b */ /* 0x000fee0000000200 */
[C---:B------:R-:W-:Y:S08]  /*4220*/  HMMA.16816.F32.BF16 R48, R20.reuse, R36, R48 ;  /* 0x000000241430723c */ /* 0x040ff00000041830 */
[C---:B------:R-:W-:Y:S01]  /*4230*/  HMMA.16816.F32.BF16 R44, R20.reuse, R38, R44 ;  /* 0x00000026142c723c */ /* 0x040fe2000004182c */
[----:B------:R-:W2:Y:S07]  /*4240*/  LDSM.16.M88.4 R36, [R204+0x4000] ;  /* 0x00400000cc24783b */ /* 0x000eae0000000200 */
[C---:B---3--:R-:W-:Y:S08]  /*4250*/  HMMA.16816.F32.BF16 R40, R20.reuse, R8, R40 ;  /* 0x000000081428723c */ /* 0x048ff00000041828 */
[----:B------:R-:W-:Y:S01]  /*4260*/  HMMA.16816.F32.BF16 R72, R20, R10, R72 ;  /* 0x0000000a1448723c */ /* 0x000fe20000041848 */
[----:B------:R-:W3:Y:S07]  /*4270*/  LDSM.16.M88.4 R8, [R192+0x2800] ;  /* 0x00280000c008783b */ /* 0x000eee0000000200 */
[----:B-1----:R-:W-:Y:S08]  /*4280*/  HMMA.16816.F32.BF16 R16, R60, R12, R16 ;  /* 0x0000000c3c10723c */ /* 0x002ff00000041810 */
[----:B------:R-:W-:Y:S08]  /*4290*/  HMMA.16816.F32.BF16 R68, R20, R24, R68 ;  /* 0x000000181444723c */ /* 0x000ff00000041844 */
[----:B------:R-:W-:Y:S01]  /*42a0*/  HMMA.16816.F32.BF16 R28, R80, R34, R28 ;  /* 0x00000022501c723c */ /* 0x000fe2000004181c */
[----:B------:R-:W-:Y:S07]  /*42b0*/  LDSM.16.M88.4 R32, [R203+0x4800] ;  /* 0x00480000cb20783b */ /* 0x000fee0000000200 */
[----:B------:R-:W-:Y:S01]  /*42c0*/  HMMA.16816.F32.BF16 R64, R20, R26, R64 ;  /* 0x0000001a1440723c */ /* 0x000fe20000041840 */
[----:B------:R-:W-:Y:S04]  /*42d0*/  LDSM.16.M88.4 R24, [R202+0x4000] ;  /* 0x00400000ca18783b */ /* 0x000fe80000000200 */
[----:B------:R-:W1:Y:S03]  /*42e0*/  LDSM.16.M88.4 R20, [R199+0xa000] ;  /* 0x00a00000c714783b */ /* 0x000e660000000200 */
[----:B--2---:R-:W-:Y:S08]  /*42f0*/  HMMA.16816.F32.BF16 R16, R36, R88, R16 ;  /* 0x000000582410723c */ /* 0x004ff00000041810 */
[C---:B---3--:R-:W-:Y:S08]  /*4300*/  HMMA.16816.F32.BF16 R48, R80.reuse, R8, R48 ;  /* 0x000000085030723c */ /* 0x048ff00000041830 */
[----:B------:R-:W-:Y:S01]  /*4310*/  HMMA.16816.F32.BF16 R44, R80, R10, R44 ;  /* 0x0000000a502c723c */ /* 0x000fe2000004182c */
[----:B------:R-:W-:Y:S07]  /*4320*/  LDSM.16.M88.4 R8, [R192+0x4000] ;  /* 0x00400000c008783b */ /* 0x000fee0000000200 */
[----:B------:R-:W-:Y:S01]  /*4330*/  HMMA.16816.F32.BF16 R28, R60, R14, R28 ;  /* 0x0000000e3c1c723c */ /* 0x000fe2000004181c */
[----:B------:R-:W2:Y:S07]  /*4340*/  LDSM.16.M88.4 R12, [R201+0x4000] ;  /* 0x00400000c90c783b */ /* 0x000eae0000000200 */
[----:B------:R-:W-:Y:S08]  /*4350*/  HMMA.16816.F32.BF16 R40, R80, R84, R40 ;  /* 0x000000545028723c */ /* 0x000ff00000041828 */
[----:B-1----:R-:W-:Y:S08]  /*4360*/  HMMA.16816.F32.BF16 R16, R24, R20, R16 ;  /* 0x000000141810723c */ /* 0x002ff00000041810 */
[C---:B------:R-:W-:Y:S08]  /*4370*/  HMMA.16816.F32.BF16 R48, R60.reuse, R56, R48 ;  /* 0x000000383c30723c */ /* 0x040ff00000041830 */
[----:B------:R-:W-:Y:S01]  /*4380*/  HMMA.16816.F32.BF16 R44, R60, R58, R44 ;  /* 0x0000003a3c2c723c */ /* 0x000fe2000004182c */
[----:B------:R-:W1:Y:S07]  /*4390*/  LDSM.16.M88.4 R56, [R203+0x5000] ;  /* 0x00500000cb38783b */ /* 0x000e6e0000000200 */
[----:B------:R-:W-:Y:S01]  /*43a0*/  HMMA.16816.F32.BF16 R28, R36, R90, R28 ;  /* 0x0000005a241c723c */ /* 0x000fe2000004181c */
[----:B------:R-:W3:Y:S07]  /*43b0*/  LDSM.16.M88.4 R88, [R199+0xa800] ;  /* 0x00a80000c758783b */ /* 0x000eee0000000200 */
[----:B--2---:R-:W-:Y:S08]  /*43c0*/  HMMA.16816.F32.BF16 R16, R12, R8, R16 ;  /* 0x000000080c10723c */ /* 0x004ff00000041810 */
[----:B------:R-:W-:Y:S08]  /*43d0*/  HMMA.16816.F32.BF16 R40, R60, R52, R40 ;  /* 0x000000343c28723c */ /* 0x000ff00000041828 */
[----:B------:R-:W-:Y:S08]  /*43e0*/  HMMA.16816.F32.BF16 R72, R80, R86, R72 ;  /* 0x000000565048723c */ /* 0x000ff00000041848 */
[----:B------:R-:W-:Y:S01]  /*43f0*/  HMMA.16816.F32.BF16 R48, R36, R32, R48 ;  /* 0x000000202430723c */ /* 0x000fe20000041830 */
[----:B------:R-:W-:-:S07]  /*4400*/  FMUL.FTZ R16, R16, c[0x0][0x2ec] ;  /* 0x0000bb0010107a20 */ /* 0x000fce0000410000 */
[----:B------:R-:W-:Y:S01]  /*4410*/  HMMA.16816.F32.BF16 R44, R36, R34, R44 ;  /* 0x00000022242c723c */ /* 0x000fe2000004182c */
[----:B------:R-:W2:Y:S07]  /*4420*/  LDSM.16.M88.4 R32, [R205+0xb800] ;  /* 0x00b80000cd20783b */ /* 0x000eae0000000200 */
[----:B------:R-:W-:Y:S01]  /*4430*/  HMMA.16816.F32.BF16 R28, R24, R22, R28 ;  /* 0x00000016181c723c */ /* 0x000fe2000004181c */
[----:B------:R-:W4:Y:S07]  /*4440*/  LDSM.16.M88.4 R20, [R192+0x4800] ;  /* 0x00480000c014783b */ /* 0x000f2e0000000200 */
[C---:B------:R-:W-:Y:S01]  /*4450*/  HMMA.16816.F32.BF16 R68, R80.reuse, R76, R68 ;  /* 0x0000004c5044723c */ /* 0x040fe20000041844 */
[----:B------:R5:W2:Y:S06]  /*4460*/  MUFU.TANH R76, R16 ;  /* 0x00000010004c7308 */ /* 0x000aac0000002400 */
[----:B------:R-:W-:Y:S01]  /*4470*/  FMUL.FTZ R77, R19, c[0x0][0x2ec] ;  /* 0x0000bb00134d7a20 */ /* 0x000fe20000410000 */
[----:B------:R-:W-:Y:S05]  /*4480*/  HMMA.16816.F32.BF16 R64, R80, R78, R64 ;  /* 0x0000004e5040723c */ /* 0x000fea0000041840 */
[----:B------:R-:W2:Y:S03]  /*4490*/  MUFU.TANH R77, R77 ;  /* 0x0000004d004d7308 */ /* 0x000ea60000002400 */
[----:B-1----:R-:W-:Y:S07]  /*44a0*/  HMMA.16816.F32.BF16 R40, R36, R56, R40 ;  /* 0x000000382428723c */ /* 0x002fee0000041828 */
[----:B------:R-:W-:Y:S01]  /*44b0*/  FMUL.FTZ R56, R17, c[0x0][0x2ec] ;  /* 0x0000bb0011387a20 */ /* 0x000fe20000410000 */
[----:B------:R-:W-:Y:S01]  /*44c0*/  HMMA.16816.F32.BF16 R72, R60, R54, R72 ;  /* 0x000000363c48723c */ /* 0x000fe20000041848 */
[----:B------:R-:W-:Y:S01]  /*44d0*/  FMUL.FTZ R57, R18, c[0x0][0x2ec] ;  /* 0x0000bb0012397a20 */ /* 0x000fe20000410000 */
[----:B------:R-:W-:Y:S03]  /*44e0*/  LDSM.16.M88.4 R52, [R192+0x5000] ;  /* 0x00500000c034783b */ /* 0x000fe60000000200 */
[----:B------:R-:W1:Y:S01]  /*44f0*/  MUFU.TANH R56, R56 ;  /* 0x0000003800387308 */ /* 0x000e620000002400 */
[----:B-----5:R-:W5:Y:S02]  /*4500*/  LDSM.16.M88.4 R16, [R203+0x5800] ;  /* 0x00580000cb10783b */ /* 0x020f640000000200 */
[C---:B---3--:R-:W-:Y:S05]  /*4510*/  HMMA.16816.F32.BF16 R48, R24.reuse, R88, R48 ;  /* 0x000000581830723c */ /* 0x048fea0000041830 */
[----:B------:R-:W3:Y:S03]  /*4520*/  MUFU.TANH R57, R57 ;  /* 0x0000003900397308 */ /* 0x000ee60000002400 */
[----:B------:R-:W-:Y:S08]  /*4530*/  HMMA.16816.F32.BF16 R44, R24, R90, R44 ;  /* 0x0000005a182c723c */ /* 0x000ff0000004182c */
[----:B------:R-:W-:Y:S01]  /*4540*/  HMMA.16816.F32.BF16 R28, R12, R10, R28 ;  /* 0x0000000a0c1c723c */ /* 0x000fe2000004181c */
[----:B------:R-:W1:Y:S07]  /*4550*/  LDSM.16.M88.4 R8, [R199+0xb000] ;  /* 0x00b00000c708783b */ /* 0x000e6e0000000200 */
[C---:B--2---:R-:W-:Y:S08]  /*4560*/  HMMA.16816.F32.BF16 R68, R60.reuse, R32, R68 ;  /* 0x000000203c44723c */ /* 0x044ff00000041844 */
[----:B------:R-:W-:Y:S08]  /*4570*/  HMMA.16816.F32.BF16 R64, R60, R34, R64 ;  /* 0x000000223c40723c */ /* 0x000ff00000041840 */
[----:B----4-:R-:W-:Y:S01]  /*4580*/  HMMA.16816.F32.BF16 R48, R12, R20, R48 ;  /* 0x000000140c30723c */ /* 0x010fe20000041830 */
[----:B------:R-:W-:-:S02]  /*4590*/  FMUL.FTZ R28, R28, c[0x0][0x2ec] ;  /* 0x0000bb001c1c7a20 */ /* 0x000fc40000410000 */
[----:B------:R-:W-:Y:S02]  /*45a0*/  FMUL.FTZ R29, R29, c[0x0][0x2ec] ;  /* 0x0000bb001d1d7a20 */ /* 0x000fe40000410000 */
[----:B------:R-:W-:Y:S02]  /*45b0*/  FMUL.FTZ R30, R30, c[0x0][0x2ec] ;  /* 0x0000bb001e1e7a20 */ /* 0x000fe40000410000 */
[----:B------:R-:W-:Y:S01]  /*45c0*/  FMUL.FTZ R31, R31, c[0x0][0x2ec] ;  /* 0x0000bb001f1f7a20 */ /* 0x000fe20000410000 */
[----:B------:R-:W-:Y:S01]  /*45d0*/  HMMA.16816.F32.BF16 R72, R36, R58, R72 ;  /* 0x0000003a2448723c */ /* 0x000fe20000041848 */
[----:B------:R-:W2:Y:S07]  /*45e0*/  MUFU.TANH R28, R28 ;  /* 0x0000001c001c7308 */ /* 0x000eae0000002400 */
[----:B------:R-:W-:Y:S01]  /*45f0*/  HMMA.16816.F32.BF16 R44, R12, R22, R44 ;  /* 0x000000160c2c723c */ /* 0x000fe2000004182c */
[----:B------:R-:W4:Y:S01]  /*4600*/  LDSM.16.M88.4 R20, [R199+0xb800] ;  /* 0x00b80000c714783b */ /* 0x000f220000000200 */
[----:B------:R-:W1:Y:S06]  /*4610*/  MUFU.TANH R29, R29 ;  /* 0x0000001d001d7308 */ /* 0x000e6c0000002400 */
[----:B-----5:R-:W-:Y:S01]  /*4620*/  HMMA.16816.F32.BF16 R68, R36, R16, R68 ;  /* 0x000000102444723c */ /* 0x020fe20000041844 */
[----:B------:R-:W-:Y:S01]  /*4630*/  FMUL.FTZ R32, R48, c[0x0][0x2ec] ;  /* 0x0000bb0030207a20 */ /* 0x000fe20000410000 */
[----:B------:R-:W2:Y:S01]  /*4640*/  MUFU.TANH R30, R30 ;  /* 0x0000001e001e7308 */ /* 0x000ea20000002400 */
[----:B------:R-:W-:-:S04]  /*4650*/  FMUL.FTZ R33, R49, c[0x0][0x2ec] ;  /* 0x0000bb0031217a20 */ /* 0x000fc80000410000 */
[----:B------:R-:W-:Y:S01]  /*4660*/  FMUL.FTZ R16, R50, c[0x0][0x2ec] ;  /* 0x0000bb0032107a20 */ /* 0x000fe20000410000 */
[----:B------:R-:W-:Y:S01]  /*4670*/  HMMA.16816.F32.BF16 R64, R36, R18, R64 ;  /* 0x000000122440723c */ /* 0x000fe20000041840 */
[----:B------:R-:W-:Y:S01]  /*4680*/  FMUL.FTZ R17, R51, c[0x0][0x2ec] ;  /* 0x0000bb0033117a20 */ /* 0x000fe20000410000 */
[----:B------:R-:W2:Y:S06]  /*4690*/  MUFU.TANH R31, R31 ;  /* 0x0000001f001f7308 */ /* 0x000eac0000002400 */
[----:B-1----:R-:W-:Y:S01]  /*46a0*/  HMMA.16816.F32.BF16 R40, R24, R8, R40 ;  /* 0x000000081828723c */ /* 0x002fe20000041828 */
[----:B------:R-:W-:Y:S01]  /*46b0*/  FMUL.FTZ R35, R44, c[0x0][0x2ec] ;  /* 0x0000bb002c237a20 */ /* 0x000fe20000410000 */
[----:B------:R-:W1:Y:S01]  /*46c0*/  MUFU.TANH R32, R32 ;  /* 0x0000002000207308 */ /* 0x000e620000002400 */
[----:B------:R-:W-:-:S02]  /*46d0*/  FMUL.FTZ R34, R45, c[0x0][0x2ec] ;  /* 0x0000bb002d227a20 */ /* 0x000fc40000410000 */
[----:B------:R-:W-:-:S03]  /*46e0*/  FMUL.FTZ R18, R46, c[0x0][0x2ec] ;  /* 0x0000bb002e127a20 */ /* 0x000fc60000410000 */
[----:B------:R-:W-:Y:S01]  /*46f0*/  HMMA.16816.F32.BF16 R72, R24, R10, R72 ;  /* 0x0000000a1848723c */ /* 0x000fe20000041848 */
[----:B------:R-:W5:Y:S01]  /*4700*/  LDSM.16.M88.4 R8, [R192+0x5800] ;  /* 0x00580000c008783b */ /* 0x000f620000000200 */
[----:B------:R-:W1:Y:S01]  /*4710*/  MUFU.TANH R33, R33 ;  /* 0x0000002100217308 */ /* 0x000e620000002400 */
[----:B------:R-:W-:-:S05]  /*4720*/  DEPBAR.LE SB0, 0x0 ;  /* 0x000080000000791a */ /* 0x000fca0000000000 */
[C---:B----4-:R-:W-:Y:S02]  /*4730*/  HMMA.16816.F32.BF16 R68, R24.reuse, R20, R68 ;  /* 0x000000141844723c */ /* 0x050fe40000041844 */
[----:B------:R-:W4:Y:S05]  /*4740*/  MUFU.TANH R16, R16 ;  /* 0x0000001000107308 */ /* 0x000f2a0000002400 */
[----:B------:R-:W-:Y:S01]  /*4750*/  FMUL.FTZ R20, R47, c[0x0][0x2ec] ;  /* 0x0000bb002f147a20 */ /* 0x000fe20000410000 */
[----:B------:R-:W-:Y:S02]  /*4760*/  HMMA.16816.F32.BF16 R64, R24, R22, R64 ;  /* 0x000000161840723c */ /* 0x000fe40000041840 */
[----:B------:R-:W1:Y:S06]  /*4770*/  MUFU.TANH R17, R17 ;  /* 0x0000001100117308 */ /* 0x000e6c0000002400 */
[C---:B------:R-:W-:Y:S02]  /*4780*/  HMMA.16816.F32.BF16 R40, R12.reuse, R52, R40 ;  /* 0x000000340c28723c */ /* 0x040fe40000041828 */
[----:B------:R-:W1:Y:S06]  /*4790*/  MUFU.TANH R35, R35 ;  /* 0x0000002300237308 */ /* 0x000e6c0000002400 */
[C---:B------:R-:W-:Y:S02]  /*47a0*/  HMMA.16816.F32.BF16 R72, R12.reuse, R54, R72 ;  /* 0x000000360c48723c */ /* 0x040fe40000041848 */
[----:B------:R-:W1:Y:S06]  /*47b0*/  MUFU.TANH R34, R34 ;  /* 0x0000002200227308 */ /* 0x000e6c0000002400 */
[C---:B-----5:R-:W-:Y:S02]  /*47c0*/  HMMA.16816.F32.BF16 R68, R12.reuse, R8, R68 ;  /* 0x000000080c44723c */ /* 0x060fe40000041844 */
[----:B------:R-:W1:Y:S05]  /*47d0*/  MUFU.TANH R18, R18 ;  /* 0x0000001200127308 */ /* 0x000e6a0000002400 */
[----:B------:R-:W-:Y:S01]  /*47e0*/  IADD3 R9, R95, 0x8, RZ ;  /* 0x000000085f097810 */ /* 0x000fe20007ffe0ff */
[----:B------:R-:W-:Y:S01]  /*47f0*/  HMMA.16816.F32.BF16 R64, R12, R10, R64 ;  /* 0x0000000a0c40723c */ /* 0x000fe20000041840 */
[----:B------:R-:W-:Y:S01]  /*4800*/  FMUL.FTZ R40, R40, c[0x0][0x2ec] ;  /* 0x0000bb0028287a20 */ /* 0x000fe20000410000 */
[----:B------:R-:W1:Y:S01]  /*4810*/  MUFU.TANH R20, R20 ;  /* 0x0000001400147308 */ /* 0x000e620000002400 */
[----:B------:R-:W-:Y:S01]  /*4820*/  FMUL.FTZ R41, R41, c[0x0][0x2ec] ;  /* 0x0000bb0029297a20 */ /* 0x000fe20000410000 */
[----:B------:R-:W-:Y:S01]  /*4830*/  IMNMX R2, R9, R96, PT ;  /* 0x0000006009027217 */ /* 0x000fe20003800200 */
[----:B------:R-:W-:-:S02]  /*4840*/  FMUL.FTZ R42, R42, c[0x0][0x2ec] ;  /* 0x0000bb002a2a7a20 */ /* 0x000fc40000410000 */
[----:B------:R-:W-:Y:S02]  /*4850*/  FMUL.FTZ R43, R43, c[0x0][0x2ec] ;  /* 0x0000bb002b2b7a20 */ /* 0x000fe40000410000 */
[----:B------:R-:W-:Y:S01]  /*4860*/  FMUL.FTZ R72, R72, c[0x0][0x2ec] ;  /* 0x0000bb0048487a20 */ /* 0x000fe20000410000 */
[----:B------:R1:W1:Y:S01]  /*4870*/  MUFU.TANH R225, R40 ;  /* 0x0000002800e17308 */ /* 0x0002620000002400 */
[----:B------:R-:W-:Y:S02]  /*4880*/  FMUL.FTZ R73, R73, c[0x0][0x2ec] ;  /* 0x0000bb0049497a20 */ /* 0x000fe40000410000 */
[----:B------:R-:W-:Y:S02]  /*4890*/  FMUL.FTZ R74, R74, c[0x0][0x2ec] ;  /* 0x0000bb004a4a7a20 */ /* 0x000fe40000410000 */
[----:B------:R-:W-:Y:S02]  /*48a0*/  FMUL.FTZ R75, R75, c[0x0][0x2ec] ;  /* 0x0000bb004b4b7a20 */ /* 0x000fe40000410000 */
[----:B------:R-:W-:Y:S01]  /*48b0*/  FMUL.FTZ R68, R68, c[0x0][0x2ec] ;  /* 0x0000bb0044447a20 */ /* 0x000fe20000410000 */
[----:B------:R1:W1:Y:S01]  /*48c0*/  MUFU.TANH R165, R41 ;  /* 0x0000002900a57308 */ /* 0x0002620000002400 */
[----:B------:R-:W-:-:S02]  /*48d0*/  FMUL.FTZ R69, R69, c[0x0][0x2ec] ;  /* 0x0000bb0045457a20 */ /* 0x000fc40000410000 */
[----:B------:R-:W-:Y:S02]  /*48e0*/  FMUL.FTZ R70, R70, c[0x0][0x2ec] ;  /* 0x0000bb0046467a20 */ /* 0x000fe40000410000 */
[----:B------:R-:W-:Y:S02]  /*48f0*/  FMUL.FTZ R71, R71, c[0x0][0x2ec] ;  /* 0x0000bb0047477a20 */ /* 0x000fe40000410000 */
[----:B------:R-:W-:Y:S01]  /*4900*/  FMUL.FTZ R64, R64, c[0x0][0x2ec] ;  /* 0x0000bb0040407a20 */ /* 0x000fe20000410000 */
[----:B------:R1:W1:Y:S01]  /*4910*/  MUFU.TANH R221, R42 ;  /* 0x0000002a00dd7308 */ /* 0x0002620000002400 */
[----:B------:R-:W-:Y:S02]  /*4920*/  FMUL.FTZ R65, R65, c[0x0][0x2ec] ;  /* 0x0000bb0041417a20 */ /* 0x000fe40000410000 */
[----:B------:R-:W-:Y:S02]  /*4930*/  FMUL.FTZ R66, R66, c[0x0][0x2ec] ;  /* 0x0000bb0042427a20 */ /* 0x000fe40000410000 */
[----:B------:R-:W-:-:S03]  /*4940*/  FMUL.FTZ R67, R67, c[0x0][0x2ec] ;  /* 0x0000bb0043437a20 */ /* 0x000fc60000410000 */
        /* <DEDUP_REMOVED lines=73> */
.L_x_1498:
[----:B------:R-:W-:-:S04]  /*4de0*/  LEA R4, -R4, RZ, 0x6 ;  /* 0x000000ff04047211 */ /* 0x000fc800078e31ff */
[----:B------:R-:W-:Y:S02]  /*4df0*/  SHF.R.S32.HI R9, RZ, 0x1f, R4 ;  /* 0x0000001fff097819 */ /* 0x000fe40000011404 */
.L_x_1499:
        /* <DEDUP_REMOVED lines=8> */
[----:B-1----:R-:W-:Y:S01]  /*4e80*/  @!P5 LEA R40, P1, R11, c[0x0][0x168], 0x1 ;  /* 0x00005a000b28da11 */ /* 0x002fe200078208ff */
        /* <DEDUP_REMOVED lines=110> */
.L_x_1501:
[----:B------:R-:W-:Y:S05]  /*5570*/  BSYNC B0 ;  /* 0x0000000000007941 */ /* 0x000fea0003800000 */
.L_x_1500:
[----:B------:R-:W0:Y:S01]  /*5580*/  LDGDEPBAR ;  /* 0x00000000000079af */ /* 0x000e220000000000 */
[----:B------:R-:W-:-:S04]  /*5590*/  IADD3 R133, P1, R4, R133, RZ ;  /* 0x0000008504857210 */ /* 0x000fc80007f3e0ff */
[----:B------:R-:W-:Y:S02]  /*55a0*/  IADD3.X R134, R9, R134, RZ, P1, !PT ;  /* 0x0000008609867210 */ /* 0x000fe40000ffe4ff */
.L_x_1497:
[----:B--234-:R-:W-:Y:S02]  /*55b0*/  IMAD.IADD R92, R3, 0x1, R92 ;  /* 0x00000001035c7824 */ /* 0x01cfe400078e025c */
[----:B------:R-:W-:-:S03]  /*55c0*/  IMAD.SHL.U32 R200, R0, 0x2, RZ ;  /* 0x0000000200c87824 */ /* 0x000fc600078e00ff */
[C---:B------:R-:W-:Y:S01]  /*55d0*/  IADD3 R3, R92.reuse, 0x1, RZ ;  /* 0x000000015c037810 */ /* 0x040fe20007ffe0ff */
[--C-:B------:R-:W-:Y:S01]  /*55e0*/  IMAD R197, R5, 0x2, R200.reuse ;  /* 0x0000000205c57824 */ /* 0x100fe200078e02c8 */
[C---:B------:R-:W-:Y:S01]  /*55f0*/  IADD3 R4, R92.reuse, 0x8, RZ ;  /* 0x000000085c047810 */ /* 0x040fe20007ffe0ff */
[----:B------:R-:W-:Y:S01]  /*5600*/  IMAD R198, R7, 0x2, R200 ;  /* 0x0000000207c67824 */ /* 0x000fe200078e02c8 */
[C---:B------:R-:W-:Y:S01]  /*5610*/  ISETP.GE.AND P4, PT, R3.reuse, R135, PT ;  /* 0x000000870300720c */ /* 0x040fe20003f86270 */
[----:B-1----:R-:W-:Y:S01]  /*5620*/  LDSM.16.MT88.4 R40, [R200+0xe000] ;  /* 0x00e00000c828783b */ /* 0x002fe20000004200 */
[----:B------:R-:W-:Y:S01]  /*5630*/  ISETP.GE.AND P1, PT, R3, R2, PT ;  /* 0x000000020300720c */ /* 0x000fe20003f26270 */
[----:B------:R-:W-:Y:S01]  /*5640*/  IMAD R196, R5, 0x2, R198 ;  /* 0x0000000205c47824 */ /* 0x000fe200078e02c6 */
[----:B------:R-:W-:Y:S01]  /*5650*/  IADD3 R3, R92, 0x9, RZ ;  /* 0x000000095c037810 */ /* 0x000fe20007ffe0ff */
[----:B------:R-:W-:Y:S01]  /*5660*/  LDSM.16.MT88.4 R124, [R200+0xc000] ;  /* 0x00c00000c87c783b */ /* 0x000fe20000004200 */
[----:B------:R-:W-:-:S02]  /*5670*/  FSEL R27, R56, -INF , !P4 ;  /* 0xff800000381b7808 */ /* 0x000fc40006000000 */
[-C--:B------:R-:W-:Y:S01]  /*5680*/  ISETP.GE.AND P3, PT, R4, R2.reuse, PT ;  /* 0x000000020400720c */ /* 0x080fe20003f66270 */
[----:B------:R-:W-:Y:S01]  /*5690*/  LDSM.16.MT88.4 R64, [R196+0xe000] ;  /* 0x00e00000c440783b */ /* 0x000fe20000004200 */
[CC--:B------:R-:W-:Y:S02]  /*56a0*/  ISETP.GE.AND P5, PT, R3.reuse, R135.reuse, PT ;  /* 0x000000870300720c */ /* 0x0c0fe40003fa6270 */
[----:B------:R-:W-:Y:S01]  /*56b0*/  ISETP.GE.AND P4, PT, R3, R2, PT ;  /* 0x000000020300720c */ /* 0x000fe20003f86270 */
[----:B------:R-:W-:Y:S01]  /*56c0*/  LDSM.16.MT88.4 R116, [R198+0xc000] ;  /* 0x00c00000c674783b */ /* 0x000fe20000004200 */
[----:B------:R-:W-:Y:S02]  /*56d0*/  IADD3 R3, R92, 0x11, RZ ;  /* 0x000000115c037810 */ /* 0x000fe40007ffe0ff */
[----:B------:R-:W-:Y:S01]  /*56e0*/  ISETP.GE.AND P2, PT, R4, R135, PT ;  /* 0x000000870400720c */ /* 0x000fe20003f46270 */
[----:B------:R-:W-:Y:S01]  /*56f0*/  LDSM.16.MT88.4 R108, [R197+0xc000] ;  /* 0x00c00000c56c783b */ /* 0x000fe20000004200 */
[----:B------:R-:W-:-:S02]  /*5700*/  IADD3 R4, R92, 0x10, RZ ;  /* 0x000000105c047810 */ /* 0x000fc40007ffe0ff */
[----:B------:R-:W-:Y:S01]  /*5710*/  FSEL R25, R30, -INF , !P3 ;  /* 0xff8000001e197808 */ /* 0x000fe20005800000 */
[----:B------:R-:W-:Y:S01]  /*5720*/  LDSM.16.MT88.4 R100, [R196+0xc000] ;  /* 0x00c00000c464783b */ /* 0x000fe20000004200 */
[----:B------:R-:W-:Y:S02]  /*5730*/  FSEL R29, R29, -INF , !P5 ;  /* 0xff8000001d1d7808 */ /* 0x000fe40006800000 */
[C---:B------:R-:W-:Y:S01]  /*5740*/  ISETP.GE.AND P3, PT, R3.reuse, R135, PT ;  /* 0x000000870300720c */ /* 0x040fe20003f66270 */
[----:B------:R-:W-:Y:S01]  /*5750*/  LDSM.16.MT88.4 R48, [R198+0xe000] ;  /* 0x00e00000c630783b */ /* 0x000fe20000004200 */
[----:B------:R-:W-:Y:S02]  /*5760*/  ISETP.GE.AND P5, PT, R3, R2, PT ;  /* 0x000000020300720c */ /* 0x000fe40003fa6270 */
[----:B------:R-:W-:Y:S01]  /*5770*/  FSEL R77, R77, -INF , !P1 ;  /* 0xff8000004d4d7808 */ /* 0x000fe20004800000 */
[----:B------:R-:W-:Y:S01]  /*5780*/  LDSM.16.MT88.4 R72, [R200+0x10000] ;  /* 0x01000000c848783b */ /* 0x000fe20000004200 */
[----:B------:R-:W-:-:S02]  /*5790*/  FSEL R37, R28, -INF , !P2 ;  /* 0xff8000001c257808 */ /* 0x000fc40005000000 */
[----:B------:R-:W-:Y:S01]  /*57a0*/  IADD3 R3, R92, 0x19, RZ ;  /* 0x000000195c037810 */ /* 0x000fe20007ffe0ff */
[----:B------:R-:W-:Y:S01]  /*57b0*/  LDSM.16.MT88.4 R80, [R198+0x10000] ;  /* 0x01000000c650783b */ /* 0x000fe20000004200 */
[C---:B------:R-:W-:Y:S02]  /*57c0*/  ISETP.GE.AND P1, PT, R4.reuse, R135, PT ;  /* 0x000000870400720c */ /* 0x040fe40003f26270 */
[----:B------:R-:W-:Y:S01]  /*57d0*/  ISETP.GE.AND P2, PT, R4, R2, PT ;  /* 0x000000020400720c */ /* 0x000fe20003f46270 */
[----:B------:R-:W-:Y:S01]  /*57e0*/  LDSM.16.MT88.4 R88, [R197+0x10000] ;  /* 0x01000000c558783b */ /* 0x000fe20000004200 */
[----:B------:R-:W-:Y:S02]  /*57f0*/  IADD3 R4, R92, 0x18, RZ ;  /* 0x000000185c047810 */ /* 0x000fe40007ffe0ff */
[----:B------:R-:W-:Y:S01]  /*5800*/  FSEL R21, R33, -INF , !P3 ;  /* 0xff80000021157808 */ /* 0x000fe20005800000 */
[----:B------:R-:W-:Y:S01]  /*5810*/  LDSM.16.MT88.4 R136, [R198+0xc800] ;  /* 0x00c80000c688783b */ /* 0x000fe20000004200 */
        /* <DEDUP_REMOVED lines=17> */
[----:B------:R-:W-:Y:S02]  /*5930*/  FMNMX.FTZ R4, R37, R4, !PT ;  /* 0x0000000425047209 */ /* 0x000fe40007810000 */
[----:B------:R-:W-:-:S02]  /*5940*/  FMNMX.FTZ R8, R57, R77, !PT ;  /* 0x0000004d39087209 */ /* 0x000fc40007810000 */
[----:B------:R-:W-:Y:S02]  /*5950*/  FMNMX.FTZ R4, R29, R4, !PT ;  /* 0x000000041d047209 */ /* 0x000fe40007810000 */
[----:B------:R-:W-:Y:S02]  /*5960*/  FMNMX.FTZ R8, R25, R8, !PT ;  /* 0x0000000819087209 */ /* 0x000fe40007810000 */
[----:B------:R-:W-:Y:S02]  /*5970*/  FMNMX.FTZ R4, R23, R4, !PT ;  /* 0x0000000417047209 */ /* 0x000fe40007810000 */
[----:B------:R-:W-:Y:S02]  /*5980*/  FSEL R15, R16, -INF , !P2 ;  /* 0xff800000100f7808 */ /* 0x000fe40005000000 */
[----:B------:R-:W-:Y:S02]  /*5990*/  FMNMX.FTZ R8, R31, R8, !PT ;  /* 0x000000081f087209 */ /* 0x000fe40007810000 */
[----:B------:R-:W-:-:S02]  /*59a0*/  ISETP.GE.AND P2, PT, R3, R135, PT ;  /* 0x000000870300720c */ /* 0x000fc40003f46270 */
[----:B------:R-:W-:Y:S02]  /*59b0*/  FMNMX.FTZ R4, R21, R4, !PT ;  /* 0x0000000415047209 */ /* 0x000fe40007810000 */
[----:B------:R-:W-:Y:S02]  /*59c0*/  FMNMX.FTZ R8, R15, R8, !PT ;  /* 0x000000080f087209 */ /* 0x000fe40007810000 */
[----:B------:R-:W-:Y:S02]  /*59d0*/  IADD3 R3, R92, 0x21, RZ ;  /* 0x000000215c037810 */ /* 0x000fe40007ffe0ff */
[----:B------:R-:W-:Y:S02]  /*59e0*/  FSEL R17, R34, -INF , !P2 ;  /* 0xff80000022117808 */ /* 0x000fe40005000000 */
[----:B------:R-:W-:Y:S02]  /*59f0*/  FMNMX.FTZ R10, R19, R4, !PT ;  /* 0x00000004130a7209 */ /* 0x000fe40007810000 */
[----:B------:R-:W-:-:S02]  /*5a00*/  FMNMX.FTZ R8, R13, R8, !PT ;  /* 0x000000080d087209 */ /* 0x000fc40007810000 */
[C---:B------:R-:W-:Y:S02]  /*5a10*/  ISETP.GE.AND P5, PT, R3.reuse, R135, PT ;  /* 0x000000870300720c */ /* 0x040fe40003fa6270 */
[----:B------:R-:W-:Y:S02]  /*5a20*/  ISETP.GE.AND P2, PT, R3, R2, PT ;  /* 0x000000020300720c */ /* 0x000fe40003f46270 */
[----:B------:R-:W-:Y:S02]  /*5a30*/  IADD3 R3, R92, 0x28, RZ ;  /* 0x000000285c037810 */ /* 0x000fe40007ffe0ff */
[----:B------:R-:W-:Y:S02]  /*5a40*/  FSEL R225, R225, -INF , !P4 ;  /* 0xff800000e1e17808 */ /* 0x000fe40006000000 */
[----:B------:R-:W-:Y:S02]  /*5a50*/  FMNMX.FTZ R10, R17, R10, !PT ;  /* 0x0000000a110a7209 */ /* 0x000fe40007810000 */
[----:B------:R-:W-:-:S02]  /*5a60*/  FMNMX.FTZ R8, R11, R8, !PT ;  /* 0x000000080b087209 */ /* 0x000fc40007810000 */
[----:B------:R-:W-:Y:S02]  /*5a70*/  FSEL R221, R221, -INF , !P1 ;  /* 0xff800000dddd7808 */ /* 0x000fe40004800000 */
        /* <DEDUP_REMOVED lines=70> */
[----:B------:R-:W-:-:S02]  /*5ee0*/  FFMA.FTZ R158, R57, c[0x0][0x23c], -R166 ;  /* 0x00008f00399e7a23 */ /* 0x000fc400000108a6 */
[----:B------:R-:W1:Y:S01]  /*5ef0*/  LDSM.16.MT88.4 R56, [R197+0xe000] ;  /* 0x00e00000c538783b */ /* 0x000e620000004200 */
[--C-:B------:R-:W-:Y:S02]  /*5f00*/  FFMA.FTZ R159, R77, c[0x0][0x23c], -R166.reuse ;  /* 0x00008f004d9f7a23 */ /* 0x100fe400000108a6 */
[--C-:B------:R-:W-:Y:S02]  /*5f10*/  FFMA.FTZ R161, R25, c[0x0][0x23c], -R166.reuse ;  /* 0x00008f0019a17a23 */ /* 0x100fe400000108a6 */
[----:B------:R-:W-:Y:S01]  /*5f20*/  FFMA.FTZ R152, R31, c[0x0][0x23c], -R166 ;  /* 0x00008f001f987a23 */ /* 0x000fe200000108a6 */
[----:B------:R-:W2:Y:S01]  /*5f30*/  MUFU.EX2 R160, R160 ;  /* 0x000000a000a07308 */ /* 0x000ea20000000800 */
[--C-:B------:R-:W-:Y:S01]  /*5f40*/  FFMA.FTZ R150, R19, c[0x0][0x23c], -R140.reuse ;  /* 0x00008f0013967a23 */ /* 0x100fe2000001088c */
[----:B------:R-:W-:Y:S01]  /*5f50*/  LDSM.16.MT88.4 R28, [R196+0xc800] ;  /* 0x00c80000c41c783b */ /* 0x000fe20000004200 */
[----:B------:R-:W-:Y:S02]  /*5f60*/  FFMA.FTZ R149, R17, c[0x0][0x23c], -R140 ;  /* 0x00008f0011957a23 */ /* 0x000fe4000001088c */
[--C-:B------:R-:W-:Y:S01]  /*5f70*/  FFMA.FTZ R151, R11, c[0x0][0x23c], -R166.reuse ;  /* 0x00008f000b977a23 */ /* 0x100fe200000108a6 */
[----:B------:R-:W-:Y:S01]  /*5f80*/  LDSM.16.MT88.4 R16, [R197+0xe800] ;  /* 0x00e80000c510783b */ /* 0x000fe20000004200 */
[--C-:B------:R-:W-:Y:S01]  /*5f90*/  FFMA.FTZ R0, R9, c[0x0][0x23c], -R166.reuse ;  /* 0x00008f0009007a23 */ /* 0x100fe200000108a6 */
[----:B------:R-:W-:Y:S01]  /*5fa0*/  MUFU.EX2 R157, R157 ;  /* 0x0000009d009d7308 */ /* 0x000fe20000000800 */
[--C-:B------:R-:W-:Y:S01]  /*5fb0*/  FFMA.FTZ R153, R15, c[0x0][0x23c], -R166.reuse ;  /* 0x00008f000f997a23 */ /* 0x100fe200000108a6 */
[----:B------:R-:W3:Y:S01]  /*5fc0*/  LDSM.16.MT88.4 R8, [R200+0xe800] ;  /* 0x00e80000c808783b */ /* 0x000ee20000004200 */
[----:B------:R-:W-:-:S02]  /*5fd0*/  FFMA.FTZ R148, R13, c[0x0][0x23c], -R166 ;  /* 0x00008f000d947a23 */ /* 0x000fc400000108a6 */
[--C-:B------:R-:W-:Y:S01]  /*5fe0*/  FFMA.FTZ R155, R23, c[0x0][0x23c], -R140.reuse ;  /* 0x00008f00179b7a23 */ /* 0x100fe2000001088c */
[----:B------:R-:W4:Y:S01]  /*5ff0*/  LDSM.16.MT88.4 R12, [R196+0xe800] ;  /* 0x00e80000c40c783b */ /* 0x000f220000004200 */
[--C-:B------:R-:W-:Y:S01]  /*6000*/  FFMA.FTZ R154, R21, c[0x0][0x23c], -R140.reuse ;  /* 0x00008f00159a7a23 */ /* 0x100fe2000001088c */
[----:B------:R-:W5:Y:S01]  /*6010*/  MUFU.EX2 R156, R156 ;  /* 0x0000009c009c7308 */ /* 0x000f620000000800 */
[----:B--2---:R-:W-:Y:S01]  /*6020*/  F2FP.BF16.PACK_AB R96, R160, R163 ;  /* 0x000000a3a060723e */ /* 0x004fe200000010ff */
[----:B------:R-:W2:Y:S01]  /*6030*/  LDSM.16.MT88.4 R20, [R200+0xc800] ;  /* 0x00c80000c814783b */ /* 0x000ea20000004200 */
[--C-:B------:R-:W-:Y:S02]  /*6040*/  FFMA.FTZ R162, R225, c[0x0][0x23c], -R140.reuse ;  /* 0x00008f00e1a27a23 */ /* 0x100fe4000001088c */
[--C-:B------:R-:W-:Y:S01]  /*6050*/  FFMA.FTZ R165, R165, c[0x0][0x23c], -R140.reuse ;  /* 0x00008f00a5a57a23 */ /* 0x100fe2000001088c */
[----:B------:R-:W-:Y:S01]  /*6060*/  LDSM.16.MT88.4 R24, [R198+0xe800] ;  /* 0x00e80000c618783b */ /* 0x000fe20000004200 */
[--C-:B------:R-:W-:Y:S01]  /*6070*/  FFMA.FTZ R164, R223, c[0x0][0x23c], -R140.reuse ;  /* 0x00008f00dfa47a23 */ /* 0x100fe2000001088c */
[----:B------:R-:W-:Y:S01]  /*6080*/  MUFU.EX2 R158, R158 ;  /* 0x0000009e009e7308 */ /* 0x000fe20000000800 */
[----:B------:R-:W-:-:S02]  /*6090*/  FFMA.FTZ R167, R167, c[0x0][0x23c], -R140 ;  /* 0x00008f00a7a77a23 */ /* 0x000fc4000001088c */
[----:B------:R-:W-:Y:S01]  /*60a0*/  FFMA.FTZ R168, R221, c[0x0][0x23c], -R166 ;  /* 0x00008f00dda87a23 */ /* 0x000fe200000108a6 */
[----:B------:R-:W-:Y:S01]  /*60b0*/  LEA.HI.X R221, R133, c[0x0][0x16c], R134, 0x1, P1 ;  /* 0x00005b0085dd7a11 */ /* 0x000fe200008f0c86 */
        /* <DEDUP_REMOVED lines=83> */
[C---:B------:R-:W-:Y:S08]  /*65f0*/  HMMA.16816.F32.BF16 R52, R4.reuse, R16, R52 ;  /* 0x000000100434723c */ /* 0x040ff00000041834 */
        /* <DEDUP_REMOVED lines=22> */
[----:B------:R-:W5:Y:S07]  /*6760*/  LDSM.16.MT88.4 R32, [R197+0xd000] ;  /* 0x00d00000c520783b */ /* 0x000f6e0000004200 */
[C---:B------:R-:W-:Y:S08]  /*6770*/  HMMA.16816.F32.BF16 R104, R4.reuse, R28, R104 ;  /* 0x0000001c0468723c */ /* 0x040ff00000041868 */
[C---:B------:R-:W-:Y:S01]  /*6780*/  HMMA.16816.F32.BF16 R100, R4.reuse, R30, R100 ;  /* 0x0000001e0464723c */ /* 0x040fe20000041864 */
[----:B------:R-:W-:Y:S07]  /*6790*/  LDSM.16.MT88.4 R28, [R196+0xd000] ;  /* 0x00d00000c41c783b */ /* 0x000fee0000004200 */
[C---:B------:R-:W-:Y:S08]  /*67a0*/  HMMA.16816.F32.BF16 R44, R4.reuse, R24, R44 ;  /* 0x00000018042c723c */ /* 0x040ff0000004182c */
[C---:B------:R-:W-:Y:S01]  /*67b0*/  HMMA.16816.F32.BF16 R48, R4.reuse, R26, R48 ;  /* 0x0000001a0430723c */ /* 0x040fe20000041830 */
[----:B------:R-:W-:Y:S07]  /*67c0*/  LDSM.16.MT88.4 R24, [R198+0xf000] ;  /* 0x00f00000c618783b */ /* 0x000fee0000004200 */
[C---:B--2---:R-:W-:Y:S08]  /*67d0*/  HMMA.16816.F32.BF16 R68, R4.reuse, R20, R68 ;  /* 0x000000140444723c */ /* 0x044ff00000041844 */
[----:B------:R-:W-:Y:S01]  /*67e0*/  HMMA.16816.F32.BF16 R72, R4, R22, R72 ;  /* 0x000000160448723c */ /* 0x000fe20000041848 */
[----:B------:R-:W-:Y:S06]  /*67f0*/  LDSM.16.MT88.4 R20, [R200+0x11000] ;  /* 0x01100000c814783b */ /* 0x000fec0000004200 */
        /* <DEDUP_REMOVED lines=17> */
[C---:B-----5:R-:W-:Y:S08]  /*6910*/  HMMA.16816.F32.BF16 R112, R4.reuse, R32, R112 ;  /* 0x000000200470723c */ /* 0x060ff00000041870 */
        /* <DEDUP_REMOVED lines=33> */
[----:B------:R-:W-:-:S04]  /*6b30*/  FADD.FTZ R177, R177, R176 ;  /* 0x000000b0b1b17221 */ /* 0x000fc80000010000 */
        /* <DEDUP_REMOVED lines=105> */
.L_x_1503:
[----:B------:R-:W-:-:S05]  /*71d0*/  IMAD.MOV.U32 R9, RZ, RZ, c[0x0][0x1a0] ;  /* 0x00006800ff097624 */ /* 0x000fca00078e00ff */
[----:B------:R-:W-:-:S04]  /*71e0*/  LEA R9, -R9, RZ, 0x6 ;  /* 0x000000ff09097211 */ /* 0x000fc800078e31ff */
[----:B------:R-:W-:Y:S02]  /*71f0*/  SHF.R.S32.HI R6, RZ, 0x1f, R9 ;  /* 0x0000001fff067819 */ /* 0x000fe40000011409 */
.L_x_1504:
        /* <DEDUP_REMOVED lines=309> */
[----:B------:R-:W-:Y:S02]  /*8550*/  IADD3 R7, R6, 0x1, RZ ;  /* 0x0000000106077810 */ /* 0x000fe40007ffe0ff */
        /* <DEDUP_REMOVED lines=11> */
[-C--:B------:R-:W-:Y:S01]  /*8610*/  ISETP.GE.AND P6, PT, R7, R135.reuse, PT ;  /* 0x000000870700720c */ /* 0x080fe20003fc6270 */
[----:B------:R-:W2:Y:S01]  /*8620*/  MUFU.TANH R169, R158 ;  /* 0x0000009e00a97308 */ /* 0x000ea20000002400 */
[----:B------:R-:W-:Y:S02]  /*8630*/  FSEL R161, R161, -INF , !P1 ;  /* 0xff800000a1a17808 */ /* 0x000fe40004800000 */
[----:B------:R-:W-:Y:S01]  /*8640*/  FSEL R148, R148, -INF , !P6 ;  /* 0xff80000094947808 */ /* 0x000fe20007000000 */
[----:B------:R-:W-:Y:S01]  /*8650*/  HMMA.16816.F32.BF16 R176, R12, R10, R176 ;  /* 0x0000000a0cb0723c */ /* 0x000fe200000418b0 */
[-C--:B------:R-:W-:Y:S02]  /*8660*/  ISETP.GE.AND P2, PT, R7, R2.reuse, PT ;  /* 0x000000020700720c */ /* 0x080fe40003f46270 */
[C---:B------:R-:W-:Y:S01]  /*8670*/  ISETP.GE.AND P1, PT, R18.reuse, R135, PT ;  /* 0x000000871200720c */ /* 0x040fe20003f26270 */
[----:B------:R-:W1:Y:S01]  /*8680*/  MUFU.TANH R170, R157 ;  /* 0x0000009d00aa7308 */ /* 0x000e620000002400 */
[----:B------:R-:W-:-:S02]  /*8690*/  ISETP.GE.AND P6, PT, R18, R2, PT ;  /* 0x000000021200720c */ /* 0x000fc40003fc6270 */
[----:B------:R-:W-:Y:S02]  /*86a0*/  IADD3 R18, R6, 0x10, RZ ;  /* 0x0000001006127810 */ /* 0x000fe40007ffe0ff */
[----:B------:R-:W-:Y:S02]  /*86b0*/  FSEL R7, R28, -INF , !P2 ;  /* 0xff8000001c077808 */ /* 0x000fe40005000000 */
[-C--:B------:R-:W-:Y:S01]  /*86c0*/  ISETP.GE.AND P2, PT, R18, R135.reuse, PT ;  /* 0x000000871200720c */ /* 0x080fe20003f46270 */
        /* <DEDUP_REMOVED lines=8> */
[-C--:B------:R-:W-:Y:S01]  /*8750*/  ISETP.GE.AND P1, PT, R18, R2.reuse, PT ;  /* 0x000000021200720c */ /* 0x080fe20003f26270 */
[----:B------:R-:W-:Y:S01]  /*8760*/  FMUL.FTZ R137, R183, c[0x0][0x2ec] ;  /* 0x0000bb00b7897a20 */ /* 0x000fe20000410000 */
[C---:B------:R-:W-:Y:S01]  /*8770*/  ISETP.GE.AND P6, PT, R9.reuse, R135, PT ;  /* 0x000000870900720c */ /* 0x040fe20003fc6270 */
[----:B-1----:R-:W-:Y:S01]  /*8780*/  FMUL.FTZ R138, R176, c[0x0][0x2ec] ;  /* 0x0000bb00b08a7a20 */ /* 0x002fe20000410000 */
[----:B------:R-:W-:Y:S01]  /*8790*/  ISETP.GE.AND P2, PT, R9, R2, PT ;  /* 0x000000020900720c */ /* 0x000fe20003f46270 */
[----:B------:R-:W-:Y:S01]  /*87a0*/  FMUL.FTZ R136, R177, c[0x0][0x2ec] ;  /* 0x0000bb00b1887a20 */ /* 0x000fe20000410000 */
        /* <DEDUP_REMOVED lines=9> */
[CC--:B------:R-:W-:Y:S01]  /*8840*/  ISETP.GE.AND P1, PT, R18.reuse, R135.reuse, PT ;  /* 0x000000871200720c */ /* 0x0c0fe20003f26270 */
        /* <DEDUP_REMOVED lines=8> */
[-C--:B------:R-:W-:Y:S02]  /*88d0*/  ISETP.GE.AND P1, PT, R9, R2.reuse, PT ;  /* 0x000000020900720c */ /* 0x080fe40003f26270 */
[C---:B------:R-:W-:Y:S01]  /*88e0*/  ISETP.GE.AND P6, PT, R5.reuse, R135, PT ;  /* 0x000000870500720c */ /* 0x040fe20003fc6270 */
[----:B------:R-:W-:Y:S01]  /*88f0*/  MUFU.TANH R152, R152 ;  /* 0x0000009800987308 */ /* 0x000fe20000002400 */
[----:B------:R-:W-:-:S02]  /*8900*/  ISETP.GE.AND P2, PT, R5, R2, PT ;  /* 0x000000020500720c */ /* 0x000fc40003f46270 */
[C---:B------:R-:W-:Y:S02]  /*8910*/  IADD3 R4, R6.reuse, 0x21, RZ ;  /* 0x0000002106047810 */ /* 0x040fe40007ffe0ff */
[----:B------:R-:W-:Y:S02]  /*8920*/  IADD3 R5, R6, 0x28, RZ ;  /* 0x0000002806057810 */ /* 0x000fe40007ffe0ff */
[----:B------:R-:W-:Y:S01]  /*8930*/  FSEL R21, R16, -INF , !P1 ;  /* 0xff80000010157808 */ /* 0x000fe20004800000 */
[----:B------:R-:W4:Y:S01]  /*8940*/  MUFU.TANH R151, R151 ;  /* 0x0000009700977308 */ /* 0x000f220000002400 */
[----:B------:R-:W-:Y:S02]  /*8950*/  FSEL R168, R168, -INF , !P6 ;  /* 0xff800000a8a87808 */ /* 0x000fe40007000000 */
[----:B--2---:R-:W-:Y:S02]  /*8960*/  FSEL R169, R169, -INF , !P2 ;  /* 0xff800000a9a97808 */ /* 0x004fe40005000000 */
[----:B------:R-:W-:-:S02]  /*8970*/  ISETP.GE.AND P1, PT, R4, R135, PT ;  /* 0x000000870400720c */ /* 0x000fc40003f26270 */
[-C--:B------:R-:W-:Y:S01]  /*8980*/  ISETP.GE.AND P6, PT, R4, R2.reuse, PT ;  /* 0x000000020400720c */ /* 0x080fe20003fc6270 */
[----:B------:R-:W2:Y:S01]  /*8990*/  MUFU.TANH R138, R138 ;  /* 0x0000008a008a7308 */ /* 0x000ea20000002400 */
[----:B------:R-:W-:Y:S02]  /*89a0*/  ISETP.GE.AND P2, PT, R5, R135, PT ;  /* 0x000000870500720c */ /* 0x000fe40003f46270 */
[----:B------:R-:W-:Y:S02]  /*89b0*/  IADD3 R4, R6, 0x29, RZ ;  /* 0x0000002906047810 */ /* 0x000fe40007ffe0ff */
[----:B------:R-:W-:Y:S02]  /*89c0*/  FSEL R170, R170, -INF , !P1 ;  /* 0xff800000aaaa7808 */ /* 0x000fe40004800000 */
[----:B------:R-:W-:Y:S01]  /*89d0*/  FSEL R167, R167, -INF , !P6 ;  /* 0xff800000a7a77808 */ /* 0x000fe20007000000 */
[----:B------:R-:W-:Y:S01]  /*89e0*/  MUFU.TANH R136, R136 ;  /* 0x0000008800887308 */ /* 0x000fe20000002400 */
[----:B------:R-:W-:Y:S01]  /*89f0*/  FSEL R166, R166, -INF , !P2 ;  /* 0xff800000a6a67808 */ /* 0x000fe20005000000 */
[----:B------:R-:W-:Y:S01]  /*8a00*/  BAR.SYNC.DEFER_BLOCKING 0x0 ;  /* 0x0000000000007b1d */ /* 0x000fe20000010000 */
[----:B------:R-:W-:-:S02]  /*8a10*/  ISETP.GE.AND P1, PT, R5, R2, PT ;  /* 0x000000020500720c */ /* 0x000fc40003f26270 */
[C---:B------:R-:W-:Y:S02]  /*8a20*/  ISETP.GE.AND P6, PT, R4.reuse, R135, PT ;  /* 0x000000870400720c */ /* 0x040fe40003fc6270 */
[----:B------:R-:W-:Y:S01]  /*8a30*/  ISETP.GE.AND P2, PT, R4, R2, PT ;  /* 0x000000020400720c */ /* 0x000fe20003f46270 */
[----:B------:R-:W5:Y:S01]  /*8a40*/  MUFU.TANH R154, R180 ;  /* 0x000000b4009a7308 */ /* 0x000f620000002400 */
[C---:B------:R-:W-:Y:S02]  /*8a50*/  IADD3 R4, R6.reuse, 0x30, RZ ;  /* 0x0000003006047810 */ /* 0x040fe40007ffe0ff */
[----:B------:R-:W-:Y:S02]  /*8a60*/  IADD3 R5, R6, 0x31, RZ ;  /* 0x0000003106057810 */ /* 0x000fe40007ffe0ff */
[----:B-1----:R-:W-:Y:S02]  /*8a70*/  FSEL R165, R165, -INF , !P1 ;  /* 0xff800000a5a57808 */ /* 0x002fe40004800000 */
[----:B------:R-:W-:Y:S01]  /*8a80*/  FSEL R164, R164, -INF , !P6 ;  /* 0xff800000a4a47808 */ /* 0x000fe20007000000 */
[----:B------:R-:W-:Y:S01]  /*8a90*/  MUFU.TANH R137, R137 ;  /* 0x0000008900897308 */ /* 0x000fe20000002400 */
[----:B---3--:R-:W-:-:S02]  /*8aa0*/  FSEL R163, R163, -INF , !P2 ;  /* 0xff800000a3a37808 */ /* 0x008fc40005000000 */
[CC--:B------:R-:W-:Y:S02]  /*8ab0*/  ISETP.GE.AND P1, PT, R4.reuse, R135.reuse, PT ;  /* 0x000000870400720c */ /* 0x0c0fe40003f26270 */
[----:B------:R-:W-:Y:S02]  /*8ac0*/  ISETP.GE.AND P6, PT, R4, R2, PT ;  /* 0x000000020400720c */ /* 0x000fe40003fc6270 */
[----:B------:R-:W-:Y:S01]  /*8ad0*/  ISETP.GE.AND P2, PT, R5, R135, PT ;  /* 0x000000870500720c */ /* 0x000fe20003f46270 */
[----:B------:R-:W1:Y:S01]  /*8ae0*/  MUFU.TANH R139, R139 ;  /* 0x0000008b008b7308 */ /* 0x000e620000002400 */
[----:B------:R-:W-:Y:S02]  /*8af0*/  IADD3 R4, R6, 0x38, RZ ;  /* 0x0000003806047810 */ /* 0x000fe40007ffe0ff */
[----:B----4-:R-:W-:Y:S02]  /*8b00*/  FSEL R151, R151, -INF , !P6 ;  /* 0xff80000097977808 */ /* 0x010fe40007000000 */
[----:B------:R-:W-:-:S02]  /*8b10*/  FSEL R152, R152, -INF , !P2 ;  /* 0xff80000098987808 */ /* 0x000fc40005000000 */
[CC--:B------:R-:W-:Y:S01]  /*8b20*/  ISETP.GE.AND P6, PT, R4.reuse, R135.reuse, PT ;  /* 0x000000870400720c */ /* 0x0c0fe20003fc6270 */
[----:B------:R-:W3:Y:S01]  /*8b30*/  MUFU.TANH R149, R149 ;  /* 0x0000009500957308 */ /* 0x000ee20000002400 */
[----:B------:R-:W-:Y:S02]  /*8b40*/  ISETP.GE.AND P2, PT, R4, R2, PT ;  /* 0x000000020400720c */ /* 0x000fe40003f46270 */
[----:B------:R-:W-:Y:S02]  /*8b50*/  IADD3 R4, R6, 0x39, RZ ;  /* 0x0000003906047810 */ /* 0x000fe40007ffe0ff */
[----:B--2---:R-:W-:Y:S02]  /*8b60*/  FSEL R138, R138, -INF , !P6 ;  /* 0xff8000008a8a7808 */ /* 0x004fe40007000000 */
[----:B------:R-:W-:Y:S02]  /*8b70*/  ISETP.GE.AND P6, PT, R4, R135, PT ;  /* 0x000000870400720c */ /* 0x000fe40003fc6270 */
[----:B-----5:R-:W-:-:S02]  /*8b80*/  FSEL R154, R154, -INF , !P1 ;  /* 0xff8000009a9a7808 */ /* 0x020fc40004800000 */
[----:B------:R-:W-:Y:S02]  /*8b90*/  FSEL R136, R136, -INF , !P6 ;  /* 0xff80000088887808 */ /* 0x000fe40007000000 */
[----:B------:R-:W-:Y:S02]  /*8ba0*/  ISETP.GT.AND P6, PT, R211, R208, PT ;  /* 0x000000d0d300720c */ /* 0x000fe40003fc4270 */
[----:B------:R-:W-:Y:S02]  /*8bb0*/  ISETP.GE.AND P1, PT, R5, R2, PT ;  /* 0x000000020500720c */ /* 0x000fe40003f26270 */
[----:B-1----:R-:W-:Y:S02]  /*8bc0*/  FSEL R139, R139, -INF , !P2 ;  /* 0xff8000008b8b7808 */ /* 0x002fe40005000000 */
[----:B------:R-:W-:Y:S02]  /*8bd0*/  FSEL R137, R137, -INF , !P1 ;  /* 0xff80000089897808 */ /* 0x000fe40004800000 */
[----:B------:R-:W-:-:S02]  /*8be0*/  ISETP.GE.AND P1, PT, R6, R135, PT ;  /* 0x000000870600720c */ /* 0x000fc40003f26270 */
[-C--:B------:R-:W-:Y:S02]  /*8bf0*/  ISETP.GE.AND P2, PT, R6, R2.reuse, PT ;  /* 0x000000020600720c */ /* 0x080fe40003f46270 */
[----:B------:R-:W-:Y:S02]  /*8c00*/  FSEL R140, R140, -INF , !P1 ;  /* 0xff8000008c8c7808 */ /* 0x000fe40004800000 */
[----:B------:R-:W-:Y:S02]  /*8c10*/  ISETP.GE.AND P1, PT, R4, R2, PT ;  /* 0x000000020400720c */ /* 0x000fe40003f26270 */
[----:B------:R-:W-:Y:S02]  /*8c20*/  FSEL R2, R141, -INF , !P2 ;  /* 0xff8000008d027808 */ /* 0x000fe40005000000 */
[----:B---3--:R-:W-:Y:S01]  /*8c30*/  FSEL R149, R149, -INF , !P1 ;  /* 0xff80000095957808 */ /* 0x008fe20004800000 */
[----:B------:R-:W-:Y:S05]  /*8c40*/  @!P6 BRA `(.L_x_1505) ;  /* 0x00000ae00000e947 */ /* 0x000fea0003800000 */
[----:B------:R-:W-:Y:S05]  /*8c50*/  @!P0 BRA `(.L_x_1506) ;  /* 0x000003a000008947 */ /* 0x000fea0003800000 */
[----:B------:R-:W1:Y:S01]  /*8c60*/  I2F.RP R4, R0 ;  /* 0x0000000000047306 */ /* 0x000e620000209400 */
[----:B------:R-:W-:-:S02]  /*8c70*/  IMAD.SHL.U32 R6, R211, 0x40, RZ ;  /* 0x00000040d3067824 */ /* 0x000fc400078e00ff */
[----:B------:R-:W-:-:S03]  /*8c80*/  IMAD.MOV.U32 R12, RZ, RZ, RZ ;  /* 0x000000ffff0c7224 */ /* 0x000fc600078e00ff */
[----:B------:R-:W-:Y:S02]  /*8c90*/  IABS R10, R6 ;  /* 0x00000006000a7213 */ /* 0x000fe40000000000 */
[C---:B------:R-:W-:Y:S02]  /*8ca0*/  IADD3 R11, R6.reuse, -0x40, RZ ;  /* 0xffffffc0060b7810 */ /* 0x040fe40007ffe0ff */
[----:B------:R-:W-:Y:S01]  /*8cb0*/  LOP3.LUT R6, R6, c[0x0][0x2d0], RZ, 0x3c, !PT ;  /* 0x0000b40006067a12 */ /* 0x000fe200078e3cff */
[----:B-1----:R-:W1:Y:S02]  /*8cc0*/  MUFU.RCP R13, R4 ;  /* 0x00000004000d7308 */ /* 0x002e640000001000 */
[----:B-1----:R-:W-:Y:S02]  /*8cd0*/  IADD3 R13, R13, 0xffffffe, RZ ;  /* 0x0ffffffe0d0d7810 */ /* 0x002fe40007ffe0ff */
[----:B------:R-:W-:Y:S02]  /*8ce0*/  IABS R4, R11 ;  /* 0x0000000b00047213 */ /* 0x000fe40000000000 */
[----:B------:R-:W-:-:S02]  /*8cf0*/  LOP3.LUT R11, R11, c[0x0][0x2d0], RZ, 0x3c, !PT ;  /* 0x0000b4000b0b7a12 */ /* 0x000fc400078e3cff */
[----:B------:R-:W1:Y:S02]  /*8d00*/  F2I.FTZ.U32.TRUNC.NTZ R13, R13 ;  /* 0x0000000d000d7305 */ /* 0x000e64000021f000 */
[----:B-1----:R-:W-:-:S04]  /*8d10*/  IMAD.MOV R5, RZ, RZ, -R13 ;  /* 0x000000ffff057224 */ /* 0x002fc800078e0a0d */
[----:B------:R-:W-:-:S04]  /*8d20*/  IMAD R5, R5, R0, RZ ;  /* 0x0000000005057224 */ /* 0x000fc800078e02ff */
[----:B------:R-:W-:-:S06]  /*8d30*/  IMAD.HI.U32 R5, R13, R5, R12 ;  /* 0x000000050d057227 */ /* 0x000fcc00078e000c */
[----:B------:R-:W-:-:S05]  /*8d40*/  IMAD.HI.U32 R12, R5, R10, RZ ;  /* 0x0000000a050c7227 */ /* 0x000fca00078e00ff */
[----:B------:R-:W-:-:S05]  /*8d50*/  IADD3 R9, -R12, RZ, RZ ;  /* 0x000000ff0c097210 */ /* 0x000fca0007ffe1ff */
[----:B------:R-:W-:Y:S02]  /*8d60*/  IMAD R9, R0, R9, R10 ;  /* 0x0000000900097224 */ /* 0x000fe400078e020a */
[----:B------:R-:W-:-:S03]  /*8d70*/  IMAD.HI.U32 R10, R5, R4, RZ ;  /* 0x00000004050a7227 */ /* 0x000fc600078e00ff */
[----:B------:R-:W-:Y:S01]  /*8d80*/  ISETP.GT.U32.AND P2, PT, R0, R9, PT ;  /* 0x000000090000720c */ /* 0x000fe20003f44070 */
[----:B------:R-:W-:-:S04]  /*8d90*/  IMAD.MOV R5, RZ, RZ, -R10 ;  /* 0x000000ffff057224 */ /* 0x000fc800078e0a0a */
[----:B------:R-:W-:-:S05]  /*8da0*/  IMAD R5, R0, R5, R4 ;  /* 0x0000000500057224 */ /* 0x000fca00078e0204 */
[----:B------:R-:W-:-:S03]  /*8db0*/  ISETP.GT.U32.AND P1, PT, R0, R5, PT ;  /* 0x000000050000720c */ /* 0x000fc60003f24070 */
[----:B------:R-:W-:Y:S01]  /*8dc0*/  @!P2 IMAD.IADD R9, R9, 0x1, -R0 ;  /* 0x000000010909a824 */ /* 0x000fe200078e0a00 */
[----:B------:R-:W-:-:S04]  /*8dd0*/  @!P2 IADD3 R12, R12, 0x1, RZ ;  /* 0x000000010c0ca810 */ /* 0x000fc80007ffe0ff */
[----:B------:R-:W-:-:S05]  /*8de0*/  ISETP.GE.U32.AND P2, PT, R9, R0, PT ;  /* 0x000000000900720c */ /* 0x000fca0003f46070 */
[----:B------:R-:W-:Y:S02]  /*8df0*/  @!P1 IADD3 R5, R5, -R0, RZ ;  /* 0x8000000005059210 */ /* 0x000fe40007ffe0ff */
[----:B------:R-:W-:Y:S02]  /*8e00*/  @!P1 IADD3 R10, R10, 0x1, RZ ;  /* 0x000000010a0a9810 */ /* 0x000fe40007ffe0ff */
[----:B------:R-:W-:-:S04]  /*8e10*/  ISETP.GE.AND P1, PT, R6, RZ, PT ;  /* 0x000000ff0600720c */ /* 0x000fc80003f26270 */
[----:B------:R-:W-:Y:S02]  /*8e20*/  @P2 IADD3 R12, R12, 0x1, RZ ;  /* 0x000000010c0c2810 */ /* 0x000fe40007ffe0ff */
[----:B------:R-:W-:Y:S02]  /*8e30*/  ISETP.GE.U32.AND P2, PT, R5, R0, PT ;  /* 0x000000000500720c */ /* 0x000fe40003f46070 */
[----:B------:R-:W-:-:S05]  /*8e40*/  LOP3.LUT R0, RZ, c[0x0][0x2d0], RZ, 0x33, !PT ;  /* 0x0000b400ff007a12 */ /* 0x000fca00078e33ff */
[----:B------:R-:W-:Y:S01]  /*8e50*/  @!P1 IMAD.MOV R12, RZ, RZ, -R12 ;  /* 0x000000ffff0c9224 */ /* 0x000fe200078e0a0c */
[----:B------:R-:W-:-:S04]  /*8e60*/  ISETP.NE.AND P1, PT, RZ, c[0x0][0x2d0], PT ;  /* 0x0000b400ff007a0c */ /* 0x000fc80003f25270 */
[----:B------:R-:W-:Y:S02]  /*8e70*/  SEL R5, R0, R12, !P1 ;  /* 0x0000000c00057207 */ /* 0x000fe40004800000 */
[----:B------:R-:W-:Y:S02]  /*8e80*/  @P2 IADD3 R10, R10, 0x1, RZ ;  /* 0x000000010a0a2810 */ /* 0x000fe40007ffe0ff */
[----:B------:R-:W-:Y:S01]  /*8e90*/  ISETP.GE.AND P2, PT, R11, RZ, PT ;  /* 0x000000ff0b00720c */ /* 0x000fe20003f46270 */
[----:B------:R-:W-:-:S05]  /*8ea0*/  IMAD.WIDE R14, R5, 0x4, R216 ;  /* 0x00000004050e7825 */ /* 0x000fca00078e02d8 */
[----:B------:R-:W2:Y:S07]  /*8eb0*/  LDG.E R9, [R14.64] ;  /* 0x000000040e097981 */ /* 0x000eae000c1e1900 */
[----:B------:R-:W-:-:S05]  /*8ec0*/  @!P2 IMAD.MOV R10, RZ, RZ, -R10 ;  /* 0x000000ffff0aa224 */ /* 0x000fca00078e0a0a */
[----:B------:R-:W-:-:S05]  /*8ed0*/  SEL R0, R0, R10, !P1 ;  /* 0x0000000a00007207 */ /* 0x000fca0004800000 */
[----:B------:R-:W-:-:S05]  /*8ee0*/  IMAD.WIDE R12, R0, 0x4, R216 ;  /* 0x00000004000c7825 */ /* 0x000fca00078e02d8 */
[----:B------:R-:W2:Y:S01]  /*8ef0*/  LDG.E R6, [R12.64] ;  /* 0x000000040c067981 */ /* 0x000ea2000c1e1900 */
[----:B------:R-:W-:Y:S01]  /*8f00*/  IADD3 R0, R5, -R0, RZ ;  /* 0x8000000005007210 */ /* 0x000fe20007ffe0ff */
[----:B------:R-:W-:-:S04]  /*8f10*/  IMAD.MOV.U32 R5, RZ, RZ, c[0x0][0x2d0] ;  /* 0x0000b400ff057624 */ /* 0x000fc800078e00ff */
[----:B------:R-:W-:-:S05]  /*8f20*/  IMAD R5, R0, R5, -0x40 ;  /* 0xffffffc000057424 */ /* 0x000fca00078e0205 */
[----:B------:R-:W-:Y:S01]  /*8f30*/  SHF.R.S32.HI R0, RZ, 0x1f, R5 ;  /* 0x0000001fff007819 */ /* 0x000fe20000011405 */
[----:B------:R-:W-:-:S04]  /*8f40*/  IMAD.WIDE.U32 R10, R5, c[0x0][0x198], RZ ;  /* 0x00006600050a7a25 */ /* 0x000fc800078e00ff */
[----:B------:R-:W-:-:S04]  /*8f50*/  IMAD R0, R0, c[0x0][0x198], RZ ;  /* 0x0000660000007a24 */ /* 0x000fc800078e02ff */
[----:B------:R-:W-:-:S05]  /*8f60*/  IMAD R0, R5, c[0x0][0x19c], R0 ;  /* 0x0000670005007a24 */ /* 0x000fca00078e0200 */
[----:B------:R-:W-:Y:S01]  /*8f70*/  IADD3 R11, R11, R0, RZ ;  /* 0x000000000b0b7210 */ /* 0x000fe20007ffe0ff */
[----:B--2---:R-:W-:-:S05]  /*8f80*/  IMAD.IADD R6, R6, 0x1, -R9 ;  /* 0x0000000106067824 */ /* 0x004fca00078e0a09 */
[----:B------:R-:W-:Y:S01]  /*8f90*/  SHF.R.S32.HI R4, RZ, 0x1f, R6 ;  /* 0x0000001fff047819 */ /* 0x000fe20000011406 */
[----:B------:R-:W-:-:S04]  /*8fa0*/  IMAD.WIDE.U32 R10, R6, c[0x0][0x180], R10 ;  /* 0x00006000060a7a25 */ /* 0x000fc800078e000a */
[----:B------:R-:W-:-:S04]  /*8fb0*/  IMAD R5, R4, c[0x0][0x180], RZ ;  /* 0x0000600004057a24 */ /* 0x000fc800078e02ff */
[----:B------:R-:W-:Y:S01]  /*8fc0*/  IMAD R5, R6, c[0x0][0x184], R5 ;  /* 0x0000610006057a24 */ /* 0x000fe200078e0205 */
[----:B------:R-:W-:-:S03]  /*8fd0*/  MOV R9, R10 ;  /* 0x0000000a00097202 */ /* 0x000fc60000000f00 */
[----:B------:R-:W-:Y:S01]  /*8fe0*/  IMAD.IADD R6, R11, 0x1, R5 ;  /* 0x000000010b067824 */ /* 0x000fe200078e0205 */
[----:B------:R-:W-:Y:S05]  /*8ff0*/  BRA `(.L_x_1507) ;  /* 0x0000003000007947 */ /* 0x000fea0003800000 */
.L_x_1506:
[----:B------:R-:W-:-:S05]  /*9000*/  IMAD.MOV.U32 R9, RZ, RZ, c[0x0][0x198] ;  /* 0x00006600ff097624 */ /* 0x000fca00078e00ff */
[----:B------:R-:W-:-:S04]  /*9010*/  LEA R9, -R9, RZ, 0x6 ;  /* 0x000000ff09097211 */ /* 0x000fc800078e31ff */
[----:B------:R-:W-:Y:S02]  /*9020*/  SHF.R.S32.HI R6, RZ, 0x1f, R9 ;  /* 0x0000001fff067819 */ /* 0x000fe40000011409 */
.L_x_1507:
        /* <DEDUP_REMOVED lines=34> */
[----:B------:R-:W-:Y:S01]  /*9250*/  @!P5 LEA.HI.X R19, R5, R221, R4, 0x1, P2 ;  /* 0x000000dd0513d211 */ /* 0x000fe200010f0c04 */
[----:B------:R-:W-:Y:S01]  /*9260*/  @!PT LDS RZ, [RZ] ;  /* 0x00000000fffff984 */ /* 0x000fe20000000800 */
[----:B------:R-:W-:Y:S01]  /*9270*/  @!PT LDS RZ, [RZ] ;  /* 0x00000000fffff984 */ /* 0x000fe20000000800 */
[----:B------:R-:W-:Y:S01]  /*9280*/  @!PT LDS RZ, [RZ] ;  /* 0x00000000fffff984 */ /* 0x000fe20000000800 */
[----:B------:R1:W-:Y:S01]  /*9290*/  @!P4 LDGSTS.E.BYPASS.LTC128B.128 [R212+0x8000], [R34.64+0x80] ;  /* 0x0800008022d4cfae */ /* 0x0003e2000b901d44 */
[----:B------:R-:W-:Y:S02]  /*92a0*/  @!P4 LEA R16, P2, R11, c[0x0][0x168], 0x1 ;  /* 0x00005a000b10ca11 */ /* 0x000fe400078408ff */
        /* <DEDUP_REMOVED lines=9> */
[----:B------:R1:W-:Y:S02]  /*9340*/  @!P3 LDGSTS.E.BYPASS.LTC128B.128 [R212+0xa000], [R14.64+0x100] ;  /* 0x0a0001000ed4bfae */ /* 0x0003e4000b901d44 */
[----:B------:R-:W-:Y:S01]  /*9350*/  IMAD.X R5, R209, 0x1, R4, P2 ;  /* 0x00000001d1057824 */ /* 0x000fe200010e0604 */
[----:B------:R-:W-:Y:S01]  /*9360*/  @!P3 LEA.HI.X R145, R0, c[0x0][0x16c], R11, 0x1, P1 ;  /* 0x00005b000091ba11 */ /* 0x000fe200008f0c0b */
[----:B------:R1:W-:Y:S01]  /*9370*/  @P5 STS.128 [R212+0x6800], RZ ;  /* 0x006800ffd4005388 */ /* 0x0003e20000000c00 */
[----:B------:R-:W-:-:S03]  /*9380*/  @!P4 IADD3 R11, P1, R133, R10, RZ ;  /* 0x0000000a850bc210 */ /* 0x000fc60007f3e0ff */
[----:B------:R-:W-:Y:S01]  /*9390*/  @!PT LDS RZ, [RZ] ;  /* 0x00000000fffff984 */ /* 0x000fe20000000800 */
[----:B------:R-:W-:Y:S01]  /*93a0*/  @!PT LDS RZ, [RZ] ;  /* 0x00000000fffff984 */ /* 0x000fe20000000800 */
[----:B------:R-:W-:Y:S01]  /*93b0*/  @!PT LDS RZ, [RZ] ;  /* 0x00000000fffff984 */ /* 0x000fe20000000800 */
[----:B------:R1:W-:Y:S02]  /*93c0*/  @!P5 LDGSTS.E.BYPASS.LTC128B.128 [R212+0x6800], [R32.64] ;  /* 0x0680000020d4dfae */ /* 0x0003e4000b901d44 */
[----:B------:R-:W-:Y:S01]  /*93d0*/  @!P4 IMAD.X R0, R134, 0x1, R5, P1 ;  /* 0x000000018600c824 */ /* 0x000fe200008e0605 */
[C---:B------:R-:W-:Y:S01]  /*93e0*/  @!P4 LEA R146, P1, R11.reuse, c[0x0][0x168], 0x1 ;  /* 0x00005a000b92ca11 */ /* 0x040fe200078208ff */
[----:B------:R1:W-:Y:S03]  /*93f0*/  @P4 STS.128 [R212+0x8800], RZ ;  /* 0x008800ffd4004388 */ /* 0x0003e60000000c00 */
[----:B------:R-:W-:Y:S01]  /*9400*/  @!P4 LEA.HI.X R147, R11, c[0x0][0x16c], R0, 0x1, P1 ;  /* 0x00005b000b93ca11 */ /* 0x000fe200008f0c00 */
[----:B------:R-:W-:Y:S01]  /*9410*/  @!PT LDS RZ, [RZ] ;  /* 0x00000000fffff984 */ /* 0x000fe20000000800 */
[----:B------:R-:W-:Y:S01]  /*9420*/  @!PT LDS RZ, [RZ] ;  /* 0x00000000fffff984 */ /* 0x000fe20000000800 */
[----:B------:R-:W-:Y:S01]  /*9430*/  @!PT LDS RZ, [RZ] ;  /* 0x00000000fffff984 */ /* 0x000fe20000000800 */
[----:B------:R1:W-:Y:S01]  /*9440*/  @!P4 LDGSTS.E.BYPASS.LTC128B.128 [R212+0x8800], [R30.64+0x80] ;  /* 0x088000801ed4cfae */ /* 0x0003e2000b901d44 */
        /* <DEDUP_REMOVED lines=42> */
.L_x_1509:
[----:B------:R-:W-:Y:S05]  /*96f0*/  BSYNC B0 ;  /* 0x0000000000007941 */ /* 0x000fea0003800000 */
.L_x_1508:
[----:B------:R-:W0:Y:S01]  /*9700*/  LDGDEPBAR ;  /* 0x00000000000079af */ /* 0x000e220000000000 */
[----:B------:R-:W-:-:S04]  /*9710*/  LEA R222, P1, R9, R222, 0x1 ;  /* 0x000000de09de7211 */ /* 0x000fc800078208ff */
[----:B------:R-:W-:Y:S02]  /*9720*/  LEA.HI.X R221, R9, R221, R6, 0x1, P1 ;  /* 0x000000dd09dd7211 */ /* 0x000fe400008f0c06 */
.L_x_1505:
[----:B--2---:R-:W-:Y:S01]  /*9730*/  FMNMX.FTZ R5, R132, R140, !PT ;  /* 0x0000008c84057209 */ /* 0x004fe20007810000 */
        /* <DEDUP_REMOVED lines=45> */
[C---:B------:R-:W-:Y:S01]  /*9a10*/  FMUL.FTZ R150, R145.reuse, c[0x0][0x23c] ;  /* 0x00008f0091967a20 */ /* 0x040fe20000410000 */
[----:B------:R-:W-:Y:S02]  /*9a20*/  FSEL R5, R146, RZ, P2 ;  /* 0x000000ff92057208 */ /* 0x000fe40001000000 */
[----:B------:R-:W-:Y:S02]  /*9a30*/  FSEL R6, R145, RZ, P1 ;  /* 0x000000ff91067208 */ /* 0x000fe40000800000 */
[----:B------:R-:W-:Y:S01]  /*9a40*/  FSEL R153, R153, RZ, P2 ;  /* 0x000000ff99997208 */ /* 0x000fe20001000000 */
[----:B------:R-:W-:Y:S01]  /*9a50*/  FADD.FTZ R4, R132, -R5 ;  /* 0x8000000584047221 */ /* 0x000fe20000010000 */
[----:B------:R-:W-:Y:S01]  /*9a60*/  FSEL R150, R150, RZ, P1 ;  /* 0x000000ff96967208 */ /* 0x000fe20000800000 */
[----:B------:R-:W-:Y:S01]  /*9a70*/  FADD.FTZ R6, R3, -R6 ;  /* 0x8000000603067221 */ /* 0x000fe20000010000 */
[----:B------:R-:W-:Y:S01]  /*9a80*/  LDSM.16.MT88.4 R132, [R198+0xc800] ;  /* 0x00c80000c684783b */ /* 0x000fe20000004200 */
[----:B------:R-:W-:-:S02]  /*9a90*/  FFMA.FTZ R144, R140, c[0x0][0x23c], -R153 ;  /* 0x00008f008c907a23 */ /* 0x000fc40000010899 */
[--C-:B------:R-:W-:Y:S02]  /*9aa0*/  FFMA.FTZ R142, R148, c[0x0][0x23c], -R153.reuse ;  /* 0x00008f00948e7a23 */ /* 0x100fe40000010899 */
[--C-:B------:R-:W-:Y:S02]  /*9ab0*/  FFMA.FTZ R140, R2, c[0x0][0x23c], -R150.reuse ;  /* 0x00008f00028c7a23 */ /* 0x100fe40000010896 */
[--C-:B------:R-:W-:Y:S01]  /*9ac0*/  FFMA.FTZ R143, R160, c[0x0][0x23c], -R153.reuse ;  /* 0x00008f00a08f7a23 */ /* 0x100fe20000010899 */
[----:B------:R-:W-:Y:S01]  /*9ad0*/  MUFU.EX2 R144, R144 ;  /* 0x0000009000907308 */ /* 0x000fe20000000800 */
[----:B------:R-:W-:Y:S02]  /*9ae0*/  FFMA.FTZ R141, R8, c[0x0][0x23c], -R153 ;  /* 0x00008f00088d7a23 */ /* 0x000fe40000010899 */
[--C-:B------:R-:W-:Y:S01]  /*9af0*/  FFMA.FTZ R2, R161, c[0x0][0x23c], -R150.reuse ;  /* 0x00008f00a1027a23 */ /* 0x100fe20000010896 */
[----:B------:R-:W1:Y:S01]  /*9b00*/  LDSM.16.MT88.4 R8, [R197+0xc000] ;  /* 0x00c00000c508783b */ /* 0x000e620000004200 */
[----:B------:R-:W-:-:S02]  /*9b10*/  FFMA.FTZ R0, R7, c[0x0][0x23c], -R150 ;  /* 0x00008f0007007a23 */ /* 0x000fc40000010896 */
[----:B------:R-:W-:Y:S01]  /*9b20*/  FFMA.FTZ R147, R29, c[0x0][0x23c], -R150 ;  /* 0x00008f001d937a23 */ /* 0x000fe20000010896 */
[----:B------:R-:W2:Y:S01]  /*9b30*/  MUFU.EX2 R143, R143 ;  /* 0x0000008f008f7308 */ /* 0x000ea20000000800 */
[----:B------:R-:W-:Y:S01]  /*9b40*/  FMUL.FTZ R148, R4, c[0x0][0x23c] ;  /* 0x00008f0004947a20 */ /* 0x000fe20000410000 */
[----:B------:R-:W-:Y:S01]  /*9b50*/  LDSM.16.MT88.4 R28, [R196+0xc800] ;  /* 0x00c80000c41c783b */ /* 0x000fe20000004200 */
[----:B------:R-:W-:Y:S02]  /*9b60*/  FMUL.FTZ R3, R6, c[0x0][0x23c] ;  /* 0x00008f0006037a20 */ /* 0x000fe40000410000 */
[--C-:B------:R-:W-:Y:S02]  /*9b70*/  FFMA.FTZ R155, R26, c[0x0][0x23c], -R153.reuse ;  /* 0x00008f001a9b7a23 */ /* 0x100fe40000010899 */
[--C-:B------:R-:W-:Y:S01]  /*9b80*/  FFMA.FTZ R156, R24, c[0x0][0x23c], -R153.reuse ;  /* 0x00008f00189c7a23 */ /* 0x100fe20000010899 */
[----:B------:R-:W-:Y:S01]  /*9b90*/  MUFU.EX2 R142, R142 ;  /* 0x0000008e008e7308 */ /* 0x000fe20000000800 */
[----:B------:R-:W-:-:S02]  /*9ba0*/  FFMA.FTZ R157, R22, c[0x0][0x23c], -R153 ;  /* 0x00008f00169d7a23 */ /* 0x000fc40000010899 */
[--C-:B------:R-:W-:Y:S02]  /*9bb0*/  FFMA.FTZ R158, R20, c[0x0][0x23c], -R153.reuse ;  /* 0x00008f00149e7a23 */ /* 0x100fe40000010899 */
[--C-:B------:R-:W-:Y:S02]  /*9bc0*/  FFMA.FTZ R159, R27, c[0x0][0x23c], -R150.reuse ;  /* 0x00008f001b9f7a23 */ /* 0x100fe40000010896 */
[--C-:B------:R-:W-:Y:S01]  /*9bd0*/  FFMA.FTZ R162, R25, c[0x0][0x23c], -R150.reuse ;  /* 0x00008f0019a27a23 */ /* 0x100fe20000010896 */
[----:B------:R-:W3:Y:S01]  /*9be0*/  MUFU.EX2 R141, R141 ;  /* 0x0000008d008d7308 */ /* 0x000ee20000000800 */
[----:B--2---:R-:W-:Y:S01]  /*9bf0*/  F2FP.BF16.PACK_AB R4, R143, R144 ;  /* 0x000000908f04723e */ /* 0x004fe200000010ff */
[--C-:B------:R-:W-:Y:S01]  /*9c00*/  FFMA.FTZ R160, R23, c[0x0][0x23c], -R150.reuse ;  /* 0x00008f0017a07a23 */ /* 0x100fe20000010896 */
[----:B------:R-:W-:Y:S01]  /*9c10*/  LDSM.16.MT88.4 R24, [R200+0xe800] ;  /* 0x00e80000c818783b */ /* 0x000fe20000004200 */
[----:B------:R-:W-:Y:S02]  /*9c20*/  FFMA.FTZ R161, R21, c[0x0][0x23c], -R150 ;  /* 0x00008f0015a17a23 */ /* 0x000fe40000010896 */
[--C-:B------:R-:W-:Y:S01]  /*9c30*/  FFMA.FTZ R171, R170, c[0x0][0x23c], -R153.reuse ;  /* 0x00008f00aaab7a23 */ /* 0x100fe20000010899 */
[----:B------:R-:W-:Y:S01]  /*9c40*/  LDSM.16.MT88.4 R20, [R198+0xe800] ;  /* 0x00e80000c614783b */ /* 0x000fe20000004200 */
[----:B------:R-:W-:Y:S01]  /*9c50*/  MUFU.EX2 R140, R140 ;  /* 0x0000008c008c7308 */ /* 0x000fe20000000800 */
[----:B------:R-:W-:-:S02]  /*9c60*/  FFMA.FTZ R173, R164, c[0x0][0x23c], -R153 ;  /* 0x00008f00a4ad7a23 */ /* 0x000fc40000010899 */
[--C-:B------:R-:W-:Y:S02]  /*9c70*/  FFMA.FTZ R168, R168, c[0x0][0x23c], -R153.reuse ;  /* 0x00008f00a8a87a23 */ /* 0x100fe40000010899 */
[----:B------:R-:W-:Y:S02]  /*9c80*/  FFMA.FTZ R166, R166, c[0x0][0x23c], -R153 ;  /* 0x00008f00a6a67a23 */ /* 0x000fe40000010899 */
[--C-:B------:R-:W-:Y:S01]  /*9c90*/  FFMA.FTZ R164, R169, c[0x0][0x23c], -R150.reuse ;  /* 0x00008f00a9a47a23 */ /* 0x100fe20000010896 */
[----:B------:R-:W2:Y:S01]  /*9ca0*/  MUFU.EX2 R2, R2 ;  /* 0x0000000200027308 */ /* 0x000ea20000000800 */
[----:B---3--:R-:W-:Y:S01]  /*9cb0*/  F2FP.BF16.PACK_AB R6, R141, R142 ;  /* 0x0000008e8d06723e */ /* 0x008fe200000010ff */
[--C-:B------:R-:W-:Y:S02]  /*9cc0*/  FFMA.FTZ R167, R167, c[0x0][0x23c], -R150.reuse ;  /* 0x00008f00a7a77a23 */ /* 0x100fe40000010896 */
[--C-:B------:R-:W-:Y:S02]  /*9cd0*/  FFMA.FTZ R165, R165, c[0x0][0x23c], -R150.reuse ;  /* 0x00008f00a5a57a23 */ /* 0x100fe40000010896 */
[----:B------:R-:W-:-:S02]  /*9ce0*/  FFMA.FTZ R170, R163, c[0x0][0x23c], -R150 ;  /* 0x00008f00a3aa7a23 */ /* 0x000fc40000010896 */
[----:B------:R-:W-:Y:S01]  /*9cf0*/  MUFU.EX2 R0, R0 ;  /* 0x0000000000007308 */ /* 0x000fe20000000800 */
[--C-:B------:R-:W-:Y:S02]  /*9d00*/  FFMA.FTZ R163, R152, c[0x0][0x23c], -R153.reuse ;  /* 0x00008f0098a37a23 */ /* 0x100fe40000010899 */
[--C-:B------:R-:W-:Y:S02]  /*9d10*/  FFMA.FTZ R154, R154, c[0x0][0x23c], -R153.reuse ;  /* 0x00008f009a9a7a23 */ /* 0x100fe40000010899 */
[----:B------:R-:W-:Y:S02]  /*9d20*/  FFMA.FTZ R152, R138, c[0x0][0x23c], -R153 ;  /* 0x00008f008a987a23 */ /* 0x000fe40000010899 */
[--C-:B------:R-:W-:Y:S01]  /*9d30*/  FFMA.FTZ R151, R151, c[0x0][0x23c], -R150.reuse ;  /* 0x00008f0097977a23 */ /* 0x100fe20000010896 */
[----:B------:R-:W3:Y:S01]  /*9d40*/  MUFU.EX2 R147, R147 ;  /* 0x0000009300937308 */ /* 0x000ee20000000800 */
[----:B--2---:R-:W-:Y:S01]  /*9d50*/  F2FP.BF16.PACK_AB R5, R2, R140 ;  /* 0x0000008c0205723e */ /* 0x004fe200000010ff */
[----:B------:R-:W-:-:S02]  /*9d60*/  FFMA.FTZ R172, R137, c[0x0][0x23c], -R150 ;  /* 0x00008f0089ac7a23 */ /* 0x000fc40000010896 */
[--C-:B------:R-:W-:Y:S02]  /*9d70*/  FFMA.FTZ R169, R139, c[0x0][0x23c], -R150.reuse ;  /* 0x00008f008ba97a23 */ /* 0x100fe40000010896 */
[----:B------:R-:W-:Y:S02]  /*9d80*/  FFMA.FTZ R153, R136, c[0x0][0x23c], -R153 ;  /* 0x00008f0088997a23 */ /* 0x000fe40000010899 */
[----:B------:R-:W2:Y:S01]  /*9d90*/  MUFU.EX2 R148, R148 ;  /* 0x0000009400947308 */ /* 0x000ea20000000800 */
[----:B------:R-:W-:Y:S01]  /*9da0*/  FFMA.FTZ R150, R149, c[0x0][0x23c], -R150 ;  /* 0x00008f0095967a23 */ /* 0x000fe20000010896 */
[----:B------:R-:W-:Y:S06]  /*9db0*/  LDSM.16.MT88.4 R136, [R198+0xd800] ;  /* 0x00d80000c688783b */ /* 0x000fec0000004200 */
        /* <DEDUP_REMOVED lines=302> */
[----:B------:R-:W-:Y:S11]  /*b0a0*/  MOV R132, R146 ;  /* 0x0000009200847202 */ /* 0x000ff60000000f00 */
[----:B------:R-:W-:Y:S01]  /*b0b0*/  @!UPT UIADD3 URZ, URZ, URZ, URZ ;  /* 0x0000003f3f3ff290 */ /* 0x000fe2000fffe03f */
.L_x_1502:
        /* <DEDUP_REMOVED lines=12> */
.L_x_1514:
        /* <DEDUP_REMOVED lines=66> */
.L_x_1511:
[C---:B------:R-:W-:Y:S02]  /*b5a0*/  ISETP.GE.AND P5, PT, R213.reuse, c[0x0][0x220], PT ;  /* 0x00008800d5007a0c */ /* 0x040fe40003fa6270 */
[----:B------:R-:W-:Y:S02]  /*b5b0*/  IADD3 R2, R213, 0x40, RZ ;  /* 0x00000040d5027810 */ /* 0x000fe40007ffe0ff */
[----:B------:R-:W-:Y:S02]  /*b5c0*/  IADD3 R229, P2, R218, R3, RZ ;  /* 0x00000003dae57210 */ /* 0x000fe40007f5e0ff */
[----:B------:R-:W-:Y:S02]  /*b5d0*/  ISETP.GE.AND P4, PT, R2, c[0x0][0x220], PT ;  /* 0x0000880002007a0c */ /* 0x000fe40003f86270 */
[-C--:B------:R-:W-:Y:S02]  /*b5e0*/  LEA R2, P1, R3, R224.reuse, 0x1 ;  /* 0x000000e003027211 */ /* 0x080fe400078208ff */
[----:B------:R-:W-:Y:S02]  /*b5f0*/  IADD3 R133, R213, 0x80, RZ ;  /* 0x00000080d5857810 */ /* 0x000fe40007ffe0ff */
[-C--:B------:R-:W-:Y:S01]  /*b600*/  LEA.HI.X R3, R3, R227.reuse, R132, 0x1, P1 ;  /* 0x000000e303037211 */ /* 0x080fe200008f0c84 */
[----:B------:R-:W-:Y:S01]  /*b610*/  @P5 STS.128 [R212+0xc000], RZ ;  /* 0x00c000ffd4005388 */ /* 0x000fe20000000c00 */
[----:B------:R-:W-:Y:S02]  /*b620*/  ISETP.GE.AND P3, PT, R133, c[0x0][0x220], PT ;  /* 0x0000880085007a0c */ /* 0x000fe40003f66270 */
[----:B------:R-:W-:Y:S02]  /*b630*/  @!P5 LEA R232, P6, R229, R224, 0x1 ;  /* 0x000000e0e5e8d211 */ /* 0x000fe400078c08ff */
[----:B------:R-:W-:Y:S01]  /*b640*/  IADD3.X R134, R215, R132, RZ, P2, !PT ;  /* 0x00000084d7867210 */ /* 0x000fe200017fe4ff */
[----:B------:R-:W-:Y:S01]  /*b650*/  @!PT LDS RZ, [RZ] ;  /* 0x00000000fffff984 */ /* 0x000fe20000000800 */
[----:B------:R-:W-:Y:S01]  /*b660*/  @!PT LDS RZ, [RZ] ;  /* 0x00000000fffff984 */ /* 0x000fe20000000800 */
[----:B------:R-:W-:Y:S01]  /*b670*/  @!PT LDS RZ, [RZ] ;  /* 0x00000000fffff984 */ /* 0x000fe20000000800 */
[----:B------:R1:W-:Y:S01]  /*b680*/  @!P5 LDGSTS.E.BYPASS.LTC128B.128 [R212+0xc000], [R2.64] ;  /* 0x0c00000002d4dfae */ /* 0x0003e2000b901d48 */
[CC--:B------:R-:W-:Y:S02]  /*b690*/  @!P4 LEA R230, P2, R229.reuse, R224.reuse, 0x1 ;  /* 0x000000e0e5e6c211 */ /* 0x0c0fe400078408ff */
[CCC-:B------:R-:W-:Y:S02]  /*b6a0*/  @!P5 LEA.HI.X R233, R229.reuse, R227.reuse, R134.reuse, 0x1, P6 ;  /* 0x000000e3e5e9d211 */ /* 0x1c0fe400030f0c86 */
[C-C-:B------:R-:W-:Y:S01]  /*b6b0*/  @!P4 LEA.HI.X R231, R229.reuse, R227, R134.reuse, 0x1, P2 ;  /* 0x000000e3e5e7c211 */ /* 0x140fe200010f0c86 */
[----:B------:R-:W-:Y:S01]  /*b6c0*/  @P4 STS.128 [R212+0xe000], RZ ;  /* 0x00e000ffd4004388 */ /* 0x000fe20000000c00 */
[C---:B------:R-:W-:Y:S02]  /*b6d0*/  IADD3 R133, P6, R218.reuse, R229, RZ ;  /* 0x000000e5da857210 */ /* 0x040fe40007fde0ff */
[-C--:B------:R-:W-:Y:S02]  /*b6e0*/  @!P3 LEA R228, P1, R229, R224.reuse, 0x1 ;  /* 0x000000e0e5e4b211 */ /* 0x080fe400078208ff */
[----:B------:R-:W-:Y:S01]  /*b6f0*/  @!P4 LEA R236, P2, R133, R224, 0x1 ;  /* 0x000000e085ecc211 */ /* 0x000fe200078408ff */
        /* <DEDUP_REMOVED lines=8> */
[CCC-:B------:R-:W-:Y:S02]  /*b780*/  @!P4 LEA.HI.X R237, R133.reuse, R227.reuse, R134.reuse, 0x1, P2 ;  /* 0x000000e385edc211 */ /* 0x1c0fe400010f0c86 */
[C-C-:B------:R-:W-:Y:S02]  /*b790*/  @!P5 LEA.HI.X R239, R133.reuse, R227, R134.reuse, 0x1, P6 ;  /* 0x000000e385efd211 */ /* 0x140fe400030f0c86 */
[C---:B------:R-:W-:Y:S01]  /*b7a0*/  @!P3 LEA R234, P1, R133.reuse, R224, 0x1 ;  /* 0x000000e085eab211 */ /* 0x040fe200078208ff */
[----:B------:R-:W-:Y:S01]  /*b7b0*/  @!PT LDS RZ, [RZ] ;  /* 0x00000000fffff984 */ /* 0x000fe20000000800 */
[----:B------:R-:W-:Y:S01]  /*b7c0*/  @!PT LDS RZ, [RZ] ;  /* 0x00000000fffff984 */ /* 0x000fe20000000800 */
[----:B------:R-:W-:Y:S01]  /*b7d0*/  @!PT LDS RZ, [RZ] ;  /* 0x00000000fffff984 */ /* 0x000fe20000000800 */
[----:B------:R1:W-:Y:S01]  /*b7e0*/  @!P3 LDGSTS.E.BYPASS.LTC128B.128 [R212+0x10000], [R2.64+0x100] ;  /* 0x1000010002d4bfae */ /* 0x0003e2000b901d48 */
[----:B------:R-:W-:Y:S02]  /*b7f0*/  IADD3 R132, P6, R218, R133, RZ ;  /* 0x00000085da847210 */ /* 0x000fe40007fde0ff */
[-C--:B------:R-:W-:Y:S02]  /*b800*/  @!P3 LEA.HI.X R235, R133, R227.reuse, R134, 0x1, P1 ;  /* 0x000000e385ebb211 */ /* 0x080fe400008f0c86 */
[----:B------:R-:W-:Y:S01]  /*b810*/  IADD3.X R134, R215, R134, RZ, P6, !PT ;  /* 0x00000086d7867210 */ /* 0x000fe200037fe4ff */
[----:B------:R-:W-:Y:S01]  /*b820*/  @P5 STS.128 [R212+0xc800], RZ ;  /* 0x00c800ffd4005388 */ /* 0x000fe20000000c00 */
[CC--:B------:R-:W-:Y:S02]  /*b830*/  @!P5 LEA R242, P6, R132.reuse, R224.reuse, 0x1 ;  /* 0x000000e084f2d211 */ /* 0x0c0fe400078c08ff */
[CC--:B------:R-:W-:Y:S02]  /*b840*/  @!P4 LEA R240, P2, R132.reuse, R224.reuse, 0x1 ;  /* 0x000000e084f0c211 */ /* 0x0c0fe400078408ff */
[CCC-:B------:R-:W-:Y:S01]  /*b850*/  @!P5 LEA.HI.X R243, R132.reuse, R227.reuse, R134.reuse, 0x1, P6 ;  /* 0x000000e384f3d211 */ /* 0x1c0fe200030f0c86 */
[----:B------:R-:W-:Y:S01]  /*b860*/  @!PT LDS RZ, [RZ] ;  /* 0x00000000fffff984 */ /* 0x000fe20000000800 */
[----:B------:R-:W-:Y:S01]  /*b870*/  @!PT LDS RZ, [RZ] ;  /* 0x00000000fffff984 */ /* 0x000fe20000000800 */
[----:B------:R-:W-:Y:S01]  /*b880*/  @!PT LDS RZ, [RZ] ;  /* 0x00000000fffff984 */ /* 0x000fe20000000800 */
[----:B------:R2:W-:Y:S01]  /*b890*/  @!P5 LDGSTS.E.BYPASS.LTC128B.128 [R212+0xc800], [R232.64] ;  /* 0x0c800000e8d4dfae */ /* 0x0005e2000b901d48 */
[CCC-:B------:R-:W-:Y:S02]  /*b8a0*/  @!P4 LEA.HI.X R241, R132.reuse, R227.reuse, R134.reuse, 0x1, P2 ;  /* 0x000000e384f1c211 */ /* 0x1c0fe400010f0c86 */
[C---:B------:R-:W-:Y:S02]  /*b8b0*/  @!P3 LEA R226, P1, R132.reuse, R224, 0x1 ;  /* 0x000000e084e2b211 */ /* 0x040fe400078208ff */
[----:B------:R-:W-:Y:S01]  /*b8c0*/  MOV R224, R2 ;  /* 0x0000000200e07202 */ /* 0x000fe20000000f00 */
[----:B------:R-:W-:Y:S01]  /*b8d0*/  @P4 STS.128 [R212+0xe800], RZ ;  /* 0x00e800ffd4004388 */ /* 0x000fe20000000c00 */
[----:B------:R-:W-:Y:S02]  /*b8e0*/  @!P3 LEA.HI.X R227, R132, R227, R134, 0x1, P1 ;  /* 0x000000e384e3b211 */ /* 0x000fe400008f0c86 */
[----:B------:R-:W-:Y:S03]  /*b8f0*/  ISETP.GT.AND P1, PT, R211, R208, PT ;  /* 0x000000d0d300720c */ /* 0x000fe60003f24270 */
        /* <DEDUP_REMOVED lines=43> */
[----:B-1----:R-:W-:Y:S05]  /*bbb0*/  MOV R227, R3 ;  /* 0x0000000300e37202 */ /* 0x002fea0000000f00 */
        /* <DEDUP_REMOVED lines=168> */
[----:B------:R-:W2:Y:S01]  /*c640*/  MUFU.TANH R251, R251 ;  /* 0x000000fb00fb7308 */ /* 0x000ea20000002400 */
[C---:B-1----:R-:W-:Y:S03]  /*c650*/  HMMA.16816.F32.BF16 R28, R176.reuse, R136, R28 ;  /* 0x00000088b01c723c */ /* 0x042fe6000004181c */
[----:B------:R-:W-:Y:S02]  /*c660*/  FMUL.FTZ R242, R17, c[0x0][0x2ec] ;  /* 0x0000bb0011f27a20 */ /* 0x000fe40000410000 */
[----:B------:R-:W-:Y:S02]  /*c670*/  FMUL.FTZ R243, R18, c[0x0][0x2ec] ;  /* 0x0000bb0012f37a20 */ /* 0x000fe40000410000 */
[----:B------:R-:W-:Y:S01]  /*c680*/  FMUL.FTZ R241, R19, c[0x0][0x2ec] ;  /* 0x0000bb0013f17a20 */ /* 0x000fe20000410000 */
[----:B------:R-:W-:Y:S01]  /*c690*/  HMMA.16816.F32.BF16 R32, R176, R138, R32 ;  /* 0x0000008ab020723c */ /* 0x000fe20000041820 */
[----:B------:R-:W1:Y:S03]  /*c6a0*/  MUFU.TANH R249, R249 ;  /* 0x000000f900f97308 */ /* 0x000e660000002400 */
        /* <DEDUP_REMOVED lines=9> */
[----:B------:R1:W1:Y:S01]  /*c740*/  MUFU.TANH R175, R133 ;  /* 0x0000008500af7308 */ /* 0x0002620000002400 */
[----:B------:R-:W-:Y:S02]  /*c750*/  FMUL.FTZ R230, R28, c[0x0][0x2ec] ;  /* 0x0000bb001ce67a20 */ /* 0x000fe40000410000 */
[----:B------:R-:W-:Y:S02]  /*c760*/  FMUL.FTZ R232, R29, c[0x0][0x2ec] ;  /* 0x0000bb001de87a20 */ /* 0x000fe40000410000 */
[----:B------:R-:W-:Y:S02]  /*c770*/  FMUL.FTZ R231, R30, c[0x0][0x2ec] ;  /* 0x0000bb001ee77a20 */ /* 0x000fe40000410000 */
[----:B----4-:R-:W-:Y:S02]  /*c780*/  FMUL.FTZ R229, R31, c[0x0][0x2ec] ;  /* 0x0000bb001fe57a20 */ /* 0x010fe40000410000 */
[----:B------:R-:W-:Y:S01]  /*c790*/  FMUL.FTZ R228, R32, c[0x0][0x2ec] ;  /* 0x0000bb0020e47a20 */ /* 0x000fe20000410000 */
[----:B------:R-:W4:Y:S01]  /*c7a0*/  MUFU.TANH R248, R248 ;  /* 0x000000f800f87308 */ /* 0x000f220000002400 */
[----:B------:R-:W-:Y:S02]  /*c7b0*/  FMUL.FTZ R226, R33, c[0x0][0x2ec] ;  /* 0x0000bb0021e27a20 */ /* 0x000fe40000410000 */
[----:B---3--:R-:W-:Y:S02]  /*c7c0*/  FMUL.FTZ R134, R34, c[0x0][0x2ec] ;  /* 0x0000bb0022867a20 */ /* 0x008fe40000410000 */
[----:B------:R-:W-:Y:S02]  /*c7d0*/  FMUL.FTZ R132, R11, c[0x0][0x2ec] ;  /* 0x0000bb000b847a20 */ /* 0x000fe40000410000 */
[----:B------:R-:W-:Y:S03]  /*c7e0*/  FMUL.FTZ R35, R35, c[0x0][0x2ec] ;  /* 0x0000bb0023237a20 */ /* 0x000fe60000410000 */
[----:B------:R3:W1:Y:S10]  /*c7f0*/  MUFU.TANH R173, R132 ;  /* 0x0000008400ad7308 */ /* 0x0006740000002400 */
        /* <DEDUP_REMOVED lines=24> */
[----:B--2-4-:R-:W-:Y:S02]  /*c980*/  MOV R3, UR6 ;  /* 0x0000000600037c02 */ /* 0x014fe40008000f00 */
[----:B------:R-:W-:Y:S01]  /*c990*/  MOV R2, UR4 ;  /* 0x0000000400027c02 */ /* 0x000fe20008000f00 */
[----:B------:R-:W-:-:S05]  /*c9a0*/  @!P0 BRA `(.L_x_1513) ;  /* 0x000003c000008947 */ /* 0x000fca0003800000 */
[----:B------:R-:W-:Y:S01]  /*c9b0*/  IMAD.SHL.U32 R4, R211, 0x40, RZ ;  /* 0x00000040d3047824 */ /* 0x000fe200078e00ff */
[----:B------:R-:W-:Y:S04]  /*c9c0*/  IABS R3, c[0x0][0x2d0] ;  /* 0x0000b40000037a13 */ /* 0x000fe80000000000 */
[----:B------:R-:W2:Y:S01]  /*c9d0*/  I2F.RP R8, R3 ;  /* 0x0000000300087306 */ /* 0x000ea20000209400 */
[----:B------:R-:W-:Y:S04]  /*c9e0*/  IADD3 R9, R4, -0x40, RZ ;  /* 0xffffffc004097810 */ /* 0x000fe80007ffe0ff */
        /* <DEDUP_REMOVED lines=56> */
.L_x_1513:
        /* <DEDUP_REMOVED lines=20> */
[C---:B------:R-:W-:Y:S03]  /*ceb0*/  IADD3 R3, P6, R210.reuse, R5, RZ ;  /* 0x00000005d2037210 */ /* 0x040fe60007fde0ff */
        /* <DEDUP_REMOVED lines=68> */
.L_x_1512:
[----:B--2-4-:R-:W-:Y:S01]  /*d300*/  FMNMX.FTZ R11, R166, R135, !PT ;  /* 0x00000087a60b7209 */ /* 0x014fe20007810000 */
[----:B------:R-:W-:Y:S01]  /*d310*/  LDSM.16.MT88.4 R12, [R200+0xc000] ;  /* 0x00c00000c80c783b */ /* 0x000fe20000004200 */
[----:B------:R-:W-:Y:S02]  /*d320*/  FMNMX.FTZ R2, R251, R0, !PT ;  /* 0x00000000fb027209 */ /* 0x000fe40007810000 */
[----:B------:R-:W-:Y:S02]  /*d330*/  FMNMX.FTZ R11, R252, R11, !PT ;  /* 0x0000000bfc0b7209 */ /* 0x000fe40007810000 */
[----:B-1----:R-:W-:Y:S02]  /*d340*/  FMNMX.FTZ R2, R249, R2, !PT ;  /* 0x00000002f9027209 */ /* 0x002fe40007810000 */
        /* <DEDUP_REMOVED lines=39> */
[----:B---3--:R-:W1:Y:S01]  /*d5c0*/  SHFL.BFLY PT, R132, R9, 0x1, 0x1f ;  /* 0x0c201f0009847f89 */ /* 0x008e6200000e0000 */
        /* <DEDUP_REMOVED lines=17> */
[----:B------:R-:W-:Y:S01]  /*d6e0*/  ISETP.GT.AND P1, PT, R211, R208, PT ;  /* 0x000000d0d300720c */ /* 0x000fe20003f24270 */
[--C-:B------:R-:W-:Y:S02]  /*d6f0*/  FFMA.FTZ R169, R250, c[0x0][0x23c], -R145.reuse ;  /* 0x00008f00faa97a23 */ /* 0x100fe40000010891 */
[--C-:B------:R-:W-:Y:S02]  /*d700*/  FFMA.FTZ R167, R251, c[0x0][0x23c], -R144.reuse ;  /* 0x00008f00fba77a23 */ /* 0x100fe40000010890 */
[--C-:B------:R-:W-:Y:S01]  /*d710*/  FFMA.FTZ R166, R249, c[0x0][0x23c], -R144.reuse ;  /* 0x00008f00f9a67a23 */ /* 0x100fe20000010890 */
[----:B------:R-:W-:Y:S01]  /*d720*/  MUFU.EX2 R171, R171 ;  /* 0x000000ab00ab7308 */ /* 0x000fe20000000800 */
[--C-:B------:R-:W-:Y:S02]  /*d730*/  FFMA.FTZ R168, R174, c[0x0][0x23c], -R145.reuse ;  /* 0x00008f00aea87a23 */ /* 0x100fe40000010891 */
        /* <DEDUP_REMOVED lines=113> */
[--C-:B------:R-:W-:Y:S02]  /*de50*/  FFMA.FTZ R175, R245, c[0x0][0x23c], -R144.reuse ;  /* 0x00008f00f5af7a23 */ /* 0x100fe40000010890 */
[--C-:B------:R-:W-:Y:S02]  /*de60*/  FFMA.FTZ R177, R244, c[0x0][0x23c], -R145.reuse ;  /* 0x00008f00f4b17a23 */ /* 0x100fe40000010891 */
[C---:B---3--:R-:W-:Y:S02]  /*de70*/  HMMA.16816.F32.BF16 R36, R128.reuse, R112, R36 ;  /* 0x000000708024723c */ /* 0x048fe40000041824 */
[----:B------:R-:W2:Y:S02]  /*de80*/  MUFU.EX2 R175, R175 ;  /* 0x000000af00af7308 */ /* 0x000ea40000000800 */
[--C-:B------:R-:W-:Y:S02]  /*de90*/  FFMA.FTZ R176, R242, c[0x0][0x23c], -R145.reuse ;  /* 0x00008f00f2b07a23 */ /* 0x100fe40000010891 */
[--C-:B------:R-:W-:Y:S02]  /*dea0*/  FFMA.FTZ R178, R243, c[0x0][0x23c], -R144.reuse ;  /* 0x00008f00f3b27a23 */ /* 0x100fe40000010890 */
[C---:B------:R-:W-:Y:S01]  /*deb0*/  HMMA.16816.F32.BF16 R40, R128.reuse, R114, R40 ;  /* 0x000000728028723c */ /* 0x040fe20000041828 */
[----:B------:R-:W-:Y:S03]  /*dec0*/  LDSM.16.MT88.4 R112, [R200+0xc800] ;  /* 0x00c80000c870783b */ /* 0x000fe60000004200 */
[--C-:B------:R-:W-:Y:S01]  /*ded0*/  FFMA.FTZ R179, R241, c[0x0][0x23c], -R144.reuse ;  /* 0x00008f00f1b37a23 */ /* 0x100fe20000010890 */
[----:B------:R-:W-:Y:S01]  /*dee0*/  MUFU.EX2 R177, R177 ;  /* 0x000000b100b17308 */ /* 0x000fe20000000800 */
[C---:B------:R-:W-:Y:S02]  /*def0*/  FMUL.FTZ R88, R2.reuse, R88 ;  /* 0x0000005802587220 */ /* 0x040fe40000410000 */
[----:B------:R-:W-:Y:S01]  /*df00*/  FMUL.FTZ R89, R2, R89 ;  /* 0x0000005902597220 */ /* 0x000fe20000410000 */
[C---:B----4-:R-:W-:Y:S03]  /*df10*/  HMMA.16816.F32.BF16 R44, R128.reuse, R104, R44 ;  /* 0x00000068802c723c */ /* 0x050fe6000004182c */
[C---:B------:R-:W-:Y:S03]  /*df20*/  FMUL.FTZ R90, R0.reuse, R90 ;  /* 0x0000005a005a7220 */ /* 0x040fe60000410000 */
[----:B------:R-:W3:Y:S01]  /*df30*/  MUFU.EX2 R176, R176 ;  /* 0x000000b000b07308 */ /* 0x000ee20000000800 */
[----:B------:R-:W-:Y:S02]  /*df40*/  FMUL.FTZ R91, R0, R91 ;  /* 0x0000005b005b7220 */ /* 0x000fe40000410000 */
[C---:B------:R-:W-:Y:S01]  /*df50*/  FMUL.FTZ R92, R2.reuse, R92 ;  /* 0x0000005c025c7220 */ /* 0x040fe20000410000 */
[C---:B------:R-:W-:Y:S01]  /*df60*/  HMMA.16816.F32.BF16 R48, R128.reuse, R106, R48 ;  /* 0x0000006a8030723c */ /* 0x040fe20000041830 */
[----:B------:R-:W4:Y:S02]  /*df70*/  LDSM.16.MT88.4 R104, [R200+0x10000] ;  /* 0x01000000c868783b */ /* 0x000f240000004200 */
[----:B------:R-:W-:Y:S02]  /*df80*/  FMUL.FTZ R93, R2, R93 ;  /* 0x0000005d025d7220 */ /* 0x000fe40000410000 */
[C---:B------:R-:W-:Y:S01]  /*df90*/  FMUL.FTZ R94, R0.reuse, R94 ;  /* 0x0000005e005e7220 */ /* 0x040fe20000410000 */
[----:B------:R-:W-:Y:S02]  /*dfa0*/  MUFU.EX2 R178, R178 ;  /* 0x000000b200b27308 */ /* 0x000fe40000000800 */
[C---:B------:R-:W-:Y:S04]  /*dfb0*/  HMMA.16816.F32.BF16 R52, R128.reuse, R100, R52 ;  /* 0x000000648034723c */ /* 0x040fe80000041834 */
[----:B------:R-:W-:Y:S02]  /*dfc0*/  FMUL.FTZ R95, R0, R95 ;  /* 0x0000005f005f7220 */ /* 0x000fe40000410000 */
[C---:B------:R-:W-:Y:S02]  /*dfd0*/  FMUL.FTZ R96, R2.reuse, R96 ;  /* 0x0000006002607220 */ /* 0x040fe40000410000 */
[C---:B------:R-:W-:Y:S01]  /*dfe0*/  HMMA.16816.F32.BF16 R56, R128.reuse, R102, R56 ;  /* 0x000000668038723c */ /* 0x040fe20000041838 */
[----:B------:R-:W5:Y:S01]  /*dff0*/  LDSM.16.MT88.4 R100, [R198+0x10000] ;  /* 0x01000000c664783b */ /* 0x000f620000004200 */
[----:B------:R-:W1:Y:S02]  /*e000*/  MUFU.EX2 R179, R179 ;  /* 0x000000b300b37308 */ /* 0x000e640000000800 */
[----:B------:R-:W-:Y:S02]  /*e010*/  FMUL.FTZ R97, R2, R97 ;  /* 0x0000006102617220 */ /* 0x000fe40000410000 */
[C---:B------:R-:W-:Y:S02]  /*e020*/  FMUL.FTZ R98, R0.reuse, R98 ;  /* 0x0000006200627220 */ /* 0x040fe40000410000 */
[C---:B------:R-:W-:Y:S04]  /*e030*/  HMMA.16816.F32.BF16 R60, R128.reuse, R108, R60 ;  /* 0x0000006c803c723c */ /* 0x040fe8000004183c */
[----:B------:R-:W-:Y:S02]  /*e040*/  FMUL.FTZ R99, R0, R99 ;  /* 0x0000006300637220 */ /* 0x000fe40000410000 */
[--C-:B------:R-:W-:Y:S02]  /*e050*/  FFMA.FTZ R180, R238, c[0x0][0x23c], -R145.reuse ;  /* 0x00008f00eeb47a23 */ /* 0x100fe40000010891 */
[C---:B------:R-:W-:Y:S01]  /*e060*/  HMMA.16816.F32.BF16 R64, R128.reuse, R110, R64 ;  /* 0x0000006e8040723c */ /* 0x040fe20000041840 */
[----:B------:R-:W1:Y:S03]  /*e070*/  LDSM.16.MT88.4 R108, [R197+0x10000] ;  /* 0x01000000c56c783b */ /* 0x000e660000004200 */
[--C-:B------:R-:W-:Y:S01]  /*e080*/  FFMA.FTZ R181, R240, c[0x0][0x23c], -R145.reuse ;  /* 0x00008f00f0b57a23 */ /* 0x100fe20000010891 */
[----:B------:R-:W-:Y:S01]  /*e090*/  MUFU.EX2 R180, R180 ;  /* 0x000000b400b47308 */ /* 0x000fe20000000800 */
[--C-:B------:R-:W-:Y:S02]  /*e0a0*/  FFMA.FTZ R182, R239, c[0x0][0x23c], -R144.reuse ;  /* 0x00008f00efb67a23 */ /* 0x100fe40000010890 */
[--C-:B------:R-:W-:Y:S01]  /*e0b0*/  FFMA.FTZ R183, R237, c[0x0][0x23c], -R144.reuse ;  /* 0x00008f00edb77a23 */ /* 0x100fe20000010890 */
[C---:B----4-:R-:W-:Y:S03]  /*e0c0*/  HMMA.16816.F32.BF16 R68, R128.reuse, R104, R68 ;  /* 0x000000688044723c */ /* 0x050fe60000041844 */
[--C-:B------:R-:W-:Y:S02]  /*e0d0*/  FFMA.FTZ R236, R236, c[0x0][0x23c], -R145.reuse ;  /* 0x00008f00ecec7a23 */ /* 0x100fe40000010891 */
[--C-:B------:R-:W-:Y:S01]  /*e0e0*/  FFMA.FTZ R237, R234, c[0x0][0x23c], -R145.reuse ;  /* 0x00008f00eaed7a23 */ /* 0x100fe20000010891 */
[----:B------:R-:W-:Y:S01]  /*e0f0*/  MUFU.EX2 R181, R181 ;  /* 0x000000b500b57308 */ /* 0x000fe20000000800 */
[--C-:B------:R-:W-:Y:S01]  /*e100*/  FFMA.FTZ R234, R235, c[0x0][0x23c], -R144.reuse ;  /* 0x00008f00ebea7a23 */ /* 0x100fe20000010890 */
[C---:B------:R-:W-:Y:S01]  /*e110*/  HMMA.16816.F32.BF16 R72, R128.reuse, R106, R72 ;  /* 0x0000006a8048723c */ /* 0x040fe20000041848 */
[----:B------:R-:W4:Y:S03]  /*e120*/  LDSM.16.MT88.4 R104, [R196+0x10000] ;  /* 0x01000000c468783b */ /* 0x000f260000004200 */
[C---:B------:R-:W-:Y:S02]  /*e130*/  FMUL.FTZ R76, R2.reuse, R76 ;  /* 0x0000004c024c7220 */ /* 0x040fe40000410000 */
[----:B------:R-:W-:Y:S02]  /*e140*/  FMUL.FTZ R77, R2, R77 ;  /* 0x0000004d024d7220 */ /* 0x000fe40000410000 */
[C---:B------:R-:W-:Y:S01]  /*e150*/  FMUL.FTZ R78, R0.reuse, R78 ;  /* 0x0000004e004e7220 */ /* 0x040fe20000410000 */
[----:B------:R-:W-:Y:S03]  /*e160*/  MUFU.EX2 R182, R182 ;  /* 0x000000b600b67308 */ /* 0x000fe60000000800 */
[----:B------:R-:W-:Y:S02]  /*e170*/  FMUL.FTZ R79, R0, R79 ;  /* 0x0000004f004f7220 */ /* 0x000fe40000410000 */
[--C-:B------:R-:W-:Y:S02]  /*e180*/  FFMA.FTZ R233, R233, c[0x0][0x23c], -R144.reuse ;  /* 0x00008f00e9e97a23 */ /* 0x100fe40000010890 */
[--C-:B------:R-:W-:Y:S02]  /*e190*/  FFMA.FTZ R230, R230, c[0x0][0x23c], -R145.reuse ;  /* 0x00008f00e6e67a23 */ /* 0x100fe40000010891 */
[--C-:B------:R-:W-:Y:S01]  /*e1a0*/  FFMA.FTZ R235, R232, c[0x0][0x23c], -R145.reuse ;  /* 0x00008f00e8eb7a23 */ /* 0x100fe20000010891 */
[C---:B-----5:R-:W-:Y:S01]  /*e1b0*/  HMMA.16816.F32.BF16 R76, R128.reuse, R100, R76 ;  /* 0x00000064804c723c */ /* 0x060fe2000004184c */
[----:B------:R-:W-:Y:S02]  /*e1c0*/  MUFU.EX2 R183, R183 ;  /* 0x000000b700b77308 */ /* 0x000fe40000000800 */
[C---:B------:R-:W-:Y:S02]  /*e1d0*/  FMUL.FTZ R80, R2.reuse, R80 ;  /* 0x0000005002507220 */ /* 0x040fe40000410000 */
[----:B------:R-:W-:Y:S02]  /*e1e0*/  FMUL.FTZ R81, R2, R81 ;  /* 0x0000005102517220 */ /* 0x000fe40000410000 */
[C---:B------:R-:W-:Y:S01]  /*e1f0*/  FMUL.FTZ R82, R0.reuse, R82 ;  /* 0x0000005200527220 */ /* 0x040fe20000410000 */
[----:B-1----:R-:W-:Y:S01]  /*e200*/  F2FP.BF16.PACK_AB R100, R173, R172 ;  /* 0x000000acad64723e */ /* 0x002fe200000010ff */
[----:B------:R-:W-:Y:S02]  /*e210*/  FMUL.FTZ R83, R0, R83 ;  /* 0x0000005300537220 */ /* 0x000fe40000410000 */
[----:B------:R-:W-:Y:S01]  /*e220*/  MUFU.EX2 R236, R236 ;  /* 0x000000ec00ec7308 */ /* 0x000fe20000000800 */
[----:B--2---:R-:W-:Y:S01]  /*e230*/  F2FP.BF16.PACK_AB R101, R175, R174 ;  /* 0x000000aeaf65723e */ /* 0x004fe200000010ff */
[--C-:B------:R-:W-:Y:S02]  /*e240*/  FFMA.FTZ R231, R231, c[0x0][0x23c], -R144.reuse ;  /* 0x00008f00e7e77a23 */ /* 0x100fe40000010890 */
[--C-:B------:R-:W-:Y:S01]  /*e250*/  FFMA.FTZ R232, R229, c[0x0][0x23c], -R144.reuse ;  /* 0x00008f00e5e87a23 */ /* 0x100fe20000010890 */
[C---:B------:R-:W-:Y:S03]  /*e260*/  HMMA.16816.F32.BF16 R80, R128.reuse, R102, R80 ;  /* 0x000000668050723c */ /* 0x040fe60000041850 */
[--C-:B------:R-:W-:Y:S02]  /*e270*/  FFMA.FTZ R228, R228, c[0x0][0x23c], -R145.reuse ;  /* 0x00008f00e4e47a23 */ /* 0x100fe40000010891 */
[----:B------:R-:W-:Y:S01]  /*e280*/  FFMA.FTZ R145, R226, c[0x0][0x23c], -R145 ;  /* 0x00008f00e2917a23 */ /* 0x000fe20000010891 */
[----:B------:R-:W-:Y:S01]  /*e290*/  MUFU.EX2 R237, R237 ;  /* 0x000000ed00ed7308 */ /* 0x000fe20000000800 */
[----:B---3--:R-:W-:Y:S01]  /*e2a0*/  F2FP.BF16.PACK_AB R102, R176, R177 ;  /* 0x000000b1b066723e */ /* 0x008fe200000010ff */
[C---:B------:R-:W-:Y:S04]  /*e2b0*/  HMMA.16816.F32.BF16 R84, R128.reuse, R108, R84 ;  /* 0x0000006c8054723c */ /* 0x040fe80000041854 */
[----:B------:R-:W-:Y:S01]  /*e2c0*/  F2FP.BF16.PACK_AB R103, R179, R178 ;  /* 0x000000b2b367723e */ /* 0x000fe200000010ff */
[--C-:B------:R-:W-:Y:S02]  /*e2d0*/  FFMA.FTZ R134, R134, c[0x0][0x23c], -R144.reuse ;  /* 0x00008f0086867a23 */ /* 0x100fe40000010890 */
[----:B------:R-:W-:Y:S01]  /*e2e0*/  FFMA.FTZ R144, R133, c[0x0][0x23c], -R144 ;  /* 0x00008f0085907a23 */ /* 0x000fe20000010890 */
[C---:B------:R-:W-:Y:S01]  /*e2f0*/  HMMA.16816.F32.BF16 R88, R128.reuse, R110, R88 ;  /* 0x0000006e8058723c */ /* 0x040fe20000041858 */
[----:B------:R-:W1:Y:S01]  /*e300*/  LDSM.16.MT88.4 R108, [R198+0xc800] ;  /* 0x00c80000c66c783b */ /* 0x000e620000004200 */
[----:B------:R-:W-:Y:S02]  /*e310*/  MUFU.EX2 R229, R145 ;  /* 0x0000009100e57308 */ /* 0x000fe40000000800 */
[----:B------:R-:W-:Y:S02]  /*e320*/  FFMA.FTZ R171, R2, R225, R171 ;  /* 0x000000e102ab7223 */ /* 0x000fe400000100ab */
[----:B------:R-:W-:Y:S02]  /*e330*/  FFMA.FTZ R167, R0, R223, R167 ;  /* 0x000000df00a77223 */ /* 0x000fe400000100a7 */
[C---:B----4-:R-:W-:Y:S04]  /*e340*/  HMMA.16816.F32.BF16 R92, R128.reuse, R104, R92 ;  /* 0x00000068805c723c */ /* 0x050fe8000004185c */
[----:B------:R2:W-:Y:S01]  /*e350*/  MUFU.EX2 R133, R144 ;  /* 0x0000009000857308 */ /* 0x0005e20000000800 */
[----:B------:R-:W-:Y:S02]  /*e360*/  FADD.FTZ R170, R170, R171 ;  /* 0x000000abaaaa7221 */ /* 0x000fe40000010000 */
[----:B------:R-:W-:Y:S01]  /*e370*/  FADD.FTZ R166, R166, R167 ;  /* 0x000000a7a6a67221 */ /* 0x000fe20000010000 */
[----:B------:R-:W-:Y:S01]  /*e380*/  HMMA.16816.F32.BF16 R96, R128, R106, R96 ;  /* 0x0000006a8060723c */ /* 0x000fe20000041860 */
[----:B------:R-:W3:Y:S05]  /*e390*/  LDSM.16.MT88.4 R104, [R196+0xe800] ;  /* 0x00e80000c468783b */ /* 0x000eea0000004200 */
[----:B------:R-:W-:Y:S02]  /*e3a0*/  MUFU.EX2 R234, R234 ;  /* 0x000000ea00ea7308 */ /* 0x000fe40000000800 */
[C---:B------:R-:W-:Y:S08]  /*e3b0*/  HMMA.16816.F32.BF16 R4, R100.reuse, R112, R4 ;  /* 0x000000706404723c */ /* 0x040ff00000041804 */
[C---:B------:R-:W-:Y:S01]  /*e3c0*/  HMMA.16816.F32.BF16 R8, R100.reuse, R114, R8 ;  /* 0x000000726408723c */ /* 0x040fe20000041808 */
[----:B------:R-:W-:Y:S01]  /*e3d0*/  LDSM.16.MT88.4 R112, [R198+0x10800] ;  /* 0x01080000c670783b */ /* 0x000fe20000004200 */
[----:B------:R-:W-:Y:S06]  /*e3e0*/  MUFU.EX2 R233, R233 ;  /* 0x000000e900e97308 */ /* 0x000fec0000000800 */
[C---:B-1----:R-:W-:Y:S01]  /*e3f0*/  HMMA.16816.F32.BF16 R12, R100.reuse, R108, R12 ;  /* 0x0000006c640c723c */ /* 0x042fe2000004180c */
[----:B--2---:R-:W-:Y:S03]  /*e400*/  LDSM.16.MT88.4 R144, [R200+0xf800] ;  /* 0x00f80000c890783b */ /* 0x004fe60000004200 */
[----:B------:R-:W-:Y:S04]  /*e410*/  MUFU.EX2 R230, R230 ;  /* 0x000000e600e67308 */ /* 0x000fe80000000800 */
[C---:B------:R-:W-:Y:S01]  /*e420*/  HMMA.16816.F32.BF16 R16, R100.reuse, R110, R16 ;  /* 0x0000006e6410723c */ /* 0x040fe20000041810 */
[----:B------:R-:W1:Y:S05]  /*e430*/  LDSM.16.MT88.4 R108, [R200+0x10800] ;  /* 0x01080000c86c783b */ /* 0x000e6a0000004200 */
[----:B------:R-:W2:Y:S02]  /*e440*/  MUFU.EX2 R235, R235 ;  /* 0x000000eb00eb7308 */ /* 0x000ea40000000800 */
[C---:B------:R-:W-:Y:S08]  /*e450*/  HMMA.16816.F32.BF16 R20, R100.reuse, R116, R20 ;  /* 0x000000746414723c */ /* 0x040ff00000041814 */
[----:B------:R-:W-:Y:S01]  /*e460*/  MUFU.EX2 R231, R231 ;  /* 0x000000e700e77308 */ /* 0x000fe20000000800 */
[C---:B------:R-:W-:Y:S01]  /*e470*/  HMMA.16816.F32.BF16 R24, R100.reuse, R118, R24 ;  /* 0x000000766418723c */ /* 0x040fe20000041818 */
[----:B------:R-:W-:Y:S07]  /*e480*/  LDSM.16.MT88.4 R116, [R196+0x10800] ;  /* 0x01080000c474783b */ /* 0x000fee0000004200 */
[C---:B------:R-:W-:Y:S01]  /*e490*/  HMMA.16816.F32.BF16 R28, R100.reuse, R120, R28 ;  /* 0x00000078641c723c */ /* 0x040fe2000004181c */
[----:B------:R-:W4:Y:S07]  /*e4a0*/  MUFU.EX2 R232, R232 ;  /* 0x000000e800e87308 */ /* 0x000f2e0000000800 */
[C---:B------:R-:W-:Y:S01]  /*e4b0*/  HMMA.16816.F32.BF16 R32, R100.reuse, R122, R32 ;  /* 0x0000007a6420723c */ /* 0x040fe20000041820 */
[----:B------:R-:W-:Y:S02]  /*e4c0*/  LDSM.16.MT88.4 R120, [R198+0xd000] ;  /* 0x00d00000c678783b */ /* 0x000fe40000004200 */
[----:B------:R-:W5:Y:S05]  /*e4d0*/  MUFU.EX2 R228, R228 ;  /* 0x000000e400e47308 */ /* 0x000f6a0000000800 */
[C---:B------:R-:W-:Y:S05]  /*e4e0*/  HMMA.16816.F32.BF16 R36, R100.reuse, R124, R36 ;  /* 0x0000007c6424723c */ /* 0x040fea0000041824 */
[----:B------:R-:W1:Y:S03]  /*e4f0*/  MUFU.EX2 R134, R134 ;  /* 0x0000008600867308 */ /* 0x000e660000000800 */
[C---:B------:R-:W-:Y:S01]  /*e500*/  HMMA.16816.F32.BF16 R40, R100.reuse, R126, R40 ;  /* 0x0000007e6428723c */ /* 0x040fe20000041828 */
[----:B------:R-:W-:Y:S07]  /*e510*/  LDSM.16.MT88.4 R124, [R196+0xd000] ;  /* 0x00d00000c47c783b */ /* 0x000fee0000004200 */
[C---:B------:R-:W-:Y:S07]  /*e520*/  HMMA.16816.F32.BF16 R44, R100.reuse, R136, R44 ;  /* 0x00000088642c723c */ /* 0x040fee000004182c */
[----:B--2---:R-:W-:Y:S01]  /*e530*/  F2FP.BF16.PACK_AB R136, R235, R230 ;  /* 0x000000e6eb88723e */ /* 0x004fe200000010ff */
[C---:B------:R-:W-:Y:S04]  /*e540*/  HMMA.16816.F32.BF16 R48, R100.reuse, R138, R48 ;  /* 0x0000008a6430723c */ /* 0x040fe80000041830 */
[----:B----4-:R-:W-:Y:S03]  /*e550*/  F2FP.BF16.PACK_AB R137, R232, R231 ;  /* 0x000000e7e889723e */ /* 0x010fe600000010ff */
[----:B-----5:R-:W-:Y:S01]  /*e560*/  F2FP.BF16.PACK_AB R138, R229, R228 ;  /* 0x000000e4e58a723e */ /* 0x020fe200000010ff */
[C---:B------:R-:W-:Y:S04]  /*e570*/  HMMA.16816.F32.BF16 R52, R100.reuse, R140, R52 ;  /* 0x0000008c6434723c */ /* 0x040fe80000041834 */
[----:B-1----:R-:W-:Y:S04]  /*e580*/  F2FP.BF16.PACK_AB R139, R133, R134 ;  /* 0x00000086858b723e */ /* 0x002fe800000010ff */
[C---:B------:R-:W-:Y:S01]  /*e590*/  HMMA.16816.F32.BF16 R56, R100.reuse, R142, R56 ;  /* 0x0000008e6438723c */ /* 0x040fe20000041838 */
[----:B------:R-:W-:Y:S07]  /*e5a0*/  LDSM.16.MT88.4 R140, [R196+0xd800] ;  /* 0x00d80000c48c783b */ /* 0x000fee0000004200 */
[C---:B---3--:R-:W-:Y:S08]  /*e5b0*/  HMMA.16816.F32.BF16 R60, R100.reuse, R104, R60 ;  /* 0x00000068643c723c */ /* 0x048ff0000004183c */
[C---:B------:R-:W-:Y:S01]  /*e5c0*/  HMMA.16816.F32.BF16 R64, R100.reuse, R106, R64 ;  /* 0x0000006a6440723c */ /* 0x040fe20000041840 */
[----:B------:R-:W1:Y:S07]  /*e5d0*/  LDSM.16.MT88.4 R104, [R197+0x10800] ;  /* 0x01080000c568783b */ /* 0x000e6e0000004200 */
[C---:B------:R-:W-:Y:S08]  /*e5e0*/  HMMA.16816.F32.BF16 R68, R100.reuse, R108, R68 ;  /* 0x0000006c6444723c */ /* 0x040ff00000041844 */
        /* <DEDUP_REMOVED lines=9> */
[----:B------:R-:W-:Y:S01]  /*e680*/  HMMA.16816.F32.BF16 R96, R100, R118, R96 ;  /* 0x000000766460723c */ /* 0x000fe20000041860 */
[----:B------:R-:W4:Y:S06]  /*e690*/  LDSM.16.MT88.4 R116, [R198+0xf000] ;  /* 0x00f00000c674783b */ /* 0x000f2c0000004200 */
[----:B------:R-:W-:Y:S02]  /*e6a0*/  F2FP.BF16.PACK_AB R100, R181, R180 ;  /* 0x000000b4b564723e */ /* 0x000fe400000010ff */
[----:B------:R-:W-:Y:S03]  /*e6b0*/  F2FP.BF16.PACK_AB R101, R183, R182 ;  /* 0x000000b6b765723e */ /* 0x000fe600000010ff */
[----:B------:R-:W-:Y:S02]  /*e6c0*/  F2FP.BF16.PACK_AB R102, R237, R236 ;  /* 0x000000eced66723e */ /* 0x000fe400000010ff */
[----:B------:R-:W-:Y:S07]  /*e6d0*/  F2FP.BF16.PACK_AB R103, R233, R234 ;  /* 0x000000eae967723e */ /* 0x000fee00000010ff */
[C---:B--2---:R-:W-:Y:S08]  /*e6e0*/  HMMA.16816.F32.BF16 R4, R100.reuse, R108, R4 ;  /* 0x0000006c6404723c */ /* 0x044ff00000041804 */
[C---:B------:R-:W-:Y:S01]  /*e6f0*/  HMMA.16816.F32.BF16 R8, R100.reuse, R110, R8 ;  /* 0x0000006e6408723c */ /* 0x040fe20000041808 */
[----:B------:R-:W2:Y:S07]  /*e700*/  LDSM.16.MT88.4 R108, [R197+0xf000] ;  /* 0x00f00000c56c783b */ /* 0x000eae0000004200 */
[C---:B------:R-:W-:Y:S08]  /*e710*/  HMMA.16816.F32.BF16 R12, R100.reuse, R120, R12 ;  /* 0x00000078640c723c */ /* 0x040ff0000004180c */
[C---:B------:R-:W-:Y:S08]  /*e720*/  HMMA.16816.F32.BF16 R16, R100.reuse, R122, R16 ;  /* 0x0000007a6410723c */ /* 0x040ff00000041810 */
[C---:B---3--:R-:W-:Y:S08]  /*e730*/  HMMA.16816.F32.BF16 R20, R100.reuse, R112, R20 ;  /* 0x000000706414723c */ /* 0x048ff00000041814 */
[C---:B------:R-:W-:Y:S01]  /*e740*/  HMMA.16816.F32.BF16 R24, R100.reuse, R114, R24 ;  /* 0x000000726418723c */ /* 0x040fe20000041818 */
[----:B------:R-:W3:Y:S07]  /*e750*/  LDSM.16.MT88.4 R112, [R196+0xf000] ;  /* 0x00f00000c470783b */ /* 0x000eee0000004200 */
[C---:B------:R-:W-:Y:S08]  /*e760*/  HMMA.16816.F32.BF16 R28, R100.reuse, R124, R28 ;  /* 0x0000007c641c723c */ /* 0x040ff0000004181c */
[C---:B------:R-:W-:Y:S01]  /*e770*/  HMMA.16816.F32.BF16 R32, R100.reuse, R126, R32 ;  /* 0x0000007e6420723c */ /* 0x040fe20000041820 */
[----:B------:R-:W-:Y:S07]  /*e780*/  LDSM.16.MT88.4 R124, [R200+0xd800] ;  /* 0x00d80000c87c783b */ /* 0x000fee0000004200 */
[C---:B-1----:R-:W-:Y:S08]  /*e790*/  HMMA.16816.F32.BF16 R36, R100.reuse, R104, R36 ;  /* 0x000000686424723c */ /* 0x042ff00000041824 */
[C---:B------:R-:W-:Y:S01]  /*e7a0*/  HMMA.16816.F32.BF16 R40, R100.reuse, R106, R40 ;  /* 0x0000006a6428723c */ /* 0x040fe20000041828 */
[----:B------:R-:W1:Y:S07]  /*e7b0*/  LDSM.16.MT88.4 R104, [R200+0x11000] ;  /* 0x01100000c868783b */ /* 0x000e6e0000004200 */
[C---:B----4-:R-:W-:Y:S08]  /*e7c0*/  HMMA.16816.F32.BF16 R44, R100.reuse, R116, R44 ;  /* 0x00000074642c723c */ /* 0x050ff0000004182c */
[C---:B------:R-:W-:Y:S01]  /*e7d0*/  HMMA.16816.F32.BF16 R48, R100.reuse, R118, R48 ;  /* 0x000000766430723c */ /* 0x040fe20000041830 */
[----:B------:R-:W4:Y:S07]  /*e7e0*/  LDSM.16.MT88.4 R116, [R198+0x11000] ;  /* 0x01100000c674783b */ /* 0x000f2e0000004200 */
[C---:B--2---:R-:W-:Y:S08]  /*e7f0*/  HMMA.16816.F32.BF16 R52, R100.reuse, R108, R52 ;  /* 0x0000006c6434723c */ /* 0x044ff00000041834 */
[C---:B------:R-:W-:Y:S01]  /*e800*/  HMMA.16816.F32.BF16 R56, R100.reuse, R110, R56 ;  /* 0x0000006e6438723c */ /* 0x040fe20000041838 */
[----:B------:R-:W2:Y:S07]  /*e810*/  LDSM.16.MT88.4 R108, [R197+0x11000] ;  /* 0x01100000c56c783b */ /* 0x000eae0000004200 */
[C---:B---3--:R-:W-:Y:S08]  /*e820*/  HMMA.16816.F32.BF16 R60, R100.reuse, R112, R60 ;  /* 0x00000070643c723c */ /* 0x048ff0000004183c */
[C---:B------:R-:W-:Y:S01]  /*e830*/  HMMA.16816.F32.BF16 R64, R100.reuse, R114, R64 ;  /* 0x000000726440723c */ /* 0x040fe20000041840 */
[----:B------:R-:W3:Y:S07]  /*e840*/  LDSM.16.MT88.4 R112, [R196+0x11000] ;  /* 0x01100000c470783b */ /* 0x000eee0000004200 */
[C---:B-1----:R-:W-:Y:S08]  /*e850*/  HMMA.16816.F32.BF16 R68, R100.reuse, R104, R68 ;  /* 0x000000686444723c */ /* 0x042ff00000041844 */
[C---:B------:R-:W-:Y:S01]  /*e860*/  HMMA.16816.F32.BF16 R72, R100.reuse, R106, R72 ;  /* 0x0000006a6448723c */ /* 0x040fe20000041848 */
[----:B------:R-:W-:Y:S07]  /*e870*/  LDSM.16.MT88.4 R104, [R197+0xd800] ;  /* 0x00d80000c568783b */ /* 0x000fee0000004200 */
[C---:B----4-:R-:W-:Y:S08]  /*e880*/  HMMA.16816.F32.BF16 R76, R100.reuse, R116, R76 ;  /* 0x00000074644c723c */ /* 0x050ff0000004184c */
[C---:B------:R-:W-:Y:S01]  /*e890*/  HMMA.16816.F32.BF16 R80, R100.reuse, R118, R80 ;  /* 0x000000766450723c */ /* 0x040fe20000041850 */
[----:B------:R-:W1:Y:S07]  /*e8a0*/  LDSM.16.MT88.4 R116, [R198+0xd800] ;  /* 0x00d80000c674783b */ /* 0x000e6e0000004200 */
[C---:B--2---:R-:W-:Y:S08]  /*e8b0*/  HMMA.16816.F32.BF16 R84, R100.reuse, R108, R84 ;  /* 0x0000006c6454723c */ /* 0x044ff00000041854 */
[C---:B------:R-:W-:Y:S08]  /*e8c0*/  HMMA.16816.F32.BF16 R88, R100.reuse, R110, R88 ;  /* 0x0000006e6458723c */ /* 0x040ff00000041858 */
[C---:B---3--:R-:W-:Y:S08]  /*e8d0*/  HMMA.16816.F32.BF16 R92, R100.reuse, R112, R92 ;  /* 0x00000070645c723c */ /* 0x048ff0000004185c */
[----:B------:R-:W-:Y:S08]  /*e8e0*/  HMMA.16816.F32.BF16 R96, R100, R114, R96 ;  /* 0x000000726460723c */ /* 0x000ff00000041860 */
[C---:B------:R-:W-:Y:S01]  /*e8f0*/  HMMA.16816.F32.BF16 R128, R136.reuse, R124, R4 ;  /* 0x0000007c8880723c */ /* 0x040fe20000041804 */
[----:B------:R-:W2:Y:S07]  /*e900*/  LDSM.16.MT88.4 R4, [R198+0x11800] ;  /* 0x01180000c604783b */ /* 0x000eae0000004200 */
[C---:B------:R-:W-:Y:S01]  /*e910*/  HMMA.16816.F32.BF16 R124, R136.reuse, R126, R8 ;  /* 0x0000007e887c723c */ /* 0x040fe20000041808 */
[----:B------:R-:W3:Y:S07]  /*e920*/  LDSM.16.MT88.4 R8, [R197+0x11800] ;  /* 0x01180000c508783b */ /* 0x000eee0000004200 */
[C---:B-1----:R-:W-:Y:S01]  /*e930*/  HMMA.16816.F32.BF16 R120, R136.reuse, R116, R12 ;  /* 0x000000748878723c */ /* 0x042fe2000004180c */
[----:B------:R-:W1:Y:S07]  /*e940*/  LDSM.16.MT88.4 R12, [R196+0x11800] ;  /* 0x01180000c40c783b */ /* 0x000e6e0000004200 */
[C---:B------:R-:W-:Y:S07]  /*e950*/  HMMA.16816.F32.BF16 R116, R136.reuse, R118, R16 ;  /* 0x000000768874723c */ /* 0x040fee0000041810 */
[----:B------:R-:W-:Y:S01]  /*e960*/  FADD.FTZ R17, R165, R166 ;  /* 0x000000a6a5117221 */ /* 0x000fe20000010000 */
[C---:B------:R-:W-:Y:S04]  /*e970*/  HMMA.16816.F32.BF16 R112, R136.reuse, R104, R20 ;  /* 0x000000688870723c */ /* 0x040fe80000041814 */
[----:B------:R-:W-:Y:S04]  /*e980*/  FADD.FTZ R17, R164, R17 ;  /* 0x00000011a4117221 */ /* 0x000fe80000010000 */
        /* <DEDUP_REMOVED lines=23> */
[----:B------:R-:W-:Y:S01]  /*eb00*/  FADD.FTZ R0, R172, R5 ;  /* 0x00000005ac007221 */ /* 0x000fe20000010000 */
[C---:B---3--:R-:W-:Y:S03]  /*eb10*/  HMMA.16816.F32.BF16 R84, R136.reuse, R8, R84 ;  /* 0x000000088854723c */ /* 0x048fe60000041854 */
[----:B------:R-:W-:Y:S04]  /*eb20*/  FADD.FTZ R0, R173, R0 ;  /* 0x00000000ad007221 */ /* 0x000fe80000010000 */
[----:B------:R-:W-:Y:S01]  /*eb30*/  FADD.FTZ R5, R177, R0 ;  /* 0x00000000b1057221 */ /* 0x000fe20000010000 */
[C---:B------:R-:W-:Y:S04]  /*eb40*/  HMMA.16816.F32.BF16 R88, R136.reuse, R10, R88 ;  /* 0x0000000a8858723c */ /* 0x040fe80000041858 */
[----:B------:R-:W-:Y:S02]  /*eb50*/  FADD.FTZ R5, R176, R5 ;  /* 0x00000005b0057221 */ /* 0x000fe40000010000 */
[----:B------:R-:W-:Y:S02]  /*eb60*/  FADD.FTZ R0, R234, R183 ;  /* 0x000000b7ea007221 */ /* 0x000fe40000010000 */
[----:B------:R-:W-:Y:S01]  /*eb70*/  FADD.FTZ R180, R180, R5 ;  /* 0x00000005b4b47221 */ /* 0x000fe20000010000 */
[C---:B-1----:R-:W-:Y:S03]  /*eb80*/  HMMA.16816.F32.BF16 R92, R136.reuse, R12, R92 ;  /* 0x0000000c885c723c */ /* 0x042fe6000004185c */
[----:B------:R-:W-:Y:S02]  /*eb90*/  FADD.FTZ R181, R181, R180 ;  /* 0x000000b4b5b57221 */ /* 0x000fe40000010000 */
[----:B------:R-:W-:Y:S02]  /*eba0*/  FADD.FTZ R0, R233, R0 ;  /* 0x00000000e9007221 */ /* 0x000fe40000010000 */
[----:B------:R-:W-:Y:S01]  /*ebb0*/  FADD.FTZ R236, R236, R181 ;  /* 0x000000b5ecec7221 */ /* 0x000fe20000010000 */
[----:B------:R-:W-:Y:S04]  /*ebc0*/  HMMA.16816.F32.BF16 R96, R136, R14, R96 ;  /* 0x0000000e8860723c */ /* 0x000fe80000041860 */
[----:B------:R-:W-:Y:S02]  /*ebd0*/  FADD.FTZ R237, R237, R236 ;  /* 0x000000eceded7221 */ /* 0x000fe40000010000 */
[----:B------:R-:W-:Y:S01]  /*ebe0*/  FADD.FTZ R231, R231, R0 ;  /* 0x00000000e7e77221 */ /* 0x000fe20000010000 */
[----:B------:R-:W-:Y:S01]  /*ebf0*/  MOV R0, R3 ;  /* 0x0000000300007202 */ /* 0x000fe20000000f00 */
[----:B------:R-:W-:Y:S04]  /*ec00*/  FADD.FTZ R230, R230, R237 ;  /* 0x000000ede6e67221 */ /* 0x000fe80000010000 */
[----:B------:R-:W-:Y:S02]  /*ec10*/  FADD.FTZ R235, R235, R230 ;  /* 0x000000e6ebeb7221 */ /* 0x000fe40000010000 */
[----:B------:R-:W-:Y:S02]  /*ec20*/  FADD.FTZ R231, R232, R231 ;  /* 0x000000e7e8e77221 */ /* 0x000fe40000010000 */
[----:B------:R-:W-:Y:S02]  /*ec30*/  FADD.FTZ R228, R228, R235 ;  /* 0x000000ebe4e47221 */ /* 0x000fe40000010000 */
[----:B------:R-:W-:Y:S02]  /*ec40*/  FADD.FTZ R134, R134, R231 ;  /* 0x000000e786867221 */ /* 0x000fe40000010000 */
[----:B------:R-:W-:Y:S02]  /*ec50*/  FADD.FTZ R225, R229, R228 ;  /* 0x000000e4e5e17221 */ /* 0x000fe40000010000 */
[----:B------:R-:W-:Y:S01]  /*ec60*/  FADD.FTZ R223, R133, R134 ;  /* 0x0000008685df7221 */ /* 0x000fe20000010000 */
[----:B------:R-:W-:-:S05]  /*ec70*/  @P1 BRA `(.L_x_1514) ;  /* 0xffffc50000001947 */ /* 0x000fca000383ffff */
.L_x_1510:
        /* <DEDUP_REMOVED lines=280> */
.L_x_1516:
[----:B--234-:R-:W-:Y:S05]  /*fe00*/  BSYNC B0 ;  /* 0x0000000000007941 */ /* 0x01cfea0003800000 */
.L_x_1515:
        /* <DEDUP_REMOVED lines=18> */
.L_x_1518:
[----:B------:R-:W-:Y:S05]  /*ff30*/  BSYNC B0 ;  /* 0x0000000000007941 */ /* 0x000fea0003800000 */
.L_x_1517:
        /* <DEDUP_REMOVED lines=11> */
.L_x_1520:
[----:B------:R-:W-:Y:S05]  /*fff0*/  BSYNC B0 ;  /* 0x0000000000007941 */ /* 0x000fea0003800000 */
.L_x_1519:
        /* <DEDUP_REMOVED lines=11> */
.L_x_1522:
[----:B------:R-:W-:Y:S05]  /*100b0*/  BSYNC B0 ;  /* 0x0000000000007941 */ /* 0x000fea0003800000 */
.L_x_1521:
        /* <DEDUP_REMOVED lines=11> */
.L_x_1524:
[----:B------:R-:W-:Y:S05]  /*10170*/  BSYNC B0 ;  /* 0x0000000000007941 */ /* 0x000fea0003800000 */
.L_x_1523:
        /* <DEDUP_REMOVED lines=11> */
.L_x_1526:
[----:B------:R-:W-:Y:S05]  /*10230*/  BSYNC B0 ;  /* 0x0000000000007941 */ /* 0x000fea0003800000 */
.L_x_1525:
        /* <DEDUP_REMOVED lines=11> */
.L_x_1528:
[----:B------:R-:W-:Y:S05]  /*102f0*/  BSYNC B0 ;  /* 0x0000000000007941 */ /* 0x000fea0003800000 */
.L_x_1527:
        /* <DEDUP_REMOVED lines=11> */
.L_x_1530:
[----:B------:R-:W-:Y:S05]  /*103b0*/  BSYNC B0 ;  /* 0x0000000000007941 */ /* 0x000fea0003800000 */
.L_x_1529:
        /* <DEDUP_REMOVED lines=12> */
.L_x_1531:
        /* <DEDUP_REMOVED lines=16> */
.L_x_4425:


//--------------------- .text._ZN5flash24flash_fwd_splitkv_kernelI23Flash_fwd_kernel_traitsILi192ELi64ELi64ELi4ELb0ELb0EN7cutlass10bfloat16_tE19Flash_kernel_traitsILi192ELi64ELi64ELi4ES3_EELb1ELb0ELb0ELb0ELb0ELb0ELb1ELb1EEEvNS_16Flash_fwd_paramsE --------------------------
	.section	.text._ZN5flash24flash_fwd_splitkv_kernelI23Flash_fwd_kernel_traitsILi192ELi64ELi64ELi4ELb0ELb0EN7cutlass10bfloat16_tE19Flash_kernel_traitsILi192ELi64ELi64ELi4ES3_EELb1ELb0ELb0ELb0ELb0ELb0ELb1ELb1EEEvNS_16Flash_fwd_paramsE,"ax",@progbits
	.sectioninfo	@"SHI_REGISTERS=236"
	.align	128
        .global         _ZN5flash24flash_fwd_splitkv_kernelI23Flash_fwd_kernel_traitsILi192ELi64ELi64ELi4ELb0ELb0EN7cutlass10bfloat16_tE19Flash_kernel_traitsILi192ELi64ELi64ELi4ES3_EELb1ELb0ELb0ELb0ELb0ELb0ELb1ELb1EEEvNS_16Flash_fwd_paramsE
        .type           _ZN5flash24flash_fwd_splitkv_kernelI23Flash_fwd_kernel_traitsILi192ELi64ELi64ELi4ELb0ELb0EN7cutlass10bfloat16_tE19Flash_kernel_traitsILi192ELi64ELi64ELi4ES3_EELb1ELb0ELb0ELb0ELb0ELb0ELb1ELb1EEEvNS_16Flash_fwd_paramsE,@function
        .size           _ZN5flash24flash_fwd_splitkv_kernelI23Flash_fwd_kernel_traitsILi192ELi64ELi64ELi4ELb0ELb0EN7cutlass10bfloat16_tE19Flash_kernel_traitsILi192ELi64ELi64ELi4ES3_EELb1ELb0ELb0ELb0ELb0ELb0ELb1ELb1EEEvNS_16Flash_fwd_paramsE,(.L_x_4387 - _ZN5flash24flash_fwd_splitkv_kernelI23Flash_fwd_kernel_traitsILi192ELi64ELi64ELi4ELb0ELb0EN7cutlass10bfloat16_tE19Flash_kernel_traitsILi192ELi64ELi64ELi4ES3_EELb1ELb0ELb0ELb0ELb0ELb0ELb1ELb1EEEvNS_16Flash_fwd_paramsE)
        .other          _ZN5flash24flash_fwd_splitkv_kernelI23Flash_fwd_kernel_traitsILi192ELi64ELi64ELi4ELb0ELb0EN7cutlass10bfloat16_tE19Flash_kernel_traitsILi192ELi64ELi64ELi4ES3_EELb1ELb0ELb0ELb0ELb0ELb0ELb1ELb1EEEvNS_16Flash_fwd_paramsE,@"STO_CUDA_ENTRY STV_DEFAULT"
_ZN5flash24flash_fwd_splitkv_kernelI23Flash_fwd_kernel_traitsILi192ELi64ELi64ELi4ELb0ELb0EN7cutlass10bfloat16_tE19Flash_kernel_traitsILi192ELi64ELi64ELi4ES3_EELb1ELb0ELb0ELb0ELb0ELb0ELb1ELb1EEEvNS_16Flash_fwd_paramsE:
.text._ZN5flash24flash_fwd_splitkv_kernelI23Flash_fwd_kernel_traitsILi192ELi64ELi64ELi4ELb0ELb0EN7cutlass10bfloat16_tE19Flash_kernel_traitsILi192ELi64ELi64ELi4ES3_EELb1ELb0ELb0ELb0ELb0ELb0ELb1ELb1EEEvNS_16Flash_fwd_paramsE:
[----:B------:R-:W-:Y:S02]  /*0000*/  MOV R1, c[0x0][0x28] ;  /* 0x00000a0000017a02 */ /* 0x000fe40000000f00 */
[----:B------:R-:W1:Y:S01]  /*0010*/  I2F.U32.RP R4, c[0x0][0x1c0] ;  /* 0x0000700000047b06 */ /* 0x000e620000209000 */
[----:B------:R-:W2:Y:S01]  /*0020*/  S2R R209, SR_CTAID.Z ;  /* 0x0000000000d17919 */ /* 0x000ea20000002700 */
[----:B------:R-:W-:Y:S01]  /*0030*/  IMAD.MOV.U32 R2, RZ, RZ, RZ ;  /* 0x000000ffff027224 */ /* 0x000fe200078e00ff */
[----:B------:R-:W-:Y:S01]  /*0040*/  ISETP.NE.U32.AND P0, PT, RZ, c[0x0][0x1c0], PT ;  /* 0x00007000ff007a0c */ /* 0x000fe20003f05070 */
[----:B------:R-:W3:Y:S01]  /*0050*/  S2UR UR8, SR_CTAID.Y ;  /* 0x00000000000879c3 */ /* 0x000ee20000002600 */
[----:B------:R-:W4:Y:S01]  /*0060*/  S2R R207, SR_CTAID.X ;  /* 0x0000000000cf7919 */ /* 0x000f220000002500 */
[----:B------:R-:W-:Y:S01]  /*0070*/  ULDC.64 UR4, c[0x0][0x40] ;  /* 0x0000100000047ab9 */ /* 0x000fe20000000a00 */
[----:B------:R-:W-:Y:S01]  /*0080*/  BSSY B4, `(.L_x_1532) ;  /* 0x0000016000047945 */ /* 0x000fe20003800000 */
[----:B------:R-:W-:Y:S01]  /*0090*/  UIADD3 UR4, UP0, UR4, 0x160, URZ ;  /* 0x0000016004047890 */ /* 0x000fe2000ff1e03f */
[----:B------:R-:W-:-:S03]  /*00a0*/  MOV R206, 0x1e0 ;  /* 0x000001e000ce7802 */ /* 0x000fc60000000f00 */
[----:B------:R-:W-:Y:S01]  /*00b0*/  UIADD3.X UR5, URZ, UR5, URZ, UP0, !UPT ;  /* 0x000000053f057290 */ /* 0x000fe200087fe43f */
[----:B-1----:R-:W1:Y:S02]  /*00c0*/  MUFU.RCP R3, R4 ;  /* 0x0000000400037308 */ /* 0x002e640000001000 */
[----:B-1----:R-:W-:-:S06]  /*00d0*/  IADD3 R3, R3, 0xffffffe, RZ ;  /* 0x0ffffffe03037810 */ /* 0x002fcc0007ffe0ff */
[----:B------:R-:W1:Y:S02]  /*00e0*/  F2I.FTZ.U32.TRUNC.NTZ R3, R3 ;  /* 0x0000000300037305 */ /* 0x000e64000021f000 */
[----:B-1----:R-:W-:-:S04]  /*00f0*/  IMAD.MOV R0, RZ, RZ, -R3 ;  /* 0x000000ffff007224 */ /* 0x002fc800078e0a03 */
[----:B------:R-:W-:-:S04]  /*0100*/  IMAD R5, R0, c[0x0][0x1c0], RZ ;  /* 0x0000700000057a24 */ /* 0x000fc800078e02ff */
[----:B------:R-:W-:-:S06]  /*0110*/  IMAD.HI.U32 R2, R3, R5, R2 ;  /* 0x0000000503027227 */ /* 0x000fcc00078e0002 */
[----:B--2---:R-:W-:-:S04]  /*0120*/  IMAD.HI.U32 R211, R2, R209, RZ ;  /* 0x000000d102d37227 */ /* 0x004fc800078e00ff */
[----:B------:R-:W-:-:S04]  /*0130*/  IMAD.MOV R0, RZ, RZ, -R211 ;  /* 0x000000ffff007224 */ /* 0x000fc800078e0ad3 */
[----:B------:R-:W-:-:S05]  /*0140*/  IMAD R0, R0, c[0x0][0x1c0], R209 ;  /* 0x0000700000007a24 */ /* 0x000fca00078e02d1 */
[----:B------:R-:W-:-:S13]  /*0150*/  ISETP.GE.U32.AND P2, PT, R0, c[0x0][0x1c0], PT ;  /* 0x0000700000007a0c */ /* 0x000fda0003f46070 */
[----:B------:R-:W-:Y:S02]  /*0160*/  @P2 IADD3 R0, R0, -c[0x0][0x1c0], RZ ;  /* 0x8000700000002a10 */ /* 0x000fe40007ffe0ff */
[----:B------:R-:W-:Y:S02]  /*0170*/  @P2 IADD3 R211, R211, 0x1, RZ ;  /* 0x00000001d3d32810 */ /* 0x000fe40007ffe0ff */
[----:B------:R-:W-:-:S13]  /*0180*/  ISETP.GE.U32.AND P1, PT, R0, c[0x0][0x1c0], PT ;  /* 0x0000700000007a0c */ /* 0x000fda0003f26070 */
[----:B------:R-:W-:Y:S02]  /*0190*/  @P1 IADD3 R211, R211, 0x1, RZ ;  /* 0x00000001d3d31810 */ /* 0x000fe40007ffe0ff */
[----:B------:R-:W-:-:S05]  /*01a0*/  @!P0 LOP3.LUT R211, RZ, c[0x0][0x1c0], RZ, 0x33, !PT ;  /* 0x00007000ffd38a12 */ /* 0x000fca00078e33ff */
[----:B------:R-:W-:-:S04]  /*01b0*/  IMAD.MOV R0, RZ, RZ, -R211 ;  /* 0x000000ffff007224 */ /* 0x000fc800078e0ad3 */
[----:B------:R-:W-:Y:S02]  /*01c0*/  IMAD R209, R0, c[0x0][0x1c0], R209 ;  /* 0x0000700000d17a24 */ /* 0x000fe400078e02d1 */
[----:B---34-:R-:W-:Y:S05]  /*01d0*/  CALL.REL.NOINC `($_ZN5flash24flash_fwd_splitkv_kernelI23Flash_fwd_kernel_traitsILi192ELi64ELi64ELi4ELb0ELb0EN7cutlass10bfloat16_tE19Flash_kernel_traitsILi192ELi64ELi64ELi4ES3_EELb1ELb0ELb0ELb0ELb0ELb0ELb1ELb1EEEvNS_16Flash_fwd_paramsE$_ZN5flash30compute_attn_1rowblock_splitkvI23Flash_fwd_kernel_traitsILi192ELi64ELi64ELi4ELb0ELb0EN7cutlass10bfloat16_tE19Flash_kernel_traitsILi192ELi64ELi64ELi4ES3_EELb1ELb0ELb0ELb0ELb0ELb0ELb1ELb1ENS_16Flash_fwd_paramsEEEvRKT8_iiiii) ;  /* 0x0000002000007944 */ /* 0x018fea0003c00000 */
[----:B------:R-:W-:Y:S05]  /*01e0*/  BSYNC B4 ;  /* 0x0000000000047941 */ /* 0x000fea0003800000 */
.L_x_1532:
[----:B------:R-:W-:Y:S05]  /*01f0*/  EXIT ;  /* 0x000000000000794d */ /* 0x000fea0003800000 */
        .type           $_ZN5flash24flash_fwd_splitkv_kernelI23Flash_fwd_kernel_traitsILi192ELi64ELi64ELi4ELb0ELb0EN7cutlass10bfloat16_tE19Flash_kernel_traitsILi192ELi64ELi64ELi4ES3_EELb1ELb0ELb0ELb0ELb0ELb0ELb1ELb1EEEvNS_16Flash_fwd_paramsE$_ZN5flash30compute_attn_1rowblock_splitkvI23Flash_fwd_kernel_traitsILi192ELi64ELi64ELi4ELb0ELb0EN7cutlass10bfloat16_tE19Flash_kernel_traitsILi192ELi64ELi64ELi4ES3_EELb1ELb0ELb0ELb0ELb0ELb0ELb1ELb1ENS_16Flash_fwd_paramsEEEvRKT8_iiiii,@function
        .size           $_ZN5flash24flash_fwd_splitkv_kernelI23Flash_fwd_kernel_traitsILi192ELi64ELi64ELi4ELb0ELb0EN7cutlass10bfloat16_tE19Flash_kernel_traitsILi192ELi64ELi64ELi4ES3_EELb1ELb0ELb0ELb0ELb0ELb0ELb1ELb1EEEvNS_16Flash_fwd_paramsE$_ZN5flash30compute_attn_1rowblock_splitkvI23Flash_fwd_kernel_traitsILi192ELi64ELi64ELi4ELb0ELb0EN7cutlass10bfloat16_tE19Flash_kernel_traitsILi192ELi64ELi64ELi4ES3_EELb1ELb0ELb0ELb0ELb0ELb0ELb1ELb1ENS_16Flash_fwd_paramsEEEvRKT8_iiiii,($__internal_16_$__cuda_sm70_shflsync_bfly_p - $_ZN5flash24flash_fwd_splitkv_kernelI23Flash_fwd_kernel_traitsILi192ELi64ELi64ELi4ELb0ELb0EN7cutlass10bfloat16_tE19Flash_kernel_traitsILi192ELi64ELi64ELi4ES3_EELb1ELb0ELb0ELb0ELb0ELb0ELb1ELb1EEEvNS_16Flash_fwd_paramsE$_ZN5flash30compute_attn_1rowblock_splitkvI23Flash_fwd_kernel_traitsILi192ELi64ELi64ELi4ELb0ELb0EN7cutlass10bfloat16_tE19Flash_kernel_traitsILi192ELi64ELi64ELi4ES3_EELb1ELb0ELb0ELb0ELb0ELb0ELb1ELb1ENS_16Flash_fwd_paramsEEEvRKT8_iiiii)
$_ZN5flash24flash_fwd_splitkv_kernelI23Flash_fwd_kernel_traitsILi192ELi64ELi64ELi4ELb0ELb0EN7cutlass10bfloat16_tE19Flash_kernel_traitsILi192ELi64ELi64ELi4ES3_EELb1ELb0ELb0ELb0ELb0ELb0ELb1ELb1EEEvNS_16Flash_fwd_paramsE$_ZN5flash30compute_attn_1rowblock_splitkvI23Flash_fwd_kernel_traitsILi192ELi64ELi64ELi4ELb0ELb0EN7cutlass10bfloat16_tE19Flash_kernel_traitsILi192ELi64ELi64ELi4ES3_EELb1ELb0ELb0ELb0ELb0ELb0ELb1ELb1ENS_16Flash_fwd_paramsEEEvRKT8_iiiii:
        /* <DEDUP_REMOVED lines=20> */
.L_x_1534:
[----:B------:R-:W-:Y:S05]  /*0340*/  BSYNC B0 ;  /* 0x0000000000007941 */ /* 0x000fea0003800000 */
.L_x_1533:
[----:B------:R-:W3:Y:S04]  /*0350*/  LD.E.64 R30, [R18.64+0xf0] ;  /* 0x0000f006121e7980 */ /* 0x000ee8000c101b00 */
[----:B------:R-:W4:Y:S01]  /*0360*/  @P1 LD.E R208, [R2.64+0x4] ;  /* 0x0000040602d01980 */ /* 0x000f22000c101900 */
[----:B------:R-:W-:Y:S01]  /*0370*/  IMAD.MOV.U32 R11, RZ, RZ, RZ ;  /* 0x000000ffff0b7224 */ /* 0x000fe200078e00ff */
[----:B---3--:R-:W-:-:S04]  /*0380*/  ISETP.NE.U32.AND P4, PT, R30, RZ, PT ;  /* 0x000000ff1e00720c */ /* 0x008fc80003f85070 */
[----:B------:R-:W-:Y:S01]  /*0390*/  ISETP.NE.AND.EX P4, PT, R31, RZ, PT, P4 ;  /* 0x000000ff1f00720c */ /* 0x000fe20003f85340 */
[----:B------:R-:W-:Y:S01]  /*03a0*/  IMAD.WIDE R30, R211, 0x4, R30 ;  /* 0x00000004d31e7825 */ /* 0x000fe200078e021e */
[----:B----45:R-:W-:-:S06]  /*03b0*/  @P1 IADD3 R208, R208, -R17, RZ ;  /* 0x80000011d0d01210 */ /* 0x030fcc0007ffe0ff */
        /* <DEDUP_REMOVED lines=10> */
.L_x_1536:
[----:B------:R4:W5:Y:S02]  /*0460*/  LD.E R0, [R18.64+0xb8] ;  /* 0x0000b80612007980 */ /* 0x000964000c101900 */
.L_x_1537:
[----:B------:R-:W-:Y:S05]  /*0470*/  BSYNC B0 ;  /* 0x0000000000007941 */ /* 0x000fea0003800000 */
.L_x_1535:
        /* <DEDUP_REMOVED lines=10> */
.L_x_1539:
[----:B------:R-:W2:Y:S01]  /*0520*/  LD.E.64 R2, [R18.64+0x108] ;  /* 0x0001080612027980 */ /* 0x000ea2000c101b00 */
[----:B------:R-:W-:Y:S01]  /*0530*/  BSSY B0, `(.L_x_1541) ;  /* 0x0000006000007945 */ /* 0x000fe20003800000 */
[----:B------:R-:W-:Y:S01]  /*0540*/  IMAD.MOV.U32 R0, RZ, RZ, RZ ;  /* 0x000000ffff007224 */ /* 0x000fe200078e00ff */
[----:B--2---:R-:W-:-:S04]  /*0550*/  ISETP.NE.U32.AND P0, PT, R2, RZ, PT ;  /* 0x000000ff0200720c */ /* 0x004fc80003f05070 */
[----:B------:R-:W-:-:S13]  /*0560*/  ISETP.NE.AND.EX P0, PT, R3, RZ, PT, P0 ;  /* 0x000000ff0300720c */ /* 0x000fda0003f05300 */
[----:B------:R-:W-:Y:S05]  /*0570*/  @!P0 BRA `(.L_x_1542) ;  /* 0x0000001000008947 */ /* 0x000fea0003800000 */
[----:B------:R1:W5:Y:S02]  /*0580*/  LD.E R0, [R18.64+0xbc] ;  /* 0x0000bc0612007980 */ /* 0x000364000c101900 */
.L_x_1542:
[----:B------:R-:W-:Y:S05]  /*0590*/  BSYNC B0 ;  /* 0x0000000000007941 */ /* 0x000fea0003800000 */
.L_x_1541:
[----:B-----5:R-:W-:Y:S02]  /*05a0*/  IADD3 R73, R75, R0, RZ ;  /* 0x000000004b497210 */ /* 0x020fe40007ffe0ff */
.L_x_1540:
[----:B------:R-:W-:Y:S05]  /*05b0*/  BSYNC B1 ;  /* 0x0000000000017941 */ /* 0x000fea0003800000 */
.L_x_1538:
[----:B------:R-:W-:Y:S01]  /*05c0*/  IMAD.SHL.U32 R71, R207, 0x40, RZ ;  /* 0x00000040cf477824 */ /* 0x000fe200078e00ff */
[----:B------:R-:W-:Y:S01]  /*05d0*/  MOV R2, R206 ;  /* 0x000000ce00027202 */ /* 0x000fe20000000f00 */
[----:B------:R-:W-:-:S03]  /*05e0*/  IMAD.MOV.U32 R3, RZ, RZ, 0x0 ;  /* 0x00000000ff037424 */ /* 0x000fc600078e00ff */
[----:B------:R-:W-:-:S13]  /*05f0*/  ISETP.GT.AND P0, PT, R208, R71, PT ;  /* 0x00000047d000720c */ /* 0x000fda0003f04270 */
[----:B------:R-:W-:Y:S05]  /*0600*/  @!P0 RET.REL.NODEC R2 `(_ZN5flash24flash_fwd_splitkv_kernelI23Flash_fwd_kernel_traitsILi192ELi64ELi64ELi4ELb0ELb0EN7cutlass10bfloat16_tE19Flash_kernel_traitsILi192ELi64ELi64ELi4ES3_EELb1ELb0ELb0ELb0ELb0ELb0ELb1ELb1EEEvNS_16Flash_fwd_paramsE) ;  /* 0xfffff9f002008950 */ /* 0x000fea0003c3ffff */
[----:B------:R-:W2:Y:S04]  /*0610*/  LD.E R5, [R18.64+0xb8] ;  /* 0x0000b80612057980 */ /* 0x000ea8000c101900 */
[----:B------:R-:W5:Y:S01]  /*0620*/  LD.E R4, [R18.64+0x188] ;  /* 0x0001880612047980 */ /* 0x000f62000c101900 */
[----:B------:R-:W-:Y:S02]  /*0630*/  IABS R3, c[0x0][0x10] ;  /* 0x0000040000037a13 */ /* 0x000fe40000000000 */
[----:B------:R-:W-:Y:S01]  /*0640*/  IADD3 R7, -R208, 0x7f, R71 ;  /* 0x0000007fd0077810 */ /* 0x000fe20007ffe147 */
[----:B------:R-:W1:Y:S01]  /*0650*/  S2R R70, SR_TID.X ;  /* 0x0000000000467919 */ /* 0x000e620000002100 */
[----:B------:R-:W3:Y:S08]  /*0660*/  I2F.RP R2, R3 ;  /* 0x0000000300027306 */ /* 0x000ef00000209400 */
[----:B---3--:R-:W3:Y:S02]  /*0670*/  MUFU.RCP R8, R2 ;  /* 0x0000000200087308 */ /* 0x008ee40000001000 */
[----:B---3--:R-:W-:-:S06]  /*0680*/  IADD3 R8, R8, 0xffffffe, RZ ;  /* 0x0ffffffe08087810 */ /* 0x008fcc0007ffe0ff */
[----:B------:R-:W3:Y:S02]  /*0690*/  F2I.FTZ.U32.TRUNC.NTZ R9, R8 ;  /* 0x0000000800097305 */ /* 0x000ee4000021f000 */
[----:B---3--:R-:W-:Y:S02]  /*06a0*/  IMAD.MOV R0, RZ, RZ, -R9 ;  /* 0x000000ffff007224 */ /* 0x008fe400078e0a09 */
[----:B------:R-:W-:Y:S01]  /*06b0*/  IMAD.MOV.U32 R8, RZ, RZ, RZ ;  /* 0x000000ffff087224 */ /* 0x000fe200078e00ff */
[----:B--2---:R-:W-:-:S04]  /*06c0*/  IADD3 R5, R5, 0x3f, RZ ;  /* 0x0000003f05057810 */ /* 0x004fc80007ffe0ff */
[----:B------:R-:W-:Y:S02]  /*06d0*/  SHF.R.S32.HI R6, RZ, 0x1f, R5 ;  /* 0x0000001fff067819 */ /* 0x000fe40000011405 */
[----:B-----5:R-:W-:Y:S02]  /*06e0*/  IADD3 R7, R4, R7, R73 ;  /* 0x0000000704077210 */ /* 0x020fe40007ffe049 */
[----:B------:R-:W-:Y:S01]  /*06f0*/  LEA.HI R6, R6, R5, RZ, 0x6 ;  /* 0x0000000506067211 */ /* 0x000fe200078f30ff */
[----:B------:R-:W-:Y:S01]  /*0700*/  IMAD R5, R0, R3, RZ ;  /* 0x0000000300057224 */ /* 0x000fe200078e02ff */
[----:B------:R-:W-:Y:S02]  /*0710*/  IABS R0, c[0x0][0x10] ;  /* 0x0000040000007a13 */ /* 0x000fe40000000000 */
[----:B------:R-:W-:Y:S01]  /*0720*/  LEA.HI.SX32 R6, R6, c[0x0][0x10], 0x1a ;  /* 0x0000040006067a11 */ /* 0x000fe200078fd2ff */
[----:B------:R-:W-:Y:S01]  /*0730*/  IMAD.HI.U32 R5, R9, R5, R8 ;  /* 0x0000000509057227 */ /* 0x000fe200078e0008 */
[----:B------:R-:W-:-:S02]  /*0740*/  SHF.R.S32.HI R134, RZ, 0x1f, R7 ;  /* 0x0000001fff867819 */ /* 0x000fc40000011407 */
[----:B------:R-:W-:Y:S01]  /*0750*/  IADD3 R6, R6, -0x1, RZ ;  /* 0xffffffff06067810 */ /* 0x000fe20007ffe0ff */
[----:B------:R-:W-:Y:S01]  /*0760*/  IMAD.MOV R0, RZ, RZ, -R0 ;  /* 0x000000ffff007224 */ /* 0x000fe200078e0a00 */
[----:B------:R-:W-:Y:S02]  /*0770*/  LEA.HI R134, R134, R7, RZ, 0x6 ;  /* 0x0000000786867211 */ /* 0x000fe400078f30ff */
[----:B------:R-:W-:Y:S02]  /*0780*/  IABS R2, R6 ;  /* 0x0000000600027213 */ /* 0x000fe40000000000 */
[----:B------:R-:W-:Y:S02]  /*0790*/  LOP3.LUT R6, R6, c[0x0][0x10], RZ, 0x3c, !PT ;  /* 0x0000040006067a12 */ /* 0x000fe400078e3cff */
[----:B------:R-:W-:Y:S01]  /*07a0*/  SHF.R.S32.HI R134, RZ, 0x6, R134 ;  /* 0x00000006ff867819 */ /* 0x000fe20000011486 */
[----:B------:R-:W-:Y:S01]  /*07b0*/  IMAD.HI.U32 R5, R5, R2, RZ ;  /* 0x0000000205057227 */ /* 0x000fe200078e00ff */
[----:B------:R-:W-:-:S03]  /*07c0*/  ISETP.GE.AND P0, PT, R6, RZ, PT ;  /* 0x000000ff0600720c */ /* 0x000fc60003f06270 */
[----:B------:R-:W-:-:S05]  /*07d0*/  IMAD R0, R5, R0, R2 ;  /* 0x0000000005007224 */ /* 0x000fca00078e0202 */
[----:B------:R-:W-:-:S13]  /*07e0*/  ISETP.GT.U32.AND P1, PT, R3, R0, PT ;  /* 0x000000000300720c */ /* 0x000fda0003f24070 */
[----:B------:R-:W-:Y:S01]  /*07f0*/  @!P1 IMAD.IADD R0, R0, 0x1, -R3 ;  /* 0x0000000100009824 */ /* 0x000fe200078e0a03 */
[----:B------:R-:W-:Y:S02]  /*0800*/  @!P1 IADD3 R5, R5, 0x1, RZ ;  /* 0x0000000105059810 */ /* 0x000fe40007ffe0ff */
[----:B------:R-:W-:Y:S02]  /*0810*/  ISETP.NE.AND P1, PT, RZ, c[0x0][0x10], PT ;  /* 0x00000400ff007a0c */ /* 0x000fe40003f25270 */
[----:B------:R-:W-:Y:S02]  /*0820*/  ISETP.GE.U32.AND P2, PT, R0, R3, PT ;  /* 0x000000030000720c */ /* 0x000fe40003f46070 */
[----:B------:R-:W-:-:S04]  /*0830*/  IADD3 R3, R73, 0x3f, RZ ;  /* 0x0000003f49037810 */ /* 0x000fc80007ffe0ff */
[----:B------:R-:W-:-:S04]  /*0840*/  SHF.R.S32.HI R0, RZ, 0x1f, R3 ;  /* 0x0000001fff007819 */ /* 0x000fc80000011403 */
[----:B------:R-:W-:-:S03]  /*0850*/  LEA.HI R3, R0, R3, RZ, 0x6 ;  /* 0x0000000300037211 */ /* 0x000fc600078f30ff */
[----:B------:R-:W-:Y:S02]  /*0860*/  @P2 IADD3 R5, R5, 0x1, RZ ;  /* 0x0000000105052810 */ /* 0x000fe40007ffe0ff */
[----:B------:R-:W-:-:S03]  /*0870*/  SHF.R.S32.HI R3, RZ, 0x6, R3 ;  /* 0x00000006ff037819 */ /* 0x000fc60000011403 */
[----:B------:R-:W-:Y:S01]  /*0880*/  @!P0 IMAD.MOV R5, RZ, RZ, -R5 ;  /* 0x000000ffff058224 */ /* 0x000fe200078e0a05 */
[----:B------:R-:W-:-:S05]  /*0890*/  @!P1 LOP3.LUT R5, RZ, c[0x0][0x10], RZ, 0x33, !PT ;  /* 0x00000400ff059a12 */ /* 0x000fca00078e33ff */
[----:B------:R-:W-:-:S04]  /*08a0*/  IMAD R203, R5, UR8, RZ ;  /* 0x0000000805cb7c24 */ /* 0x000fc8000f8e02ff */
[----:B------:R-:W-:-:S05]  /*08b0*/  IMAD.IADD R0, R5, 0x1, R203 ;  /* 0x0000000105007824 */ /* 0x000fca00078e02cb */
[----:B------:R-:W-:-:S04]  /*08c0*/  IMNMX R3, R3, R0, PT ;  /* 0x0000000003037217 */ /* 0x000fc80003800200 */
[----:B------:R-:W-:-:S04]  /*08d0*/  IMNMX R134, R3, R134, PT ;  /* 0x0000008603867217 */ /* 0x000fc80003800200 */
[----:B------:R-:W-:-:S13]  /*08e0*/  ISETP.GE.AND P0, PT, R203, R134, PT ;  /* 0x00000086cb00720c */ /* 0x000fda0003f06270 */
[----:B------:R-:W-:Y:S05]  /*08f0*/  @!P0 BRA `(.L_x_1543) ;  /* 0x0000092000008947 */ /* 0x000fea0003800000 */
[----:B-1----:R-:W2:Y:S04]  /*0900*/  LD.E.64 R2, [R18.64+0xb0] ;  /* 0x0000b00612027980 */ /* 0x002ea8000c101b00 */
[----:B------:R-:W3:Y:S04]  /*0910*/  LD.E R6, [R18.64+0x60] ;  /* 0x0000600612067980 */ /* 0x000ee8000c101900 */
[----:B----4-:R-:W4:Y:S04]  /*0920*/  LD.E R8, [R18.64+0xcc] ;  /* 0x0000cc0612087980 */ /* 0x010f28000c101900 */
[----:B------:R-:W4:Y:S04]  /*0930*/  LD.E.64 R10, [R18.64+0x78] ;  /* 0x00007806120a7980 */ /* 0x000f28000c101b00 */
[----:B------:R1:W5:Y:S04]  /*0940*/  LD.E R0, [R18.64+0xc0] ;  /* 0x0000c00612007980 */ /* 0x000368000c101900 */
[----:B------:R1:W5:Y:S01]  /*0950*/  LD.E.64 R4, [R18.64+0xa8] ;  /* 0x0000a80612047980 */ /* 0x000362000c101b00 */
[----:B------:R-:W-:Y:S01]  /*0960*/  SHF.R.S32.HI R9, RZ, 0x1f, R70 ;  /* 0x0000001fff097819 */ /* 0x000fe20000011446 */
[----:B------:R-:W-:Y:S03]  /*0970*/  BSSY B0, `(.L_x_1544) ;  /* 0x000001b000007945 */ /* 0x000fe60003800000 */
[----:B------:R-:W-:-:S04]  /*0980*/  LEA.HI R9, R9, R70, RZ, 0x4 ;  /* 0x0000004609097211 */ /* 0x000fc800078f20ff */
[----:B------:R-:W-:-:S05]  /*0990*/  LOP3.LUT R7, R9, 0xfffffff0, RZ, 0xc0, !PT ;  /* 0xfffffff009077812 */ /* 0x000fca00078ec0ff */
[----:B------:R-:W-:Y:S02]  /*09a0*/  IMAD.IADD R70, R70, 0x1, -R7 ;  /* 0x0000000146467824 */ /* 0x000fe400078e0a07 */
[----:B--2---:R-:W-:-:S04]  /*09b0*/  IMAD R2, R2, UR8, R211 ;  /* 0x0000000802027c24 */ /* 0x004fc8000f8e02d3 */
[----:B---3--:R-:W-:Y:S02]  /*09c0*/  IMAD R2, R2, R6, R209 ;  /* 0x0000000602027224 */ /* 0x008fe400078e02d1 */
[----:B------:R-:W-:Y:S02]  /*09d0*/  IMAD.SHL.U32 R6, R70, 0x4, RZ ;  /* 0x0000000446067824 */ /* 0x000fe400078e00ff */
[----:B------:R-:W-:Y:S01]  /*09e0*/  IMAD R3, R3, R2, R71 ;  /* 0x0000000203037224 */ /* 0x000fe200078e0247 */
[----:B------:R-:W-:Y:S01]  /*09f0*/  SHF.R.S32.HI R2, RZ, 0x4, R9 ;  /* 0x00000004ff027819 */ /* 0x000fe20000011409 */
[----:B------:R-:W-:Y:S01]  /*0a00*/  IMAD.IADD R71, R208, 0x1, -R71 ;  /* 0x00000001d0477824 */ /* 0x000fe200078e0a47 */
[----:B------:R-:W-:Y:S01]  /*0a10*/  SHF.R.S32.HI R7, RZ, 0x1f, R6 ;  /* 0x0000001fff077819 */ /* 0x000fe20000011406 */
[----:B----4-:R-:W-:-:S03]  /*0a20*/  IMAD R8, R3, R8, RZ ;  /* 0x0000000803087224 */ /* 0x010fc600078e02ff */
[C---:B------:R-:W-:Y:S01]  /*0a30*/  ISETP.GE.AND P1, PT, R2.reuse, R71, PT ;  /* 0x000000470200720c */ /* 0x040fe20003f26270 */
[----:B------:R-:W-:-:S05]  /*0a40*/  IMAD.WIDE R12, R2, 0xc0, R6 ;  /* 0x000000c0020c7825 */ /* 0x000fca00078e0206 */
[----:B------:R-:W-:-:S04]  /*0a50*/  IADD3 R9, P0, R8, R12, RZ ;  /* 0x0000000c08097210 */ /* 0x000fc80007f1e0ff */
[----:B------:R-:W-:Y:S02]  /*0a60*/  LEA.HI.X.SX32 R8, R8, R13, 0x1, P0 ;  /* 0x0000000d08087211 */ /* 0x000fe400000f0eff */
[----:B------:R-:W-:-:S04]  /*0a70*/  LEA R22, P0, R9, R10, 0x2 ;  /* 0x0000000a09167211 */ /* 0x000fc800078010ff */
[----:B------:R-:W-:Y:S02]  /*0a80*/  LEA.HI.X R23, R9, R11, R8, 0x2, P0 ;  /* 0x0000000b09177211 */ /* 0x000fe400000f1408 */
[C---:B------:R-:W-:Y:S02]  /*0a90*/  IADD3 R11, R6.reuse, 0x40, RZ ;  /* 0x00000040060b7810 */ /* 0x040fe40007ffe0ff */
[----:B------:R-:W-:Y:S01]  /*0aa0*/  IADD3 R9, R6, 0x80, RZ ;  /* 0x0000008006097810 */ /* 0x000fe20007ffe0ff */
[----:B------:R-:W-:Y:S05]  /*0ab0*/  @P1 BRA `(.L_x_1545) ;  /* 0x0000006000001947 */ /* 0x000fea0003800000 */
[-C--:B-1---5:R-:W-:Y:S02]  /*0ac0*/  ISETP.GE.AND P2, PT, R6, R0.reuse, PT ;  /* 0x000000000600720c */ /* 0x0a2fe40003f46270 */
[-C--:B------:R-:W-:Y:S02]  /*0ad0*/  ISETP.GE.AND P1, PT, R11, R0.reuse, PT ;  /* 0x000000000b00720c */ /* 0x080fe40003f26270 */
[----:B------:R-:W-:-:S09]  /*0ae0*/  ISETP.GE.AND P0, PT, R9, R0, PT ;  /* 0x000000000900720c */ /* 0x000fd20003f06270 */
[----:B------:R1:W-:Y:S04]  /*0af0*/  @!P2 ST.E.128 [R22.64], RZ ;  /* 0x000000ff1600a985 */ /* 0x0003e8000c101d06 */
[----:B------:R1:W-:Y:S04]  /*0b00*/  @!P1 ST.E.128 [R22.64+0x100], RZ ;  /* 0x000100ff16009985 */ /* 0x0003e8000c101d06 */
[----:B------:R1:W-:Y:S02]  /*0b10*/  @!P0 ST.E.128 [R22.64+0x200], RZ ;  /* 0x000200ff16008985 */ /* 0x0003e4000c101d06 */
.L_x_1545:
[----:B-1----:R-:W-:Y:S05]  /*0b20*/  BSYNC B0 ;  /* 0x0000000000007941 */ /* 0x002fea0003800000 */
.L_x_1544:
[----:B------:R-:W-:Y:S01]  /*0b30*/  IADD3 R20, R2, 0x8, RZ ;  /* 0x0000000802147810 */ /* 0x000fe20007ffe0ff */
[----:B------:R-:W-:Y:S03]  /*0b40*/  BSSY B0, `(.L_x_1546) ;  /* 0x0000009000007945 */ /* 0x000fe60003800000 */
[----:B------:R-:W-:-:S13]  /*0b50*/  ISETP.GE.AND P0, PT, R20, R71, PT ;  /* 0x000000471400720c */ /* 0x000fda0003f06270 */
[----:B------:R-:W-:Y:S05]  /*0b60*/  @P0 BRA `(.L_x_1547) ;  /* 0x0000006000000947 */ /* 0x000fea0003800000 */
[-C--:B-----5:R-:W-:Y:S02]  /*0b70*/  ISETP.GE.AND P2, PT, R6, R0.reuse, PT ;  /* 0x000000000600720c */ /* 0x0a0fe40003f46270 */
[-C--:B------:R-:W-:Y:S02]  /*0b80*/  ISETP.GE.AND P1, PT, R11, R0.reuse, PT ;  /* 0x000000000b00720c */ /* 0x080fe40003f26270 */
[----:B------:R-:W-:-:S09]  /*0b90*/  ISETP.GE.AND P0, PT, R9, R0, PT ;  /* 0x000000000900720c */ /* 0x000fd20003f06270 */
[----:B------:R1:W-:Y:S04]  /*0ba0*/  @!P2 ST.E.128 [R22.64+0x1800], RZ ;  /* 0x001800ff1600a985 */ /* 0x0003e8000c101d06 */
[----:B------:R1:W-:Y:S04]  /*0bb0*/  @!P1 ST.E.128 [R22.64+0x1900], RZ ;  /* 0x001900ff16009985 */ /* 0x0003e8000c101d06 */
[----:B------:R1:W-:Y:S02]  /*0bc0*/  @!P0 ST.E.128 [R22.64+0x1a00], RZ ;  /* 0x001a00ff16008985 */ /* 0x0003e4000c101d06 */
.L_x_1547:
[----:B------:R-:W-:Y:S05]  /*0bd0*/  BSYNC B0 ;  /* 0x0000000000007941 */ /* 0x000fea0003800000 */
.L_x_1546:
        /* <DEDUP_REMOVED lines=10> */
.L_x_1549:
[----:B------:R-:W-:Y:S05]  /*0c80*/  BSYNC B0 ;  /* 0x0000000000007941 */ /* 0x000fea0003800000 */
.L_x_1548:
        /* <DEDUP_REMOVED lines=10> */
.L_x_1551:
[----:B------:R-:W-:Y:S05]  /*0d30*/  BSYNC B0 ;  /* 0x0000000000007941 */ /* 0x000fea0003800000 */
.L_x_1550:
        /* <DEDUP_REMOVED lines=10> */
.L_x_1553:
[----:B------:R-:W-:Y:S05]  /*0de0*/  BSYNC B0 ;  /* 0x0000000000007941 */ /* 0x000fea0003800000 */
.L_x_1552:
        /* <DEDUP_REMOVED lines=10> */
.L_x_1555:
[----:B------:R-:W-:Y:S05]  /*0e90*/  BSYNC B0 ;  /* 0x0000000000007941 */ /* 0x000fea0003800000 */
.L_x_1554:
        /* <DEDUP_REMOVED lines=10> */
.L_x_1557:
[----:B------:R-:W-:Y:S05]  /*0f40*/  BSYNC B0 ;  /* 0x0000000000007941 */ /* 0x000fea0003800000 */
.L_x_1556:
        /* <DEDUP_REMOVED lines=10> */
.L_x_1559:
[----:B------:R-:W-:Y:S05]  /*0ff0*/  BSYNC B0 ;  /* 0x0000000000007941 */ /* 0x000fea0003800000 */
.L_x_1558:
[----:B------:R-:W-:Y:S01]  /*1000*/  ISETP.NE.AND P6, PT, R70, RZ, PT ;  /* 0x000000ff4600720c */ /* 0x000fe20003fc5270 */
[----:B------:R-:W-:Y:S01]  /*1010*/  IMAD.MOV.U32 R207, RZ, RZ, 0x0 ;  /* 0x00000000ffcf7424 */ /* 0x000fe200078e00ff */
[----:B------:R-:W-:-:S02]  /*1020*/  SHF.R.S32.HI R7, RZ, 0x1f, R3 ;  /* 0x0000001fff077819 */ /* 0x000fc40000011403 */
[-C--:B------:R-:W-:Y:S02]  /*1030*/  ISETP.GE.OR P0, PT, R2, R71.reuse, P6 ;  /* 0x000000470200720c */ /* 0x080fe40003706670 */
[----:B------:R-:W-:Y:S02]  /*1040*/  IADD3 R3, P1, R3, R2, RZ ;  /* 0x0000000203037210 */ /* 0x000fe40007f3e0ff */
[----:B------:R-:W-:Y:S02]  /*1050*/  ISETP.GE.OR P5, PT, R20, R71, P6 ;  /* 0x000000471400720c */ /* 0x000fe400037a6670 */
[----:B------:R-:W-:Y:S02]  /*1060*/  LEA.HI.X.SX32 R7, R2, R7, 0x1, P1 ;  /* 0x0000000702077211 */ /* 0x000fe400008f0eff */
[----:B-----5:R-:W-:Y:S02]  /*1070*/  LEA R2, P1, R3, R4, 0x2 ;  /* 0x0000000403027211 */ /* 0x020fe400078210ff */
[----:B------:R-:W-:-:S02]  /*1080*/  ISETP.GE.OR P4, PT, R18, R71, P6 ;  /* 0x000000471200720c */ /* 0x000fc40003786670 */
[----:B------:R-:W-:Y:S01]  /*1090*/  LEA.HI.X R3, R3, R5, R7, 0x2, P1 ;  /* 0x0000000503037211 */ /* 0x000fe200008f1407 */
[----:B------:R-:W-:Y:S01]  /*10a0*/  @!P0 IMAD.MOV.U32 R15, RZ, RZ, -0x800000 ;  /* 0xff800000ff0f8424 */ /* 0x000fe200078e00ff */
[-C--:B------:R-:W-:Y:S02]  /*10b0*/  ISETP.GE.OR P3, PT, R16, R71.reuse, P6 ;  /* 0x000000471000720c */ /* 0x080fe40003766670 */
[-C--:B------:R-:W-:Y:S01]  /*10c0*/  ISETP.GE.OR P2, PT, R14, R71.reuse, P6 ;  /* 0x000000470e00720c */ /* 0x080fe20003746670 */
[----:B------:R-:W-:Y:S01]  /*10d0*/  @!P5 IMAD.MOV.U32 R17, RZ, RZ, -0x800000 ;  /* 0xff800000ff11d424 */ /* 0x000fe200078e00ff */
[----:B------:R1:W-:Y:S01]  /*10e0*/  @!P0 ST.E [R2.64], R15 ;  /* 0x0000000f02008985 */ /* 0x0003e2000c101906 */
[-C--:B------:R-:W-:Y:S02]  /*10f0*/  ISETP.GE.OR P1, PT, R12, R71.reuse, P6 ;  /* 0x000000470c00720c */ /* 0x080fe40003726670 */
[-C--:B------:R-:W-:Y:S01]  /*1100*/  ISETP.GE.OR P0, PT, R10, R71.reuse, P6 ;  /* 0x000000470a00720c */ /* 0x080fe20003706670 */
[----:B------:R1:W-:Y:S01]  /*1110*/  @!P5 ST.E [R2.64+0x20], R17 ;  /* 0x000020110200d985 */ /* 0x0003e2000c101906 */
[----:B------:R-:W-:Y:S01]  /*1120*/  ISETP.GE.OR P6, PT, R8, R71, P6 ;  /* 0x000000470800720c */ /* 0x000fe200037c6670 */
[----:B------:R-:W-:-:S03]  /*1130*/  @!P4 IMAD.MOV.U32 R13, RZ, RZ, -0x800000 ;  /* 0xff800000ff0dc424 */ /* 0x000fc600078e00ff */
[----:B------:R-:W-:Y:S02]  /*1140*/  @!P3 IMAD.MOV.U32 R11, RZ, RZ, -0x800000 ;  /* 0xff800000ff0bb424 */ /* 0x000fe400078e00ff */
[----:B------:R-:W-:Y:S01]  /*1150*/  @!P2 IMAD.MOV.U32 R9, RZ, RZ, -0x800000 ;  /* 0xff800000ff09a424 */ /* 0x000fe200078e00ff */
[----:B------:R1:W-:Y:S02]  /*1160*/  @!P4 ST.E [R2.64+0x40], R13 ;  /* 0x0000400d0200c985 */ /* 0x0003e4000c101906 */
[----:B------:R-:W-:Y:S02]  /*1170*/  @!P1 IMAD.MOV.U32 R7, RZ, RZ, -0x800000 ;  /* 0xff800000ff079424 */ /* 0x000fe400078e00ff */
[----:B------:R-:W-:Y:S01]  /*1180*/  @!P0 IMAD.MOV.U32 R5, RZ, RZ, -0x800000 ;  /* 0xff800000ff058424 */ /* 0x000fe200078e00ff */
[----:B------:R1:W-:Y:S04]  /*1190*/  @!P3 ST.E [R2.64+0x60], R11 ;  /* 0x0000600b0200b985 */ /* 0x0003e8000c101906 */
[----:B------:R1:W-:Y:S04]  /*11a0*/  @!P2 ST.E [R2.64+0x80], R9 ;  /* 0x000080090200a985 */ /* 0x0003e8000c101906 */
[----:B------:R1:W-:Y:S04]  /*11b0*/  @!P1 ST.E [R2.64+0xa0], R7 ;  /* 0x0000a00702009985 */ /* 0x0003e8000c101906 */
[----:B------:R1:W-:Y:S01]  /*11c0*/  @!P0 ST.E [R2.64+0xc0], R5 ;  /* 0x0000c00502008985 */ /* 0x0003e2000c101906 */
[----:B------:R-:W-:Y:S05]  /*11d0*/  @P6 RET.REL.NODEC R206 `(_ZN5flash24flash_fwd_splitkv_kernelI23Flash_fwd_kernel_traitsILi192ELi64ELi64ELi4ELb0ELb0EN7cutlass10bfloat16_tE19Flash_kernel_traitsILi192ELi64ELi64ELi4ES3_EELb1ELb0ELb0ELb0ELb0ELb0ELb1ELb1EEEvNS_16Flash_fwd_paramsE) ;  /* 0xffffee20ce006950 */ /* 0x000fea0003c3ffff */
[----:B-1----:R-:W-:Y:S02]  /*11e0*/  MOV R5, 0xff800000 ;  /* 0xff80000000057802 */ /* 0x002fe40000000f00 */
[----:B------:R-:W-:-:S03]  /*11f0*/  MOV R207, 0x0 ;  /* 0x0000000000cf7802 */ /* 0x000fc60000000f00 */
[----:B------:R1:W-:Y:S01]  /*1200*/  ST.E [R2.64+0xe0], R5 ;  /* 0x0000e00502007985 */ /* 0x0003e2000c101906 */
[----:B------:R-:W-:Y:S05]  /*1210*/  RET.REL.NODEC R206 `(_ZN5flash24flash_fwd_splitkv_kernelI23Flash_fwd_kernel_traitsILi192ELi64ELi64ELi4ELb0ELb0EN7cutlass10bfloat16_tE19Flash_kernel_traitsILi192ELi64ELi64ELi4ES3_EELb1ELb0ELb0ELb0ELb0ELb0ELb1ELb1EEEvNS_16Flash_fwd_paramsE) ;  /* 0xffffede0ce007950 */ /* 0x000fea0003c3ffff */
.L_x_1543:
[----:B-1----:R-:W2:Y:S04]  /*1220*/  LD.E.64 R6, [R18.64+0x160] ;  /* 0x0001600612067980 */ /* 0x002ea8000c101b00 */
[----:B------:R-:W3:Y:S01]  /*1230*/  LD.E.64 R14, [R18.64+0x158] ;  /* 0x00015806120e7980 */ /* 0x000ee2000c101b00 */
        /* <DEDUP_REMOVED lines=39> */
[----:B------:R-:W-:Y:S01]  /*14b0*/  IADD3 R0, RZ, -R0, RZ ;  /* 0x80000000ff007210 */ /* 0x000fe20007ffe0ff */
[----:B------:R-:W2:Y:S04]  /*14c0*/  LD.E.64 R8, [R18.64+0x28] ;  /* 0x0000280612087980 */ /* 0x000ea8000c101b00 */
        /* <DEDUP_REMOVED lines=13> */
[----:B------:R1:W2:Y:S01]  /*15a0*/  LD.E R2, [R2.64] ;  /* 0x0000000602027980 */ /* 0x0002a2000c101900 */
[----:B---3--:R-:W-:-:S04]  /*15b0*/  IABS R7, R6 ;  /* 0x0000000600077213 */ /* 0x008fc80000000000 */
[----:B------:R-:W3:Y:S08]  /*15c0*/  I2F.RP R13, R7 ;  /* 0x00000007000d7306 */ /* 0x000ef00000209400 */
[----:B---3--:R-:W3:Y:S02]  /*15d0*/  MUFU.RCP R12, R13 ;  /* 0x0000000d000c7308 */ /* 0x008ee40000001000 */
[----:B---3--:R-:W-:-:S06]  /*15e0*/  IADD3 R12, R12, 0xffffffe, RZ ;  /* 0x0ffffffe0c0c7810 */ /* 0x008fcc0007ffe0ff */
[----:B------:R-:W3:Y:S01]  /*15f0*/  F2I.FTZ.U32.TRUNC.NTZ R23, R12 ;  /* 0x0000000c00177305 */ /* 0x000ee2000021f000 */
[----:B------:R-:W-:Y:S01]  /*1600*/  IMAD.MOV.U32 R22, RZ, RZ, RZ ;  /* 0x000000ffff167224 */ /* 0x000fe200078e00ff */
[----:B-1----:R-:W-:Y:S02]  /*1610*/  IABS R3, R209 ;  /* 0x000000d100037213 */ /* 0x002fe40000000000 */
        /* <DEDUP_REMOVED lines=13> */
[----:B------:R-:W-:Y:S01]  /*16f0*/  ISETP.GE.AND P0, PT, R7, RZ, PT ;  /* 0x000000ff0700720c */ /* 0x000fe20003f06270 */
[----:B------:R-:W-:Y:S01]  /*1700*/  IMAD R4, R4, R11, R5 ;  /* 0x0000000b04047224 */ /* 0x000fe200078e0205 */
[----:B------:R-:W-:-:S03]  /*1710*/  ISETP.NE.AND P1, PT, R6, RZ, PT ;  /* 0x000000ff0600720c */ /* 0x000fc60003f25270 */
[----:B------:R-:W-:Y:S01]  /*1720*/  IMAD R7, R65, R4, RZ ;  /* 0x0000000441077224 */ /* 0x000fe200078e02ff */
[----:B------:R-:W-:Y:S02]  /*1730*/  SHF.R.S32.HI R29, RZ, 0x1f, R4 ;  /* 0x0000001fff1d7819 */ /* 0x000fe40000011404 */
[----:B------:R-:W-:-:S03]  /*1740*/  @P2 IADD3 R13, R13, 0x1, RZ ;  /* 0x000000010d0d2810 */ /* 0x000fc60007ffe0ff */
[----:B------:R-:W-:Y:S02]  /*1750*/  IMAD R7, R64, R29, R7 ;  /* 0x0000001d40077224 */ /* 0x000fe400078e0207 */
[----:B------:R-:W-:Y:S02]  /*1760*/  @!P0 IMAD.MOV R13, RZ, RZ, -R13 ;  /* 0x000000ffff0d8224 */ /* 0x000fe400078e0a0d */
[----:B------:R-:W-:-:S04]  /*1770*/  @!P1 LOP3.LUT R13, RZ, R6, RZ, 0x33, !PT ;  /* 0x00000006ff0d9212 */ /* 0x000fc800078e33ff */
[----:B------:R-:W-:Y:S02]  /*1780*/  SHF.R.S32.HI R12, RZ, 0x1f, R13 ;  /* 0x0000001fff0c7819 */ /* 0x000fe4000001140d */
[----:B--2---:R-:W-:Y:S01]  /*1790*/  SHF.R.S32.HI R0, RZ, 0x1f, R2 ;  /* 0x0000001fff007819 */ /* 0x004fe20000011402 */
[-C--:B----4-:R-:W-:Y:S02]  /*17a0*/  IMAD R3, R21, R2.reuse, RZ ;  /* 0x0000000215037224 */ /* 0x090fe400078e02ff */
[----:B------:R-:W-:-:S04]  /*17b0*/  IMAD.WIDE.U32 R10, R20, R2, RZ ;  /* 0x00000002140a7225 */ /* 0x000fc800078e00ff */
[----:B------:R-:W-:-:S05]  /*17c0*/  IMAD R3, R20, R0, R3 ;  /* 0x0000000014037224 */ /* 0x000fca00078e0203 */
[----:B------:R-:W-:-:S05]  /*17d0*/  IADD3 R11, R11, R3, RZ ;  /* 0x000000030b0b7210 */ /* 0x000fca0007ffe0ff */
        /* <DEDUP_REMOVED lines=13> */
.L_x_1561:
        /* <DEDUP_REMOVED lines=21> */
[----:B------:R-:W-:-:S05]  /*1a00*/  IMAD R0, R2, R7, R0 ;  /* 0x0000000702007224 */ /* 0x000fca00078e0200 */
[----:B------:R-:W-:Y:S01]  /*1a10*/  ISETP.GT.U32.AND P0, PT, R3, R0, PT ;  /* 0x000000000300720c */ /* 0x000fe20003f04070 */
[-C--:B---3--:R-:W-:Y:S01]  /*1a20*/  @!P3 IMAD R5, R65, R11.reuse, RZ ;  /* 0x0000000b4105b224 */ /* 0x088fe200078e02ff */
[----:B------:R-:W-:Y:S01]  /*1a30*/  @!P3 SHF.R.S32.HI R6, RZ, 0x1f, R11 ;  /* 0x0000001fff06b819 */ /* 0x000fe2000001140b */
[----:B------:R-:W-:-:S04]  /*1a40*/  @!P3 IMAD.WIDE.U32 R24, R64, R11, RZ ;  /* 0x0000000b4018b225 */ /* 0x000fc800078e00ff */
[----:B------:R-:W-:Y:S01]  /*1a50*/  @!P3 IMAD R5, R6, R64, R5 ;  /* 0x000000400605b224 */ /* 0x000fe200078e0205 */
[----:B-----5:R-:W-:Y:S01]  /*1a60*/  @!P3 SHF.R.S32.HI R6, RZ, 0x1f, R10 ;  /* 0x0000001fff06b819 */ /* 0x020fe2000001140a */
[----:B------:R-:W-:-:S04]  /*1a70*/  @P3 IMAD.IADD R7, R11, 0x1, R12 ;  /* 0x000000010b073824 */ /* 0x000fc800078e020c */
[----:B------:R-:W-:Y:S02]  /*1a80*/  @!P0 IADD3 R0, R0, -R3, RZ ;  /* 0x8000000300008210 */ /* 0x000fe40007ffe0ff */
[----:B------:R-:W-:Y:S01]  /*1a90*/  @!P3 IADD3 R25, R25, R5, RZ ;  /* 0x000000051919b210 */ /* 0x000fe20007ffe0ff */
[----:B------:R-:W-:Y:S01]  /*1aa0*/  @!P3 IMAD R5, R23, R10, RZ ;  /* 0x0000000a1705b224 */ /* 0x000fe200078e02ff */
[----:B------:R-:W-:Y:S01]  /*1ab0*/  ISETP.GE.U32.AND P2, PT, R0, R3, PT ;  /* 0x000000030000720c */ /* 0x000fe20003f46070 */
[-C--:B------:R-:W-:Y:S01]  /*1ac0*/  @P3 IMAD R9, R65, R7.reuse, RZ ;  /* 0x0000000741093224 */ /* 0x080fe200078e02ff */
[----:B------:R-:W-:Y:S01]  /*1ad0*/  LOP3.LUT R0, R209, R4, RZ, 0x3c, !PT ;  /* 0x00000004d1007212 */ /* 0x000fe200078e3cff */
[----:B------:R-:W-:-:S04]  /*1ae0*/  @P3 IMAD.WIDE.U32 R28, R64, R7, RZ ;  /* 0x00000007401c3225 */ /* 0x000fc800078e00ff */
[C---:B------:R-:W-:Y:S02]  /*1af0*/  @!P3 IMAD R5, R22.reuse, R6, R5 ;  /* 0x000000061605b224 */ /* 0x040fe400078e0205 */
[----:B------:R-:W-:Y:S01]  /*1b00*/  @!P3 IMAD.WIDE.U32 R22, R22, R10, R24 ;  /* 0x0000000a1616b225 */ /* 0x000fe200078e0018 */
[----:B------:R-:W-:Y:S02]  /*1b10*/  ISETP.GE.AND P1, PT, R0, RZ, PT ;  /* 0x000000ff0000720c */ /* 0x000fe40003f26270 */
[----:B------:R-:W-:Y:S01]  /*1b20*/  @!P0 IADD3 R2, R2, 0x1, RZ ;  /* 0x0000000102028810 */ /* 0x000fe20007ffe0ff */
[----:B------:R-:W-:Y:S01]  /*1b30*/  @P3 IMAD.IADD R9, R29, 0x1, R9 ;  /* 0x000000011d093824 */ /* 0x000fe200078e0209 */
[----:B------:R-:W-:Y:S01]  /*1b40*/  @P3 MOV R8, R28 ;  /* 0x0000001c00083202 */ /* 0x000fe20000000f00 */
[----:B------:R-:W-:Y:S01]  /*1b50*/  @!P3 IMAD.IADD R9, R23, 0x1, R5 ;  /* 0x000000011709b824 */ /* 0x000fe200078e0205 */
[----:B------:R-:W-:Y:S02]  /*1b60*/  ISETP.NE.AND P0, PT, R4, RZ, PT ;  /* 0x000000ff0400720c */ /* 0x000fe40003f05270 */
[----:B------:R-:W-:-:S02]  /*1b70*/  LEA R5, R134, 0xffffffc0, 0x6 ;  /* 0xffffffc086057811 */ /* 0x000fc400078e30ff */
[----:B------:R-:W-:Y:S01]  /*1b80*/  @!P3 MOV R8, R22 ;  /* 0x000000160008b202 */ /* 0x000fe20000000f00 */
[----:B----4-:R-:W-:Y:S01]  /*1b90*/  @!P3 IMAD R6, R67, R11, RZ ;  /* 0x0000000b4306b224 */ /* 0x010fe200078e02ff */
[----:B------:R-:W-:Y:S02]  /*1ba0*/  @!P3 SHF.R.S32.HI R3, RZ, 0x1f, R11 ;  /* 0x0000001fff03b819 */ /* 0x000fe4000001140b */
[----:B------:R-:W-:Y:S01]  /*1bb0*/  @P2 IADD3 R2, R2, 0x1, RZ ;  /* 0x0000000102022810 */ /* 0x000fe20007ffe0ff */
[-C--:B------:R-:W-:Y:S01]  /*1bc0*/  IMAD R7, R65, R5.reuse, RZ ;  /* 0x0000000541077224 */ /* 0x080fe200078e02ff */
[----:B------:R-:W-:Y:S01]  /*1bd0*/  SHF.R.S32.HI R29, RZ, 0x1f, R5 ;  /* 0x0000001fff1d7819 */ /* 0x000fe20000011405 */
[----:B------:R-:W-:Y:S01]  /*1be0*/  IMAD.WIDE.U32 R22, R64, R5, R8 ;  /* 0x0000000540167225 */ /* 0x000fe200078e0008 */
[----:B------:R-:W-:-:S03]  /*1bf0*/  MOV R13, R2 ;  /* 0x00000002000d7202 */ /* 0x000fc60000000f00 */
[----:B------:R-:W-:Y:S02]  /*1c00*/  @!P3 IMAD R3, R3, R66, R6 ;  /* 0x000000420303b224 */ /* 0x000fe400078e0206 */
[----:B------:R-:W-:Y:S01]  /*1c10*/  @!P3 IMAD.WIDE.U32 R8, R66, R11, RZ ;  /* 0x0000000b4208b225 */ /* 0x000fe200078e00ff */
[----:B------:R-:W-:-:S03]  /*1c20*/  @P3 IADD3 R12, R11, R12, RZ ;  /* 0x0000000c0b0c3210 */ /* 0x000fc60007ffe0ff */
[----:B------:R-:W-:Y:S01]  /*1c30*/  IMAD R7, R29, R64, R7 ;  /* 0x000000401d077224 */ /* 0x000fe200078e0207 */
[----:B------:R-:W-:Y:S01]  /*1c40*/  @!P1 IADD3 R13, -R13, RZ, RZ ;  /* 0x000000ff0d0d9210 */ /* 0x000fe20007ffe1ff */
[----:B------:R-:W-:Y:S01]  /*1c50*/  @!P3 IMAD.IADD R9, R9, 0x1, R3 ;  /* 0x000000010909b824 */ /* 0x000fe200078e0203 */
[----:B------:R-:W-:Y:S01]  /*1c60*/  @!P3 SHF.R.S32.HI R3, RZ, 0x1f, R10 ;  /* 0x0000001fff03b819 */ /* 0x000fe2000001140a */
[----:B------:R-:W-:Y:S01]  /*1c70*/  @!P3 IMAD R0, R21, R10, RZ ;  /* 0x0000000a1500b224 */ /* 0x000fe200078e02ff */
[----:B------:R-:W-:Y:S01]  /*1c80*/  @!P0 LOP3.LUT R13, RZ, R4, RZ, 0x33, !PT ;  /* 0x00000004ff0d8212 */ /* 0x000fe200078e33ff */
[----:B------:R-:W-:Y:S01]  /*1c90*/  IMAD.MOV.U32 R6, RZ, RZ, R22 ;  /* 0x000000ffff067224 */ /* 0x000fe200078e0016 */
[----:B------:R-:W-:Y:S01]  /*1ca0*/  IADD3 R7, R23, R7, RZ ;  /* 0x0000000717077210 */ /* 0x000fe20007ffe0ff */
[-C--:B------:R-:W-:Y:S02]  /*1cb0*/  @P3 IMAD R11, R67, R12.reuse, RZ ;  /* 0x0000000c430b3224 */ /* 0x080fe400078e02ff */
[----:B------:R-:W-:Y:S01]  /*1cc0*/  @P3 IMAD.WIDE.U32 R22, R66, R12, RZ ;  /* 0x0000000c42163225 */ /* 0x000fe200078e00ff */
[----:B------:R-:W-:-:S03]  /*1cd0*/  SHF.R.S32.HI R12, RZ, 0x1f, R13 ;  /* 0x0000001fff0c7819 */ /* 0x000fc6000001140d */
[C---:B------:R-:W-:Y:S02]  /*1ce0*/  @!P3 IMAD R0, R20.reuse, R3, R0 ;  /* 0x000000031400b224 */ /* 0x040fe400078e0200 */
[----:B------:R-:W-:Y:S02]  /*1cf0*/  IMAD R3, R15, R13, RZ ;  /* 0x0000000d0f037224 */ /* 0x000fe400078e02ff */
[----:B------:R-:W-:Y:S01]  /*1d00*/  @!P3 IMAD.WIDE.U32 R8, R20, R10, R8 ;  /* 0x0000000a1408b225 */ /* 0x000fe200078e0008 */
[----:B------:R-:W-:-:S03]  /*1d10*/  @P3 IADD3 R11, R23, R11, RZ ;  /* 0x0000000b170b3210 */ /* 0x000fc60007ffe0ff */
[----:B------:R-:W-:-:S04]  /*1d20*/  IMAD.WIDE.U32 R6, R14, R13, R6 ;  /* 0x0000000d0e067225 */ /* 0x000fc800078e0006 */
[----:B------:R-:W-:Y:S01]  /*1d30*/  IMAD R3, R14, R12, R3 ;  /* 0x0000000c0e037224 */ /* 0x000fe200078e0203 */
[----:B------:R-:W-:Y:S01]  /*1d40*/  @!P3 IADD3 R11, R9, R0, RZ ;  /* 0x00000000090bb210 */ /* 0x000fe20007ffe0ff */
[----:B------:R-:W-:Y:S01]  /*1d50*/  @P3 IMAD.MOV.U32 R2, RZ, RZ, R22 ;  /* 0x000000ffff023224 */ /* 0x000fe200078e0016 */
[----:B------:R-:W-:Y:S01]  /*1d60*/  @!P3 MOV R2, R8 ;  /* 0x000000080002b202 */ /* 0x000fe20000000f00 */
[----:B------:R-:W-:Y:S01]  /*1d70*/  IMAD.MOV.U32 R0, RZ, RZ, R6 ;  /* 0x000000ffff007224 */ /* 0x000fe200078e0006 */
[----:B------:R-:W-:Y:S02]  /*1d80*/  IADD3 R3, R7, R3, RZ ;  /* 0x0000000307037210 */ /* 0x000fe40007ffe0ff */
[----:B------:R-:W-:Y:S02]  /*1d90*/  MOV R4, R5 ;  /* 0x0000000500047202 */ /* 0x000fe40000000f00 */
.L_x_1562:
[----:B-1----:R-:W-:Y:S05]  /*1da0*/  BSYNC B0 ;  /* 0x0000000000007941 */ /* 0x002fea0003800000 */
.L_x_1560:
        /* <DEDUP_REMOVED lines=10> */
[----:B------:R-:W-:-:S04]  /*1e50*/  LEA.HI R164, R69, R70, RZ, 0x3 ;  /* 0x0000004645a47211 */ /* 0x000fc800078f18ff */
[----:B------:R-:W-:Y:S02]  /*1e60*/  LOP3.LUT R7, R164, 0xfffffff8, RZ, 0xc0, !PT ;  /* 0xfffffff8a4077812 */ /* 0x000fe400078ec0ff */
[----:B------:R-:W-:-:S03]  /*1e70*/  LEA.HI R21, R69, R70, RZ, 0x4 ;  /* 0x0000004645157211 */ /* 0x000fc600078f20ff */
[----:B------:R-:W-:Y:S01]  /*1e80*/  IMAD.IADD R56, R70, 0x1, -R7 ;  /* 0x0000000146387824 */ /* 0x000fe200078e0a07 */
[----:B------:R-:W-:-:S03]  /*1e90*/  LOP3.LUT R7, R21, 0xfffffff0, RZ, 0xc0, !PT ;  /* 0xfffffff015077812 */ /* 0x000fc600078ec0ff */
[----:B------:R-:W-:Y:S01]  /*1ea0*/  IMAD.SHL.U32 R14, R56, 0x8, RZ ;  /* 0x00000008380e7824 */ /* 0x000fe200078e00ff */
[----:B------:R-:W-:Y:S01]  /*1eb0*/  SHF.R.S32.HI R164, RZ, 0x3, R164 ;  /* 0x00000003ffa47819 */ /* 0x000fe200000114a4 */
[----:B------:R-:W-:-:S03]  /*1ec0*/  IMAD.IADD R10, R70, 0x1, -R7 ;  /* 0x00000001460a7824 */ /* 0x000fc600078e0a07 */
[----:B------:R-:W-:Y:S02]  /*1ed0*/  IADD3 R28, P0, R14, R2, RZ ;  /* 0x000000020e1c7210 */ /* 0x000fe40007f1e0ff */
[----:B------:R-:W-:Y:S01]  /*1ee0*/  SHF.R.S32.HI R15, RZ, 0x1f, R14 ;  /* 0x0000001fff0f7819 */ /* 0x000fe2000001140e */
[----:B------:R-:W-:Y:S02]  /*1ef0*/  IMAD R2, R29, R66, RZ ;  /* 0x000000421d027224 */ /* 0x000fe400078e02ff */
[----:B------:R-:W-:Y:S02]  /*1f00*/  IMAD.SHL.U32 R7, R164, 0x40, RZ ;  /* 0x00000040a4077824 */ /* 0x000fe400078e00ff */
[----:B------:R-:W-:Y:S01]  /*1f10*/  IMAD.X R29, R15, 0x1, R11, P0 ;  /* 0x000000010f1d7824 */ /* 0x000fe200000e060b */
[----:B------:R-:W-:Y:S02]  /*1f20*/  SHF.R.S32.HI R11, RZ, 0x1f, R10 ;  /* 0x0000001fff0b7819 */ /* 0x000fe4000001140a */
[----:B------:R-:W-:-:S02]  /*1f30*/  LOP3.LUT R7, R7, 0x1c0, RZ, 0xc0, !PT ;  /* 0x000001c007077812 */ /* 0x000fc400078ec0ff */
[----:B------:R-:W-:Y:S02]  /*1f40*/  LEA.HI R16, R11, R10, RZ, 0x3 ;  /* 0x0000000a0b107211 */ /* 0x000fe400078f18ff */
[----:B------:R-:W-:Y:S02]  /*1f50*/  SHF.R.S32.HI R68, RZ, 0x4, R21 ;  /* 0x00000004ff447819 */ /* 0x000fe40000011415 */
[----:B------:R-:W-:Y:S02]  /*1f60*/  LOP3.LUT R11, R7, 0x38, R14, 0xf8, !PT ;  /* 0x00000038070b7812 */ /* 0x000fe400078ef80e */
[----:B------:R-:W-:Y:S01]  /*1f70*/  SHF.R.U32.HI R154, RZ, 0x3, R7 ;  /* 0x00000003ff9a7819 */ /* 0x000fe20000011607 */
[----:B------:R-:W-:Y:S01]  /*1f80*/  IMAD R2, R4, R67, R2 ;  /* 0x0000004304027224 */ /* 0x000fe200078e0202 */
[----:B------:R-:W-:Y:S01]  /*1f90*/  LOP3.LUT R7, R16, 0xfffffff8, RZ, 0xc0, !PT ;  /* 0xfffffff810077812 */ /* 0x000fe200078ec0ff */
[----:B------:R-:W-:Y:S01]  /*1fa0*/  IMAD.WIDE.U32 R28, R4, R66, R28 ;  /* 0x00000042041c7225 */ /* 0x000fe200078e001c */
[----:B------:R-:W-:-:S02]  /*1fb0*/  LEA.HI R4, R21, R68, RZ, 0x1 ;  /* 0x0000004415047211 */ /* 0x000fc400078f08ff */
[----:B------:R-:W-:Y:S01]  /*1fc0*/  LEA.HI R6, R69, R70, RZ, 0x6 ;  /* 0x0000004645067211 */ /* 0x000fe200078f30ff */
[----:B------:R-:W-:Y:S01]  /*1fd0*/  IMAD.IADD R10, R10, 0x1, -R7 ;  /* 0x000000010a0a7824 */ /* 0x000fe200078e0a07 */
[----:B------:R-:W-:Y:S02]  /*1fe0*/  LOP3.LUT R7, R4, 0xfffffffe, RZ, 0xc0, !PT ;  /* 0xfffffffe04077812 */ /* 0x000fe400078ec0ff */
[----:B------:R-:W-:Y:S01]  /*1ff0*/  LOP3.LUT R154, R11, R154, RZ, 0x3c, !PT ;  /* 0x0000009a0b9a7212 */ /* 0x000fe200078e3cff */
[----:B------:R-:W-:Y:S02]  /*2000*/  IMAD.SHL.U32 R11, R6, 0x8, RZ ;  /* 0x00000008060b7824 */ /* 0x000fe400078e00ff */
[----:B------:R-:W-:Y:S02]  /*2010*/  IMAD.IADD R68, R68, 0x1, -R7 ;  /* 0x0000000144447824 */ /* 0x000fe400078e0a07 */
[----:B------:R-:W-:Y:S01]  /*2020*/  IMAD.SHL.U32 R6, R10, 0x40, RZ ;  /* 0x000000400a067824 */ /* 0x000fe200078e00ff */
[----:B------:R-:W-:Y:S01]  /*2030*/  LOP3.LUT R154, R154, 0xfffffe00, R11, 0xf8, !PT ;  /* 0xfffffe009a9a7812 */ /* 0x000fe200078ef80b */
[----:B------:R-:W-:-:S02]  /*2040*/  IMAD R7, R27, R13, RZ ;  /* 0x0000000d1b077224 */ /* 0x000fc400078e02ff */
[----:B------:R-:W-:Y:S01]  /*2050*/  IMAD.SHL.U32 R11, R68, 0x8, RZ ;  /* 0x00000008440b7824 */ /* 0x000fe200078e00ff */
[----:B------:R-:W-:Y:S01]  /*2060*/  LOP3.LUT R6, R6, 0x1c0, RZ, 0xc0, !PT ;  /* 0x000001c006067812 */ /* 0x000fe200078ec0ff */
[----:B------:R-:W-:Y:S01]  /*2070*/  IMAD.IADD R29, R29, 0x1, R2 ;  /* 0x000000011d1d7824 */ /* 0x000fe200078e0202 */
[----:B------:R-:W-:Y:S01]  /*2080*/  SHF.R.S32.HI R76, RZ, 0x1f, R211 ;  /* 0x0000001fff4c7819 */ /* 0x000fe200000114d3 */
[----:B------:R-:W-:Y:S01]  /*2090*/  IMAD R2, R12, R26, R7 ;  /* 0x0000001a0c027224 */ /* 0x000fe200078e0207 */
[----:B------:R-:W-:Y:S02]  /*20a0*/  LOP3.LUT R11, R6, 0x8, R11, 0xf8, !PT ;  /* 0x00000008060b7812 */ /* 0x000fe400078ef80b */
[----:B------:R-:W-:-:S04]  /*20b0*/  SHF.R.U32.HI R6, RZ, 0x3, R6 ;  /* 0x00000003ff067819 */ /* 0x000fc80000011606 */
[----:B------:R-:W-:Y:S01]  /*20c0*/  LOP3.LUT R6, R11, R6, RZ, 0x3c, !PT ;  /* 0x000000060b067212 */ /* 0x000fe200078e3cff */
[----:B------:R-:W-:Y:S01]  /*20d0*/  IMAD.WIDE.U32 R26, R13, R26, R28 ;  /* 0x0000001a0d1a7225 */ /* 0x000fe200078e001c */
[----:B------:R-:W-:Y:S02]  /*20e0*/  SHF.R.S32.HI R165, RZ, 0x1f, R164 ;  /* 0x0000001fffa57819 */ /* 0x000fe400000114a4 */
[----:B------:R-:W-:Y:S01]  /*20f0*/  SHF.R.S32.HI R96, RZ, 0x1f, R75 ;  /* 0x0000001fff607819 */ /* 0x000fe2000001144b */
[----:B------:R-:W-:Y:S02]  /*2100*/  IMAD.IADD R27, R27, 0x1, R2 ;  /* 0x000000011b1b7824 */ /* 0x000fe400078e0202 */
[----:B------:R-:W-:Y:S01]  /*2110*/  IMAD R161, R67, R164, RZ ;  /* 0x000000a443a17224 */ /* 0x000fe200078e02ff */
[----:B------:R-:W-:Y:S01]  /*2120*/  LEA.HI R96, R96, R75, RZ, 0x6 ;  /* 0x0000004b60607211 */ /* 0x000fe200078f30ff */
[----:B------:R-:W-:Y:S01]  /*2130*/  IMAD.WIDE.U32 R26, R164, R66, R26 ;  /* 0x00000042a41a7225 */ /* 0x000fe200078e001a */
[----:B------:R-:W-:-:S03]  /*2140*/  LOP3.LUT P3, RZ, R10, 0x4, RZ, 0xc0, !PT ;  /* 0x000000040aff7812 */ /* 0x000fc6000786c0ff */
[----:B------:R-:W-:Y:S01]  /*2150*/  IMAD R161, R165, R66, R161 ;  /* 0x00000042a5a17224 */ /* 0x000fe200078e02a1 */
[----:B------:R-:W-:Y:S02]  /*2160*/  LOP3.LUT P2, RZ, R10, 0x2, RZ, 0xc0, !PT ;  /* 0x000000020aff7812 */ /* 0x000fe4000784c0ff */
[----:B------:R-:W-:Y:S01]  /*2170*/  IADD3 R10, R14, 0x80, RZ ;  /* 0x000000800e0a7810 */ /* 0x000fe20007ffe0ff */
[----:B------:R-:W-:Y:S01]  /*2180*/  IMAD.IADD R161, R27, 0x1, R161 ;  /* 0x000000011ba17824 */ /* 0x000fe200078e02a1 */
[----:B------:R-:W-:-:S04]  /*2190*/  SHF.R.S32.HI R96, RZ, 0x6, R96 ;  /* 0x00000006ff607819 */ /* 0x000fc80000011460 */
[----:B------:R-:W-:Y:S01]  /*21a0*/  IMNMX R96, R203, R96, !PT ;  /* 0x00000060cb607217 */ /* 0x000fe20007800200 */
[----:B------:R-:W-:-:S04]  /*21b0*/  IMAD.WIDE R168, R207, 0x40, R164 ;  /* 0x00000040cfa87825 */ /* 0x000fc800078e02a4 */
[----:B------:R-:W-:Y:S01]  /*21c0*/  IMAD R163, R65, R164, RZ ;  /* 0x000000a441a37224 */ /* 0x000fe200078e02ff */
[----:B------:R-:W-:-:S03]  /*21d0*/  LEA.HI R69, R69, R70, RZ, 0x5 ;  /* 0x0000004645457211 */ /* 0x000fc600078f28ff */
[----:B------:R-:W-:Y:S02]  /*21e0*/  IMAD R163, R165, R64, R163 ;  /* 0x00000040a5a37224 */ /* 0x000fe400078e02a3 */
[----:B------:R-:W-:Y:S02]  /*21f0*/  IMAD.MOV.U32 R57, RZ, RZ, 0x10 ;  /* 0x00000010ff397424 */ /* 0x000fe400078e00ff */
[----:B------:R-:W-:Y:S01]  /*2200*/  IMAD.MOV.U32 R55, RZ, RZ, 0x20 ;  /* 0x00000020ff377424 */ /* 0x000fe200078e00ff */
[C---:B------:R-:W-:Y:S01]  /*2210*/  SHF.L.U64.HI R202, R64.reuse, 0x4, R65 ;  /* 0x0000000440ca7819 */ /* 0x040fe20000010241 */
[----:B------:R-:W-:Y:S01]  /*2220*/  IMAD.SHL.U32 R201, R64, 0x10, RZ ;  /* 0x0000001040c97824 */ /* 0x000fe200078e00ff */
[C---:B------:R-:W-:Y:S01]  /*2230*/  SHF.L.U64.HI R200, R66.reuse, 0x4, R67 ;  /* 0x0000000442c87819 */ /* 0x040fe20000010243 */
[----:B------:R-:W-:Y:S01]  /*2240*/  IMAD.SHL.U32 R199, R66, 0x10, RZ ;  /* 0x0000001042c77824 */ /* 0x000fe200078e00ff */
[----:B------:R-:W-:Y:S01]  /*2250*/  SEL R57, R57, 0xfffffff0, !P2 ;  /* 0xfffffff039397807 */ /* 0x000fe20005000000 */
[----:B------:R-:W-:Y:S01]  /*2260*/  IMAD.SHL.U32 R77, R56, 0x4, RZ ;  /* 0x00000004384d7824 */ /* 0x000fe200078e00ff */
[----:B------:R-:W-:Y:S01]  /*2270*/  SEL R55, R55, 0xffffffe0, !P3 ;  /* 0xffffffe037377807 */ /* 0x000fe20005800000 */
[----:B--2---:R-:W-:-:S02]  /*2280*/  @P1 IMAD R4, R173, R17, RZ ;  /* 0x00000011ad041224 */ /* 0x004fc400078e02ff */
[----:B-1----:R-:W-:-:S04]  /*2290*/  @P1 IMAD.WIDE.U32 R30, R172, R17, RZ ;  /* 0x00000011ac1e1225 */ /* 0x002fc800078e00ff */
[----:B---3--:R-:W-:-:S04]  /*22a0*/  @!P1 IMAD R7, R25, R211, RZ ;  /* 0x000000d319079224 */ /* 0x008fc800078e02ff */
[C---:B------:R-:W-:Y:S02]  /*22b0*/  @!P1 IMAD R7, R24.reuse, R76, R7 ;  /* 0x0000004c18079224 */ /* 0x040fe400078e0207 */
[----:B------:R-:W-:-:S04]  /*22c0*/  @!P1 IMAD.WIDE.U32 R24, R24, R211, RZ ;  /* 0x000000d318189225 */ /* 0x000fc800078e00ff */
[----:B------:R-:W-:Y:S02]  /*22d0*/  @P1 IMAD.IADD R11, R31, 0x1, R4 ;  /* 0x000000011f0b1824 */ /* 0x000fe400078e0204 */
[----:B------:R-:W-:Y:S02]  /*22e0*/  @P1 IMAD.MOV.U32 R4, RZ, RZ, R30 ;  /* 0x000000ffff041224 */ /* 0x000fe400078e001e */
[----:B------:R-:W-:Y:S02]  /*22f0*/  @!P1 IMAD.MOV.U32 R4, RZ, RZ, R24 ;  /* 0x000000ffff049224 */ /* 0x000fe400078e0018 */
[----:B------:R-:W-:Y:S02]  /*2300*/  IMAD.SHL.U32 R17, R16, 0x40, RZ ;  /* 0x0000004010117824 */ /* 0x000fe400078e00ff */
[----:B------:R-:W-:Y:S01]  /*2310*/  @!P1 IMAD.IADD R11, R25, 0x1, R7 ;  /* 0x00000001190b9824 */ /* 0x000fe200078e0207 */
[----:B------:R-:W-:Y:S02]  /*2320*/  IADD3 R16, P0, R14, R4, RZ ;  /* 0x000000040e107210 */ /* 0x000fe40007f1e0ff */
[----:B------:R-:W-:-:S03]  /*2330*/  LOP3.LUT R54, R6, 0xfffffe00, R17, 0xf8, !PT ;  /* 0xfffffe0006367812 */ /* 0x000fc600078ef811 */
[----:B------:R-:W-:Y:S01]  /*2340*/  IMAD.X R17, R15, 0x1, R11, P0 ;  /* 0x000000010f117824 */ /* 0x000fe200000e060b */
[C---:B------:R-:W-:Y:S01]  /*2350*/  IADD3 R11, R14.reuse, 0x40, RZ ;  /* 0x000000400e0b7810 */ /* 0x040fe20007ffe0ff */
[----:B------:R-:W-:Y:S01]  /*2360*/  IMAD R2, R23, R209, RZ ;  /* 0x000000d117027224 */ /* 0x000fe200078e02ff */
[----:B------:R-:W-:Y:S02]  /*2370*/  SHF.R.S32.HI R7, RZ, 0x1f, R209 ;  /* 0x0000001fff077819 */ /* 0x000fe400000114d1 */
[-C--:B----4-:R-:W-:Y:S01]  /*2380*/  ISETP.GE.AND P0, PT, R11, R79.reuse, PT ;  /* 0x0000004f0b00720c */ /* 0x090fe20003f06270 */
[----:B------:R-:W-:Y:S01]  /*2390*/  IMAD.WIDE.U32 R16, R209, R22, R16 ;  /* 0x00000016d1107225 */ /* 0x000fe200078e0010 */
[----:B------:R-:W-:-:S03]  /*23a0*/  ISETP.GE.AND P1, PT, R14, R79, PT ;  /* 0x0000004f0e00720c */ /* 0x000fc60003f26270 */
[----:B------:R-:W-:Y:S01]  /*23b0*/  IMAD R2, R22, R7, R2 ;  /* 0x0000000716027224 */ /* 0x000fe200078e0202 */
[----:B------:R-:W-:Y:S02]  /*23c0*/  SEL R7, RZ, 0xffffffff, P0 ;  /* 0xffffffffff077807 */ /* 0x000fe40000000000 */
[----:B------:R-:W-:Y:S01]  /*23d0*/  LEA R160, P0, R26, R8, 0x1 ;  /* 0x000000081aa07211 */ /* 0x000fe200078008ff */
[----:B------:R-:W-:Y:S01]  /*23e0*/  IMAD.IADD R17, R17, 0x1, R2 ;  /* 0x0000000111117824 */ /* 0x000fe200078e0202 */
[----:B------:R-:W-:Y:S02]  /*23f0*/  SEL R2, RZ, 0x1, P1 ;  /* 0x00000001ff027807 */ /* 0x000fe40000800000 */
[----:B------:R-:W-:Y:S02]  /*2400*/  ISETP.GE.AND P1, PT, R10, R79, PT ;  /* 0x0000004f0a00720c */ /* 0x000fe40003f26270 */
[----:B------:R-:W-:Y:S02]  /*2410*/  LEA.HI.X R161, R26, R9, R161, 0x1, P0 ;  /* 0x000000091aa17211 */ /* 0x000fe400000f0ca1 */
[----:B------:R-:W-:-:S02]  /*2420*/  IADD3 R158, P0, R14, R0, RZ ;  /* 0x000000000e9e7210 */ /* 0x000fc40007f1e0ff */
[----:B------:R-:W-:Y:S02]  /*2430*/  SEL R74, RZ, 0x4, P1 ;  /* 0x00000004ff4a7807 */ /* 0x000fe40000800000 */
[----:B------:R-:W-:Y:S01]  /*2440*/  ISETP.GT.AND P1, PT, R134, R96, PT ;  /* 0x000000608600720c */ /* 0x000fe20003f24270 */
[----:B------:R-:W-:Y:S02]  /*2450*/  IMAD.X R159, R15, 0x1, R3, P0 ;  /* 0x000000010f9f7824 */ /* 0x000fe400000e0603 */
[----:B------:R-:W-:Y:S02]  /*2460*/  IMAD.SHL.U32 R7, R7, 0x2, RZ ;  /* 0x0000000207077824 */ /* 0x000fe400078e00ff */
[----:B------:R-:W-:Y:S02]  /*2470*/  IMAD R171, R169, R172, RZ ;  /* 0x000000aca9ab7224 */ /* 0x000fe400078e02ff */
[----:B------:R-:W-:Y:S01]  /*2480*/  IMAD.WIDE.U32 R158, R164, R64, R158 ;  /* 0x00000040a49e7225 */ /* 0x000fe200078e009e */
[----:B------:R-:W-:-:S02]  /*2490*/  LOP3.LUT R3, R69, 0xffffffe0, RZ, 0xc0, !PT ;  /* 0xffffffe045037812 */ /* 0x000fc400078ec0ff */
[----:B------:R-:W-:Y:S01]  /*24a0*/  LOP3.LUT R7, R7, 0x2, R2, 0xe2, !PT ;  /* 0x0000000207077812 */ /* 0x000fe200078ee202 */
[----:B------:R-:W-:Y:S01]  /*24b0*/  IMAD R171, R168, R173, R171 ;  /* 0x000000ada8ab7224 */ /* 0x000fe200078e02ab */
[----:B------:R-:W-:Y:S01]  /*24c0*/  LEA R204, P0, R158, R166, 0x1 ;  /* 0x000000a69ecc7211 */ /* 0x000fe200078008ff */
[----:B------:R-:W-:Y:S02]  /*24d0*/  IMAD.IADD R163, R159, 0x1, R163 ;  /* 0x000000019fa37824 */ /* 0x000fe400078e02a3 */
[----:B------:R-:W-:Y:S01]  /*24e0*/  IMAD.WIDE.U32 R168, R168, R172, R16 ;  /* 0x000000aca8a87225 */ /* 0x000fe200078e0010 */
[----:B------:R-:W-:Y:S02]  /*24f0*/  LOP3.LUT R74, R7, R74, RZ, 0xfc, !PT ;  /* 0x0000004a074a7212 */ /* 0x000fe400078efcff */
[----:B------:R-:W-:Y:S01]  /*2500*/  SHF.R.S32.HI R69, RZ, 0x5, R69 ;  /* 0x00000005ff457819 */ /* 0x000fe20000011445 */
[----:B------:R-:W-:Y:S01]  /*2510*/  @!P4 IMAD.MOV.U32 R20, RZ, RZ, RZ ;  /* 0x000000ffff14c224 */ /* 0x000fe200078e00ff */
[----:B------:R-:W-:Y:S01]  /*2520*/  LEA.HI.X R205, R158, R167, R163, 0x1, P0 ;  /* 0x000000a79ecd7211 */ /* 0x000fe200000f0ca3 */
[----:B------:R-:W-:-:S02]  /*2530*/  IMAD.IADD R72, R70, 0x1, -R3 ;  /* 0x0000000146487824 */ /* 0x000fc400078e0a03 */
[----:B------:R-:W-:Y:S01]  /*2540*/  IMAD.IADD R171, R169, 0x1, R171 ;  /* 0x00000001a9ab7824 */ /* 0x000fe200078e02ab */
[----:B------:R-:W-:Y:S05]  /*2550*/  @!P1 BRA `(.L_x_1563) ;  /* 0x00008e8000009947 */ /* 0x000fea0003800000 */
[----:B------:R-:W2:Y:S04]  /*2560*/  LD.E.64 R32, [R18.64+0x120] ;  /* 0x0001200612207980 */ /* 0x000ea8000c101b00 */
        /* <DEDUP_REMOVED lines=11> */
[----:B-----5:R-:W-:Y:S01]  /*2620*/  IMAD.IADD R20, R20, 0x1, R5 ;  /* 0x0000000114147824 */ /* 0x020fe200078e0205 */
[----:B------:R-:W-:Y:S01]  /*2630*/  LOP3.LUT R149, R74, 0xffff, RZ, 0xc0, !PT ;  /* 0x0000ffff4a957812 */ /* 0x000fe200078ec0ff */
[C---:B------:R-:W-:Y:S01]  /*2640*/  IMAD.SHL.U32 R80, R66.reuse, 0x20, RZ ;  /* 0x0000002042507824 */ /* 0x040fe200078e00ff */
[C---:B------:R-:W-:Y:S01]  /*2650*/  SHF.L.U64.HI R81, R66.reuse, 0x5, R67 ;  /* 0x0000000542517819 */ /* 0x040fe20000010243 */
[----:B------:R-:W-:Y:S01]  /*2660*/  IMAD.WIDE.U32 R176, R66, 0x60, RZ ;  /* 0x0000006042b07825 */ /* 0x000fe200078e00ff */
[----:B------:R-:W-:-:S02]  /*2670*/  LOP3.LUT R153, R149, 0x1, RZ, 0xc0, !PT ;  /* 0x0000000195997812 */ /* 0x000fc400078ec0ff */
[----:B------:R-:W-:Y:S01]  /*2680*/  LOP3.LUT R151, R149, 0x2, RZ, 0xc0, !PT ;  /* 0x0000000295977812 */ /* 0x000fe200078ec0ff */
[----:B------:R-:W-:Y:S01]  /*2690*/  IMAD.SHL.U32 R94, R64, 0x20, RZ ;  /* 0x00000020405e7824 */ /* 0x000fe200078e00ff */
[----:B------:R-:W-:Y:S01]  /*26a0*/  SHF.L.U64.HI R81, R80, 0x1, R81 ;  /* 0x0000000150517819 */ /* 0x000fe20000010251 */
[----:B------:R-:W-:Y:S01]  /*26b0*/  IMAD.MOV.U32 R126, RZ, RZ, R204 ;  /* 0x000000ffff7e7224 */ /* 0x000fe200078e00cc */
[C---:B------:R-:W-:Y:S01]  /*26c0*/  IADD3 R152, R164.reuse, 0x10, RZ ;  /* 0x00000010a4987810 */ /* 0x040fe20007ffe0ff */
[----:B------:R-:W-:Y:S01]  /*26d0*/  IMAD.MOV.U32 R127, RZ, RZ, R205 ;  /* 0x000000ffff7f7224 */ /* 0x000fe200078e00cd */
[C---:B------:R-:W-:Y:S01]  /*26e0*/  IADD3 R150, R164.reuse, 0x20, RZ ;  /* 0x00000020a4967810 */ /* 0x040fe20007ffe0ff */
[----:B------:R-:W-:Y:S01]  /*26f0*/  IMAD.MOV.U32 R128, RZ, RZ, R160 ;  /* 0x000000ffff807224 */ /* 0x000fe200078e00a0 */
[----:B------:R-:W-:Y:S01]  /*2700*/  IADD3 R148, R164, 0x30, RZ ;  /* 0x00000030a4947810 */ /* 0x000fe20007ffe0ff */
[----:B------:R-:W-:Y:S01]  /*2710*/  IMAD.SHL.U32 R80, R80, 0x2, RZ ;  /* 0x0000000250507824 */ /* 0x000fe200078e00ff */
[----:B------:R-:W-:-:S02]  /*2720*/  SHF.L.U64.HI R95, R64, 0x5, R65 ;  /* 0x00000005405f7819 */ /* 0x000fc40000010241 */
[----:B------:R-:W-:Y:S02]  /*2730*/  MOV R129, R161 ;  /* 0x000000a100817202 */ /* 0x000fe40000000f00 */
[----:B------:R-:W-:Y:S01]  /*2740*/  LOP3.LUT R149, R149, 0x4, RZ, 0xc0, !PT ;  /* 0x0000000495957812 */ /* 0x000fe200078ec0ff */
[----:B--2---:R-:W-:-:S04]  /*2750*/  IMAD R3, R33, R211, RZ ;  /* 0x000000d321037224 */ /* 0x004fc800078e02ff */
[----:B------:R-:W-:Y:S02]  /*2760*/  IMAD R0, R32, R76, R3 ;  /* 0x0000004c20007224 */ /* 0x000fe400078e0203 */
[----:B---3--:R-:W-:Y:S02]  /*2770*/  IMAD R3, R35, R211, RZ ;  /* 0x000000d323037224 */ /* 0x008fe400078e02ff */
[C---:B------:R-:W-:Y:S01]  /*2780*/  IMAD.WIDE.U32 R32, R211.reuse, R32, R14 ;  /* 0x00000020d3207225 */ /* 0x040fe200078e000e */
[C-C-:B----4-:R-:W-:Y:S02]  /*2790*/  SHF.L.U64.HI R113, R178.reuse, 0x4, R179.reuse ;  /* 0x00000004b2717819 */ /* 0x150fe400000102b3 */
[----:B------:R-:W-:Y:S01]  /*27a0*/  SHF.L.U64.HI R115, R178, 0x5, R179 ;  /* 0x00000005b2737819 */ /* 0x000fe200000102b3 */
[----:B------:R-:W-:Y:S01]  /*27b0*/  IMAD.WIDE.U32 R30, R211, R34, R14 ;  /* 0x00000022d31e7225 */ /* 0x000fe200078e000e */
[C---:B------:R-:W-:Y:S02]  /*27c0*/  SHF.L.U64.HI R97, R180.reuse, 0x4, R181 ;  /* 0x00000004b4617819 */ /* 0x040fe400000102b5 */
[----:B------:R-:W-:Y:S01]  /*27d0*/  SHF.L.U32 R108, R180, 0x5, RZ ;  /* 0x00000005b46c7819 */ /* 0x000fe200000006ff */
[----:B------:R-:W-:Y:S01]  /*27e0*/  IMAD R2, R34, R76, R3 ;  /* 0x0000004c22027224 */ /* 0x000fe200078e0203 */
[----:B------:R-:W-:Y:S01]  /*27f0*/  SHF.R.S32.HI R3, RZ, 0x1f, R5 ;  /* 0x0000001fff037819 */ /* 0x000fe20000011405 */
[----:B------:R-:W-:Y:S01]  /*2800*/  IMAD.IADD R33, R33, 0x1, R0 ;  /* 0x0000000121217824 */ /* 0x000fe200078e0200 */
[----:B------:R-:W-:Y:S01]  /*2810*/  SHF.L.U64.HI R107, R180, 0x5, R181 ;  /* 0x00000005b46b7819 */ /* 0x000fe200000102b5 */
[----:B------:R-:W-:-:S02]  /*2820*/  IMAD R4, R179, R5, RZ ;  /* 0x00000005b3047224 */ /* 0x000fc400078e02ff */
[----:B------:R-:W-:Y:S02]  /*2830*/  IMAD R0, R181, R5, RZ ;  /* 0x00000005b5007224 */ /* 0x000fe400078e02ff */
[----:B------:R-:W-:Y:S01]  /*2840*/  IMAD.IADD R31, R31, 0x1, R2 ;  /* 0x000000011f1f7824 */ /* 0x000fe200078e0202 */
[----:B------:R-:W-:Y:S01]  /*2850*/  LEA.HI R145, R16, R16, RZ, 0x1 ;  /* 0x0000001010917211 */ /* 0x000fe200078f08ff */
[-C--:B------:R-:W-:Y:S02]  /*2860*/  IMAD R4, R178, R3.reuse, R4 ;  /* 0x00000003b2047224 */ /* 0x080fe400078e0204 */
[C---:B------:R-:W-:Y:S01]  /*2870*/  IMAD R3, R180.reuse, R3, R0 ;  /* 0x00000003b4037224 */ /* 0x040fe200078e0200 */
[----:B------:R-:W-:Y:S01]  /*2880*/  SHF.R.S32.HI R145, RZ, 0x1, R145 ;  /* 0x00000001ff917819 */ /* 0x000fe20000011491 */
[----:B------:R-:W-:Y:S02]  /*2890*/  IMAD R17, R29, R13, RZ ;  /* 0x0000000d1d117224 */ /* 0x000fe400078e02ff */
[----:B------:R-:W-:-:S04]  /*28a0*/  IMAD.WIDE.U32 R30, R180, R5, R30 ;  /* 0x00000005b41e7225 */ /* 0x000fc800078e001e */
[----:B------:R-:W-:Y:S01]  /*28b0*/  IMAD R0, R28, R12, R17 ;  /* 0x0000000c1c007224 */ /* 0x000fe200078e0211 */
[----:B------:R-:W-:Y:S01]  /*28c0*/  IADD3 R31, R31, R3, RZ ;  /* 0x000000031f1f7210 */ /* 0x000fe20007ffe0ff */
[----:B------:R-:W-:Y:S01]  /*28d0*/  IMAD R17, R27, R13, RZ ;  /* 0x0000000d1b117224 */ /* 0x000fe200078e02ff */
[----:B------:R-:W-:Y:S01]  /*28e0*/  IADD3 R3, P0, -R75, R164, RZ ;  /* 0x000000a44b037210 */ /* 0x000fe20007f1e1ff */
[----:B------:R-:W-:-:S04]  /*28f0*/  IMAD.WIDE.U32 R32, R178, R5, R32 ;  /* 0x00000005b2207225 */ /* 0x000fc800078e0020 */
[C---:B------:R-:W-:Y:S02]  /*2900*/  IMAD R17, R26.reuse, R12, R17 ;  /* 0x0000000c1a117224 */ /* 0x040fe400078e0211 */
[----:B------:R-:W-:-:S04]  /*2910*/  IMAD.WIDE.U32 R26, R26, R13, R30 ;  /* 0x0000000d1a1a7225 */ /* 0x000fc800078e001e */
[----:B------:R-:W-:Y:S01]  /*2920*/  IMAD.IADD R33, R33, 0x1, R4 ;  /* 0x0000000121217824 */ /* 0x000fe200078e0204 */
[----:B------:R-:W-:Y:S01]  /*2930*/  IADD3 R27, R27, R17, RZ ;  /* 0x000000111b1b7210 */ /* 0x000fe20007ffe0ff */
[----:B------:R-:W-:Y:S02]  /*2940*/  IMAD.X R21, R165, 0x1, ~R21, P0 ;  /* 0x00000001a5157824 */ /* 0x000fe400000e0e15 */
[----:B------:R-:W-:-:S04]  /*2950*/  IMAD.WIDE.U32 R28, R28, R13, R32 ;  /* 0x0000000d1c1c7225 */ /* 0x000fc800078e0020 */
[----:B------:R-:W-:Y:S02]  /*2960*/  IMAD R121, R21, R180, RZ ;  /* 0x000000b415797224 */ /* 0x000fe400078e02ff */
[----:B------:R-:W-:Y:S02]  /*2970*/  IMAD.IADD R29, R29, 0x1, R0 ;  /* 0x000000011d1d7824 */ /* 0x000fe400078e0200 */
[----:B------:R-:W-:Y:S02]  /*2980*/  IMAD R119, R21, R178, RZ ;  /* 0x000000b215777224 */ /* 0x000fe400078e02ff */
[-C--:B------:R-:W-:Y:S02]  /*2990*/  IMAD R121, R181, R3.reuse, R121 ;  /* 0x00000003b5797224 */ /* 0x080fe400078e0279 */
[----:B------:R-:W-:-:S04]  /*29a0*/  IMAD.WIDE.U32 R16, R180, R3, R26 ;  /* 0x00000003b4107225 */ /* 0x000fc800078e001a */
[----:B------:R-:W-:Y:S01]  /*29b0*/  IMAD R125, R145, R20, RZ ;  /* 0x00000014917d7224 */ /* 0x000fe200078e02ff */
[----:B------:R-:W-:Y:S01]  /*29c0*/  LEA R120, P0, R16, R24, 0x1 ;  /* 0x0000001810787211 */ /* 0x000fe200078008ff */
[----:B------:R-:W-:Y:S02]  /*29d0*/  IMAD R4, R164, R145, R77 ;  /* 0x00000091a4047224 */ /* 0x000fe400078e024d */
[-C--:B------:R-:W-:Y:S01]  /*29e0*/  IMAD R119, R179, R3.reuse, R119 ;  /* 0x00000003b3777224 */ /* 0x080fe200078e0277 */
[----:B------:R-:W-:Y:S01]  /*29f0*/  SHF.R.S32.HI R2, RZ, 0x1f, R125 ;  /* 0x0000001fff027819 */ /* 0x000fe2000001147d */
[----:B------:R-:W-:Y:S01]  /*2a00*/  IMAD.WIDE.U32 R12, R178, R3, R28 ;  /* 0x00000003b20c7225 */ /* 0x000fe200078e001c */
[----:B------:R-:W-:-:S03]  /*2a10*/  IADD3 R0, P3, R125, R4, RZ ;  /* 0x000000047d007210 */ /* 0x000fc60007f7e0ff */
[----:B------:R-:W-:Y:S01]  /*2a20*/  IMAD.IADD R121, R17, 0x1, R121 ;  /* 0x0000000111797824 */ /* 0x000fe200078e0279 */
[----:B------:R-:W-:Y:S01]  /*2a30*/  LEA R118, P1, R12, R22, 0x1 ;  /* 0x000000160c767211 */ /* 0x000fe200078208ff */
[----:B------:R-:W-:Y:S01]  /*2a40*/  IMAD.IADD R119, R13, 0x1, R119 ;  /* 0x000000010d777824 */ /* 0x000fe200078e0277 */
[----:B------:R-:W-:Y:S01]  /*2a50*/  LEA.HI.X.SX32 R5, R4, R2, 0x1, P3 ;  /* 0x0000000204057211 */ /* 0x000fe200018f0eff */
[----:B------:R-:W-:Y:S01]  /*2a60*/  IMAD.IADD R3, R77, 0x1, R4 ;  /* 0x000000014d037824 */ /* 0x000fe200078e0204 */
[----:B------:R-:W-:Y:S01]  /*2a70*/  LEA.HI.X R121, R16, R25, R121, 0x1, P0 ;  /* 0x0000001910797211 */ /* 0x000fe200000f0c79 */
[C---:B------:R-:W-:Y:S01]  /*2a80*/  IMAD.SHL.U32 R155, R145.reuse, 0x10, RZ ;  /* 0x00000010919b7824 */ /* 0x040fe200078e00ff */
[----:B------:R-:W-:Y:S01]  /*2a90*/  SHF.L.U32 R16, R0, 0x1, RZ ;  /* 0x0000000100107819 */ /* 0x000fe200000006ff */
[----:B------:R-:W-:Y:S01]  /*2aa0*/  IMAD.SHL.U32 R98, R180, 0x10, RZ ;  /* 0x00000010b4627824 */ /* 0x000fe200078e00ff */
[----:B------:R-:W-:Y:S01]  /*2ab0*/  LEA.HI.X R119, R12, R23, R119, 0x1, P1 ;  /* 0x000000170c777211 */ /* 0x000fe200008f0c77 */
[----:B------:R-:W-:Y:S01]  /*2ac0*/  IMAD.SHL.U32 R114, R178, 0x10, RZ ;  /* 0x00000010b2727824 */ /* 0x000fe200078e00ff */
[----:B------:R-:W-:Y:S01]  /*2ad0*/  SHF.L.U64.HI R0, R0, 0x1, R5 ;  /* 0x0000000100007819 */ /* 0x000fe20000010205 */
[----:B------:R-:W-:Y:S01]  /*2ae0*/  IMAD.SHL.U32 R116, R178, 0x20, RZ ;  /* 0x00000020b2747824 */ /* 0x000fe200078e00ff */
[-C--:B------:R-:W-:Y:S01]  /*2af0*/  IADD3 R58, P1, R8, R16.reuse, RZ ;  /* 0x00000010083a7210 */ /* 0x080fe20007f3e0ff */
[----:B------:R-:W-:Y:S01]  /*2b00*/  IMAD.SHL.U32 R147, R145, 0x20, RZ ;  /* 0x0000002091937824 */ /* 0x000fe200078e00ff */
[----:B------:R-:W-:Y:S01]  /*2b10*/  IADD3 R125, P2, R125, R3, RZ ;  /* 0x000000037d7d7210 */ /* 0x000fe20007f5e0ff */
[----:B------:R-:W-:Y:S01]  /*2b20*/  IMAD R117, R179, 0x60, RZ ;  /* 0x00000060b3757824 */ /* 0x000fe200078e02ff */
[----:B------:R-:W-:Y:S01]  /*2b30*/  IADD3 R16, P0, R6, R16, RZ ;  /* 0x0000001006107210 */ /* 0x000fe20007f1e0ff */
[----:B------:R-:W-:Y:S01]  /*2b40*/  IMAD.X R59, R9, 0x1, R0, P1 ;  /* 0x00000001093b7824 */ /* 0x000fe200008e0600 */
[----:B------:R-:W-:Y:S01]  /*2b50*/  IADD3 R92, P1, R201, 0x40, RZ ;  /* 0x00000040c95c7810 */ /* 0x000fe20007f3e0ff */
[----:B------:R-:W-:Y:S01]  /*2b60*/  IMAD.SHL.U32 R124, R125, 0x2, RZ ;  /* 0x000000027d7c7824 */ /* 0x000fe200078e00ff */
[----:B------:R-:W-:Y:S01]  /*2b70*/  LEA.HI.X.SX32 R2, R3, R2, 0x1, P2 ;  /* 0x0000000203027211 */ /* 0x000fe200010f0eff */
[----:B------:R-:W-:Y:S01]  /*2b80*/  IMAD R145, R145, 0x30, RZ ;  /* 0x0000003091917824 */ /* 0x000fe200078e02ff */
[----:B------:R-:W-:Y:S01]  /*2b90*/  IADD3.X R17, R7, R0, RZ, P0, !PT ;  /* 0x0000000007117210 */ /* 0x000fe200007fe4ff */
[----:B------:R-:W-:Y:S01]  /*2ba0*/  IMAD.X R93, RZ, RZ, R202, P1 ;  /* 0x000000ffff5d7224 */ /* 0x000fe200008e06ca */
[----:B------:R-:W-:Y:S01]  /*2bb0*/  IADD3 R88, P0, R201, 0x80, RZ ;  /* 0x00000080c9587810 */ /* 0x000fe20007f1e0ff */
[----:B------:R-:W-:Y:S01]  /*2bc0*/  IMAD R3, R67, 0x60, RZ ;  /* 0x0000006043037824 */ /* 0x000fe200078e02ff */
[----:B------:R-:W-:Y:S01]  /*2bd0*/  SHF.L.U64.HI R125, R125, 0x1, R2 ;  /* 0x000000017d7d7819 */ /* 0x000fe20000010202 */
[----:B------:R-:W-:Y:S01]  /*2be0*/  IMAD.WIDE.U32 R178, R178, 0x60, RZ ;  /* 0x00000060b2b27825 */ /* 0x000fe200078e00ff */
[----:B------:R-:W-:-:S02]  /*2bf0*/  IADD3 R122, P3, R8, R124, RZ ;  /* 0x0000007c087a7210 */ /* 0x000fc40007f7e0ff */
[----:B------:R-:W-:Y:S01]  /*2c00*/  IADD3 R124, P2, R6, R124, RZ ;  /* 0x0000007c067c7210 */ /* 0x000fe20007f5e0ff */
[----:B------:R-:W-:Y:S01]  /*2c10*/  IMAD.IADD R78, R177, 0x1, R3 ;  /* 0x00000001b14e7824 */ /* 0x000fe200078e0203 */
[-C--:B------:R-:W-:Y:S01]  /*2c20*/  IADD3 R90, P1, R92, R201.reuse, RZ ;  /* 0x000000c95c5a7210 */ /* 0x080fe20007f3e0ff */
[--C-:B------:R-:W-:Y:S01]  /*2c30*/  IMAD.X R123, R9, 0x1, R125.reuse, P3 ;  /* 0x00000001097b7824 */ /* 0x100fe200018e067d */
[----:B------:R-:W-:Y:S01]  /*2c40*/  IADD3.X R89, RZ, R202, RZ, P0, !PT ;  /* 0x000000caff597210 */ /* 0x000fe200007fe4ff */
[----:B------:R-:W-:Y:S01]  /*2c50*/  IMAD.X R125, R7, 0x1, R125, P2 ;  /* 0x00000001077d7824 */ /* 0x000fe200010e067d */
[-C--:B------:R-:W-:Y:S01]  /*2c60*/  IADD3 R86, P0, R88, R201.reuse, RZ ;  /* 0x000000c958567210 */ /* 0x080fe20007f1e0ff */
[--C-:B------:R-:W-:Y:S01]  /*2c70*/  IMAD.X R91, R93, 0x1, R202.reuse, P1 ;  /* 0x000000015d5b7824 */ /* 0x100fe200008e06ca */
[----:B------:R-:W-:Y:S01]  /*2c80*/  IADD3 R146, R155, 0x40, RZ ;  /* 0x000000409b927810 */ /* 0x000fe20007ffe0ff */
[----:B------:R-:W-:Y:S01]  /*2c90*/  IMAD.IADD R117, R179, 0x1, R117 ;  /* 0x00000001b3757824 */ /* 0x000fe200078e0275 */
[----:B------:R-:W-:Y:S01]  /*2ca0*/  IADD3 R144, R155, 0x80, RZ ;  /* 0x000000809b907810 */ /* 0x000fe20007ffe0ff */
[----:B------:R-:W-:Y:S01]  /*2cb0*/  IMAD.X R87, R89, 0x1, R202, P0 ;  /* 0x0000000159577824 */ /* 0x000fe200000e06ca */
[-C--:B------:R-:W-:Y:S01]  /*2cc0*/  IADD3 R85, P2, R90, R201.reuse, RZ ;  /* 0x000000c95a557210 */ /* 0x080fe20007f5e0ff */
[C---:B------:R-:W-:Y:S01]  /*2cd0*/  IMAD.IADD R143, R155.reuse, 0x1, R146 ;  /* 0x000000019b8f7824 */ /* 0x040fe200078e0292 */
[----:B------:R-:W-:Y:S01]  /*2ce0*/  IADD3 R83, P1, R86, R201, RZ ;  /* 0x000000c956537210 */ /* 0x000fe20007f3e0ff */
[----:B------:R-:W-:Y:S01]  /*2cf0*/  IMAD.IADD R142, R155, 0x1, R144 ;  /* 0x000000019b8e7824 */ /* 0x000fe200078e0290 */
[C---:B------:R-:W-:Y:S01]  /*2d00*/  IADD3 R103, P0, R98.reuse, 0x80, RZ ;  /* 0x0000008062677810 */ /* 0x040fe20007f1e0ff */
[--C-:B------:R-:W-:Y:S01]  /*2d10*/  IMAD.X R84, R91, 0x1, R202.reuse, P2 ;  /* 0x000000015b547824 */ /* 0x100fe200010e06ca */
[----:B------:R-:W-:Y:S01]  /*2d20*/  IADD3 R99, P3, R98, 0x40, RZ ;  /* 0x0000004062637810 */ /* 0x000fe20007f7e0ff */
[----:B------:R-:W-:Y:S01]  /*2d30*/  IMAD.X R82, R87, 0x1, R202, P1 ;  /* 0x0000000157527824 */ /* 0x000fe200008e06ca */
[-C--:B------:R-:W-:Y:S01]  /*2d40*/  IADD3 R106, P2, R103, R98.reuse, RZ ;  /* 0x00000062676a7210 */ /* 0x080fe20007f5e0ff */
[--C-:B------:R-:W-:Y:S01]  /*2d50*/  IMAD.X R104, RZ, RZ, R97.reuse, P0 ;  /* 0x000000ffff687224 */ /* 0x100fe200000e0661 */
[----:B------:R-:W-:Y:S01]  /*2d60*/  IADD3.X R100, RZ, R97, RZ, P3, !PT ;  /* 0x00000061ff647210 */ /* 0x000fe20001ffe4ff */
[----:B------:R-:W-:Y:S01]  /*2d70*/  IMAD.IADD R140, R155, 0x1, R142 ;  /* 0x000000019b8c7824 */ /* 0x000fe200078e028e */
[----:B------:R-:W-:Y:S01]  /*2d80*/  IADD3 R110, P1, R108, R99, RZ ;  /* 0x000000636c6e7210 */ /* 0x000fe20007f3e0ff */
[----:B------:R-:W-:Y:S01]  /*2d90*/  IMAD.X R105, R104, 0x1, R97, P2 ;  /* 0x0000000168697824 */ /* 0x000fe200010e0661 */
[----:B------:R-:W-:-:S02]  /*2da0*/  IADD3 R102, P3, R99, R98, RZ ;  /* 0x0000006263667210 */ /* 0x000fc40007f7e0ff */
[----:B------:R-:W-:Y:S01]  /*2db0*/  IADD3 R112, P0, R108, R103, RZ ;  /* 0x000000676c707210 */ /* 0x000fe20007f1e0ff */
[----:B------:R-:W-:Y:S01]  /*2dc0*/  IMAD.X R109, R107, 0x1, R100, P1 ;  /* 0x000000016b6d7824 */ /* 0x000fe200008e0664 */
[----:B------:R-:W-:Y:S02]  /*2dd0*/  IADD3 R141, R155, R143, RZ ;  /* 0x0000008f9b8d7210 */ /* 0x000fe40007ffe0ff */
[C---:B------:R-:W-:Y:S01]  /*2de0*/  SHF.L.U64.HI R113, R114.reuse, 0x1, R113 ;  /* 0x0000000172717819 */ /* 0x040fe20000010271 */
[----:B------:R-:W-:Y:S01]  /*2df0*/  IMAD.SHL.U32 R114, R114, 0x2, RZ ;  /* 0x0000000272727824 */ /* 0x000fe200078e00ff */
[C---:B------:R-:W-:Y:S02]  /*2e00*/  SHF.L.U64.HI R115, R116.reuse, 0x1, R115 ;  /* 0x0000000174737819 */ /* 0x040fe40000010273 */
[----:B------:R-:W-:Y:S02]  /*2e10*/  MOV R9, R134 ;  /* 0x0000008600097202 */ /* 0x000fe40000000f00 */
[----:B------:R-:W-:-:S02]  /*2e20*/  SHF.L.U32 R116, R116, 0x1, RZ ;  /* 0x0000000174747819 */ /* 0x000fc400000006ff */
[----:B------:R-:W-:Y:S02]  /*2e30*/  IADD3.X R101, R100, R97, RZ, P3, !PT ;  /* 0x0000006164657210 */ /* 0x000fe40001ffe4ff */
[----:B------:R-:W-:Y:S02]  /*2e40*/  IADD3.X R111, R107, R104, RZ, P0, !PT ;  /* 0x000000686b6f7210 */ /* 0x000fe400007fe4ff */
[----:B------:R-:W-:Y:S02]  /*2e50*/  SHF.R.S32.HI R139, RZ, 0x1f, R155 ;  /* 0x0000001fff8b7819 */ /* 0x000fe4000001149b */
[----:B------:R-:W-:Y:S02]  /*2e60*/  SHF.R.S32.HI R138, RZ, 0x1f, R147 ;  /* 0x0000001fff8a7819 */ /* 0x000fe40000011493 */
[----:B------:R-:W-:Y:S02]  /*2e70*/  SHF.R.S32.HI R136, RZ, 0x1f, R145 ;  /* 0x0000001fff887819 */ /* 0x000fe40000011491 */
[----:B------:R-:W-:-:S02]  /*2e80*/  SHF.R.S32.HI R137, RZ, 0x1f, R146 ;  /* 0x0000001fff897819 */ /* 0x000fc40000011492 */
[----:B------:R-:W-:Y:S02]  /*2e90*/  SHF.R.S32.HI R135, RZ, 0x1f, R144 ;  /* 0x0000001fff877819 */ /* 0x000fe40000011490 */
[----:B------:R-:W-:Y:S02]  /*2ea0*/  SHF.R.S32.HI R133, RZ, 0x1f, R143 ;  /* 0x0000001fff857819 */ /* 0x000fe4000001148f */
[----:B------:R-:W-:Y:S02]  /*2eb0*/  SHF.R.S32.HI R132, RZ, 0x1f, R142 ;  /* 0x0000001fff847819 */ /* 0x000fe4000001148e */
[----:B------:R-:W-:Y:S02]  /*2ec0*/  SHF.R.S32.HI R131, RZ, 0x1f, R141 ;  /* 0x0000001fff837819 */ /* 0x000fe4000001148d */
[----:B------:R-:W-:Y:S02]  /*2ed0*/  SHF.R.S32.HI R130, RZ, 0x1f, R140 ;  /* 0x0000001fff827819 */ /* 0x000fe4000001148c */
.L_x_1657:
[----:B------:R-:W-:Y:S01]  /*2ee0*/  IMAD.SHL.U32 R13, R9, 0x40, RZ ;  /* 0x00000040090d7824 */ /* 0x000fe200078e00ff */
[----:B------:R-:W-:Y:S04]  /*2ef0*/  BSSY B0, `(.L_x_1564) ;  /* 0x0000011000007945 */ /* 0x000fe80003800000 */
[----:B------:R-:W-:Y:S05]  /*2f00*/  IADD3 R12, R13, -0x40, RZ ;  /* 0xffffffc00d0c7810 */ /* 0x000fea0007ffe0ff */
[--C-:B------:R-:W-:Y:S02]  /*2f10*/  IMAD.IADD R185, R73, 0x1, -R12.reuse ;  /* 0x0000000149b97824 */ /* 0x100fe400078e0a0c */
[----:B------:R-:W-:Y:S03]  /*2f20*/  IMAD.IADD R183, R75, 0x1, -R12 ;  /* 0x000000014bb77824 */ /* 0x000fe600078e0a0c */
[C---:B------:R-:W-:Y:S04]  /*2f30*/  ISETP.GE.AND P2, PT, R164.reuse, R185, PT ;  /* 0x000000b9a400720c */ /* 0x040fe80003f46270 */
[----:B------:R-:W-:Y:S11]  /*2f40*/  ISETP.GE.AND P2, PT, R164, R183, !P2 ;  /* 0x000000b7a400720c */ /* 0x000ff60005746270 */
[----:B------:R-:W-:Y:S02]  /*2f50*/  @!UPT UIADD3 URZ, URZ, URZ, URZ ;  /* 0x0000003f3f3ff290 */ /* 0x000fe4000fffe03f */
[----:B-----5:R-:W-:-:S05]  /*2f60*/  @!P2 BRA `(.L_x_1565) ;  /* 0x000000900000a947 */ /* 0x020fca0003800000 */
        /* <DEDUP_REMOVED lines=9> */
.L_x_1565:
[----:B------:R-:W-:Y:S05]  /*3000*/  BSYNC B0 ;  /* 0x0000000000007941 */ /* 0x000fea0003800000 */
.L_x_1564:
        /* <DEDUP_REMOVED lines=18> */
.L_x_1567:
[----:B------:R-:W-:Y:S05]  /*3130*/  BSYNC B0 ;  /* 0x0000000000007941 */ /* 0x000fea0003800000 */
.L_x_1566:
        /* <DEDUP_REMOVED lines=18> */
.L_x_1569:
[----:B------:R-:W-:Y:S05]  /*3260*/  BSYNC B0 ;  /* 0x0000000000007941 */ /* 0x000fea0003800000 */
.L_x_1568:
        /* <DEDUP_REMOVED lines=18> */
.L_x_1571:
[----:B------:R-:W-:Y:S05]  /*3390*/  BSYNC B0 ;  /* 0x0000000000007941 */ /* 0x000fea0003800000 */
.L_x_1570:
        /* <DEDUP_REMOVED lines=65> */
.L_x_1578:
[----:B------:R-:W-:Y:S05]  /*37b0*/  BSYNC B0 ;  /* 0x0000000000007941 */ /* 0x000fea0003800000 */
.L_x_1577:
        /* <DEDUP_REMOVED lines=50> */
.L_x_1580:
[----:B------:R-:W-:Y:S05]  /*3ae0*/  BSYNC B0 ;  /* 0x0000000000007941 */ /* 0x000fea0003800000 */
.L_x_1579:
        /* <DEDUP_REMOVED lines=49> */
.L_x_1576:
[----:B------:R-:W-:Y:S05]  /*3e00*/  BSYNC B1 ;  /* 0x0000000000017941 */ /* 0x000fea0003800000 */
.L_x_1575:
        /* <DEDUP_REMOVED lines=63> */
.L_x_1584:
[----:B------:R-:W-:Y:S05]  /*4200*/  BSYNC B0 ;  /* 0x0000000000007941 */ /* 0x000fea0003800000 */
.L_x_1583:
        /* <DEDUP_REMOVED lines=53> */
.L_x_1586:
[----:B------:R-:W-:Y:S05]  /*4560*/  BSYNC B0 ;  /* 0x0000000000007941 */ /* 0x000fea0003800000 */
.L_x_1585:
        /* <DEDUP_REMOVED lines=52> */
.L_x_1582:
[----:B------:R-:W-:Y:S05]  /*48b0*/  BSYNC B1 ;  /* 0x0000000000017941 */ /* 0x000fea0003800000 */
.L_x_1581:
        /* <DEDUP_REMOVED lines=63> */
.L_x_1590:
[----:B------:R-:W-:Y:S05]  /*4cb0*/  BSYNC B0 ;  /* 0x0000000000007941 */ /* 0x000fea0003800000 */
.L_x_1589:
        /* <DEDUP_REMOVED lines=53> */
.L_x_1592:
[----:B------:R-:W-:Y:S05]  /*5010*/  BSYNC B0 ;  /* 0x0000000000007941 */ /* 0x000fea0003800000 */
.L_x_1591:
        /* <DEDUP_REMOVED lines=52> */
.L_x_1588:
[----:B------:R-:W-:Y:S05]  /*5360*/  BSYNC B1 ;  /* 0x0000000000017941 */ /* 0x000fea0003800000 */
.L_x_1587:
        /* <DEDUP_REMOVED lines=65> */
.L_x_1596:
[----:B------:R-:W-:Y:S05]  /*5780*/  BSYNC B0 ;  /* 0x0000000000007941 */ /* 0x000fea0003800000 */
.L_x_1595:
        /* <DEDUP_REMOVED lines=53> */
.L_x_1598:
[----:B------:R-:W-:Y:S05]  /*5ae0*/  BSYNC B0 ;  /* 0x0000000000007941 */ /* 0x000fea0003800000 */
.L_x_1597:
        /* <DEDUP_REMOVED lines=52> */
.L_x_1594:
[----:B------:R-:W-:Y:S05]  /*5e30*/  BSYNC B1 ;  /* 0x0000000000017941 */ /* 0x000fea0003800000 */
.L_x_1593:
[----:B------:R-:W2:Y:S02]  /*5e40*/  LD.E R3, [R18.64+0xd0] ;  /* 0x0000d00612037980 */ /* 0x000ea4000c101900 */
[----:B--2---:R-:W-:Y:S05]  /*5e50*/  IMAD.U32 R3, R3, -0x20, RZ ;  /* 0xffffffe003037824 */ /* 0x004fea00078e00ff */
[C---:B------:R-:W-:Y:S02]  /*5e60*/  LEA R16, P1, R3.reuse, R16, 0x1 ;  /* 0x0000001003107211 */ /* 0x040fe400078208ff */
[C---:B------:R-:W-:Y:S02]  /*5e70*/  LEA R58, P0, R3.reuse, R58, 0x1 ;  /* 0x0000003a033a7211 */ /* 0x040fe400078008ff */
[C---:B------:R-:W-:Y:S02]  /*5e80*/  LEA.HI.X.SX32 R17, R3.reuse, R17, 0x1, P1 ;  /* 0x0000001103117211 */ /* 0x040fe400008f0eff */
[----:B------:R-:W-:Y:S01]  /*5e90*/  LEA.HI.X.SX32 R59, R3, R59, 0x1, P0 ;  /* 0x0000003b033b7211 */ /* 0x000fe200000f0eff */
[----:B------:R-:W-:-:S05]  /*5ea0*/  BRA `(.L_x_1599) ;  /* 0x00004ec000007947 */ /* 0x000fca0003800000 */
.L_x_1574:
        /* <DEDUP_REMOVED lines=89> */
.L_x_1605:
[----:B------:R-:W-:Y:S05]  /*6440*/  BSYNC B0 ;  /* 0x0000000000007941 */ /* 0x000fea0003800000 */
.L_x_1604:
[----:B-----5:R2:W-:Y:S02]  /*6450*/  ST.E.128 [R126.64], R48 ;  /* 0x000000307e007985 */ /* 0x0205e4000c101d06 */
.L_x_1603:
[----:B------:R-:W-:Y:S05]  /*6460*/  BSYNC B1 ;  /* 0x0000000000017941 */ /* 0x000fea0003800000 */
.L_x_1602:
        /* <DEDUP_REMOVED lines=87> */
.L_x_1609:
[----:B------:R-:W-:Y:S05]  /*69e0*/  BSYNC B0 ;  /* 0x0000000000007941 */ /* 0x000fea0003800000 */
.L_x_1608:
[----:B-----5:R3:W-:Y:S02]  /*69f0*/  ST.E.128 [R126.64+0x80], R48 ;  /* 0x000080307e007985 */ /* 0x0207e4000c101d06 */
.L_x_1607:
[----:B------:R-:W-:Y:S05]  /*6a00*/  BSYNC B1 ;  /* 0x0000000000017941 */ /* 0x000fea0003800000 */
.L_x_1606:
        /* <DEDUP_REMOVED lines=86> */
.L_x_1611:
[----:B------:R-:W-:Y:S05]  /*6f70*/  BSYNC B0 ;  /* 0x0000000000007941 */ /* 0x000fea0003800000 */
.L_x_1610:
[----:B-----5:R3:W-:Y:S02]  /*6f80*/  ST.E.128 [R126.64+0x100], R48 ;  /* 0x000100307e007985 */ /* 0x0207e4000c101d06 */
.L_x_1601:
[----:B------:R-:W-:Y:S05]  /*6f90*/  BSYNC B2 ;  /* 0x0000000000027941 */ /* 0x000fea0003800000 */
.L_x_1600:
        /* <DEDUP_REMOVED lines=97> */
.L_x_1617:
[----:B------:R-:W-:Y:S05]  /*75b0*/  BSYNC B0 ;  /* 0x0000000000007941 */ /* 0x000fea0003800000 */
.L_x_1616:
[C---:B------:R-:W-:Y:S04]  /*75c0*/  LEA R2, P0, R201.reuse, R126, 0x1 ;  /* 0x0000007ec9027211 */ /* 0x040fe800078008ff */
[----:B------:R-:W-:Y:S05]  /*75d0*/  LEA.HI.X R3, R201, R127, R202, 0x1, P0 ;  /* 0x0000007fc9037211 */ /* 0x000fea00000f0cca */
[----:B-----5:R3:W-:Y:S04]  /*75e0*/  ST.E.128 [R2.64], R48 ;  /* 0x0000003002007985 */ /* 0x0207e8000c101d06 */
.L_x_1615:
[----:B------:R-:W-:Y:S05]  /*75f0*/  BSYNC B1 ;  /* 0x0000000000017941 */ /* 0x000fea0003800000 */
.L_x_1614:
[----:B------:R-:W-:Y:S01]  /*7600*/  ISETP.GE.AND P0, PT, R11, R157, PT ;  /* 0x0000009d0b00720c */ /* 0x000fe20003f06270 */
        /* <DEDUP_REMOVED lines=27> */
[C---:B------:R-:W-:Y:S02]  /*77c0*/  LEA R188, P0, R53.reuse, R122, 0x1 ;  /* 0x0000007a35bc7211 */ /* 0x040fe400078008ff */
[----:B------:R-:W-:Y:S01]  /*77d0*/  LEA.HI.X.SX32 R182, R182, R137, 0x1, P2 ;  /* 0x00000089b6b67211 */ /* 0x000fe200010f0eff */
[----:B------:R-:W3:Y:S03]  /*77e0*/  LD.E.128 R24, [R22.64] ;  /* 0x0000000616187980 */ /* 0x000ee6000c101d00 */
[----:B------:R-:W-:Y:S01]  /*77f0*/  LEA.HI.X R189, R53, R123, R182, 0x1, P0 ;  /* 0x0000007b35bd7211 */ /* 0x000fe200000f0cb6 */
[----:B------:R-:W-:Y:S01]  /*7800*/  IMAD.MOV.U32 R182, RZ, RZ, RZ ;  /* 0x000000ffffb67224 */ /* 0x000fe200078e00ff */
[----:B------:R-:W-:Y:S04]  /*7810*/  @P1 IADD3 R182, -R156, RZ, RZ ;  /* 0x000000ff9cb61210 */ /* 0x000fe80007ffe1ff */
[----:B------:R-:W-:Y:S01]  /*7820*/  IADD3 R53, P0, R146, R182, RZ ;  /* 0x000000b692357210 */ /* 0x000fe20007f1e0ff */
[----:B------:R-:W4:Y:S03]  /*7830*/  LD.E.128 R188, [R188.64] ;  /* 0x00000006bcbc7980 */ /* 0x000f26000c101d00 */
[----:B------:R-:W-:Y:S02]  /*7840*/  LEA.HI.X.SX32 R156, R182, R137, 0x1, P0 ;  /* 0x00000089b69c7211 */ /* 0x000fe400000f0eff */
[C---:B------:R-:W-:Y:S04]  /*7850*/  LEA R44, P0, R53.reuse, R124, 0x1 ;  /* 0x0000007c352c7211 */ /* 0x040fe800078008ff */
[----:B------:R-:W-:Y:S05]  /*7860*/  LEA.HI.X R45, R53, R125, R156, 0x1, P0 ;  /* 0x0000007d352d7211 */ /* 0x000fea00000f0c9c */
[----:B--2---:R-:W2:Y:S01]  /*7870*/  LD.E.128 R60, [R44.64] ;  /* 0x000000062c3c7980 */ /* 0x004ea2000c101d00 */
[C---:B---3--:R-:W-:Y:S01]  /*7880*/  IMAD.U32 R32, R24.reuse, 0x10000, RZ ;  /* 0x0001000018207824 */ /* 0x048fe200078e00ff */
[----:B------:R-:W-:Y:S01]  /*7890*/  LOP3.LUT R31, R24, 0xffff0000, RZ, 0xc0, !PT ;  /* 0xffff0000181f7812 */ /* 0x000fe200078ec0ff */
[C---:B------:R-:W-:Y:S01]  /*78a0*/  IMAD.U32 R28, R26.reuse, 0x10000, RZ ;  /* 0x000100001a1c7824 */ /* 0x040fe200078e00ff */
[----:B------:R-:W-:Y:S01]  /*78b0*/  LOP3.LUT R24, R26, 0xffff0000, RZ, 0xc0, !PT ;  /* 0xffff00001a187812 */ /* 0x000fe200078ec0ff */
[----:B------:R-:W-:Y:S01]  /*78c0*/  IMAD.U32 R20, R27, 0x10000, RZ ;  /* 0x000100001b147824 */ /* 0x000fe200078e00ff */
[C---:B------:R-:W-:Y:S02]  /*78d0*/  SHF.L.U32 R29, R25.reuse, 0x10, RZ ;  /* 0x00000010191d7819 */ /* 0x040fe400000006ff */
[----:B------:R-:W-:Y:S02]  /*78e0*/  LOP3.LUT R30, R25, 0xffff0000, RZ, 0xc0, !PT ;  /* 0xffff0000191e7812 */ /* 0x000fe400078ec0ff */
[----:B------:R-:W-:Y:S01]  /*78f0*/  LOP3.LUT R23, R27, 0xffff0000, RZ, 0xc0, !PT ;  /* 0xffff00001b177812 */ /* 0x000fe200078ec0ff */
[C---:B----4-:R-:W-:Y:S01]  /*7900*/  IMAD.U32 R26, R189.reuse, 0x10000, RZ ;  /* 0x00010000bd1a7824 */ /* 0x050fe200078e00ff */
        /* <DEDUP_REMOVED lines=12> */
[C---:B--2---:R-:W-:Y:S01]  /*79d0*/  IMAD.U32 R36, R60.reuse, 0x10000, RZ ;  /* 0x000100003c247824 */ /* 0x044fe200078e00ff */
        /* <DEDUP_REMOVED lines=30> */
.L_x_1621:
[----:B------:R-:W-:Y:S05]  /*7bc0*/  BSYNC B0 ;  /* 0x0000000000007941 */ /* 0x000fea0003800000 */
.L_x_1620:
[C---:B------:R-:W-:Y:S04]  /*7bd0*/  LEA R2, P0, R92.reuse, R126, 0x1 ;  /* 0x0000007e5c027211 */ /* 0x040fe800078008ff */
[----:B------:R-:W-:Y:S05]  /*7be0*/  LEA.HI.X R3, R92, R127, R93, 0x1, P0 ;  /* 0x0000007f5c037211 */ /* 0x000fea00000f0c5d */
[----:B-----5:R3:W-:Y:S04]  /*7bf0*/  ST.E.128 [R2.64], R48 ;  /* 0x0000003002007985 */ /* 0x0207e8000c101d06 */
.L_x_1619:
[----:B------:R-:W-:Y:S05]  /*7c00*/  BSYNC B1 ;  /* 0x0000000000017941 */ /* 0x000fea0003800000 */
.L_x_1618:
        /* <DEDUP_REMOVED lines=91> */
.L_x_1623:
[----:B------:R-:W-:Y:S05]  /*81c0*/  BSYNC B0 ;  /* 0x0000000000007941 */ /* 0x000fea0003800000 */
.L_x_1622:
[C---:B------:R-:W-:Y:S04]  /*81d0*/  LEA R2, P0, R88.reuse, R126, 0x1 ;  /* 0x0000007e58027211 */ /* 0x040fe800078008ff */
[----:B------:R-:W-:Y:S05]  /*81e0*/  LEA.HI.X R3, R88, R127, R89, 0x1, P0 ;  /* 0x0000007f58037211 */ /* 0x000fea00000f0c59 */
[----:B-----5:R3:W-:Y:S04]  /*81f0*/  ST.E.128 [R2.64], R48 ;  /* 0x0000003002007985 */ /* 0x0207e8000c101d06 */
.L_x_1613:
[----:B------:R-:W-:Y:S05]  /*8200*/  BSYNC B2 ;  /* 0x0000000000027941 */ /* 0x000fea0003800000 */
.L_x_1612:
        /* <DEDUP_REMOVED lines=97> */
.L_x_1629:
[----:B------:R-:W-:Y:S05]  /*8820*/  BSYNC B0 ;  /* 0x0000000000007941 */ /* 0x000fea0003800000 */
.L_x_1628:
[C---:B------:R-:W-:Y:S04]  /*8830*/  LEA R2, P0, R94.reuse, R126, 0x1 ;  /* 0x0000007e5e027211 */ /* 0x040fe800078008ff */
[----:B------:R-:W-:Y:S05]  /*8840*/  LEA.HI.X R3, R94, R127, R95, 0x1, P0 ;  /* 0x0000007f5e037211 */ /* 0x000fea00000f0c5f */
[----:B-----5:R3:W-:Y:S04]  /*8850*/  ST.E.128 [R2.64], R48 ;  /* 0x0000003002007985 */ /* 0x0207e8000c101d06 */
.L_x_1627:
[----:B------:R-:W-:Y:S05]  /*8860*/  BSYNC B1 ;  /* 0x0000000000017941 */ /* 0x000fea0003800000 */
.L_x_1626:
        /* <DEDUP_REMOVED lines=92> */
.L_x_1633:
[----:B------:R-:W-:Y:S05]  /*8e30*/  BSYNC B0 ;  /* 0x0000000000007941 */ /* 0x000fea0003800000 */
.L_x_1632:
[C---:B------:R-:W-:Y:S04]  /*8e40*/  LEA R2, P0, R90.reuse, R126, 0x1 ;  /* 0x0000007e5a027211 */ /* 0x040fe800078008ff */
[----:B------:R-:W-:Y:S05]  /*8e50*/  LEA.HI.X R3, R90, R127, R91, 0x1, P0 ;  /* 0x0000007f5a037211 */ /* 0x000fea00000f0c5b */
[----:B-----5:R3:W-:Y:S04]  /*8e60*/  ST.E.128 [R2.64], R48 ;  /* 0x0000003002007985 */ /* 0x0207e8000c101d06 */
.L_x_1631:
[----:B------:R-:W-:Y:S05]  /*8e70*/  BSYNC B1 ;  /* 0x0000000000017941 */ /* 0x000fea0003800000 */
.L_x_1630:
        /* <DEDUP_REMOVED lines=27> */
[----:B------:R-:W-:Y:S02]  /*9030*/  LEA.HI.X.SX32 R156, R189, R132, 0x1, P2 ;  /* 0x00000084bd9c7211 */ /* 0x000fe400010f0eff */
[C---:B--2---:R-:W-:Y:S01]  /*9040*/  LEA R190, P0, R187.reuse, R122, 0x1 ;  /* 0x0000007abbbe7211 */ /* 0x044fe200078008ff */
        /* <DEDUP_REMOVED lines=62> */
.L_x_1635:
[----:B------:R-:W-:Y:S05]  /*9430*/  BSYNC B0 ;  /* 0x0000000000007941 */ /* 0x000fea0003800000 */
.L_x_1634:
[C---:B------:R-:W-:Y:S04]  /*9440*/  LEA R2, P0, R86.reuse, R126, 0x1 ;  /* 0x0000007e56027211 */ /* 0x040fe800078008ff */
[----:B------:R-:W-:Y:S05]  /*9450*/  LEA.HI.X R3, R86, R127, R87, 0x1, P0 ;  /* 0x0000007f56037211 */ /* 0x000fea00000f0c57 */
[----:B-----5:R3:W-:Y:S04]  /*9460*/  ST.E.128 [R2.64], R48 ;  /* 0x0000003002007985 */ /* 0x0207e8000c101d06 */
.L_x_1625:
[----:B------:R-:W-:Y:S05]  /*9470*/  BSYNC B2 ;  /* 0x0000000000027941 */ /* 0x000fea0003800000 */
.L_x_1624:
        /* <DEDUP_REMOVED lines=98> */
.L_x_1641:
[----:B------:R-:W-:Y:S05]  /*9aa0*/  BSYNC B0 ;  /* 0x0000000000007941 */ /* 0x000fea0003800000 */
.L_x_1640:
[----:B------:R-:W-:Y:S02]  /*9ab0*/  IMAD R0, R65, 0x60, RZ ;  /* 0x0000006041007824 */ /* 0x000fe400078e02ff */
[----:B------:R-:W-:Y:S05]  /*9ac0*/  IMAD.WIDE.U32 R2, R64, 0x60, R126 ;  /* 0x0000006040027825 */ /* 0x000fea00078e007e */
[----:B------:R-:W-:Y:S05]  /*9ad0*/  IADD3 R3, R3, R0, RZ ;  /* 0x0000000003037210 */ /* 0x000fea0007ffe0ff */
[----:B-----5:R3:W-:Y:S02]  /*9ae0*/  ST.E.128 [R2.64], R48 ;  /* 0x0000003002007985 */ /* 0x0207e4000c101d06 */
.L_x_1639:
[----:B------:R-:W-:Y:S05]  /*9af0*/  BSYNC B1 ;  /* 0x0000000000017941 */ /* 0x000fea0003800000 */
.L_x_1638:
        /* <DEDUP_REMOVED lines=92> */
.L_x_1645:
[----:B------:R-:W-:Y:S05]  /*a0c0*/  BSYNC B0 ;  /* 0x0000000000007941 */ /* 0x000fea0003800000 */
.L_x_1644:
[C---:B------:R-:W-:Y:S04]  /*a0d0*/  LEA R2, P0, R85.reuse, R126, 0x1 ;  /* 0x0000007e55027211 */ /* 0x040fe800078008ff */
[----:B------:R-:W-:Y:S05]  /*a0e0*/  LEA.HI.X R3, R85, R127, R84, 0x1, P0 ;  /* 0x0000007f55037211 */ /* 0x000fea00000f0c54 */
[----:B-----5:R3:W-:Y:S04]  /*a0f0*/  ST.E.128 [R2.64], R48 ;  /* 0x0000003002007985 */ /* 0x0207e8000c101d06 */
.L_x_1643:
[----:B------:R-:W-:Y:S05]  /*a100*/  BSYNC B1 ;  /* 0x0000000000017941 */ /* 0x000fea0003800000 */
.L_x_1642:
        /* <DEDUP_REMOVED lines=15> */
[----:B------:R-:W-:Y:S01]  /*a200*/  LOP3.LUT R43, R49, 0xffff0000, RZ, 0xc0, !PT ;  /* 0xffff0000312b7812 */ /* 0x000fe200078ec0ff */
[C---:B------:R-:W-:Y:S01]  /*a210*/  IMAD.U32 R48, R51.reuse, 0x10000, RZ ;  /* 0x0001000033307824 */ /* 0x040fe200078e00ff */
[----:B------:R-:W-:Y:S01]  /*a220*/  ISETP.GE.AND P1, PT, R10, R157, PT ;  /* 0x0000009d0a00720c */ /* 0x000fe20003f26270 */
[--C-:B------:R-:W-:Y:S01]  /*a230*/  IMAD.MOV.U32 R156, RZ, RZ, R157.reuse ;  /* 0x000000ffff9c7224 */ /* 0x100fe200078e009d */
[C---:B------:R-:W-:Y:S02]  /*a240*/  SHF.L.U32 R44, R50.reuse, 0x10, RZ ;  /* 0x00000010322c7819 */ /* 0x040fe400000006ff */
[----:B------:R-:W-:Y:S02]  /*a250*/  LOP3.LUT R47, R50, 0xffff0000, RZ, 0xc0, !PT ;  /* 0xffff0000322f7812 */ /* 0x000fe400078ec0ff */
[----:B------:R-:W-:Y:S07]  /*a260*/  LOP3.LUT R51, R51, 0xffff0000, RZ, 0xc0, !PT ;  /* 0xffff000033337812 */ /* 0x000fee00078ec0ff */
[----:B------:R-:W-:Y:S01]  /*a270*/  @P1 IADD3 R156, -R157, RZ, RZ ;  /* 0x000000ff9d9c1210 */ /* 0x000fe20007ffe1ff */
[----:B------:R-:W-:Y:S03]  /*a280*/  @P1 IMAD.MOV R185, RZ, RZ, -R157 ;  /* 0x000000ffffb91224 */ /* 0x000fe600078e0a9d */
[----:B------:R-:W-:Y:S02]  /*a290*/  LEA R20, P0, R156, R186, 0x1 ;  /* 0x000000ba9c147211 */ /* 0x000fe400078008ff */
[----:B------:R-:W-:Y:S02]  /*a2a0*/  IADD3 R183, P2, R140, R185, RZ ;  /* 0x000000b98cb77210 */ /* 0x000fe40007f5e0ff */
[----:B------:R-:W-:Y:S02]  /*a2b0*/  LEA.HI.X.SX32 R21, R156, R187, 0x1, P0 ;  /* 0x000000bb9c157211 */ /* 0x000fe400000f0eff */
[----:B------:R-:W-:Y:S02]  /*a2c0*/  LEA.HI.X.SX32 R156, R185, R130, 0x1, P2 ;  /* 0x00000082b99c7211 */ /* 0x000fe400010f0eff */
[C---:B--2---:R-:W-:Y:S02]  /*a2d0*/  LEA R186, P0, R183.reuse, R122, 0x1 ;  /* 0x0000007ab7ba7211 */ /* 0x044fe400078008ff */
[----:B------:R-:W2:Y:S02]  /*a2e0*/  LD.E.128 R20, [R20.64] ;  /* 0x0000000614147980 */ /* 0x000ea4000c101d00 */
        /* <DEDUP_REMOVED lines=28> */
[----:B------:R-:W-:Y:S01]  /*a4b0*/  @!P1 FADD.FTZ R33, -R33, -RZ ;  /* 0x800000ff21219221 */ /* 0x000fe20000010100 */
[----:B------:R-:W-:Y:S01]  /*a4c0*/  LOP3.LUT R21, R187, 0xffff0000, RZ, 0xc0, !PT ;  /* 0xffff0000bb157812 */ /* 0x000fe200078ec0ff */
[C---:B----4-:R-:W-:Y:S01]  /*a4d0*/  IMAD.U32 R36, R60.reuse, 0x10000, RZ ;  /* 0x000100003c247824 */ /* 0x050fe200078e00ff */
[----:B------:R-:W-:Y:S01]  /*a4e0*/  LOP3.LUT R38, R60, 0xffff0000, RZ, 0xc0, !PT ;  /* 0xffff00003c267812 */ /* 0x000fe200078ec0ff */
[----:B------:R-:W-:Y:S01]  /*a4f0*/  FMUL.FTZ R2, R29, R32 ;  /* 0x000000201d027220 */ /* 0x000fe20000410000 */
[C---:B------:R-:W-:Y:S01]  /*a500*/  SHF.L.U32 R41, R61.reuse, 0x10, RZ ;  /* 0x000000103d297819 */ /* 0x040fe200000006ff */
        /* <DEDUP_REMOVED lines=27> */
.L_x_1647:
[----:B------:R-:W-:Y:S05]  /*a6c0*/  BSYNC B0 ;  /* 0x0000000000007941 */ /* 0x000fea0003800000 */
.L_x_1646:
[C---:B------:R-:W-:Y:S04]  /*a6d0*/  LEA R2, P0, R83.reuse, R126, 0x1 ;  /* 0x0000007e53027211 */ /* 0x040fe800078008ff */
[----:B------:R-:W-:Y:S05]  /*a6e0*/  LEA.HI.X R3, R83, R127, R82, 0x1, P0 ;  /* 0x0000007f53037211 */ /* 0x000fea00000f0c52 */
[----:B-----5:R3:W-:Y:S04]  /*a6f0*/  ST.E.128 [R2.64], R48 ;  /* 0x0000003002007985 */ /* 0x0207e8000c101d06 */
.L_x_1637:
[----:B------:R-:W-:Y:S05]  /*a700*/  BSYNC B2 ;  /* 0x0000000000027941 */ /* 0x000fea0003800000 */
.L_x_1636:
[----:B---3--:R-:W3:Y:S02]  /*a710*/  LD.E R3, [R18.64+0xd0] ;  /* 0x0000d00612037980 */ /* 0x008ee4000c101900 */
[----:B---3--:R-:W-:Y:S05]  /*a720*/  IMAD.U32 R3, R3, -0x20, RZ ;  /* 0xffffffe003037824 */ /* 0x008fea00078e00ff */
[C---:B------:R-:W-:Y:S02]  /*a730*/  LEA R124, P1, R3.reuse, R124, 0x1 ;  /* 0x0000007c037c7211 */ /* 0x040fe400078208ff */
[C---:B------:R-:W-:Y:S02]  /*a740*/  LEA R122, P0, R3.reuse, R122, 0x1 ;  /* 0x0000007a037a7211 */ /* 0x040fe400078008ff */
[C---:B------:R-:W-:Y:S02]  /*a750*/  LEA.HI.X.SX32 R125, R3.reuse, R125, 0x1, P1 ;  /* 0x0000007d037d7211 */ /* 0x040fe400008f0eff */
[----:B------:R-:W-:Y:S01]  /*a760*/  LEA.HI.X.SX32 R123, R3, R123, 0x1, P0 ;  /* 0x0000007b037b7211 */ /* 0x000fe200000f0eff */
[----:B------:R-:W-:-:S05]  /*a770*/  BRA `(.L_x_1599) ;  /* 0x000005f000007947 */ /* 0x000fca0003800000 */
.L_x_1573:
        /* <DEDUP_REMOVED lines=11> */
.L_x_1649:
[----:B------:R-:W-:Y:S05]  /*a830*/  BSYNC B0 ;  /* 0x0000000000007941 */ /* 0x000fea0003800000 */
.L_x_1648:
        /* <DEDUP_REMOVED lines=27> */
.L_x_1651:
[----:B------:R-:W-:Y:S05]  /*a9f0*/  BSYNC B0 ;  /* 0x0000000000007941 */ /* 0x000fea0003800000 */
.L_x_1650:
[C---:B------:R-:W-:Y:S01]  /*aa00*/  ISETP.GE.AND P0, PT, R150.reuse, R185, PT ;  /* 0x000000b99600720c */ /* 0x040fe20003f06270 */
[----:B------:R-:W-:Y:S03]  /*aa10*/  BSSY B0, `(.L_x_1652) ;  /* 0x000001a000007945 */ /* 0x000fe60003800000 */
[----:B------:R-:W-:Y:S11]  /*aa20*/  ISETP.GE.AND P0, PT, R150, R183, !P0 ;  /* 0x000000b79600720c */ /* 0x000ff60004706270 */
[----:B------:R-:W-:Y:S02]  /*aa30*/  @!UPT UIADD3 URZ, URZ, URZ, URZ ;  /* 0x0000003f3f3ff290 */ /* 0x000fe4000fffe03f */
[----:B------:R-:W-:-:S05]  /*aa40*/  @!P0 BRA `(.L_x_1653) ;  /* 0x0000016000008947 */ /* 0x000fca0003800000 */
[----:B------:R-:W-:Y:S02]  /*aa50*/  ISETP.NE.AND P2, PT, R153, RZ, PT ;  /* 0x000000ff9900720c */ /* 0x000fe40003f45270 */
[----:B------:R-:W-:Y:S11]  /*aa60*/  ISETP.NE.AND P3, PT, R151, RZ, PT ;  /* 0x000000ff9700720c */ /* 0x000ff60003f65270 */
[----:B-1----:R-:W-:Y:S02]  /*aa70*/  @P2 LEA R4, P0, R108, R120, 0x1 ;  /* 0x000000786c042211 */ /* 0x002fe400078008ff */
        /* <DEDUP_REMOVED lines=19> */
.L_x_1653:
[----:B------:R-:W-:Y:S05]  /*abb0*/  BSYNC B0 ;  /* 0x0000000000007941 */ /* 0x000fea0003800000 */
.L_x_1652:
        /* <DEDUP_REMOVED lines=27> */
.L_x_1599:
[----:B------:R-:W-:Y:S05]  /*ad70*/  BSYNC B3 ;  /* 0x0000000000037941 */ /* 0x000fea0003800000 */
.L_x_1572:
        /* <DEDUP_REMOVED lines=89> */
.L_x_1655:
        /* <DEDUP_REMOVED lines=8> */
.L_x_1656:
[----:B------:R-:W-:Y:S05]  /*b390*/  BSYNC B0 ;  /* 0x0000000000007941 */ /* 0x000fea0003800000 */
.L_x_1654:
[----:B------:R-:W-:Y:S04]  /*b3a0*/  IADD3 R9, R9, -0x1, RZ ;  /* 0xffffffff09097810 */ /* 0x000fe80007ffe0ff */
[----:B------:R-:W-:Y:S11]  /*b3b0*/  ISETP.GT.AND P0, PT, R9, R96, PT ;  /* 0x000000600900720c */ /* 0x000ff60003f04270 */
[----:B------:R-:W-:Y:S02]  /*b3c0*/  @!UPT UIADD3 URZ, URZ, URZ, URZ ;  /* 0x0000003f3f3ff290 */ /* 0x000fe4000fffe03f */
[----:B------:R-:W-:-:S05]  /*b3d0*/  @P0 BRA `(.L_x_1657) ;  /* 0xffff7b0000000947 */ /* 0x000fca000383ffff */
.L_x_1563:
[----:B------:R-:W-:Y:S01]  /*b3e0*/  WARPSYNC 0xffffffff ;  /* 0xffffffff00007948 */ /* 0x000fe20003800000 */
        /* <DEDUP_REMOVED lines=107> */
.L_x_1666:
[----:B------:R-:W-:Y:S05]  /*baa0*/  BSYNC B0 ;  /* 0x0000000000007941 */ /* 0x000fea0003800000 */
.L_x_1665:
[----:B-----5:R3:W-:Y:S02]  /*bab0*/  STS.128 [R210], R20 ;  /* 0x00000014d2007388 */ /* 0x0207e40000000c00 */
.L_x_1664:
[----:B------:R-:W-:Y:S05]  /*bac0*/  BSYNC B1 ;  /* 0x0000000000017941 */ /* 0x000fea0003800000 */
.L_x_1663:
        /* <DEDUP_REMOVED lines=47> */
.L_x_1670:
[----:B------:R-:W-:Y:S05]  /*bdc0*/  BSYNC B0 ;  /* 0x0000000000007941 */ /* 0x000fea0003800000 */
.L_x_1669:
[----:B-----5:R1:W-:Y:S02]  /*bdd0*/  STS.128 [R210+0x2000], R20 ;  /* 0x00200014d2007388 */ /* 0x0203e40000000c00 */
.L_x_1668:
[----:B------:R-:W-:Y:S05]  /*bde0*/  BSYNC B1 ;  /* 0x0000000000017941 */ /* 0x000fea0003800000 */
.L_x_1667:
        /* <DEDUP_REMOVED lines=46> */
.L_x_1672:
[----:B------:R-:W-:Y:S05]  /*c0d0*/  BSYNC B0 ;  /* 0x0000000000007941 */ /* 0x000fea0003800000 */
.L_x_1671:
[----:B-----5:R3:W-:Y:S02]  /*c0e0*/  STS.128 [R210+0x4000], R20 ;  /* 0x00400014d2007388 */ /* 0x0207e40000000c00 */
.L_x_1662:
[----:B------:R-:W-:Y:S05]  /*c0f0*/  BSYNC B2 ;  /* 0x0000000000027941 */ /* 0x000fea0003800000 */
.L_x_1661:
        /* <DEDUP_REMOVED lines=60> */
.L_x_1678:
[----:B------:R-:W-:Y:S05]  /*c4c0*/  BSYNC B0 ;  /* 0x0000000000007941 */ /* 0x000fea0003800000 */
.L_x_1677:
[----:B-----5:R3:W-:Y:S02]  /*c4d0*/  STS.128 [R210+0x800], R20 ;  /* 0x00080014d2007388 */ /* 0x0207e40000000c00 */
.L_x_1676:
[----:B------:R-:W-:Y:S05]  /*c4e0*/  BSYNC B1 ;  /* 0x0000000000017941 */ /* 0x000fea0003800000 */
.L_x_1675:
        /* <DEDUP_REMOVED lines=47> */
.L_x_1682:
[----:B------:R-:W-:Y:S05]  /*c7e0*/  BSYNC B0 ;  /* 0x0000000000007941 */ /* 0x000fea0003800000 */
.L_x_1681:
[----:B-----5:R3:W-:Y:S02]  /*c7f0*/  STS.128 [R210+0x2800], R20 ;  /* 0x00280014d2007388 */ /* 0x0207e40000000c00 */
.L_x_1680:
[----:B------:R-:W-:Y:S05]  /*c800*/  BSYNC B1 ;  /* 0x0000000000017941 */ /* 0x000fea0003800000 */
.L_x_1679:
        /* <DEDUP_REMOVED lines=45> */
.L_x_1684:
[----:B------:R-:W-:Y:S05]  /*cae0*/  BSYNC B0 ;  /* 0x0000000000007941 */ /* 0x000fea0003800000 */
.L_x_1683:
[----:B-----5:R1:W-:Y:S02]  /*caf0*/  STS.128 [R210+0x4800], R44 ;  /* 0x0048002cd2007388 */ /* 0x0203e40000000c00 */
.L_x_1674:
[----:B------:R-:W-:Y:S05]  /*cb00*/  BSYNC B2 ;  /* 0x0000000000027941 */ /* 0x000fea0003800000 */
.L_x_1673:
        /* <DEDUP_REMOVED lines=62> */
.L_x_1690:
[----:B------:R-:W-:Y:S05]  /*cef0*/  BSYNC B0 ;  /* 0x0000000000007941 */ /* 0x000fea0003800000 */
.L_x_1689:
[----:B-----5:R1:W-:Y:S02]  /*cf00*/  STS.128 [R210+0x1000], R20 ;  /* 0x00100014d2007388 */ /* 0x0203e40000000c00 */
.L_x_1688:
[----:B------:R-:W-:Y:S05]  /*cf10*/  BSYNC B1 ;  /* 0x0000000000017941 */ /* 0x000fea0003800000 */
.L_x_1687:
        /* <DEDUP_REMOVED lines=48> */
.L_x_1694:
[----:B------:R-:W-:Y:S05]  /*d220*/  BSYNC B0 ;  /* 0x0000000000007941 */ /* 0x000fea0003800000 */
.L_x_1693:
[----:B-----5:R3:W-:Y:S02]  /*d230*/  STS.128 [R210+0x3000], R20 ;  /* 0x00300014d2007388 */ /* 0x0207e40000000c00 */
.L_x_1692:
[----:B------:R-:W-:Y:S05]  /*d240*/  BSYNC B1 ;  /* 0x0000000000017941 */ /* 0x000fea0003800000 */
.L_x_1691:
        /* <DEDUP_REMOVED lines=47> */
.L_x_1696:
[----:B------:R-:W-:Y:S05]  /*d540*/  BSYNC B0 ;  /* 0x0000000000007941 */ /* 0x000fea0003800000 */
.L_x_1695:
[----:B-----5:R3:W-:Y:S02]  /*d550*/  STS.128 [R210+0x5000], R20 ;  /* 0x00500014d2007388 */ /* 0x0207e40000000c00 */
.L_x_1686:
[----:B------:R-:W-:Y:S05]  /*d560*/  BSYNC B2 ;  /* 0x0000000000027941 */ /* 0x000fea0003800000 */
.L_x_1685:
        /* <DEDUP_REMOVED lines=59> */
.L_x_1701:
[----:B------:R-:W-:Y:S05]  /*d920*/  BSYNC B0 ;  /* 0x0000000000007941 */ /* 0x000fea0003800000 */
.L_x_1700:
[----:B-----5:R3:W-:Y:S02]  /*d930*/  STS.128 [R210+0x1800], R20 ;  /* 0x00180014d2007388 */ /* 0x0207e40000000c00 */
.L_x_1699:
[----:B------:R-:W-:Y:S05]  /*d940*/  BSYNC B1 ;  /* 0x0000000000017941 */ /* 0x000fea0003800000 */
.L_x_1698:
        /* <DEDUP_REMOVED lines=46> */
.L_x_1705:
[----:B------:R-:W-:Y:S05]  /*dc30*/  BSYNC B0 ;  /* 0x0000000000007941 */ /* 0x000fea0003800000 */
.L_x_1704:
[----:B-----5:R3:W-:Y:S02]  /*dc40*/  STS.128 [R210+0x3800], R20 ;  /* 0x00380014d2007388 */ /* 0x0207e40000000c00 */
.L_x_1703:
[----:B------:R-:W-:Y:S05]  /*dc50*/  BSYNC B1 ;  /* 0x0000000000017941 */ /* 0x000fea0003800000 */
.L_x_1702:
        /* <DEDUP_REMOVED lines=45> */
.L_x_1707:
[----:B------:R-:W-:Y:S05]  /*df30*/  BSYNC B0 ;  /* 0x0000000000007941 */ /* 0x000fea0003800000 */
.L_x_1706:
[----:B-----5:R1:W-:Y:S01]  /*df40*/  STS.128 [R210+0x5800], R40 ;  /* 0x00580028d2007388 */ /* 0x0203e20000000c00 */
[----:B------:R-:W-:Y:S05]  /*df50*/  BRA `(.L_x_1697) ;  /* 0x00004dd000007947 */ /* 0x000fea0003800000 */
.L_x_1660:
        /* <DEDUP_REMOVED lines=89> */
.L_x_1713:
[----:B------:R-:W-:Y:S05]  /*e4f0*/  BSYNC B0 ;  /* 0x0000000000007941 */ /* 0x000fea0003800000 */
.L_x_1712:
[----:B-----5:R3:W-:Y:S02]  /*e500*/  STS.128 [R210], R32 ;  /* 0x00000020d2007388 */ /* 0x0207e40000000c00 */
.L_x_1711:
[----:B------:R-:W-:Y:S05]  /*e510*/  BSYNC B1 ;  /* 0x0000000000017941 */ /* 0x000fea0003800000 */
.L_x_1710:
        /* <DEDUP_REMOVED lines=87> */
.L_x_1717:
[----:B------:R-:W-:Y:S05]  /*ea90*/  BSYNC B0 ;  /* 0x0000000000007941 */ /* 0x000fea0003800000 */
.L_x_1716:
[----:B-----5:R1:W-:Y:S02]  /*eaa0*/  STS.128 [R210+0x2000], R32 ;  /* 0x00200020d2007388 */ /* 0x0203e40000000c00 */
.L_x_1715:
[----:B------:R-:W-:Y:S05]  /*eab0*/  BSYNC B1 ;  /* 0x0000000000017941 */ /* 0x000fea0003800000 */
.L_x_1714:
        /* <DEDUP_REMOVED lines=86> */
.L_x_1719:
[----:B------:R-:W-:Y:S05]  /*f020*/  BSYNC B0 ;  /* 0x0000000000007941 */ /* 0x000fea0003800000 */
.L_x_1718:
[----:B-----5:R3:W-:Y:S02]  /*f030*/  STS.128 [R210+0x4000], R32 ;  /* 0x00400020d2007388 */ /* 0x0207e40000000c00 */
.L_x_1709:
[----:B------:R-:W-:Y:S05]  /*f040*/  BSYNC B2 ;  /* 0x0000000000027941 */ /* 0x000fea0003800000 */
.L_x_1708:
        /* <DEDUP_REMOVED lines=94> */
.L_x_1725:
[----:B------:R-:W-:Y:S05]  /*f630*/  BSYNC B0 ;  /* 0x0000000000007941 */ /* 0x000fea0003800000 */
.L_x_1724:
[----:B-----5:R3:W-:Y:S02]  /*f640*/  STS.128 [R210+0x800], R32 ;  /* 0x00080020d2007388 */ /* 0x0207e40000000c00 */
.L_x_1723:
[----:B------:R-:W-:Y:S05]  /*f650*/  BSYNC B1 ;  /* 0x0000000000017941 */ /* 0x000fea0003800000 */
.L_x_1722:
        /* <DEDUP_REMOVED lines=90> */
.L_x_1729:
[----:B------:R-:W-:Y:S05]  /*fc00*/  BSYNC B0 ;  /* 0x0000000000007941 */ /* 0x000fea0003800000 */
.L_x_1728:
[----:B-----5:R3:W-:Y:S02]  /*fc10*/  STS.128 [R210+0x2800], R32 ;  /* 0x00280020d2007388 */ /* 0x0207e40000000c00 */
.L_x_1727:
[----:B------:R-:W-:Y:S05]  /*fc20*/  BSYNC B1 ;  /* 0x0000000000017941 */ /* 0x000fea0003800000 */
.L_x_1726:
        /* <DEDUP_REMOVED lines=90> */
.L_x_1731:
[----:B------:R-:W-:Y:S05]  /*101d0*/  BSYNC B0 ;  /* 0x0000000000007941 */ /* 0x000fea0003800000 */
.L_x_1730:
[----:B-----5:R1:W-:Y:S02]  /*101e0*/  STS.128 [R210+0x4800], R20 ;  /* 0x00480014d2007388 */ /* 0x0203e40000000c00 */
.L_x_1721:
[----:B------:R-:W-:Y:S05]  /*101f0*/  BSYNC B2 ;  /* 0x0000000000027941 */ /* 0x000fea0003800000 */
.L_x_1720:
        /* <DEDUP_REMOVED lines=95> */
.L_x_1737:
[----:B------:R-:W-:Y:S05]  /*107f0*/  BSYNC B0 ;  /* 0x0000000000007941 */ /* 0x000fea0003800000 */
.L_x_1736:
[----:B-----5:R3:W-:Y:S02]  /*10800*/  STS.128 [R210+0x1000], R32 ;  /* 0x00100020d2007388 */ /* 0x0207e40000000c00 */
.L_x_1735:
[----:B------:R-:W-:Y:S05]  /*10810*/  BSYNC B1 ;  /* 0x0000000000017941 */ /* 0x000fea0003800000 */
.L_x_1734:
        /* <DEDUP_REMOVED lines=90> */
.L_x_1741:
[----:B------:R-:W-:Y:S05]  /*10dc0*/  BSYNC B0 ;  /* 0x0000000000007941 */ /* 0x000fea0003800000 */
.L_x_1740:
[----:B-----5:R3:W-:Y:S02]  /*10dd0*/  STS.128 [R210+0x3000], R32 ;  /* 0x00300020d2007388 */ /* 0x0207e40000000c00 */
.L_x_1739:
[----:B------:R-:W-:Y:S05]  /*10de0*/  BSYNC B1 ;  /* 0x0000000000017941 */ /* 0x000fea0003800000 */
.L_x_1738:
        /* <DEDUP_REMOVED lines=90> */
.L_x_1743:
[----:B------:R-:W-:Y:S05]  /*11390*/  BSYNC B0 ;  /* 0x0000000000007941 */ /* 0x000fea0003800000 */
.L_x_1742:
[----:B-----5:R1:W-:Y:S02]  /*113a0*/  STS.128 [R210+0x5000], R24 ;  /* 0x00500018d2007388 */ /* 0x0203e40000000c00 */
.L_x_1733:
[----:B------:R-:W-:Y:S05]  /*113b0*/  BSYNC B2 ;  /* 0x0000000000027941 */ /* 0x000fea0003800000 */
.L_x_1732:
        /* <DEDUP_REMOVED lines=94> */
.L_x_1747:
[----:B------:R-:W-:Y:S05]  /*119a0*/  BSYNC B0 ;  /* 0x0000000000007941 */ /* 0x000fea0003800000 */
.L_x_1746:
[----:B-----5:R1:W-:Y:S02]  /*119b0*/  STS.128 [R210+0x1800], R20 ;  /* 0x00180014d2007388 */ /* 0x0203e40000000c00 */
.L_x_1745:
[----:B------:R-:W-:Y:S05]  /*119c0*/  BSYNC B1 ;  /* 0x0000000000017941 */ /* 0x000fea0003800000 */
.L_x_1744:
        /* <DEDUP_REMOVED lines=15> */
[----:B------:R-:W-:Y:S01]  /*11ac0*/  @P0 IMAD.MOV R11, RZ, RZ, -R13 ;  /* 0x000000ffff0b0224 */ /* 0x000fe200078e0a0d */
[----:B------:R-:W-:Y:S02]  /*11ad0*/  LEA.HI.X.SX32 R5, R5, R3, 0x1, P1 ;  /* 0x0000000305057211 */ /* 0x000fe400008f0eff */
[----:B------:R-:W-:Y:S01]  /*11ae0*/  IADD3 R17, P1, R15, R8, RZ ;  /* 0x000000080f117210 */ /* 0x000fe20007f3e0ff */
[----:B------:R-:W-:Y:S01]  /*11af0*/  IMAD.WIDE R24, R11, 0x2, R40 ;  /* 0x000000020b187825 */ /* 0x000fe200078e0228 */
[----:B------:R-:W-:Y:S02]  /*11b00*/  MOV R11, RZ ;  /* 0x000000ff000b7202 */ /* 0x000fe40000000f00 */
[----:B------:R-:W-:Y:S01]  /*11b10*/  LEA.HI.X.SX32 R15, R15, R5, 0x1, P1 ;  /* 0x000000050f0f7211 */ /* 0x000fe200008f0eff */
[----:B------:R-:W-:Y:S01]  /*11b20*/  @P0 IMAD.MOV R11, RZ, RZ, -R13 ;  /* 0x000000ffff0b0224 */ /* 0x000fe200078e0a0d */
[C---:B------:R-:W-:Y:S01]  /*11b30*/  LEA R28, P1, R17.reuse, R36, 0x1 ;  /* 0x00000024111c7211 */ /* 0x040fe200078208ff */
[----:B--2---:R-:W2:Y:S03]  /*11b40*/  LD.E.128 R24, [R24.64+0x80] ;  /* 0x0000800618187980 */ /* 0x004ea6000c101d00 */
[----:B------:R-:W-:-:S02]  /*11b50*/  LEA.HI.X R29, R17, R37, R15, 0x1, P1 ;  /* 0x00000025111d7211 */ /* 0x000fc400008f0c0f */
[----:B------:R-:W-:-:S04]  /*11b60*/  IADD3 R15, P1, R11, R8, RZ ;  /* 0x000000080b0f7210 */ /* 0x000fc80007f3e0ff */
[----:B---3--:R-:W3:Y:S01]  /*11b70*/  LD.E.128 R28, [R28.64] ;  /* 0x000000061c1c7980 */ /* 0x008ee2000c101d00 */
[----:B------:R-:W-:Y:S02]  /*11b80*/  LEA.HI.X.SX32 R5, R11, R5, 0x1, P1 ;  /* 0x000000050b057211 */ /* 0x000fe400008f0eff */
[----:B------:R-:W-:-:S04]  /*11b90*/  LEA R32, P1, R15, R38, 0x1 ;  /* 0x000000260f207211 */ /* 0x000fc800078208ff */
        /* <DEDUP_REMOVED lines=10> */
[----:B--2---:R-:W-:Y:S02]  /*11c40*/  LOP3.LUT R43, R25, 0xffff0000, RZ, 0xc0, !PT ;  /* 0xffff0000192b7812 */ /* 0x004fe400078ec0ff */
[----:B------:R-:W-:Y:S02]  /*11c50*/  SHF.L.U32 R46, R26, 0x10, RZ ;  /* 0x000000101a2e7819 */ /* 0x000fe400000006ff */
[C---:B---3--:R-:W-:Y:S01]  /*11c60*/  SHF.L.U32 R21, R28.reuse, 0x10, RZ ;  /* 0x000000101c157819 */ /* 0x048fe200000006ff */
[C---:B------:R-:W-:Y:S01]  /*11c70*/  IMAD.U32 R16, R29.reuse, 0x10000, RZ ;  /* 0x000100001d107824 */ /* 0x040fe200078e00ff */
[----:B------:R-:W-:Y:S02]  /*11c80*/  LOP3.LUT R17, R28, 0xffff0000, RZ, 0xc0, !PT ;  /* 0xffff00001c117812 */ /* 0x000fe400078ec0ff */
[----:B------:R-:W-:Y:S02]  /*11c90*/  LOP3.LUT R42, R29, 0xffff0000, RZ, 0xc0, !PT ;  /* 0xffff00001d2a7812 */ /* 0x000fe400078ec0ff */
[----:B------:R-:W-:-:S02]  /*11ca0*/  SHF.L.U32 R29, R30, 0x10, RZ ;  /* 0x000000101e1d7819 */ /* 0x000fc400000006ff */
[----:B------:R-:W-:Y:S01]  /*11cb0*/  LOP3.LUT R28, R30, 0xffff0000, RZ, 0xc0, !PT ;  /* 0xffff00001e1c7812 */ /* 0x000fe200078ec0ff */
[C---:B------:R-:W-:Y:S01]  /*11cc0*/  IMAD.U32 R23, R31.reuse, 0x10000, RZ ;  /* 0x000100001f177824 */ /* 0x040fe200078e00ff */
[----:B------:R-:W-:Y:S01]  /*11cd0*/  LOP3.LUT R30, R31, 0xffff0000, RZ, 0xc0, !PT ;  /* 0xffff00001f1e7812 */ /* 0x000fe200078ec0ff */
[----:B------:R-:W-:Y:S01]  /*11ce0*/  IMAD.U32 R31, R25, 0x10000, RZ ;  /* 0x00010000191f7824 */ /* 0x000fe200078e00ff */
        /* <DEDUP_REMOVED lines=14> */
[----:B------:R-:W-:Y:S02]  /*11dd0*/  @!P0 FADD.FTZ R16, -R16, -RZ ;  /* 0x800000ff10108221 */ /* 0x000fe40000010100 */
[----:B------:R-:W-:-:S02]  /*11de0*/  @!P0 FADD.FTZ R30, -R30, -RZ ;  /* 0x800000ff1e1e8221 */ /* 0x000fc40000010100 */
[----:B------:R-:W-:Y:S01]  /*11df0*/  @!P0 FADD.FTZ R42, -R42, -RZ ;  /* 0x800000ff2a2a8221 */ /* 0x000fe20000010100 */
[----:B------:R-:W-:Y:S01]  /*11e00*/  LOP3.LUT R34, R35, 0xffff0000, RZ, 0xc0, !PT ;  /* 0xffff000023227812 */ /* 0x000fe200078ec0ff */
[----:B------:R-:W-:Y:S01]  /*11e10*/  FMUL.FTZ R44, R44, R21 ;  /* 0x000000152c2c7220 */ /* 0x000fe20000410000 */
[----:B------:R-:W-:Y:S01]  /*11e20*/  LOP3.LUT R21, R32, 0xffff0000, RZ, 0xc0, !PT ;  /* 0xffff000020157812 */ /* 0x000fe200078ec0ff */
[----:B------:R-:W-:Y:S01]  /*11e30*/  FMUL.FTZ R17, R24, R17 ;  /* 0x0000001118117220 */ /* 0x000fe20000410000 */
[----:B------:R-:W-:Y:S01]  /*11e40*/  SHF.L.U32 R24, R32, 0x10, RZ ;  /* 0x0000001020187819 */ /* 0x000fe200000006ff */
[----:B------:R-:W-:Y:S01]  /*11e50*/  FMUL.FTZ R23, R26, R23 ;  /* 0x000000171a177220 */ /* 0x000fe20000410000 */
[----:B------:R-:W-:Y:S01]  /*11e60*/  LOP3.LUT R32, R33, 0xffff0000, RZ, 0xc0, !PT ;  /* 0xffff000021207812 */ /* 0x000fe200078ec0ff */
[----:B------:R-:W-:Y:S02]  /*11e70*/  FMUL.FTZ R31, R31, R16 ;  /* 0x000000101f1f7220 */ /* 0x000fe40000410000 */
[----:B------:R-:W-:-:S02]  /*11e80*/  FMUL.FTZ R27, R27, R30 ;  /* 0x0000001e1b1b7220 */ /* 0x000fc40000410000 */
[----:B------:R-:W-:Y:S02]  /*11e90*/  IMAD.U32 R26, R35, 0x10000, RZ ;  /* 0x00010000231a7824 */ /* 0x000fe400078e00ff */
[----:B------:R-:W-:Y:S02]  /*11ea0*/  FMUL.FTZ R42, R43, R42 ;  /* 0x0000002a2b2a7220 */ /* 0x000fe40000410000 */
[----:B------:R-:W-:Y:S02]  /*11eb0*/  IMAD.U32 R16, R33, 0x10000, RZ ;  /* 0x0001000021107824 */ /* 0x000fe400078e00ff */
[----:B------:R-:W-:Y:S02]  /*11ec0*/  FFMA.FTZ R15, R15, R29, R46 ;  /* 0x0000001d0f0f7223 */ /* 0x000fe4000001002e */
[----:B------:R-:W-:Y:S02]  /*11ed0*/  FFMA.FTZ R14, R14, R28, R25 ;  /* 0x0000001c0e0e7223 */ /* 0x000fe40000010019 */
[----:B------:R-:W-:-:S02]  /*11ee0*/  FFMA.FTZ R22, R22, R26, R23 ;  /* 0x0000001a16167223 */ /* 0x000fc40000010017 */
[----:B------:R-:W-:Y:S01]  /*11ef0*/  FFMA.FTZ R27, R12, R34, R27 ;  /* 0x000000220c1b7223 */ /* 0x000fe2000001001b */
[----:B------:R-:W-:Y:S01]  /*11f00*/  F2FP.BF16.PACK_AB R14, R14, R15 ;  /* 0x0000000f0e0e723e */ /* 0x000fe200000010ff */
[----:B------:R-:W-:Y:S02]  /*11f10*/  FFMA.FTZ R11, R11, R24, R44 ;  /* 0x000000180b0b7223 */ /* 0x000fe4000001002c */
[----:B------:R-:W-:Y:S02]  /*11f20*/  FFMA.FTZ R8, R8, R21, R17 ;  /* 0x0000001508087223 */ /* 0x000fe40000010011 */
[----:B------:R-:W-:Y:S02]  /*11f30*/  FFMA.FTZ R16, R20, R16, R31 ;  /* 0x0000001014107223 */ /* 0x000fe4000001001f */
[----:B------:R-:W-:Y:S01]  /*11f40*/  FFMA.FTZ R5, R5, R32, R42 ;  /* 0x0000002005057223 */ /* 0x000fe2000001002a */
[----:B------:R-:W-:Y:S02]  /*11f50*/  F2FP.BF16.PACK_AB R23, R27, R22 ;  /* 0x000000161b17723e */ /* 0x000fe400000010ff */
[----:B------:R-:W-:-:S02]  /*11f60*/  F2FP.BF16.PACK_AB R20, R8, R11 ;  /* 0x0000000b0814723e */ /* 0x000fc400000010ff */
[----:B------:R-:W-:Y:S02]  /*11f70*/  F2FP.BF16.PACK_AB R21, R5, R16 ;  /* 0x000000100515723e */ /* 0x000fe400000010ff */
[----:B------:R-:W-:Y:S02]  /*11f80*/  MOV R22, R14 ;  /* 0x0000000e00167202 */ /* 0x000fe40000000f00 */
.L_x_1751:
[----:B------:R-:W-:Y:S05]  /*11f90*/  BSYNC B0 ;  /* 0x0000000000007941 */ /* 0x000fea0003800000 */
.L_x_1750:
[----:B-----5:R1:W-:Y:S02]  /*11fa0*/  STS.128 [R210+0x3800], R20 ;  /* 0x00380014d2007388 */ /* 0x0203e40000000c00 */
.L_x_1749:
[----:B------:R-:W-:Y:S05]  /*11fb0*/  BSYNC B1 ;  /* 0x0000000000017941 */ /* 0x000fea0003800000 */
.L_x_1748:
        /* <DEDUP_REMOVED lines=92> */
.L_x_1753:
[----:B------:R-:W-:Y:S05]  /*12580*/  BSYNC B0 ;  /* 0x0000000000007941 */ /* 0x000fea0003800000 */
.L_x_1752:
[----:B-----5:R1:W-:Y:S01]  /*12590*/  STS.128 [R210+0x5800], R20 ;  /* 0x00580014d2007388 */ /* 0x0203e20000000c00 */
[----:B------:R-:W-:Y:S05]  /*125a0*/  BRA `(.L_x_1697) ;  /* 0x0000078000007947 */ /* 0x000fea0003800000 */
.L_x_1659:
        /* <DEDUP_REMOVED lines=29> */
.L_x_1755:
[----:B------:R-:W-:Y:S05]  /*12780*/  BSYNC B0 ;  /* 0x0000000000007941 */ /* 0x000fea0003800000 */
.L_x_1754:
        /* <DEDUP_REMOVED lines=29> */
.L_x_1757:
[----:B------:R-:W-:Y:S05]  /*12960*/  BSYNC B0 ;  /* 0x0000000000007941 */ /* 0x000fea0003800000 */
.L_x_1756:
        /* <DEDUP_REMOVED lines=29> */
.L_x_1759:
[----:B------:R-:W-:Y:S05]  /*12b40*/  BSYNC B0 ;  /* 0x0000000000007941 */ /* 0x000fea0003800000 */
.L_x_1758:
        /* <DEDUP_REMOVED lines=30> */
.L_x_1697:
[----:B------:R-:W-:Y:S05]  /*12d30*/  BSYNC B3 ;  /* 0x0000000000037941 */ /* 0x000fea0003800000 */
.L_x_1658:
[----:B------:R-:W-:Y:S01]  /*12d40*/  IADD3 R214, R134, -0x1, RZ ;  /* 0xffffffff86d67810 */ /* 0x000fe20007ffe0ff */
[----:B------:R-:W-:Y:S01]  /*12d50*/  BSSY B0, `(.L_x_1760) ;  /* 0x000001c000007945 */ /* 0x000fe20003800000 */
[----:B------:R-:W-:-:S03]  /*12d60*/  LOP3.LUT R215, R74, 0xff, RZ, 0xc0, !PT ;  /* 0x000000ff4ad77812 */ /* 0x000fc600078ec0ff */
[----:B------:R-:W-:-:S04]  /*12d70*/  IMAD.SHL.U32 R16, R214, 0x40, RZ ;  /* 0x00000040d6107824 */ /* 0x000fc800078e00ff */
[----:B------:R-:W-:-:S05]  /*12d80*/  IMAD.IADD R5, R73, 0x1, -R16 ;  /* 0x0000000149057824 */ /* 0x000fca00078e0a10 */
[----:B------:R-:W-:-:S13]  /*12d90*/  ISETP.GE.AND P0, PT, R164, R5, PT ;  /* 0x00000005a400720c */ /* 0x000fda0003f06270 */
[----:B------:R-:W-:Y:S05]  /*12da0*/  @P0 BRA `(.L_x_1761) ;  /* 0x0000016000000947 */ /* 0x000fea0003800000 */
[C---:B--2---:R-:W-:Y:S02]  /*12db0*/  LOP3.LUT R2, R215.reuse, 0x1, RZ, 0xc0, !PT ;  /* 0x00000001d7027812 */ /* 0x044fe400078ec0ff */
[----:B------:R-:W-:Y:S02]  /*12dc0*/  R2P PR, R215, 0x6 ;  /* 0x00000006d7007804 */ /* 0x000fe40000000000 */
        /* <DEDUP_REMOVED lines=19> */
.L_x_1762:
[----:B------:R1:W-:Y:S02]  /*12f00*/  STS.128 [R210+0xa000], RZ ;  /* 0x00a000ffd2007388 */ /* 0x0003e40000000c00 */
.L_x_1761:
[----:B------:R-:W-:Y:S05]  /*12f10*/  BSYNC B0 ;  /* 0x0000000000007941 */ /* 0x000fea0003800000 */
.L_x_1760:
[----:B------:R-:W-:Y:S01]  /*12f20*/  ISETP.GE.AND P0, PT, R0, R5, PT ;  /* 0x000000050000720c */ /* 0x000fe20003f06270 */
[----:B------:R-:W-:-:S12]  /*12f30*/  BSSY B0, `(.L_x_1763) ;  /* 0x000001f000007945 */ /* 0x000fd80003800000 */
[----:B------:R-:W-:Y:S05]  /*12f40*/  @P0 BRA `(.L_x_1764) ;  /* 0x000001d000000947 */ /* 0x000fea0003800000 */
[C---:B--2---:R-:W-:Y:S02]  /*12f50*/  LOP3.LUT R2, R215.reuse, 0x1, RZ, 0xc0, !PT ;  /* 0x00000001d7027812 */ /* 0x044fe400078ec0ff */
[----:B------:R-:W-:Y:S02]  /*12f60*/  LOP3.LUT P0, RZ, R215, 0x2, RZ, 0xc0, !PT ;  /* 0x00000002d7ff7812 */ /* 0x000fe4000780c0ff */
[----:B------:R-:W-:Y:S02]  /*12f70*/  ISETP.NE.U32.AND P1, PT, R2, 0x1, PT ;  /* 0x000000010200780c */ /* 0x000fe40003f25070 */
[----:B------:R-:W-:-:S05]  /*12f80*/  IADD3 R7, P2, R201, R158, RZ ;  /* 0x0000009ec9077210 */ /* 0x000fca0007f5e0ff */
[----:B------:R-:W-:-:S04]  /*12f90*/  IMAD.X R3, R202, 0x1, R163, P2 ;  /* 0x00000001ca037824 */ /* 0x000fc800010e06a3 */
[----:B-1----:R-:W-:Y:S02]  /*12fa0*/  @P0 LEA R8, P2, R7, R166, 0x1 ;  /* 0x000000a607080211 */ /* 0x002fe400078408ff */
        /* <DEDUP_REMOVED lines=22> */
.L_x_1765:
[----:B------:R2:W-:Y:S02]  /*13110*/  STS.128 [R210+0xa800], RZ ;  /* 0x00a800ffd2007388 */ /* 0x0005e40000000c00 */
.L_x_1764:
[----:B------:R-:W-:Y:S05]  /*13120*/  BSYNC B0 ;  /* 0x0000000000007941 */ /* 0x000fea0003800000 */
.L_x_1763:
[----:B------:R-:W-:Y:S01]  /*13130*/  ISETP.GE.AND P0, PT, R6, R5, PT ;  /* 0x000000050600720c */ /* 0x000fe20003f06270 */
[----:B------:R-:W-:-:S12]  /*13140*/  BSSY B0, `(.L_x_1766) ;  /* 0x0000021000007945 */ /* 0x000fd80003800000 */
[----:B------:R-:W-:Y:S05]  /*13150*/  @P0 BRA `(.L_x_1767) ;  /* 0x000001f000000947 */ /* 0x000fea0003800000 */
[C---:B--2---:R-:W-:Y:S02]  /*13160*/  LOP3.LUT R2, R215.reuse, 0x1, RZ, 0xc0, !PT ;  /* 0x00000001d7027812 */ /* 0x044fe400078ec0ff */
        /* <DEDUP_REMOVED lines=29> */
.L_x_1768:
[----:B------:R2:W-:Y:S02]  /*13340*/  STS.128 [R210+0xb000], RZ ;  /* 0x00b000ffd2007388 */ /* 0x0005e40000000c00 */
.L_x_1767:
[----:B------:R-:W-:Y:S05]  /*13350*/  BSYNC B0 ;  /* 0x0000000000007941 */ /* 0x000fea0003800000 */
.L_x_1766:
[----:B------:R-:W-:Y:S01]  /*13360*/  ISETP.GE.AND P0, PT, R4, R5, PT ;  /* 0x000000050400720c */ /* 0x000fe20003f06270 */
[----:B------:R-:W-:-:S12]  /*13370*/  BSSY B0, `(.L_x_1769) ;  /* 0x0000020000007945 */ /* 0x000fd80003800000 */
[----:B------:R-:W-:Y:S05]  /*13380*/  @P0 BRA `(.L_x_1770) ;  /* 0x000001e000000947 */ /* 0x000fea0003800000 */
[C---:B--2---:R-:W-:Y:S01]  /*13390*/  LOP3.LUT R2, R215.reuse, 0x1, RZ, 0xc0, !PT ;  /* 0x00000001d7027812 */ /* 0x044fe200078ec0ff */
[----:B------:R-:W-:Y:S01]  /*133a0*/  IMAD.MOV.U32 R162, RZ, RZ, R158 ;  /* 0x000000ffffa27224 */ /* 0x000fe200078e009e */
[----:B------:R-:W-:Y:S02]  /*133b0*/  LOP3.LUT P2, RZ, R215, 0x2, RZ, 0xc0, !PT ;  /* 0x00000002d7ff7812 */ /* 0x000fe4000784c0ff */
[----:B------:R-:W-:Y:S01]  /*133c0*/  ISETP.NE.U32.AND P3, PT, R2, 0x1, PT ;  /* 0x000000010200780c */ /* 0x000fe20003f65070 */
[----:B------:R-:W-:Y:S01]  /*133d0*/  IMAD R2, R65, 0x30, RZ ;  /* 0x0000003041027824 */ /* 0x000fe200078e02ff */
[----:B------:R-:W-:Y:S01]  /*133e0*/  LOP3.LUT P1, RZ, R215, 0x4, RZ, 0xc0, !PT ;  /* 0x00000004d7ff7812 */ /* 0x000fe2000782c0ff */
[----:B------:R-:W-:-:S04]  /*133f0*/  IMAD.WIDE.U32 R162, R64, 0x30, R162 ;  /* 0x0000003040a27825 */ /* 0x000fc800078e00a2 */
[----:B------:R-:W-:-:S04]  /*13400*/  IMAD.IADD R3, R163, 0x1, R2 ;  /* 0x00000001a3037824 */ /* 0x000fc800078e0202 */
[-C--:B-1----:R-:W-:Y:S02]  /*13410*/  @P2 LEA R10, P4, R162, R166.reuse, 0x1 ;  /* 0x000000a6a20a2211 */ /* 0x082fe400078808ff */
[----:B------:R-:W-:Y:S02]  /*13420*/  @!P3 IMAD.WIDE.U32 R8, R64, 0x60, R204 ;  /* 0x000000604008b825 */ /* 0x000fe400078e00cc */
[C---:B------:R-:W-:Y:S02]  /*13430*/  @P1 LEA R2, P0, R162.reuse, R166, 0x1 ;  /* 0x000000a6a2021211 */ /* 0x040fe400078008ff */
[----:B------:R-:W-:Y:S01]  /*13440*/  @!P3 IMAD R65, R65, 0x60, RZ ;  /* 0x000000604141b824 */ /* 0x000fe200078e02ff */
[CCC-:B------:R-:W-:Y:S02]  /*13450*/  @P2 LEA.HI.X R11, R162.reuse, R167.reuse, R3.reuse, 0x1, P4 ;  /* 0x000000a7a20b2211 */ /* 0x1c0fe400020f0c03 */
[----:B------:R-:W-:Y:S01]  /*13460*/  @P1 LEA.HI.X R3, R162, R167, R3, 0x1, P0 ;  /* 0x000000a7a2031211 */ /* 0x000fe200000f0c03 */
[----:B------:R-:W-:-:S05]  /*13470*/  @!P3 IMAD.IADD R9, R65, 0x1, R9 ;  /* 0x000000014109b824 */ /* 0x000fca00078e0209 */
        /* <DEDUP_REMOVED lines=15> */
.L_x_1770:
[----:B------:R-:W-:Y:S05]  /*13570*/  BSYNC B0 ;  /* 0x0000000000007941 */ /* 0x000fea0003800000 */
.L_x_1769:
[----:B------:R-:W0:Y:S04]  /*13580*/  LDGDEPBAR ;  /* 0x00000000000079af */ /* 0x000e280000000000 */
[----:B-12---:R1:W5:Y:S01]  /*13590*/  LD.E R2, [R18.64+0x188] ;  /* 0x0001880612027980 */ /* 0x006362000c101900 */
[----:B------:R-:W-:Y:S01]  /*135a0*/  ISETP.GE.AND P0, PT, R164, R5, PT ;  /* 0x00000005a400720c */ /* 0x000fe20003f06270 */
[----:B------:R-:W-:Y:S01]  /*135b0*/  IMAD.SHL.U32 R70, R70, 0x2, RZ ;  /* 0x0000000246467824 */ /* 0x000fe200078e00ff */
[----:B------:R-:W-:Y:S01]  /*135c0*/  SHF.R.S32.HI R3, RZ, 0x1f, R72 ;  /* 0x0000001fff037819 */ /* 0x000fe20000011448 */
        /* <DEDUP_REMOVED lines=31> */
.L_x_1773:
[----:B------:R1:W-:Y:S02]  /*137c0*/  STS.128 [R210+0x10000], RZ ;  /* 0x010000ffd2007388 */ /* 0x0003e40000000c00 */
.L_x_1772:
[----:B------:R-:W-:Y:S05]  /*137d0*/  BSYNC B0 ;  /* 0x0000000000007941 */ /* 0x000fea0003800000 */
.L_x_1771:
        /* <DEDUP_REMOVED lines=9> */
[CC--:B--2---:R-:W-:Y:S02]  /*13870*/  @P1 LEA R8, P0, R199.reuse, R160.reuse, 0x1 ;  /* 0x000000a0c7081211 */ /* 0x0c4fe400078008ff */
        /* <DEDUP_REMOVED lines=15> */
[----:B--2---:R-:W-:-:S04]  /*13970*/  LEA R8, P0, R199, R160, 0x1 ;  /* 0x000000a0c7087211 */ /* 0x004fc800078008ff */
[----:B------:R-:W-:-:S05]  /*13980*/  LEA.HI.X R9, R199, R161, R200, 0x1, P0 ;  /* 0x000000a1c7097211 */ /* 0x000fca00000f0cc8 */
[----:B------:R-:W-:Y:S01]  /*13990*/  @!PT LDS RZ, [RZ] ;  /* 0x00000000fffff984 */ /* 0x000fe20000000800 */
[----:B------:R-:W-:Y:S01]  /*139a0*/  @!PT LDS RZ, [RZ] ;  /* 0x00000000fffff984 */ /* 0x000fe20000000800 */
[----:B------:R-:W-:Y:S01]  /*139b0*/  @!PT LDS RZ, [RZ] ;  /* 0x00000000fffff984 */ /* 0x000fe20000000800 */
[----:B------:R2:W-:Y:S01]  /*139c0*/  LDGSTS.E.BYPASS.LTC128B.128 [R210+0x10800], [R8.64+0x100] ;  /* 0x1080010008d27fae */ /* 0x0005e2000b901d46 */
[----:B------:R-:W-:Y:S05]  /*139d0*/  BRA `(.L_x_1775) ;  /* 0x0000001000007947 */ /* 0x000fea0003800000 */
.L_x_1776:
[----:B------:R1:W-:Y:S02]  /*139e0*/  STS.128 [R210+0x10800], RZ ;  /* 0x010800ffd2007388 */ /* 0x0003e40000000c00 */
.L_x_1775:
[----:B------:R-:W-:Y:S05]  /*139f0*/  BSYNC B0 ;  /* 0x0000000000007941 */ /* 0x000fea0003800000 */
.L_x_1774:
        /* <DEDUP_REMOVED lines=34> */
.L_x_1779:
[----:B------:R1:W-:Y:S02]  /*13c20*/  STS.128 [R210+0x11000], RZ ;  /* 0x011000ffd2007388 */ /* 0x0003e40000000c00 */
.L_x_1778:
[----:B------:R-:W-:Y:S05]  /*13c30*/  BSYNC B0 ;  /* 0x0000000000007941 */ /* 0x000fea0003800000 */
.L_x_1777:
        /* <DEDUP_REMOVED lines=11> */
[----:B--2---:R-:W-:-:S04]  /*13cf0*/  @!P0 IMAD.WIDE.U32 R8, R66, 0x60, R160 ;  /* 0x0000006042088825 */ /* 0x004fc800078e00a0 */
        /* <DEDUP_REMOVED lines=16> */
[----:B--2---:R-:W-:-:S05]  /*13e00*/  IMAD.WIDE.U32 R4, R66, 0x60, R160 ;  /* 0x0000006042047825 */ /* 0x004fca00078e00a0 */
[----:B------:R-:W-:-:S05]  /*13e10*/  IADD3 R5, R67, R5, RZ ;  /* 0x0000000543057210 */ /* 0x000fca0007ffe0ff */
[----:B------:R-:W-:Y:S01]  /*13e20*/  @!PT LDS RZ, [RZ] ;  /* 0x00000000fffff984 */ /* 0x000fe20000000800 */
[----:B------:R-:W-:Y:S01]  /*13e30*/  @!PT LDS RZ, [RZ] ;  /* 0x00000000fffff984 */ /* 0x000fe20000000800 */
[----:B------:R-:W-:Y:S01]  /*13e40*/  @!PT LDS RZ, [RZ] ;  /* 0x00000000fffff984 */ /* 0x000fe20000000800 */
[----:B------:R2:W-:Y:S01]  /*13e50*/  LDGSTS.E.BYPASS.LTC128B.128 [R210+0x11800], [R4.64+0x100] ;  /* 0x1180010004d27fae */ /* 0x0005e2000b901d46 */
[----:B------:R-:W-:Y:S05]  /*13e60*/  BRA `(.L_x_1781) ;  /* 0x0000001000007947 */ /* 0x000fea0003800000 */
.L_x_1782:
[----:B------:R1:W-:Y:S02]  /*13e70*/  STS.128 [R210+0x11800], RZ ;  /* 0x011800ffd2007388 */ /* 0x0003e40000000c00 */
.L_x_1781:
[----:B------:R-:W-:Y:S05]  /*13e80*/  BSYNC B0 ;  /* 0x0000000000007941 */ /* 0x000fea0003800000 */
.L_x_1780:
[C---:B------:R-:W-:Y:S01]  /*13e90*/  IMAD.SHL.U32 R0, R56.reuse, 0x40, RZ ;  /* 0x0000004038007824 */ /* 0x040fe200078e00ff */
[----:B------:R-:W-:Y:S01]  /*13ea0*/  R2P PR, R56, 0x6 ;  /* 0x0000000638007804 */ /* 0x000fe20000000000 */
[----:B------:R-:W-:Y:S01]  /*13eb0*/  IMAD.SHL.U32 R164, R164, 0x8, RZ ;  /* 0x00000008a4a47824 */ /* 0x000fe200078e00ff */
[----:B------:R-:W0:Y:S01]  /*13ec0*/  LDGDEPBAR ;  /* 0x00000000000079af */ /* 0x000e220000000000 */
[C---:B------:R-:W-:Y:S01]  /*13ed0*/  IMAD R194, R69.reuse, 0x400, R54 ;  /* 0x0000040045c27824 */ /* 0x040fe200078e0236 */
[----:B--2---:R-:W-:Y:S01]  /*13ee0*/  LOP3.LUT R5, R0, 0x1c0, RZ, 0xc0, !PT ;  /* 0x000001c000057812 */ /* 0x004fe200078ec0ff */
[----:B------:R-:W-:Y:S01]  /*13ef0*/  IMAD R52, R69, 0x10, R52 ;  /* 0x0000001045347824 */ /* 0x000fe200078e0234 */
[----:B------:R-:W-:Y:S01]  /*13f00*/  ISETP.GT.AND P5, PT, R214, R203, PT ;  /* 0x000000cbd600720c */ /* 0x000fe20003fa4270 */
        /* <DEDUP_REMOVED lines=13> */
[----:B------:R-:W-:Y:S02]  /*13fe0*/  IADD3 R71, R73, R71, -R208 ;  /* 0x0000004749477210 */ /* 0x000fe40007ffe8d0 */
[----:B------:R-:W-:Y:S01]  /*13ff0*/  IMAD.SHL.U32 R193, R193, 0x2, RZ ;  /* 0x00000002c1c17824 */ /* 0x000fe200078e00ff */
[----:B------:R-:W-:Y:S01]  /*14000*/  LDSM.16.M88.4 R92, [R189] ;  /* 0x00000000bd5c783b */ /* 0x000fe20000000200 */
[----:B------:R-:W-:Y:S01]  /*14010*/  ISETP.NE.U32.AND P0, PT, R212, RZ, PT ;  /* 0x000000ffd400720c */ /* 0x000fe20003f05070 */
[----:B-----5:R-:W-:Y:S02]  /*14020*/  IMAD.IADD R2, R2, 0x1, R71 ;  /* 0x0000000102027824 */ /* 0x020fe400078e0247 */
[----:B------:R-:W2:Y:S01]  /*14030*/  LDSM.16.M88.4 R12, [R193+0x6800] ;  /* 0x00680000c10c783b */ /* 0x000ea20000000200 */
[----:B------:R-:W-:-:S02]  /*14040*/  IADD3 R0, R193, 0x6000, RZ ;  /* 0x00006000c1007810 */ /* 0x000fc40007ffe0ff */
[----:B------:R-:W-:Y:S01]  /*14050*/  IADD3 R191, R193, 0x6020, RZ ;  /* 0x00006020c1bf7810 */ /* 0x000fe20007ffe0ff */
[----:B------:R-:W3:Y:S01]  /*14060*/  LDSM.16.M88.4 R24, [R193+0x6000] ;  /* 0x00600000c118783b */ /* 0x000ee20000000200 */
[----:B------:R-:W-:Y:S01]  /*14070*/  @P1 IADD3 R191, R0, -0x20, RZ ;  /* 0xffffffe000bf1810 */ /* 0x000fe20007ffe0ff */
[----:B------:R-:W-:Y:S01]  /*14080*/  IMAD.MOV.U32 R0, RZ, RZ, 0x40 ;  /* 0x00000040ff007424 */ /* 0x000fe200078e00ff */
[----:B------:R-:W-:Y:S01]  /*14090*/  ISETP.NE.AND.EX P0, PT, R213, RZ, PT, P0 ;  /* 0x000000ffd500720c */ /* 0x000fe20003f05300 */
[----:B------:R-:W1:Y:S01]  /*140a0*/  LDSM.16.M88.4 R76, [R193+0x7000] ;  /* 0x00700000c14c783b */ /* 0x000e620000000200 */
[C---:B------:R-:W-:Y:S02]  /*140b0*/  IADD3 R187, R191.reuse, 0x800, RZ ;  /* 0x00000800bfbb7810 */ /* 0x040fe40007ffe0ff */
[----:B------:R-:W-:Y:S01]  /*140c0*/  SEL R0, R0, 0xffffffc0, !P2 ;  /* 0xffffffc000007807 */ /* 0x000fe20005000000 */
[----:B------:R-:W4:Y:S01]  /*140d0*/  LDSM.16.M88.4 R4, [R193+0x7800] ;  /* 0x00780000c104783b */ /* 0x000f220000000200 */
[----:B------:R-:W-:-:S02]  /*140e0*/  IADD3 R186, R191, 0x1000, RZ ;  /* 0x00001000bfba7810 */ /* 0x000fc40007ffe0ff */
[----:B------:R-:W-:Y:S01]  /*140f0*/  IADD3 R185, R191, 0x1800, RZ ;  /* 0x00001800bfb97810 */ /* 0x000fe20007ffe0ff */
[----:B------:R-:W1:Y:S01]  /*14100*/  LDSM.16.M88.4 R84, [R191+0x800] ;  /* 0x00080000bf54783b */ /* 0x000e620000000200 */
[----:B------:R-:W-:Y:S01]  /*14110*/  IMAD.IADD R188, R193, 0x1, R0 ;  /* 0x00000001c1bc7824 */ /* 0x000fe200078e0200 */
[C---:B------:R-:W-:Y:S01]  /*14120*/  IADD3 R183, R191.reuse, 0x2000, RZ ;  /* 0x00002000bfb77810 */ /* 0x040fe20007ffe0ff */
[----:B------:R-:W-:Y:S01]  /*14130*/  IMAD.IADD R184, R0, 0x1, R191 ;  /* 0x0000000100b87824 */ /* 0x000fe200078e02bf */
[----:B------:R-:W1:Y:S01]  /*14140*/  LDSM.16.M88.4 R88, [R191] ;  /* 0x00000000bf58783b */ /* 0x000e620000000200 */
[----:B------:R-:W-:Y:S02]  /*14150*/  IMNMX R0, R2, R73, PT ;  /* 0x0000004902007217 */ /* 0x000fe40003800200 */
[C---:B------:R-:W-:Y:S01]  /*14160*/  IADD3 R182, R191.reuse, 0x2800, RZ ;  /* 0x00002800bfb67810 */ /* 0x040fe20007ffe0ff */
[----:B------:R-:W1:Y:S01]  /*14170*/  LDSM.16.M88.4 R36, [R191+0x1000] ;  /* 0x00100000bf24783b */ /* 0x000e620000000200 */
[----:B------:R-:W-:-:S02]  /*14180*/  IADD3 R181, R191, 0x3000, RZ ;  /* 0x00003000bfb57810 */ /* 0x000fc40007ffe0ff */
[C---:B------:R-:W-:Y:S01]  /*14190*/  IADD3 R180, R191.reuse, 0x3800, RZ ;  /* 0x00003800bfb47810 */ /* 0x040fe20007ffe0ff */
[----:B------:R-:W4:Y:S01]  /*141a0*/  LDSM.16.M88.4 R48, [R191+0x1800] ;  /* 0x00180000bf30783b */ /* 0x000f220000000200 */
[C---:B------:R-:W-:Y:S02]  /*141b0*/  IADD3 R179, R191.reuse, 0x4000, RZ ;  /* 0x00004000bfb37810 */ /* 0x040fe40007ffe0ff */
[C---:B------:R-:W-:Y:S01]  /*141c0*/  IADD3 R178, R191.reuse, 0x4800, RZ ;  /* 0x00004800bfb27810 */ /* 0x040fe20007ffe0ff */
[----:B------:R-:W-:Y:S01]  /*141d0*/  LDSM.16.M88.4 R44, [R188+0x6000] ;  /* 0x00600000bc2c783b */ /* 0x000fe20000000200 */
[C---:B------:R-:W-:Y:S02]  /*141e0*/  IADD3 R177, R191.reuse, 0x5000, RZ ;  /* 0x00005000bfb17810 */ /* 0x040fe40007ffe0ff */
[----:B------:R-:W-:Y:S01]  /*141f0*/  IADD3 R176, R191, 0x5800, RZ ;  /* 0x00005800bfb07810 */ /* 0x000fe20007ffe0ff */
[----:B------:R-:W-:Y:S01]  /*14200*/  LDSM.16.M88.4 R40, [R188+0x7000] ;  /* 0x00700000bc28783b */ /* 0x000fe20000000200 */
[C---:B--2---:R-:W-:Y:S08]  /*14210*/  HMMA.16816.F32.BF16 R20, R60.reuse, R12, RZ ;  /* 0x0000000c3c14723c */ /* 0x044ff000000418ff */
[C---:B------:R-:W-:Y:S08]  /*14220*/  HMMA.16816.F32.BF16 R12, R60.reuse, R14, RZ ;  /* 0x0000000e3c0c723c */ /* 0x040ff000000418ff */
[C---:B---3--:R-:W-:Y:S08]  /*14230*/  HMMA.16816.F32.BF16 R28, R60.reuse, R24, RZ ;  /* 0x000000183c1c723c */ /* 0x048ff000000418ff */
[C---:B-1----:R-:W-:Y:S08]  /*14240*/  HMMA.16816.F32.BF16 R80, R60.reuse, R76, RZ ;  /* 0x0000004c3c50723c */ /* 0x042ff000000418ff */
        /* <DEDUP_REMOVED lines=130> */
[----:B------:R-:W-:Y:S01]  /*14a70*/  IADD3 R4, R2, 0x8, RZ ;  /* 0x0000000802047810 */ /* 0x000fe20007ffe0ff */
[----:B------:R-:W-:Y:S03]  /*14a80*/  HMMA.16816.F32.BF16 R88, R36, R6, R88 ;  /* 0x000000062458723c */ /* 0x000fe60000041858 */
[----:B------:R-:W-:-:S05]  /*14a90*/  IMNMX R2, R4, R73, PT ;  /* 0x0000004904027217 */ /* 0x000fca0003800200 */
[C---:B----4-:R-:W-:Y:S08]  /*14aa0*/  HMMA.16816.F32.BF16 R28, R60.reuse, R44, R28 ;  /* 0x0000002c3c1c723c */ /* 0x050ff0000004181c */
        /* <DEDUP_REMOVED lines=33> */
[----:B------:R-:W-:Y:S01]  /*14cc0*/  IMAD R6, R11, R5, R6 ;  /* 0x000000050b067224 */ /* 0x000fe200078e0206 */
[----:B------:R-:W-:Y:S02]  /*14cd0*/  LOP3.LUT R5, RZ, R9, RZ, 0x33, !PT ;  /* 0x00000009ff057212 */ /* 0x000fe400078e33ff */
        /* <DEDUP_REMOVED lines=10> */
[----:B------:R-:W-:-:S03]  /*14d80*/  ISETP.NE.AND P2, PT, R9, RZ, PT ;  /* 0x000000ff0900720c */ /* 0x000fc60003f45270 */
[----:B------:R-:W-:Y:S02]  /*14d90*/  @P4 IADD3 R8, R8, 0x1, RZ ;  /* 0x0000000108084810 */ /* 0x000fe40007ffe0ff */
[----:B------:R-:W-:-:S03]  /*14da0*/  @P6 IADD3 R11, R11, 0x1, RZ ;  /* 0x000000010b0b6810 */ /* 0x000fc60007ffe0ff */
[----:B------:R-:W-:-:S03]  /*14db0*/  @!P1 IMAD.MOV R8, RZ, RZ, -R8 ;  /* 0x000000ffff089224 */ /* 0x000fc600078e0a08 */
[----:B------:R-:W-:Y:S02]  /*14dc0*/  @!P3 IMAD.MOV R11, RZ, RZ, -R11 ;  /* 0x000000ffff0bb224 */ /* 0x000fe400078e0a0b */
[----:B------:R-:W-:-:S03]  /*14dd0*/  SEL R4, R5, R8, !P2 ;  /* 0x0000000805047207 */ /* 0x000fc60005000000 */
[----:B------:R-:W-:Y:S02]  /*14de0*/  SEL R5, R5, R11, !P2 ;  /* 0x0000000b05057207 */ /* 0x000fe40005000000 */
[--C-:B------:R-:W-:Y:S01]  /*14df0*/  IMAD.WIDE R36, R4, 0x4, R212.reuse ;  /* 0x0000000404247825 */ /* 0x100fe200078e02d4 */
[----:B------:R-:W3:Y:S03]  /*14e00*/  LD.E.64 R10, [R18.64+0x38] ;  /* 0x00003806120a7980 */ /* 0x000ee6000c101b00 */
        /* <DEDUP_REMOVED lines=18> */
.L_x_1786:
[----:B------:R-:W2:Y:S02]  /*14f30*/  LD.E R4, [R18.64+0x38] ;  /* 0x0000380612047980 */ /* 0x000ea4000c101900 */
[----:B--2---:R-:W-:-:S04]  /*14f40*/  LEA R4, -R4, RZ, 0x6 ;  /* 0x000000ff04047211 */ /* 0x004fc800078e31ff */
[----:B------:R-:W-:Y:S02]  /*14f50*/  SHF.R.S32.HI R5, RZ, 0x1f, R4 ;  /* 0x0000001fff057819 */ /* 0x000fe40000011404 */
.L_x_1787:
[----:B------:R-:W-:Y:S05]  /*14f60*/  BSYNC B0 ;  /* 0x0000000000007941 */ /* 0x000fea0003800000 */
.L_x_1785:
        /* <DEDUP_REMOVED lines=96> */
.L_x_1784:
[----:B------:R-:W-:Y:S05]  /*15570*/  BSYNC B1 ;  /* 0x0000000000017941 */ /* 0x000fea0003800000 */
.L_x_1783:
        /* <DEDUP_REMOVED lines=38> */
[----:B------:R-:W-:Y:S02]  /*157e0*/  FSEL R21, R21, -INF , !P1 ;  /* 0xff80000015157808 */ /* 0x000fe40004800000 */
        /* <DEDUP_REMOVED lines=48> */
[----:B------:R-:W-:Y:S01]  /*15af0*/  IADD3 R7, R3, 0x31, RZ ;  /* 0x0000003103077810 */ /* 0x000fe20007ffe0ff */
[----:B------:R-:W-:Y:S01]  /*15b00*/  LDSM.16.MT88.4 R80, [R196+0xe000] ;  /* 0x00e00000c450783b */ /* 0x000fe20000004200 */
[----:B------:R-:W-:-:S02]  /*15b10*/  ISETP.GE.AND P2, PT, R9, R0, PT ;  /* 0x000000000900720c */ /* 0x000fc40003f46270 */
[----:B------:R-:W-:Y:S02]  /*15b20*/  FSEL R164, R77, -INF , !P6 ;  /* 0xff8000004da47808 */ /* 0x000fe40007000000 */
[----:B------:R-:W-:Y:S02]  /*15b30*/  FMNMX.FTZ R11, R159, R6, !PT ;  /* 0x000000069f0b7209 */ /* 0x000fe40007810000 */
[----:B------:R-:W-:Y:S02]  /*15b40*/  FMNMX.FTZ R6, R14, R17, !PT ;  /* 0x000000110e067209 */ /* 0x000fe40007810000 */
[----:B------:R-:W-:Y:S02]  /*15b50*/  ISETP.GE.AND P4, PT, R7, R0, PT ;  /* 0x000000000700720c */ /* 0x000fe40003f86270 */
[----:B------:R-:W-:Y:S02]  /*15b60*/  FSEL R174, R64, -INF , !P2 ;  /* 0xff80000040ae7808 */ /* 0x000fe40005000000 */
[----:B------:R-:W-:-:S02]  /*15b70*/  FMNMX.FTZ R11, R164, R11, !PT ;  /* 0x0000000ba40b7209 */ /* 0x000fc40007810000 */
[----:B------:R-:W-:Y:S02]  /*15b80*/  FMNMX.FTZ R6, R15, R6, !PT ;  /* 0x000000060f067209 */ /* 0x000fe40007810000 */
[----:B------:R-:W-:Y:S02]  /*15b90*/  IADD3 R5, R3, 0x38, RZ ;  /* 0x0000003803057810 */ /* 0x000fe40007ffe0ff */
[----:B------:R-:W-:Y:S02]  /*15ba0*/  FSEL R173, R65, -INF , !P4 ;  /* 0xff80000041ad7808 */ /* 0x000fe40006000000 */
[----:B------:R-:W-:Y:S02]  /*15bb0*/  FMNMX.FTZ R4, R174, R11, !PT ;  /* 0x0000000bae047209 */ /* 0x000fe40007810000 */
[----:B------:R-:W-:Y:S02]  /*15bc0*/  FMNMX.FTZ R11, R167, R6, !PT ;  /* 0x00000006a70b7209 */ /* 0x000fe40007810000 */
[----:B------:R-:W-:-:S02]  /*15bd0*/  IADD3 R3, R3, 0x39, RZ ;  /* 0x0000003903037810 */ /* 0x000fc40007ffe0ff */
[----:B------:R-:W-:Y:S02]  /*15be0*/  ISETP.GE.AND P2, PT, R5, R0, PT ;  /* 0x000000000500720c */ /* 0x000fe40003f46270 */
[----:B------:R-:W-:Y:S02]  /*15bf0*/  FMNMX.FTZ R17, R173, R4, !PT ;  /* 0x00000004ad117209 */ /* 0x000fe40007810000 */
[----:B------:R-:W-:Y:S02]  /*15c00*/  FSEL R169, R78, -INF , !P1 ;  /* 0xff8000004ea97808 */ /* 0x000fe40004800000 */
[----:B------:R-:W-:Y:S02]  /*15c10*/  FMNMX.FTZ R4, R168, R11, !PT ;  /* 0x0000000ba8047209 */ /* 0x000fe40007810000 */
[----:B------:R-:W-:Y:S02]  /*15c20*/  ISETP.GE.AND P4, PT, R3, R0, PT ;  /* 0x000000000300720c */ /* 0x000fe40003f86270 */
[----:B------:R-:W-:-:S02]  /*15c30*/  FSEL R172, R88, -INF , !P2 ;  /* 0xff80000058ac7808 */ /* 0x000fc40005000000 */
[----:B------:R-:W-:Y:S02]  /*15c40*/  ISETP.GE.AND P1, PT, R9, R2, PT ;  /* 0x000000020900720c */ /* 0x000fe40003f26270 */
[----:B------:R-:W-:Y:S02]  /*15c50*/  FSEL R170, R79, -INF , !P3 ;  /* 0xff8000004faa7808 */ /* 0x000fe40005800000 */
[----:B------:R-:W-:Y:S02]  /*15c60*/  FMNMX.FTZ R9, R169, R4, !PT ;  /* 0x00000004a9097209 */ /* 0x000fe40007810000 */
[----:B------:R-:W-:Y:S02]  /*15c70*/  FSEL R171, R89, -INF , !P4 ;  /* 0xff80000059ab7808 */ /* 0x000fe40006000000 */
[----:B------:R-:W-:Y:S02]  /*15c80*/  FMNMX.FTZ R6, R172, R17, !PT ;  /* 0x00000011ac067209 */ /* 0x000fe40007810000 */
[----:B------:R-:W-:Y:S01]  /*15c90*/  ISETP.GE.AND P2, PT, R7, R2, PT ;  /* 0x000000020700720c */ /* 0x000fe20003f46270 */
[----:B--2---:R-:W-:Y:S01]  /*15ca0*/  LDSM.16.MT88.4 R16, [R196+0xe800] ;  /* 0x00e80000c410783b */ /* 0x004fe20000004200 */
[----:B------:R-:W-:-:S02]  /*15cb0*/  FSEL R142, R66, -INF , !P1 ;  /* 0xff800000428e7808 */ /* 0x000fc40004800000 */
[----:B------:R-:W-:Y:S02]  /*15cc0*/  FMNMX.FTZ R9, R170, R9, !PT ;  /* 0x00000009aa097209 */ /* 0x000fe40007810000 */
[----:B------:R-:W-:Y:S02]  /*15cd0*/  FMNMX.FTZ R4, R171, R6, !PT ;  /* 0x00000006ab047209 */ /* 0x000fe40007810000 */
[-C--:B------:R-:W-:Y:S02]  /*15ce0*/  ISETP.GE.AND P1, PT, R5, R2.reuse, PT ;  /* 0x000000020500720c */ /* 0x080fe40003f26270 */
[----:B------:R-:W-:Y:S01]  /*15cf0*/  FSEL R141, R67, -INF , !P2 ;  /* 0xff800000438d7808 */ /* 0x000fe20005000000 */
[----:B------:R-:W1:Y:S01]  /*15d00*/  SHFL.BFLY PT, R7, R4, 0x2, 0x1f ;  /* 0x0c401f0004077f89 */ /* 0x000e6200000e0000 */
[----:B------:R-:W-:Y:S02]  /*15d10*/  FMNMX.FTZ R6, R142, R9, !PT ;  /* 0x000000098e067209 */ /* 0x000fe40007810000 */
[----:B------:R-:W-:Y:S01]  /*15d20*/  ISETP.GE.AND P2, PT, R3, R2, PT ;  /* 0x000000020300720c */ /* 0x000fe20003f46270 */
[----:B------:R-:W-:Y:S01]  /*15d30*/  LDSM.16.MT88.4 R64, [R198+0xe000] ;  /* 0x00e00000c640783b */ /* 0x000fe20000004200 */
[----:B------:R-:W-:-:S02]  /*15d40*/  FSEL R140, R90, -INF , !P1 ;  /* 0xff8000005a8c7808 */ /* 0x000fc40004800000 */
[----:B------:R-:W-:Y:S01]  /*15d50*/  FMNMX.FTZ R3, R141, R6, !PT ;  /* 0x000000068d037209 */ /* 0x000fe20007810000 */
[----:B------:R-:W-:Y:S01]  /*15d60*/  LDSM.16.MT88.4 R8, [R198+0xe800] ;  /* 0x00e80000c608783b */ /* 0x000fe20000004200 */
[----:B------:R-:W-:Y:S02]  /*15d70*/  FSEL R165, R91, -INF , !P2 ;  /* 0xff8000005ba57808 */ /* 0x000fe40005000000 */
[----:B------:R-:W-:Y:S01]  /*15d80*/  FMNMX.FTZ R6, R140, R3, !PT ;  /* 0x000000038c067209 */ /* 0x000fe20007810000 */
[----:B------:R-:W-:Y:S03]  /*15d90*/  LDSM.16.MT88.4 R88, [R195+0xe000] ;  /* 0x00e00000c358783b */ /* 0x000fe60000004200 */
        /* <DEDUP_REMOVED lines=36> */
[----:B------:R-:W-:Y:S01]  /*15fe0*/  FFMA.FTZ R133, R15, R166, -R163 ;  /* 0x000000a60f857223 */ /* 0x000fe200000108a3 */
        /* <DEDUP_REMOVED lines=10> */
[--C-:B------:R-:W-:Y:S01]  /*16090*/  FFMA.FTZ R169, R169, R166, -R163.reuse ;  /* 0x000000a6a9a97223 */ /* 0x100fe200000108a3 */
[----:B------:R-:W5:Y:S01]  /*160a0*/  MUFU.EX2 R158, R158 ;  /* 0x0000009e009e7308 */ /* 0x000f620000000800 */
[----:B----4-:R-:W-:Y:S01]  /*160b0*/  F2FP.BF16.PACK_AB R114, R147, R154 ;  /* 0x0000009a9372723e */ /* 0x010fe200000010ff */
[----:B------:R-:W-:-:S02]  /*160c0*/  FFMA.FTZ R170, R170, R166, -R163 ;  /* 0x000000a6aaaa7223 */ /* 0x000fc400000108a3 */
[-CC-:B------:R-:W-:Y:S02]  /*160d0*/  FFMA.FTZ R219, R171, R166.reuse, -R143.reuse ;  /* 0x000000a6abdb7223 */ /* 0x180fe4000001088f */
[-CC-:B------:R-:W-:Y:S02]  /*160e0*/  FFMA.FTZ R174, R174, R166.reuse, -R143.reuse ;  /* 0x000000a6aeae7223 */ /* 0x180fe4000001088f */
[----:B------:R-:W-:Y:S01]  /*160f0*/  MUFU.EX2 R155, R155 ;  /* 0x0000009b009b7308 */ /* 0x000fe20000000800 */
[-CC-:B------:R-:W-:Y:S02]  /*16100*/  FFMA.FTZ R173, R173, R166.reuse, -R143.reuse ;  /* 0x000000a6adad7223 */ /* 0x180fe4000001088f */
[-C--:B------:R-:W-:Y:S02]  /*16110*/  FFMA.FTZ R172, R172, R166.reuse, -R143 ;  /* 0x000000a6acac7223 */ /* 0x080fe4000001088f */
[-CC-:B------:R-:W-:Y:S02]  /*16120*/  FFMA.FTZ R171, R142, R166.reuse, -R163.reuse ;  /* 0x000000a68eab7223 */ /* 0x180fe400000108a3 */
[-CC-:B------:R-:W-:Y:S01]  /*16130*/  FFMA.FTZ R216, R141, R166.reuse, -R163.reuse ;  /* 0x000000a68dd87223 */ /* 0x180fe200000108a3 */
        /* <DEDUP_REMOVED lines=195> */
[----:B------:R-:W-:Y:S07]  /*16d70*/  @!UPT UIADD3 URZ, URZ, URZ, URZ ;  /* 0x0000003f3f3ff290 */ /* 0x000fee000fffe03f */
[----:B------:R-:W-:Y:S11]  /*16d80*/  @!P5 BRA `(.L_x_1788) ;  /* 0x00003e300000d947 */ /* 0x000ff60003800000 */
        /* <DEDUP_REMOVED lines=72> */
.L_x_1790:
[----:B------:R-:W-:Y:S02]  /*17210*/  ULDC.64 UR4, c[0x0][0x118] ;  /* 0x0000460000047ab9 */ /* 0x000fe40000000a00 */
[----:B------:R-:W2:Y:S02]  /*17220*/  LD.E R8, [R232.64+0x40] ;  /* 0x00004004e8087980 */ /* 0x000ea4000c101900 */
[----:B--2---:R-:W-:-:S04]  /*17230*/  LEA R8, -R8, RZ, 0x6 ;  /* 0x000000ff08087211 */ /* 0x004fc800078e31ff */
[----:B------:R-:W-:Y:S02]  /*17240*/  SHF.R.S32.HI R4, RZ, 0x1f, R8 ;  /* 0x0000001fff047819 */ /* 0x000fe40000011408 */
.L_x_1791:
[----:B------:R-:W-:Y:S05]  /*17250*/  BSYNC B0 ;  /* 0x0000000000007941 */ /* 0x000fea0003800000 */
.L_x_1789:
[C---:B------:R-:W-:Y:S01]  /*17260*/  LOP3.LUT P5, RZ, R215.reuse, 0x1, RZ, 0xc0, !PT ;  /* 0x00000001d7ff7812 */ /* 0x040fe200078ac0ff */
[----:B------:R-:W-:Y:S01]  /*17270*/  ULDC.64 UR4, c[0x0][0x118] ;  /* 0x0000460000047ab9 */ /* 0x000fe20000000a00 */
[C---:B------:R-:W-:Y:S01]  /*17280*/  LOP3.LUT P4, RZ, R215.reuse, 0x2, RZ, 0xc0, !PT ;  /* 0x00000002d7ff7812 */ /* 0x040fe2000788c0ff */
[----:B------:R-:W1:Y:S01]  /*17290*/  S2R R133, SR_TID.X ;  /* 0x0000000000857919 */ /* 0x000e620000002100 */
[----:B------:R-:W-:Y:S01]  /*172a0*/  LOP3.LUT P3, RZ, R215, 0x4, RZ, 0xc0, !PT ;  /* 0x00000004d7ff7812 */ /* 0x000fe2000786c0ff */
[----:B------:R-:W-:Y:S01]  /*172b0*/  BSSY B1, `(.L_x_1792) ;  /* 0x00001f5000017945 */ /* 0x000fe20003800000 */
        /* <DEDUP_REMOVED lines=17> */
[-C--:B------:R-:W-:Y:S01]  /*173d0*/  @P5 LEA R18, P6, R5, R160.reuse, 0x1 ;  /* 0x000000a005125211 */ /* 0x080fe200078c08ff */
[----:B-1----:R-:W-:Y:S01]  /*173e0*/  IMAD.SHL.U32 R133, R133, 0x2, RZ ;  /* 0x0000000285857824 */ /* 0x002fe200078e00ff */
        /* <DEDUP_REMOVED lines=20> */
[----:B-1----:R-:W-:Y:S02]  /*17530*/  @P3 IMAD.MOV.U32 R4, RZ, RZ, R134 ;  /* 0x000000ffff043224 */ /* 0x002fe400078e0086 */
        /* <DEDUP_REMOVED lines=54> */
[----:B------:R-:W2:Y:S04]  /*178a0*/  LDSM.16.M88.4 R152, [R193+0x6800] ;  /* 0x00680000c198783b */ /* 0x000ea80000000200 */
[----:B------:R-:W-:Y:S04]  /*178b0*/  LDSM.16.M88.4 R172, [R192] ;  /* 0x00000000c0ac783b */ /* 0x000fe80000000200 */
[----:B-1----:R-:W1:Y:S04]  /*178c0*/  LDSM.16.M88.4 R4, [R191] ;  /* 0x00000000bf04783b */ /* 0x002e680000000200 */
[----:B------:R-:W1:Y:S04]  /*178d0*/  LDSM.16.M88.4 R32, [R186] ;  /* 0x00000000ba20783b */ /* 0x000e680000000200 */
[----:B------:R-:W1:Y:S04]  /*178e0*/  LDSM.16.M88.4 R136, [R187] ;  /* 0x00000000bb88783b */ /* 0x000e680000000200 */
[----:B------:R-:W1:Y:S04]  /*178f0*/  LDSM.16.M88.4 R160, [R193+0x7800] ;  /* 0x00780000c1a0783b */ /* 0x000e680000000200 */
[----:B------:R-:W-:Y:S04]  /*17900*/  LDSM.16.M88.4 R164, [R190] ;  /* 0x00000000bea4783b */ /* 0x000fe80000000200 */
[----:B------:R-:W1:Y:S01]  /*17910*/  LDSM.16.M88.4 R28, [R188+0x6000] ;  /* 0x00600000bc1c783b */ /* 0x000e620000000200 */
[C---:B-----5:R-:W-:Y:S03]  /*17920*/  HMMA.16816.F32.BF16 R16, R220.reuse, R12, RZ ;  /* 0x0000000cdc10723c */ /* 0x060fe600000418ff */
[----:B----4-:R-:W4:Y:S04]  /*17930*/  LDSM.16.M88.4 R8, [R188+0x7000] ;  /* 0x00700000bc08783b */ /* 0x010f280000000200 */
[----:B------:R-:W5:Y:S01]  /*17940*/  LDSM.16.M88.4 R20, [R188+0x6800] ;  /* 0x00680000bc14783b */ /* 0x000f620000000200 */
[C---:B------:R-:W-:Y:S03]  /*17950*/  HMMA.16816.F32.BF16 R12, R220.reuse, R14, RZ ;  /* 0x0000000edc0c723c */ /* 0x040fe600000418ff */
[----:B------:R-:W4:Y:S04]  /*17960*/  LDSM.16.M88.4 R224, [R185] ;  /* 0x00000000b9e0783b */ /* 0x000f280000000200 */
[----:B------:R-:W-:Y:S01]  /*17970*/  LDSM.16.M88.4 R24, [R189] ;  /* 0x00000000bd18783b */ /* 0x000fe20000000200 */
[C---:B---3--:R-:W-:Y:S03]  /*17980*/  HMMA.16816.F32.BF16 R148, R220.reuse, R144, RZ ;  /* 0x00000090dc94723c */ /* 0x048fe600000418ff */
[----:B------:R-:W-:Y:S04]  /*17990*/  LDSM.16.M88.4 R228, [R188+0x7800] ;  /* 0x00780000bce4783b */ /* 0x000fe80000000200 */
[----:B------:R-:W-:Y:S01]  /*179a0*/  LDSM.16.M88.4 R168, [R184+0x1800] ;  /* 0x00180000b8a8783b */ /* 0x000fe20000000200 */
[C---:B------:R-:W-:Y:S03]  /*179b0*/  HMMA.16816.F32.BF16 R144, R220.reuse, R146, RZ ;  /* 0x00000092dc90723c */ /* 0x040fe600000418ff */
[----:B------:R-:W0:Y:S05]  /*179c0*/  LDGDEPBAR ;  /* 0x00000000000079af */ /* 0x000e2a0000000000 */
[C---:B--2---:R-:W-:Y:S08]  /*179d0*/  HMMA.16816.F32.BF16 R156, R220.reuse, R152, RZ ;  /* 0x00000098dc9c723c */ /* 0x044ff000000418ff */
[----:B------:R-:W-:Y:S08]  /*179e0*/  HMMA.16816.F32.BF16 R152, R220, R154, RZ ;  /* 0x0000009adc98723c */ /* 0x000ff000000418ff */
[C---:B-1----:R-:W-:Y:S08]  /*179f0*/  HMMA.16816.F32.BF16 R16, R172.reuse, R4, R16 ;  /* 0x00000004ac10723c */ /* 0x042ff00000041810 */
[C---:B------:R-:W-:Y:S01]  /*17a00*/  HMMA.16816.F32.BF16 R12, R172.reuse, R6, R12 ;  /* 0x00000006ac0c723c */ /* 0x040fe2000004180c */
[----:B------:R-:W1:Y:S07]  /*17a10*/  LDSM.16.M88.4 R4, [R184] ;  /* 0x00000000b804783b */ /* 0x000e6e0000000200 */
[C---:B------:R-:W-:Y:S08]  /*17a20*/  HMMA.16816.F32.BF16 R148, R172.reuse, R32, R148 ;  /* 0x00000020ac94723c */ /* 0x040ff00000041894 */
[C---:B------:R-:W-:Y:S01]  /*17a30*/  HMMA.16816.F32.BF16 R144, R172.reuse, R34, R144 ;  /* 0x00000022ac90723c */ /* 0x040fe20000041890 */
[----:B------:R-:W2:Y:S07]  /*17a40*/  LDSM.16.M88.4 R32, [R184+0x1000] ;  /* 0x00100000b820783b */ /* 0x000eae0000000200 */
[----:B------:R-:W-:Y:S08]  /*17a50*/  HMMA.16816.F32.BF16 R156, R172, R136, R156 ;  /* 0x00000088ac9c723c */ /* 0x000ff0000004189c */
[C---:B------:R-:W-:Y:S08]  /*17a60*/  HMMA.16816.F32.BF16 R140, R220.reuse, R160, RZ ;  /* 0x000000a0dc8c723c */ /* 0x040ff000000418ff */
[----:B------:R-:W-:Y:S01]  /*17a70*/  HMMA.16816.F32.BF16 R220, R220, R162, RZ ;  /* 0x000000a2dcdc723c */ /* 0x000fe200000418ff */
[----:B------:R-:W-:Y:S07]  /*17a80*/  LDSM.16.M88.4 R160, [R194+0x2000] ;  /* 0x00200000c2a0783b */ /* 0x000fee0000000200 */
[----:B------:R-:W-:Y:S01]  /*17a90*/  HMMA.16816.F32.BF16 R152, R172, R138, R152 ;  /* 0x0000008aac98723c */ /* 0x000fe20000041898 */
[----:B------:R-:W3:Y:S07]  /*17aa0*/  LDSM.16.M88.4 R136, [R184+0x800] ;  /* 0x00080000b888783b */ /* 0x000eee0000000200 */
[C---:B------:R-:W-:Y:S08]  /*17ab0*/  HMMA.16816.F32.BF16 R16, R164.reuse, R28, R16 ;  /* 0x0000001ca410723c */ /* 0x040ff00000041810 */
[C---:B------:R-:W-:Y:S01]  /*17ac0*/  HMMA.16816.F32.BF16 R12, R164.reuse, R30, R12 ;  /* 0x0000001ea40c723c */ /* 0x040fe2000004180c */
[----:B------:R-:W1:Y:S07]  /*17ad0*/  LDSM.16.M88.4 R28, [R193+0x8000] ;  /* 0x00800000c11c783b */ /* 0x000e6e0000000200 */
[C---:B----4-:R-:W-:Y:S08]  /*17ae0*/  HMMA.16816.F32.BF16 R148, R164.reuse, R8, R148 ;  /* 0x00000008a494723c */ /* 0x050ff00000041894 */
[C---:B------:R-:W-:Y:S01]  /*17af0*/  HMMA.16816.F32.BF16 R144, R164.reuse, R10, R144 ;  /* 0x0000000aa490723c */ /* 0x040fe20000041890 */
[----:B------:R-:W4:Y:S07]  /*17b00*/  LDSM.16.M88.4 R8, [R193+0x9000] ;  /* 0x00900000c108783b */ /* 0x000f2e0000000200 */
[----:B-----5:R-:W-:Y:S08]  /*17b10*/  HMMA.16816.F32.BF16 R156, R164, R20, R156 ;  /* 0x00000014a49c723c */ /* 0x020ff0000004189c */
[C---:B------:R-:W-:Y:S08]  /*17b20*/  HMMA.16816.F32.BF16 R140, R172.reuse, R224, R140 ;  /* 0x000000e0ac8c723c */ /* 0x040ff0000004188c */
[----:B------:R-:W-:Y:S01]  /*17b30*/  HMMA.16816.F32.BF16 R220, R172, R226, R220 ;  /* 0x000000e2acdc723c */ /* 0x000fe200000418dc */
[----:B------:R-:W-:Y:S04]  /*17b40*/  LDSM.16.M88.4 R172, [R192+0x2000] ;  /* 0x00200000c0ac783b */ /* 0x000fe80000000200 */
[----:B------:R-:W-:Y:S03]  /*17b50*/  LDSM.16.M88.4 R224, [R193+0x9800] ;  /* 0x00980000c1e0783b */ /* 0x000fe60000000200 */
[----:B------:R-:W-:Y:S01]  /*17b60*/  HMMA.16816.F32.BF16 R152, R164, R22, R152 ;  /* 0x00000016a498723c */ /* 0x000fe20000041898 */
[----:B------:R-:W5:Y:S07]  /*17b70*/  LDSM.16.M88.4 R20, [R193+0x8800] ;  /* 0x00880000c114783b */ /* 0x000f6e0000000200 */
[C---:B-1----:R-:W-:Y:S08]  /*17b80*/  HMMA.16816.F32.BF16 R16, R24.reuse, R4, R16 ;  /* 0x000000041810723c */ /* 0x042ff00000041810 */
[C---:B------:R-:W-:Y:S01]  /*17b90*/  HMMA.16816.F32.BF16 R12, R24.reuse, R6, R12 ;  /* 0x00000006180c723c */ /* 0x040fe2000004180c */
[----:B------:R-:W1:Y:S07]  /*17ba0*/  LDSM.16.M88.4 R4, [R183] ;  /* 0x00000000b704783b */ /* 0x000e6e0000000200 */
[C---:B--2---:R-:W-:Y:S08]  /*17bb0*/  HMMA.16816.F32.BF16 R148, R24.reuse, R32, R148 ;  /* 0x000000201894723c */ /* 0x044ff00000041894 */
[C---:B------:R-:W-:Y:S01]  /*17bc0*/  HMMA.16816.F32.BF16 R144, R24.reuse, R34, R144 ;  /* 0x000000221890723c */ /* 0x040fe20000041890 */
[----:B------:R-:W2:Y:S07]  /*17bd0*/  LDSM.16.M88.4 R32, [R181] ;  /* 0x00000000b520783b */ /* 0x000eae0000000200 */
[----:B---3--:R-:W-:Y:S08]  /*17be0*/  HMMA.16816.F32.BF16 R156, R24, R136, R156 ;  /* 0x00000088189c723c */ /* 0x008ff0000004189c */
        /* <DEDUP_REMOVED lines=21> */
[----:B------:R-:W1:Y:S07]  /*17d40*/  LDSM.16.M88.4 R4, [R184+0x2000] ;  /* 0x00200000b804783b */ /* 0x000e6e0000000200 */
[C---:B--2---:R-:W-:Y:S08]  /*17d50*/  HMMA.16816.F32.BF16 R148, R172.reuse, R32, R148 ;  /* 0x00000020ac94723c */ /* 0x044ff00000041894 */
[C---:B------:R-:W-:Y:S01]  /*17d60*/  HMMA.16816.F32.BF16 R144, R172.reuse, R34, R144 ;  /* 0x00000022ac90723c */ /* 0x040fe20000041890 */
[----:B------:R-:W-:Y:S07]  /*17d70*/  LDSM.16.M88.4 R32, [R193+0xa000] ;  /* 0x00a00000c120783b */ /* 0x000fee0000000200 */
[----:B---3--:R-:W-:Y:S08]  /*17d80*/  HMMA.16816.F32.BF16 R156, R172, R136, R156 ;  /* 0x00000088ac9c723c */ /* 0x008ff0000004189c */
[C---:B------:R-:W-:Y:S08]  /*17d90*/  HMMA.16816.F32.BF16 R140, R160.reuse, R224, R140 ;  /* 0x000000e0a08c723c */ /* 0x040ff0000004188c */
[----:B------:R-:W-:Y:S01]  /*17da0*/  HMMA.16816.F32.BF16 R220, R160, R226, R220 ;  /* 0x000000e2a0dc723c */ /* 0x000fe200000418dc */
[----:B------:R-:W-:Y:S04]  /*17db0*/  LDSM.16.M88.4 R160, [R184+0x2800] ;  /* 0x00280000b8a0783b */ /* 0x000fe80000000200 */
[----:B------:R-:W-:Y:S03]  /*17dc0*/  LDSM.16.M88.4 R224, [R194+0x4000] ;  /* 0x00400000c2e0783b */ /* 0x000fe60000000200 */
[----:B------:R-:W-:Y:S01]  /*17dd0*/  HMMA.16816.F32.BF16 R152, R172, R138, R152 ;  /* 0x0000008aac98723c */ /* 0x000fe20000041898 */
[----:B------:R-:W2:Y:S07]  /*17de0*/  LDSM.16.M88.4 R136, [R184+0x3000] ;  /* 0x00300000b888783b */ /* 0x000eae0000000200 */
[C---:B------:R-:W-:Y:S08]  /*17df0*/  HMMA.16816.F32.BF16 R16, R164.reuse, R28, R16 ;  /* 0x0000001ca410723c */ /* 0x040ff00000041810 */
[C---:B------:R-:W-:Y:S01]  /*17e00*/  HMMA.16816.F32.BF16 R12, R164.reuse, R30, R12 ;  /* 0x0000001ea40c723c */ /* 0x040fe2000004180c */
[----:B------:R-:W-:Y:S07]  /*17e10*/  LDSM.16.M88.4 R28, [R184+0x3800] ;  /* 0x00380000b81c783b */ /* 0x000fee0000000200 */
[C---:B----4-:R-:W-:Y:S08]  /*17e20*/  HMMA.16816.F32.BF16 R148, R164.reuse, R8, R148 ;  /* 0x00000008a494723c */ /* 0x050ff00000041894 */
[C---:B------:R-:W-:Y:S01]  /*17e30*/  HMMA.16816.F32.BF16 R144, R164.reuse, R10, R144 ;  /* 0x0000000aa490723c */ /* 0x040fe20000041890 */
[----:B------:R-:W3:Y:S07]  /*17e40*/  LDSM.16.M88.4 R8, [R193+0xb000] ;  /* 0x00b00000c108783b */ /* 0x000eee0000000200 */
[----:B-----5:R-:W-:Y:S08]  /*17e50*/  HMMA.16816.F32.BF16 R156, R164, R20, R156 ;  /* 0x00000014a49c723c */ /* 0x020ff0000004189c */
[C---:B------:R-:W-:Y:S08]  /*17e60*/  HMMA.16816.F32.BF16 R140, R172.reuse, R228, R140 ;  /* 0x000000e4ac8c723c */ /* 0x040ff0000004188c */
[----:B------:R-:W-:Y:S01]  /*17e70*/  HMMA.16816.F32.BF16 R220, R172, R230, R220 ;  /* 0x000000e6acdc723c */ /* 0x000fe200000418dc */
[----:B------:R-:W-:Y:S04]  /*17e80*/  LDSM.16.M88.4 R172, [R192+0x4000] ;  /* 0x00400000c0ac783b */ /* 0x000fe80000000200 */
[----:B------:R-:W-:Y:S03]  /*17e90*/  LDSM.16.M88.4 R228, [R193+0xb800] ;  /* 0x00b80000c1e4783b */ /* 0x000fe60000000200 */
[----:B------:R-:W-:Y:S01]  /*17ea0*/  HMMA.16816.F32.BF16 R152, R164, R22, R152 ;  /* 0x00000016a498723c */ /* 0x000fe20000041898 */
[----:B------:R-:W4:Y:S07]  /*17eb0*/  LDSM.16.M88.4 R20, [R193+0xa800] ;  /* 0x00a80000c114783b */ /* 0x000f2e0000000200 */
[C---:B-1----:R-:W-:Y:S08]  /*17ec0*/  HMMA.16816.F32.BF16 R16, R24.reuse, R4, R16 ;  /* 0x000000041810723c */ /* 0x042ff00000041810 */
[C---:B------:R-:W-:Y:S01]  /*17ed0*/  HMMA.16816.F32.BF16 R12, R24.reuse, R6, R12 ;  /* 0x00000006180c723c */ /* 0x040fe2000004180c */
[----:B------:R-:W1:Y:S07]  /*17ee0*/  LDSM.16.M88.4 R4, [R179] ;  /* 0x00000000b304783b */ /* 0x000e6e0000000200 */
[C---:B--2---:R-:W-:Y:S08]  /*17ef0*/  HMMA.16816.F32.BF16 R148, R24.reuse, R136, R148 ;  /* 0x000000881894723c */ /* 0x044ff00000041894 */
[C---:B------:R-:W-:Y:S01]  /*17f00*/  HMMA.16816.F32.BF16 R144, R24.reuse, R138, R144 ;  /* 0x0000008a1890723c */ /* 0x040fe20000041890 */
[----:B------:R-:W-:Y:S07]  /*17f10*/  LDSM.16.M88.4 R136, [R190+0x4000] ;  /* 0x00400000be88783b */ /* 0x000fee0000000200 */
[----:B------:R-:W-:Y:S08]  /*17f20*/  HMMA.16816.F32.BF16 R156, R24, R160, R156 ;  /* 0x000000a0189c723c */ /* 0x000ff0000004189c */
[C---:B------:R-:W-:Y:S08]  /*17f30*/  HMMA.16816.F32.BF16 R140, R164.reuse, R168, R140 ;  /* 0x000000a8a48c723c */ /* 0x040ff0000004188c */
[----:B------:R-:W-:Y:S01]  /*17f40*/  HMMA.16816.F32.BF16 R220, R164, R170, R220 ;  /* 0x000000aaa4dc723c */ /* 0x000fe200000418dc */
[----:B------:R-:W2:Y:S04]  /*17f50*/  LDSM.16.M88.4 R164, [R177] ;  /* 0x00000000b1a4783b */ /* 0x000ea80000000200 */
[----:B------:R-:W5:Y:S03]  /*17f60*/  LDSM.16.M88.4 R168, [R178] ;  /* 0x00000000b2a8783b */ /* 0x000f660000000200 */
[C---:B------:R-:W-:Y:S08]  /*17f70*/  HMMA.16816.F32.BF16 R16, R224.reuse, R32, R16 ;  /* 0x00000020e010723c */ /* 0x040ff00000041810 */
[----:B------:R-:W-:Y:S01]  /*17f80*/  HMMA.16816.F32.BF16 R12, R224, R34, R12 ;  /* 0x00000022e00c723c */ /* 0x000fe2000004180c */
[----:B------:R-:W1:Y:S07]  /*17f90*/  LDSM.16.M88.4 R32, [R188+0xa000] ;  /* 0x00a00000bc20783b */ /* 0x000e6e0000000200 */
[----:B------:R-:W-:Y:S01]  /*17fa0*/  HMMA.16816.F32.BF16 R152, R24, R162, R152 ;  /* 0x000000a21898723c */ /* 0x000fe20000041898 */
[----:B------:R-:W-:Y:S07]  /*17fb0*/  LDSM.16.M88.4 R160, [R176] ;  /* 0x00000000b0a0783b */ /* 0x000fee0000000200 */
[C---:B---3--:R-:W-:Y:S08]  /*17fc0*/  HMMA.16816.F32.BF16 R148, R224.reuse, R8, R148 ;  /* 0x00000008e094723c */ /* 0x048ff00000041894 */
[C---:B------:R-:W-:Y:S01]  /*17fd0*/  HMMA.16816.F32.BF16 R144, R224.reuse, R10, R144 ;  /* 0x0000000ae090723c */ /* 0x040fe20000041890 */
[----:B------:R-:W-:Y:S07]  /*17fe0*/  LDSM.16.M88.4 R8, [R189+0x4000] ;  /* 0x00400000bd08783b */ /* 0x000fee0000000200 */
[----:B----4-:R-:W-:Y:S08]  /*17ff0*/  HMMA.16816.F32.BF16 R156, R224, R20, R156 ;  /* 0x00000014e09c723c */ /* 0x010ff0000004189c */
[C---:B------:R-:W-:Y:S08]  /*18000*/  HMMA.16816.F32.BF16 R140, R24.reuse, R28, R140 ;  /* 0x0000001c188c723c */ /* 0x040ff0000004188c */
[----:B------:R-:W-:Y:S01]  /*18010*/  HMMA.16816.F32.BF16 R220, R24, R30, R220 ;  /* 0x0000001e18dc723c */ /* 0x000fe200000418dc */
[----:B------:R-:W3:Y:S04]  /*18020*/  LDSM.16.M88.4 R24, [R188+0xb000] ;  /* 0x00b00000bc18783b */ /* 0x000ee80000000200 */
[----:B------:R-:W4:Y:S03]  /*18030*/  LDSM.16.M88.4 R28, [R188+0xa800] ;  /* 0x00a80000bc1c783b */ /* 0x000f260000000200 */
[C---:B-1----:R-:W-:Y:S08]  /*18040*/  HMMA.16816.F32.BF16 R16, R172.reuse, R4, R16 ;  /* 0x00000004ac10723c */ /* 0x042ff00000041810 */
[----:B------:R-:W-:Y:S01]  /*18050*/  HMMA.16816.F32.BF16 R12, R172, R6, R12 ;  /* 0x00000006ac0c723c */ /* 0x000fe2000004180c */
[----:B------:R-:W1:Y:S07]  /*18060*/  LDSM.16.M88.4 R4, [R184+0x4000] ;  /* 0x00400000b804783b */ /* 0x000e6e0000000200 */
[----:B------:R-:W-:Y:S01]  /*18070*/  HMMA.16816.F32.BF16 R152, R224, R22, R152 ;  /* 0x00000016e098723c */ /* 0x000fe20000041898 */
[----:B------:R-:W-:Y:S07]  /*18080*/  LDSM.16.M88.4 R20, [R188+0xb800] ;  /* 0x00b80000bc14783b */ /* 0x000fee0000000200 */
[C---:B--2---:R-:W-:Y:S08]  /*18090*/  HMMA.16816.F32.BF16 R148, R172.reuse, R164, R148 ;  /* 0x000000a4ac94723c */ /* 0x044ff00000041894 */
[C---:B------:R-:W-:Y:S08]  /*180a0*/  HMMA.16816.F32.BF16 R144, R172.reuse, R166, R144 ;  /* 0x000000a6ac90723c */ /* 0x040ff00000041890 */
[----:B-----5:R-:W-:Y:S08]  /*180b0*/  HMMA.16816.F32.BF16 R156, R172, R168, R156 ;  /* 0x000000a8ac9c723c */ /* 0x020ff0000004189c */
[----:B------:R-:W-:Y:S08]  /*180c0*/  HMMA.16816.F32.BF16 R140, R224, R228, R140 ;  /* 0x000000e4e08c723c */ /* 0x000ff0000004188c */
[C---:B------:R-:W-:Y:S08]  /*180d0*/  HMMA.16816.F32.BF16 R16, R136.reuse, R32, R16 ;  /* 0x000000208810723c */ /* 0x040ff00000041810 */
[----:B------:R-:W-:Y:S01]  /*180e0*/  HMMA.16816.F32.BF16 R12, R136, R34, R12 ;  /* 0x00000022880c723c */ /* 0x000fe2000004180c */
[----:B------:R-:W2:Y:S07]  /*180f0*/  LDSM.16.M88.4 R32, [R184+0x4800] ;  /* 0x00480000b820783b */ /* 0x000eae0000000200 */
[----:B------:R-:W-:Y:S08]  /*18100*/  HMMA.16816.F32.BF16 R220, R224, R230, R220 ;  /* 0x000000e6e0dc723c */ /* 0x000ff000000418dc */
[----:B------:R-:W-:Y:S08]  /*18110*/  HMMA.16816.F32.BF16 R152, R172, R170, R152 ;  /* 0x000000aaac98723c */ /* 0x000ff00000041898 */
[C---:B---3--:R-:W-:Y:S08]  /*18120*/  HMMA.16816.F32.BF16 R148, R136.reuse, R24, R148 ;  /* 0x000000188894723c */ /* 0x048ff00000041894 */
[C---:B------:R-:W-:Y:S01]  /*18130*/  HMMA.16816.F32.BF16 R144, R136.reuse, R26, R144 ;  /* 0x0000001a8890723c */ /* 0x040fe20000041890 */
[----:B------:R-:W3:Y:S07]  /*18140*/  LDSM.16.M88.4 R24, [R184+0x5000] ;  /* 0x00500000b818783b */ /* 0x000eee0000000200 */
[----:B----4-:R-:W-:Y:S07]  /*18150*/  HMMA.16816.F32.BF16 R156, R136, R28, R156 ;  /* 0x0000001c889c723c */ /* 0x010fee000004189c */
[----:B------:R-:W-:Y:S01]  /*18160*/  LOP3.LUT R29, R133, 0x6, RZ, 0xc0, !PT ;  /* 0x00000006851d7812 */ /* 0x000fe200078ec0ff */
[----:B------:R-:W-:Y:S04]  /*18170*/  HMMA.16816.F32.BF16 R140, R172, R160, R140 ;  /* 0x000000a0ac8c723c */ /* 0x000fe8000004188c */
[----:B------:R-:W-:-:S03]  /*18180*/  IMAD R29, R214, 0x40, R29 ;  /* 0x00000040d61d7824 */ /* 0x000fc600078e021d */
[----:B------:R-:W-:Y:S01]  /*18190*/  IMAD.MOV.U32 R160, RZ, RZ, R134 ;  /* 0x000000ffffa07224 */ /* 0x000fe200078e0086 */
[----:B------:R-:W-:Y:S01]  /*181a0*/  HMMA.16816.F32.BF16 R220, R172, R162, R220 ;  /* 0x000000a2acdc723c */ /* 0x000fe200000418dc */
[----:B------:R-:W-:-:S07]  /*181b0*/  IMAD.MOV.U32 R161, RZ, RZ, R135 ;  /* 0x000000ffffa17224 */ /* 0x000fce00078e0087 */
[----:B------:R-:W-:Y:S07]  /*181c0*/  HMMA.16816.F32.BF16 R152, R136, R30, R152 ;  /* 0x0000001e8898723c */ /* 0x000fee0000041898 */
[----:B------:R-:W-:Y:S01]  /*181d0*/  IADD3 R31, R29, 0x28, RZ ;  /* 0x000000281d1f7810 */ /* 0x000fe20007ffe0ff */
[C---:B-1----:R-:W-:Y:S08]  /*181e0*/  HMMA.16816.F32.BF16 R16, R8.reuse, R4, R16 ;  /* 0x000000040810723c */ /* 0x042ff00000041810 */
[----:B------:R-:W-:Y:S01]  /*181f0*/  HMMA.16816.F32.BF16 R12, R8, R6, R12 ;  /* 0x00000006080c723c */ /* 0x000fe2000004180c */
[----:B------:R-:W1:Y:S01]  /*18200*/  LDSM.16.M88.4 R4, [R184+0x5800] ;  /* 0x00580000b804783b */ /* 0x000e620000000200 */
[----:B------:R-:W-:-:S06]  /*18210*/  DEPBAR.LE SB0, 0x0 ;  /* 0x000080000000791a */ /* 0x000fcc0000000000 */
[----:B--2---:R-:W-:Y:S08]  /*18220*/  HMMA.16816.F32.BF16 R156, R8, R32, R156 ;  /* 0x00000020089c723c */ /* 0x004ff0000004189c */
[C---:B------:R-:W-:Y:S07]  /*18230*/  HMMA.16816.F32.BF16 R140, R136.reuse, R20, R140 ;  /* 0x00000014888c723c */ /* 0x040fee000004188c */
[----:B------:R-:W-:Y:S01]  /*18240*/  IADD3 R21, R29, 0x8, RZ ;  /* 0x000000081d157810 */ /* 0x000fe20007ffe0ff */
[----:B------:R-:W-:Y:S03]  /*18250*/  HMMA.16816.F32.BF16 R220, R136, R22, R220 ;  /* 0x0000001688dc723c */ /* 0x000fe600000418dc */
[----:B------:R-:W-:-:S02]  /*18260*/  ISETP.GE.AND P6, PT, R21, R0, PT ;  /* 0x000000001500720c */ /* 0x000fc40003fc6270 */
[----:B------:R-:W-:Y:S02]  /*18270*/  ISETP.GE.AND P1, PT, R21, R2, PT ;  /* 0x000000021500720c */ /* 0x000fe40003f26270 */
[C---:B------:R-:W-:Y:S01]  /*18280*/  IADD3 R23, R29.reuse, 0x1, RZ ;  /* 0x000000011d177810 */ /* 0x040fe20007ffe0ff */
[C---:B------:R-:W-:Y:S01]  /*18290*/  HMMA.16816.F32.BF16 R152, R8.reuse, R34, R152 ;  /* 0x000000220898723c */ /* 0x040fe20000041898 */
[----:B------:R-:W-:Y:S02]  /*182a0*/  IADD3 R21, R29, 0x9, RZ ;  /* 0x000000091d157810 */ /* 0x000fe40007ffe0ff */
[C---:B------:R-:W-:Y:S02]  /*182b0*/  ISETP.GE.AND P2, PT, R23.reuse, R0, PT ;  /* 0x000000001700720c */ /* 0x040fe40003f46270 */
[----:B------:R-:W-:Y:S02]  /*182c0*/  ISETP.GE.AND P5, PT, R23, R2, PT ;  /* 0x000000021700720c */ /* 0x000fe40003fa6270 */
[----:B------:R-:W-:Y:S01]  /*182d0*/  IADD3 R23, R29, 0x10, RZ ;  /* 0x000000101d177810 */ /* 0x000fe20007ffe0ff */
[----:B---3--:R-:W-:Y:S01]  /*182e0*/  HMMA.16816.F32.BF16 R148, R8, R24, R148 ;  /* 0x000000180894723c */ /* 0x008fe20000041894 */
[----:B------:R-:W-:Y:S01]  /*182f0*/  FSEL R17, R17, -INF , !P2 ;  /* 0xff80000011117808 */ /* 0x000fe20005000000 */
[----:B------:R-:W-:Y:S01]  /*18300*/  BAR.SYNC.DEFER_BLOCKING 0x0 ;  /* 0x0000000000007b1d */ /* 0x000fe20000010000 */
[----:B------:R-:W-:-:S02]  /*18310*/  ISETP.GE.AND P2, PT, R21, R0, PT ;  /* 0x000000001500720c */ /* 0x000fc40003f46270 */
[----:B------:R-:W-:Y:S02]  /*18320*/  FSEL R12, R12, -INF , !P6 ;  /* 0xff8000000c0c7808 */ /* 0x000fe40007000000 */
[----:B------:R-:W-:Y:S01]  /*18330*/  FSEL R14, R14, -INF , !P1 ;  /* 0xff8000000e0e7808 */ /* 0x000fe20004800000 */
[C---:B------:R-:W-:Y:S01]  /*18340*/  HMMA.16816.F32.BF16 R144, R8.reuse, R26, R144 ;  /* 0x0000001a0890723c */ /* 0x040fe20000041890 */
[----:B------:R-:W-:Y:S02]  /*18350*/  ISETP.GE.AND P6, PT, R21, R2, PT ;  /* 0x000000021500720c */ /* 0x000fe40003fc6270 */
[----:B------:R-:W-:Y:S02]  /*18360*/  ISETP.GE.AND P1, PT, R23, R0, PT ;  /* 0x000000001700720c */ /* 0x000fe40003f26270 */
[----:B------:R-:W-:Y:S02]  /*18370*/  IADD3 R21, R29, 0x11, RZ ;  /* 0x000000111d157810 */ /* 0x000fe40007ffe0ff */
[----:B------:R-:W-:Y:S01]  /*18380*/  FSEL R13, R13, -INF , !P2 ;  /* 0xff8000000d0d7808 */ /* 0x000fe20005000000 */
[----:B-1----:R-:W-:Y:S01]  /*18390*/  HMMA.16816.F32.BF16 R140, R8, R4, R140 ;  /* 0x00000004088c723c */ /* 0x002fe2000004188c */
[----:B------:R-:W-:-:S02]  /*183a0*/  ISETP.GE.AND P2, PT, R23, R2, PT ;  /* 0x000000021700720c */ /* 0x000fc40003f46270 */
[----:B------:R-:W-:Y:S02]  /*183b0*/  FSEL R15, R15, -INF , !P6 ;  /* 0xff8000000f0f7808 */ /* 0x000fe40007000000 */
[----:B------:R-:W-:Y:S02]  /*183c0*/  IADD3 R23, R29, 0x18, RZ ;  /* 0x000000181d177810 */ /* 0x000fe40007ffe0ff */
[----:B------:R-:W-:Y:S01]  /*183d0*/  FSEL R25, R156, -INF , !P1 ;  /* 0xff8000009c197808 */ /* 0x000fe20004800000 */
[----:B------:R-:W-:Y:S01]  /*183e0*/  HMMA.16816.F32.BF16 R220, R8, R6, R220 ;  /* 0x0000000608dc723c */ /* 0x000fe200000418dc */
[C---:B------:R-:W-:Y:S02]  /*183f0*/  ISETP.GE.AND P6, PT, R21.reuse, R0, PT ;  /* 0x000000001500720c */ /* 0x040fe40003fc6270 */
[----:B------:R-:W-:Y:S02]  /*18400*/  ISETP.GE.AND P1, PT, R21, R2, PT ;  /* 0x000000021500720c */ /* 0x000fe40003f26270 */
[----:B------:R-:W-:-:S02]  /*18410*/  IADD3 R21, R29, 0x19, RZ ;  /* 0x000000191d157810 */ /* 0x000fc40007ffe0ff */
[----:B------:R-:W-:Y:S02]  /*18420*/  FSEL R22, R158, -INF , !P2 ;  /* 0xff8000009e167808 */ /* 0x000fe40005000000 */
[----:B------:R-:W-:Y:S02]  /*18430*/  ISETP.GE.AND P2, PT, R23, R0, PT ;  /* 0x000000001700720c */ /* 0x000fe40003f46270 */
[----:B------:R-:W-:Y:S02]  /*18440*/  FSEL R157, R157, -INF , !P6 ;  /* 0xff8000009d9d7808 */ /* 0x000fe40007000000 */
[----:B------:R-:W-:Y:S02]  /*18450*/  FSEL R159, R159, -INF , !P1 ;  /* 0xff8000009f9f7808 */ /* 0x000fe40004800000 */
[----:B------:R-:W-:Y:S02]  /*18460*/  ISETP.GE.AND P6, PT, R23, R2, PT ;  /* 0x000000021700720c */ /* 0x000fe40003fc6270 */
[----:B------:R-:W-:-:S02]  /*18470*/  ISETP.GE.AND P1, PT, R21, R0, PT ;  /* 0x000000001500720c */ /* 0x000fc40003f26270 */
[----:B------:R-:W-:Y:S02]  /*18480*/  IADD3 R27, R29, 0x20, RZ ;  /* 0x000000201d1b7810 */ /* 0x000fe40007ffe0ff */
[----:B------:R-:W-:Y:S02]  /*18490*/  FSEL R24, R152, -INF , !P2 ;  /* 0xff80000098187808 */ /* 0x000fe40005000000 */
[----:B------:R-:W-:Y:S02]  /*184a0*/  ISETP.GE.AND P2, PT, R21, R2, PT ;  /* 0x000000021500720c */ /* 0x000fe40003f46270 */
[----:B------:R-:W-:Y:S02]  /*184b0*/  FSEL R21, R154, -INF , !P6 ;  /* 0xff8000009a157808 */ /* 0x000fe40007000000 */
[----:B------:R-:W-:Y:S02]  /*184c0*/  FSEL R23, R153, -INF , !P1 ;  /* 0xff80000099177808 */ /* 0x000fe40004800000 */
[----:B------:R-:W-:-:S02]  /*184d0*/  ISETP.GE.AND P6, PT, R27, R0, PT ;  /* 0x000000001b00720c */ /* 0x000fc40003fc6270 */
[----:B------:R-:W-:Y:S02]  /*184e0*/  ISETP.GE.AND P1, PT, R27, R2, PT ;  /* 0x000000021b00720c */ /* 0x000fe40003f26270 */
[----:B------:R-:W-:Y:S02]  /*184f0*/  IADD3 R27, R29, 0x21, RZ ;  /* 0x000000211d1b7810 */ /* 0x000fe40007ffe0ff */
[----:B------:R-:W-:Y:S02]  /*18500*/  FSEL R20, R155, -INF , !P2 ;  /* 0xff8000009b147808 */ /* 0x000fe40005000000 */
[----:B------:R-:W-:Y:S02]  /*18510*/  FSEL R171, R148, -INF , !P6 ;  /* 0xff80000094ab7808 */ /* 0x000fe40007000000 */
[----:B------:R-:W-:Y:S02]  /*18520*/  FSEL R167, R150, -INF , !P1 ;  /* 0xff80000096a77808 */ /* 0x000fe40004800000 */
[----:B------:R-:W-:-:S02]  /*18530*/  ISETP.GE.AND P2, PT, R27, R0, PT ;  /* 0x000000001b00720c */ /* 0x000fc40003f46270 */
[----:B------:R-:W-:Y:S02]  /*18540*/  ISETP.GE.AND P6, PT, R27, R2, PT ;  /* 0x000000021b00720c */ /* 0x000fe40003fc6270 */
[----:B------:R-:W-:Y:S02]  /*18550*/  ISETP.GE.AND P1, PT, R31, R0, PT ;  /* 0x000000001f00720c */ /* 0x000fe40003f26270 */
[----:B------:R-:W-:Y:S02]  /*18560*/  IADD3 R5, R29, 0x29, RZ ;  /* 0x000000291d057810 */ /* 0x000fe40007ffe0ff */
[----:B------:R-:W-:Y:S02]  /*18570*/  FSEL R172, R149, -INF , !P2 ;  /* 0xff80000095ac7808 */ /* 0x000fe40005000000 */
[----:B------:R-:W-:Y:S02]  /*18580*/  FSEL R165, R151, -INF , !P6 ;  /* 0xff80000097a57808 */ /* 0x000fe40007000000 */
[----:B------:R-:W-:-:S02]  /*18590*/  FSEL R170, R144, -INF , !P1 ;  /* 0xff80000090aa7808 */ /* 0x000fc40004800000 */
[----:B------:R-:W-:Y:S02]  /*185a0*/  ISETP.GE.AND P2, PT, R31, R2, PT ;  /* 0x000000021f00720c */ /* 0x000fe40003f46270 */
[C---:B------:R-:W-:Y:S02]  /*185b0*/  ISETP.GE.AND P6, PT, R5.reuse, R0, PT ;  /* 0x000000000500720c */ /* 0x040fe40003fc6270 */
[----:B------:R-:W-:Y:S02]  /*185c0*/  ISETP.GE.AND P1, PT, R5, R2, PT ;  /* 0x000000020500720c */ /* 0x000fe40003f26270 */
[C---:B------:R-:W-:Y:S02]  /*185d0*/  IADD3 R5, R29.reuse, 0x30, RZ ;  /* 0x000000301d057810 */ /* 0x040fe40007ffe0ff */
[----:B------:R-:W-:Y:S02]  /*185e0*/  IADD3 R7, R29, 0x31, RZ ;  /* 0x000000311d077810 */ /* 0x000fe40007ffe0ff */
[----:B------:R-:W-:-:S02]  /*185f0*/  FSEL R169, R146, -INF , !P2 ;  /* 0xff80000092a97808 */ /* 0x000fc40005000000 */
[----:B------:R-:W-:Y:S02]  /*18600*/  FSEL R173, R145, -INF , !P6 ;  /* 0xff80000091ad7808 */ /* 0x000fe40007000000 */
[----:B------:R-:W-:Y:S02]  /*18610*/  FSEL R163, R147, -INF , !P1 ;  /* 0xff80000093a37808 */ /* 0x000fe40004800000 */
[C---:B------:R-:W-:Y:S02]  /*18620*/  ISETP.GE.AND P2, PT, R5.reuse, R0, PT ;  /* 0x000000000500720c */ /* 0x040fe40003f46270 */
[----:B------:R-:W-:Y:S02]  /*18630*/  ISETP.GE.AND P6, PT, R5, R2, PT ;  /* 0x000000020500720c */ /* 0x000fe40003fc6270 */
[----:B------:R-:W-:Y:S02]  /*18640*/  ISETP.GE.AND P1, PT, R7, R0, PT ;  /* 0x000000000700720c */ /* 0x000fe40003f26270 */
[----:B------:R-:W-:-:S02]  /*18650*/  IADD3 R5, R29, 0x38, RZ ;  /* 0x000000381d057810 */ /* 0x000fc40007ffe0ff */
[----:B------:R-:W-:Y:S02]  /*18660*/  FSEL R138, R142, -INF , !P6 ;  /* 0xff8000008e8a7808 */ /* 0x000fe40007000000 */
[----:B------:R-:W-:Y:S02]  /*18670*/  FSEL R156, R141, -INF , !P1 ;  /* 0xff8000008d9c7808 */ /* 0x000fe40004800000 */
[C---:B------:R-:W-:Y:S02]  /*18680*/  ISETP.GE.AND P6, PT, R5.reuse, R0, PT ;  /* 0x000000000500720c */ /* 0x040fe40003fc6270 */
[----:B------:R-:W-:Y:S02]  /*18690*/  ISETP.GE.AND P1, PT, R5, R2, PT ;  /* 0x000000020500720c */ /* 0x000fe40003f26270 */
[----:B------:R-:W-:Y:S02]  /*186a0*/  IADD3 R5, R29, 0x39, RZ ;  /* 0x000000391d057810 */ /* 0x000fe40007ffe0ff */
[----:B------:R-:W-:-:S02]  /*186b0*/  FSEL R19, R19, -INF , !P5 ;  /* 0xff80000013137808 */ /* 0x000fc40006800000 */
[-C--:B------:R-:W-:Y:S02]  /*186c0*/  ISETP.GE.AND P5, PT, R29, R0.reuse, PT ;  /* 0x000000001d00720c */ /* 0x080fe40003fa6270 */
[----:B------:R-:W-:Y:S02]  /*186d0*/  FSEL R154, R220, -INF , !P6 ;  /* 0xff800000dc9a7808 */ /* 0x000fe40007000000 */
[----:B------:R-:W-:Y:S02]  /*186e0*/  FSEL R137, R222, -INF , !P1 ;  /* 0xff800000de897808 */ /* 0x000fe40004800000 */
[C---:B------:R-:W-:Y:S02]  /*186f0*/  ISETP.GE.AND P6, PT, R5.reuse, R0, PT ;  /* 0x000000000500720c */ /* 0x040fe40003fc6270 */
[----:B------:R-:W-:Y:S02]  /*18700*/  ISETP.GE.AND P1, PT, R5, R2, PT ;  /* 0x000000020500720c */ /* 0x000fe40003f26270 */
[----:B------:R-:W-:-:S02]  /*18710*/  FSEL R5, R16, -INF , !P5 ;  /* 0xff80000010057808 */ /* 0x000fc40006800000 */
[----:B------:R-:W-:Y:S02]  /*18720*/  ISETP.GT.AND P5, PT, R214, R203, PT ;  /* 0x000000cbd600720c */ /* 0x000fe40003fa4270 */
[----:B------:R-:W-:Y:S02]  /*18730*/  FSEL R139, R140, -INF , !P2 ;  /* 0xff8000008c8b7808 */ /* 0x000fe40005000000 */
[-C--:B------:R-:W-:Y:S02]  /*18740*/  ISETP.GE.AND P2, PT, R7, R2.reuse, PT ;  /* 0x000000020700720c */ /* 0x080fe40003f46270 */
[----:B------:R-:W-:Y:S02]  /*18750*/  FSEL R152, R221, -INF , !P6 ;  /* 0xff800000dd987808 */ /* 0x000fe40007000000 */
[----:B------:R-:W-:Y:S02]  /*18760*/  FSEL R136, R143, -INF , !P2 ;  /* 0xff8000008f887808 */ /* 0x000fe40005000000 */
[----:B------:R-:W-:-:S02]  /*18770*/  ISETP.GE.AND P2, PT, R29, R2, PT ;  /* 0x000000021d00720c */ /* 0x000fc40003f46270 */
[----:B------:R-:W-:Y:S02]  /*18780*/  FSEL R149, R223, -INF , !P1 ;  /* 0xff800000df957808 */ /* 0x000fe40004800000 */
[----:B------:R-:W-:Y:S01]  /*18790*/  FSEL R18, R18, -INF , !P2 ;  /* 0xff80000012127808 */ /* 0x000fe20005000000 */
[----:B------:R-:W-:Y:S05]  /*187a0*/  @!P5 BRA `(.L_x_1793) ;  /* 0x00000a500000d947 */ /* 0x000fea0003800000 */
[----:B------:R-:W-:Y:S01]  /*187b0*/  BSSY B0, `(.L_x_1794) ;  /* 0x0000044000007945 */ /* 0x000fe20003800000 */
[----:B------:R-:W-:Y:S05]  /*187c0*/  @!P0 BRA `(.L_x_1795) ;  /* 0x000003e000008947 */ /* 0x000fea0003800000 */
[----:B------:R-:W-:Y:S02]  /*187d0*/  ULDC.64 UR4, c[0x0][0x118] ;  /* 0x0000460000047ab9 */ /* 0x000fe40000000a00 */
[----:B------:R-:W2:Y:S01]  /*187e0*/  LD.E R11, [R232.64+0x170] ;  /* 0x00017004e80b7980 */ /* 0x000ea2000c101900 */
[----:B------:R-:W-:Y:S02]  /*187f0*/  IMAD.SHL.U32 R2, R214, 0x40, RZ ;  /* 0x00000040d6027824 */ /* 0x000fe400078e00ff */
[----:B------:R-:W-:Y:S01]  /*18800*/  IMAD.MOV.U32 R8, RZ, RZ, RZ ;  /* 0x000000ffff087224 */ /* 0x000fe200078e00ff */
[----:B--2---:R-:W-:-:S02]  /*18810*/  IABS R6, R11 ;  /* 0x0000000b00067213 */ /* 0x004fc40000000000 */
[----:B------:R-:W-:Y:S02]  /*18820*/  IABS R4, R11 ;  /* 0x0000000b00047213 */ /* 0x000fe40000000000 */
[----:B------:R-:W1:Y:S03]  /*18830*/  I2F.RP R0, R6 ;  /* 0x0000000600007306 */ /* 0x000e660000209400 */
[----:B------:R-:W-:-:S05]  /*18840*/  IMAD.MOV R4, RZ, RZ, -R4 ;  /* 0x000000ffff047224 */ /* 0x000fca00078e0a04 */
[----:B-1----:R-:W1:Y:S02]  /*18850*/  MUFU.RCP R9, R0 ;  /* 0x0000000000097308 */ /* 0x002e640000001000 */
[----:B-1----:R-:W-:-:S06]  /*18860*/  IADD3 R9, R9, 0xffffffe, RZ ;  /* 0x0ffffffe09097810 */ /* 0x002fcc0007ffe0ff */
[----:B------:R-:W1:Y:S02]  /*18870*/  F2I.FTZ.U32.TRUNC.NTZ R9, R9 ;  /* 0x0000000900097305 */ /* 0x000e64000021f000 */
[----:B-1----:R-:W-:-:S04]  /*18880*/  IMAD.MOV R7, RZ, RZ, -R9 ;  /* 0x000000ffff077224 */ /* 0x002fc800078e0a09 */
[----:B------:R-:W-:Y:S01]  /*18890*/  IMAD R10, R7, R6, RZ ;  /* 0x00000006070a7224 */ /* 0x000fe200078e02ff */
[----:B------:R-:W-:-:S03]  /*188a0*/  IABS R7, R2 ;  /* 0x0000000200077213 */ /* 0x000fc60000000000 */
[----:B------:R-:W-:Y:S01]  /*188b0*/  IMAD.HI.U32 R10, R9, R10, R8 ;  /* 0x0000000a090a7227 */ /* 0x000fe200078e0008 */
[C---:B------:R-:W-:Y:S02]  /*188c0*/  IADD3 R8, R2.reuse, -0x40, RZ ;  /* 0xffffffc002087810 */ /* 0x040fe40007ffe0ff */
[----:B------:R-:W-:Y:S02]  /*188d0*/  LOP3.LUT R2, R2, R11, RZ, 0x3c, !PT ;  /* 0x0000000b02027212 */ /* 0x000fe400078e3cff */
[----:B------:R-:W-:Y:S01]  /*188e0*/  IABS R0, R8 ;  /* 0x0000000800007213 */ /* 0x000fe20000000000 */
[----:B------:R-:W-:Y:S01]  /*188f0*/  IMAD.HI.U32 R9, R10, R7, RZ ;  /* 0x000000070a097227 */ /* 0x000fe200078e00ff */
[----:B------:R-:W-:-:S03]  /*18900*/  LOP3.LUT R8, R8, R11, RZ, 0x3c, !PT ;  /* 0x0000000b08087212 */ /* 0x000fc600078e3cff */
[----:B------:R-:W-:Y:S02]  /*18910*/  IMAD R7, R9, R4, R7 ;  /* 0x0000000409077224 */ /* 0x000fe400078e0207 */
[----:B------:R-:W-:-:S03]  /*18920*/  IMAD.HI.U32 R27, R10, R0, RZ ;  /* 0x000000000a1b7227 */ /* 0x000fc600078e00ff */
[----:B------:R-:W-:Y:S01]  /*18930*/  ISETP.GT.U32.AND P2, PT, R6, R7, PT ;  /* 0x000000070600720c */ /* 0x000fe20003f44070 */
[----:B------:R-:W-:-:S05]  /*18940*/  IMAD R29, R27, R4, R0 ;  /* 0x000000041b1d7224 */ /* 0x000fca00078e0200 */
[----:B------:R-:W-:-:S07]  /*18950*/  ISETP.GT.U32.AND P1, PT, R6, R29, PT ;  /* 0x0000001d0600720c */ /* 0x000fce0003f24070 */
[-C--:B------:R-:W-:Y:S02]  /*18960*/  @!P2 IADD3 R7, R7, -R6.reuse, RZ ;  /* 0x800000060707a210 */ /* 0x080fe40007ffe0ff */
[----:B------:R-:W-:Y:S02]  /*18970*/  @!P2 IADD3 R9, R9, 0x1, RZ ;  /* 0x000000010909a810 */ /* 0x000fe40007ffe0ff */
[-C--:B------:R-:W-:Y:S02]  /*18980*/  ISETP.GE.U32.AND P0, PT, R7, R6.reuse, PT ;  /* 0x000000060700720c */ /* 0x080fe40003f06070 */
[----:B------:R-:W-:Y:S01]  /*18990*/  @!P1 IMAD.IADD R29, R29, 0x1, -R6 ;  /* 0x000000011d1d9824 */ /* 0x000fe200078e0a06 */
[----:B------:R-:W-:Y:S02]  /*189a0*/  ISETP.GE.AND P2, PT, R2, RZ, PT ;  /* 0x000000ff0200720c */ /* 0x000fe40003f46270 */
[----:B------:R-:W-:Y:S02]  /*189b0*/  @!P1 IADD3 R27, R27, 0x1, RZ ;  /* 0x000000011b1b9810 */ /* 0x000fe40007ffe0ff */
[----:B------:R-:W-:-:S02]  /*189c0*/  ISETP.GE.U32.AND P6, PT, R29, R6, PT ;  /* 0x000000061d00720c */ /* 0x000fc40003fc6070 */
[----:B------:R-:W-:Y:S01]  /*189d0*/  ISETP.NE.AND P1, PT, R11, RZ, PT ;  /* 0x000000ff0b00720c */ /* 0x000fe20003f25270 */
[----:B------:R-:W2:Y:S01]  /*189e0*/  LD.E.64 R28, [R232.64+0x20] ;  /* 0x00002004e81c7980 */ /* 0x000ea2000c101b00 */
[----:B------:R-:W-:Y:S02]  /*189f0*/  LOP3.LUT R2, RZ, R11, RZ, 0x33, !PT ;  /* 0x0000000bff027212 */ /* 0x000fe400078e33ff */
[----:B------:R-:W-:Y:S02]  /*18a00*/  @P0 IADD3 R9, R9, 0x1, RZ ;  /* 0x0000000109090810 */ /* 0x000fe40007ffe0ff */
[----:B------:R-:W-:-:S03]  /*18a10*/  ISETP.GE.AND P0, PT, R8, RZ, PT ;  /* 0x000000ff0800720c */ /* 0x000fc60003f06270 */
[----:B------:R-:W-:Y:S02]  /*18a20*/  @!P2 IMAD.MOV R9, RZ, RZ, -R9 ;  /* 0x000000ffff09a224 */ /* 0x000fe400078e0a09 */
[----:B------:R-:W-:-:S03]  /*18a30*/  @P6 IADD3 R27, R27, 0x1, RZ ;  /* 0x000000011b1b6810 */ /* 0x000fc60007ffe0ff */
[----:B------:R-:W-:-:S05]  /*18a40*/  SEL R9, R2, R9, !P1 ;  /* 0x0000000902097207 */ /* 0x000fca0004800000 */
[----:B------:R-:W-:Y:S02]  /*18a50*/  @!P0 IMAD.MOV R27, RZ, RZ, -R27 ;  /* 0x000000ffff1b8224 */ /* 0x000fe400078e0a1b */
[----:B------:R-:W-:-:S03]  /*18a60*/  IMAD.WIDE R32, R9, 0x4, R212 ;  /* 0x0000000409207825 */ /* 0x000fc600078e02d4 */
[----:B------:R-:W-:Y:S02]  /*18a70*/  SEL R2, R2, R27, !P1 ;  /* 0x0000001b02027207 */ /* 0x000fe40004800000 */
[----:B------:R-:W3:Y:S03]  /*18a80*/  LD.E.64 R26, [R232.64+0x38] ;  /* 0x00003804e81a7980 */ /* 0x000ee6000c101b00 */
        /* <DEDUP_REMOVED lines=8> */
[----:B------:R-:W-:Y:S02]  /*18b10*/  IMAD R2, R26, R9, R2 ;  /* 0x000000091a027224 */ /* 0x000fe400078e0202 */
[----:B----4-:R-:W-:Y:S02]  /*18b20*/  IMAD.IADD R7, R0, 0x1, -R7 ;  /* 0x0000000100077824 */ /* 0x010fe400078e0a07 */
[----:B------:R-:W-:Y:S02]  /*18b30*/  IMAD.IADD R11, R11, 0x1, R2 ;  /* 0x000000010b0b7824 */ /* 0x000fe400078e0202 */
[----:B--2---:R-:W-:Y:S01]  /*18b40*/  IMAD R9, R29, R7, RZ ;  /* 0x000000071d097224 */ /* 0x004fe200078e02ff */
[----:B------:R-:W-:Y:S01]  /*18b50*/  SHF.R.S32.HI R0, RZ, 0x1f, R7 ;  /* 0x0000001fff007819 */ /* 0x000fe20000011407 */
[----:B------:R-:W-:-:S04]  /*18b60*/  IMAD.WIDE.U32 R10, R7, R28, R10 ;  /* 0x0000001c070a7225 */ /* 0x000fc800078e000a */
[----:B------:R-:W-:Y:S02]  /*18b70*/  IMAD R9, R28, R0, R9 ;  /* 0x000000001c097224 */ /* 0x000fe400078e0209 */
[----:B------:R-:W-:-:S03]  /*18b80*/  IMAD.MOV.U32 R4, RZ, RZ, R10 ;  /* 0x000000ffff047224 */ /* 0x000fc600078e000a */
[----:B------:R-:W-:Y:S01]  /*18b90*/  IADD3 R9, R11, R9, RZ ;  /* 0x000000090b097210 */ /* 0x000fe20007ffe0ff */
[----:B------:R-:W-:Y:S05]  /*18ba0*/  BRA `(.L_x_1796) ;  /* 0x0000004000007947 */ /* 0x000fea0003800000 */
.L_x_1795:
[----:B------:R-:W-:Y:S02]  /*18bb0*/  ULDC.64 UR4, c[0x0][0x118] ;  /* 0x0000460000047ab9 */ /* 0x000fe40000000a00 */
[----:B------:R-:W2:Y:S02]  /*18bc0*/  LD.E R4, [R232.64+0x38] ;  /* 0x00003804e8047980 */ /* 0x000ea4000c101900 */
[----:B--2---:R-:W-:-:S04]  /*18bd0*/  LEA R4, -R4, RZ, 0x6 ;  /* 0x000000ff04047211 */ /* 0x004fc800078e31ff */
[----:B------:R-:W-:Y:S02]  /*18be0*/  SHF.R.S32.HI R9, RZ, 0x1f, R4 ;  /* 0x0000001fff097819 */ /* 0x000fe40000011404 */
.L_x_1796:
[----:B------:R-:W-:Y:S05]  /*18bf0*/  BSYNC B0 ;  /* 0x0000000000007941 */ /* 0x000fea0003800000 */
.L_x_1794:
[----:B------:R-:W-:Y:S01]  /*18c00*/  LOP3.LUT R0, R215, 0x1, RZ, 0xc0, !PT ;  /* 0x00000001d7007812 */ /* 0x000fe200078ec0ff */
[----:B------:R-:W-:Y:S01]  /*18c10*/  ULDC.64 UR4, c[0x0][0x118] ;  /* 0x0000460000047ab9 */ /* 0x000fe20000000a00 */
[-C--:B------:R-:W-:Y:S02]  /*18c20*/  @P4 IADD3 R7, P1, R4, R201.reuse, RZ ;  /* 0x000000c904074210 */ /* 0x080fe40007f3e0ff */
[----:B------:R-:W-:Y:S02]  /*18c30*/  ISETP.NE.U32.AND P2, PT, R0, 0x1, PT ;  /* 0x000000010000780c */ /* 0x000fe40003f45070 */
[----:B------:R-:W-:Y:S01]  /*18c40*/  @P3 IADD3 R11, P0, R4, R201, RZ ;  /* 0x000000c9040b3210 */ /* 0x000fe20007f1e0ff */
[----:B------:R-:W-:Y:S01]  /*18c50*/  @P4 IMAD.X R2, R9, 0x1, R202, P1 ;  /* 0x0000000109024824 */ /* 0x000fe200008e06ca */
[----:B------:R-:W-:-:S03]  /*18c60*/  @P4 LEA R28, P1, R7, R204, 0x1 ;  /* 0x000000cc071c4211 */ /* 0x000fc600078208ff */
[----:B------:R-:W-:Y:S01]  /*18c70*/  @P3 IMAD.X R0, R9, 0x1, R202, P0 ;  /* 0x0000000109003824 */ /* 0x000fe200000e06ca */
[-C--:B------:R-:W-:Y:S02]  /*18c80*/  @P3 LEA R26, P0, R11, R204.reuse, 0x1 ;  /* 0x000000cc0b1a3211 */ /* 0x080fe400078008ff */
[----:B------:R-:W-:Y:S02]  /*18c90*/  @P4 LEA.HI.X R29, R7, R205, R2, 0x1, P1 ;  /* 0x000000cd071d4211 */ /* 0x000fe400008f0c02 */
[----:B------:R-:W-:Y:S02]  /*18ca0*/  IADD3 R7, P6, P1, R201, R201, R4 ;  /* 0x000000c9c9077210 */ /* 0x000fe400079de004 */
[----:B------:R-:W-:Y:S02]  /*18cb0*/  @P3 LEA.HI.X R27, R11, R205, R0, 0x1, P0 ;  /* 0x000000cd0b1b3211 */ /* 0x000fe400000f0c00 */
[----:B------:R-:W-:Y:S02]  /*18cc0*/  LEA R32, P0, R4, R204, 0x1 ;  /* 0x000000cc04207211 */ /* 0x000fe400078008ff */
[----:B------:R-:W-:-:S02]  /*18cd0*/  IADD3.X R2, R202, R202, R9, P6, P1 ;  /* 0x000000caca027210 */ /* 0x000fc400037e2409 */
[CC--:B------:R-:W-:Y:S02]  /*18ce0*/  @!P2 LEA R30, P6, R7.reuse, R204.reuse, 0x1 ;  /* 0x000000cc071ea211 */ /* 0x0c0fe400078c08ff */
[-C--:B------:R-:W-:Y:S02]  /*18cf0*/  LEA.HI.X R33, R4, R205.reuse, R9, 0x1, P0 ;  /* 0x000000cd04217211 */ /* 0x080fe400000f0c09 */
[CC--:B------:R-:W-:Y:S02]  /*18d00*/  @P4 LEA R10, P0, R7.reuse, R204.reuse, 0x1 ;  /* 0x000000cc070a4211 */ /* 0x0c0fe400078008ff */
[C-C-:B------:R-:W-:Y:S01]  /*18d10*/  @!P2 LEA.HI.X R31, R7.reuse, R205, R2.reuse, 0x1, P6 ;  /* 0x000000cd071fa211 */ /* 0x140fe200030f0c02 */
[----:B------:R-:W-:Y:S01]  /*18d20*/  @!PT LDS RZ, [RZ] ;  /* 0x00000000fffff984 */ /* 0x000fe20000000800 */
[----:B------:R-:W-:Y:S01]  /*18d30*/  @!PT LDS RZ, [RZ] ;  /* 0x00000000fffff984 */ /* 0x000fe20000000800 */
[----:B------:R-:W-:Y:S01]  /*18d40*/  @!PT LDS RZ, [RZ] ;  /* 0x00000000fffff984 */ /* 0x000fe20000000800 */
[----:B------:R1:W-:Y:S01]  /*18d50*/  @!P2 LDGSTS.E.BYPASS.LTC128B.128 [R210+0x6000], [R32.64] ;  /* 0x0600000020d2afae */ /* 0x0003e2000b901d44 */
[C---:B------:R-:W-:Y:S02]  /*18d60*/  @P3 LEA R6, P1, R7.reuse, R204, 0x1 ;  /* 0x000000cc07063211 */ /* 0x040fe400078208ff */
[C---:B------:R-:W-:Y:S01]  /*18d70*/  IADD3 R0, P6, R7.reuse, R201, RZ ;  /* 0x000000c907007210 */ /* 0x040fe20007fde0ff */
[----:B------:R1:W-:Y:S01]  /*18d80*/  @P2 STS.128 [R210+0x6000], RZ ;  /* 0x006000ffd2002388 */ /* 0x0003e20000000c00 */
[----:B------:R-:W-:-:S02]  /*18d90*/  @P4 LEA.HI.X R11, R7, R205, R2, 0x1, P0 ;  /* 0x000000cd070b4211 */ /* 0x000fc400000f0c02 */
[----:B------:R-:W-:Y:S01]  /*18da0*/  @P3 LEA.HI.X R7, R7, R205, R2, 0x1, P1 ;  /* 0x000000cd07073211 */ /* 0x000fe200008f0c02 */
[--C-:B------:R-:W-:Y:S01]  /*18db0*/  IMAD.X R2, R2, 0x1, R202.reuse, P6 ;  /* 0x0000000102027824 */ /* 0x100fe200030e06ca */
[----:B------:R-:W-:Y:S01]  /*18dc0*/  @!P2 IADD3 R4, P0, R4, R201, RZ ;  /* 0x000000c90404a210 */ /* 0x000fe20007f1e0ff */
[----:B------:R-:W-:Y:S01]  /*18dd0*/  @!PT LDS RZ, [RZ] ;  /* 0x00000000fffff984 */ /* 0x000fe20000000800 */
[----:B------:R-:W-:Y:S01]  /*18de0*/  @!PT LDS RZ, [RZ] ;  /* 0x00000000fffff984 */ /* 0x000fe20000000800 */
[----:B------:R-:W-:Y:S01]  /*18df0*/  @!PT LDS RZ, [RZ] ;  /* 0x00000000fffff984 */ /* 0x000fe20000000800 */
[----:B------:R1:W-:Y:S01]  /*18e00*/  @P4 LDGSTS.E.BYPASS.LTC128B.128 [R210+0x8000], [R32.64+0x80] ;  /* 0x0800008020d24fae */ /* 0x0003e2000b901d44 */
[CC--:B------:R-:W-:Y:S02]  /*18e10*/  @!P2 LEA R34, P6, R0.reuse, R204.reuse, 0x1 ;  /* 0x000000cc0022a211 */ /* 0x0c0fe400078c08ff */
[CC--:B------:R-:W-:Y:S01]  /*18e20*/  @P4 LEA R140, P1, R0.reuse, R204.reuse, 0x1 ;  /* 0x000000cc008c4211 */ /* 0x0c0fe200078208ff */
[----:B------:R-:W-:Y:S01]  /*18e30*/  @!P2 IMAD.X R9, R9, 0x1, R202, P0 ;  /* 0x000000010909a824 */ /* 0x000fe200000e06ca */
[----:B------:R-:W-:Y:S01]  /*18e40*/  @!P2 LEA.HI.X R35, R0, R205, R2, 0x1, P6 ;  /* 0x000000cd0023a211 */ /* 0x000fe200030f0c02 */
[----:B------:R1:W-:Y:S01]  /*18e50*/  @!P4 STS.128 [R210+0x8000], RZ ;  /* 0x008000ffd200c388 */ /* 0x0003e20000000c00 */
[----:B------:R-:W-:-:S02]  /*18e60*/  @!P2 LEA R8, P6, R4, R204, 0x1 ;  /* 0x000000cc0408a211 */ /* 0x000fc400078c08ff */
[----:B------:R-:W-:Y:S01]  /*18e70*/  @P3 LEA R134, P0, R0, R204, 0x1 ;  /* 0x000000cc00863211 */ /* 0x000fe200078008ff */
[----:B------:R-:W-:Y:S01]  /*18e80*/  @!PT LDS RZ, [RZ] ;  /* 0x00000000fffff984 */ /* 0x000fe20000000800 */
[----:B------:R-:W-:Y:S01]  /*18e90*/  @!PT LDS RZ, [RZ] ;  /* 0x00000000fffff984 */ /* 0x000fe20000000800 */
[----:B------:R-:W-:Y:S01]  /*18ea0*/  @!PT LDS RZ, [RZ] ;  /* 0x00000000fffff984 */ /* 0x000fe20000000800 */
[----:B------:R1:W-:Y:S01]  /*18eb0*/  @P3 LDGSTS.E.BYPASS.LTC128B.128 [R210+0xa000], [R32.64+0x100] ;  /* 0x0a00010020d23fae */ /* 0x0003e2000b901d44 */
[-C--:B------:R-:W-:Y:S01]  /*18ec0*/  @!P2 LEA.HI.X R9, R4, R205.reuse, R9, 0x1, P6 ;  /* 0x000000cd0409a211 */ /* 0x080fe200030f0c09 */
[----:B------:R-:W-:Y:S01]  /*18ed0*/  IMAD.MOV.U32 R204, RZ, RZ, R32 ;  /* 0x000000ffffcc7224 */ /* 0x000fe200078e0020 */
[CCC-:B------:R-:W-:Y:S01]  /*18ee0*/  @P4 LEA.HI.X R141, R0.reuse, R205.reuse, R2.reuse, 0x1, P1 ;  /* 0x000000cd008d4211 */ /* 0x1c0fe200008f0c02 */
[----:B------:R1:W-:Y:S01]  /*18ef0*/  @!P3 STS.128 [R210+0xa000], RZ ;  /* 0x00a000ffd200b388 */ /* 0x0003e20000000c00 */
[----:B------:R-:W-:Y:S01]  /*18f00*/  @P3 LEA.HI.X R135, R0, R205, R2, 0x1, P0 ;  /* 0x000000cd00873211 */ /* 0x000fe200000f0c02 */
[----:B------:R-:W-:Y:S02]  /*18f10*/  IMAD.MOV.U32 R205, RZ, RZ, R33 ;  /* 0x000000ffffcd7224 */ /* 0x000fe400078e0021 */
        /* <DEDUP_REMOVED lines=46> */
.L_x_1793:
[----:B------:R-:W-:Y:S05]  /*19200*/  BSYNC B1 ;  /* 0x0000000000017941 */ /* 0x000fea0003800000 */
.L_x_1792:
        /* <DEDUP_REMOVED lines=9> */
[----:B------:R-:W-:-:S04]  /*192a0*/  FMNMX.FTZ R2, R13, R2, !PT ;  /* 0x000000020d027209 */ /* 0x000fc80007810000 */
[----:B------:R-:W-:-:S04]  /*192b0*/  FMNMX.FTZ R2, R25, R2, !PT ;  /* 0x0000000219027209 */ /* 0x000fc80007810000 */
[----:B------:R-:W-:Y:S02]  /*192c0*/  FMNMX.FTZ R9, R157, R2, !PT ;  /* 0x000000029d097209 */ /* 0x000fe40007810000 */
[----:B------:R-:W-:Y:S02]  /*192d0*/  FMNMX.FTZ R2, R14, R7, !PT ;  /* 0x000000070e027209 */ /* 0x000fe40007810000 */
[----:B------:R-:W-:Y:S02]  /*192e0*/  FMNMX.FTZ R0, R24, R9, !PT ;  /* 0x0000000918007209 */ /* 0x000fe40007810000 */
[----:B------:R-:W-:Y:S02]  /*192f0*/  FMNMX.FTZ R9, R15, R2, !PT ;  /* 0x000000020f097209 */ /* 0x000fe40007810000 */
[----:B------:R-:W-:-:S04]  /*19300*/  FMNMX.FTZ R0, R23, R0, !PT ;  /* 0x0000000017007209 */ /* 0x000fc80007810000 */
        /* <DEDUP_REMOVED lines=205> */
[-C--:B------:R-:W-:Y:S01]  /*19fe0*/  FFMA.FTZ R174, R165, R151.reuse, -R150 ;  /* 0x00000097a5ae7223 */ /* 0x080fe20000010896 */
[----:B--2---:R-:W-:Y:S01]  /*19ff0*/  HMMA.16816.F32.BF16 R104, R4, R12, R104 ;  /* 0x0000000c0468723c */ /* 0x004fe20000041868 */
[-CC-:B------:R-:W-:Y:S01]  /*1a000*/  FFMA.FTZ R171, R171, R151.reuse, -R158.reuse ;  /* 0x00000097abab7223 */ /* 0x180fe2000001089e */
[----:B------:R-:W-:Y:S01]  /*1a010*/  MUFU.EX2 R159, R159 ;  /* 0x0000009f009f7308 */ /* 0x000fe20000000800 */
[-CC-:B------:R-:W-:Y:S02]  /*1a020*/  FFMA.FTZ R172, R172, R151.reuse, -R158.reuse ;  /* 0x00000097acac7223 */ /* 0x180fe4000001089e */
[----:B------:R-:W-:-:S02]  /*1a030*/  FFMA.FTZ R170, R170, R151, -R158 ;  /* 0x00000097aaaa7223 */ /* 0x000fc4000001089e */
[-C--:B------:R-:W-:Y:S01]  /*1a040*/  FFMA.FTZ R173, R173, R151.reuse, -R158 ;  /* 0x00000097adad7223 */ /* 0x080fe2000001089e */
        /* <DEDUP_REMOVED lines=20> */
[----:B------:R-:W3:Y:S01]  /*1a190*/  MUFU.EX2 R170, R170 ;  /* 0x000000aa00aa7308 */ /* 0x000ee20000000800 */
[----:B------:R-:W-:Y:S01]  /*1a1a0*/  FFMA.FTZ R144, R219, R148, R144 ;  /* 0x00000094db907223 */ /* 0x000fe20000010090 */
[----:B------:R-:W-:Y:S01]  /*1a1b0*/  LDSM.16.MT88.4 R136, [R197+0xd800] ;  /* 0x00d80000c588783b */ /* 0x000fe20000004200 */
[----:B------:R-:W-:-:S02]  /*1a1c0*/  FFMA.FTZ R3, R217, R3, R140 ;  /* 0x00000003d9037223 */ /* 0x000fc4000001008c */
[----:B------:R-:W-:Y:S01]  /*1a1d0*/  FADD.FTZ R143, R143, R144 ;  /* 0x000000908f8f7221 */ /* 0x000fe20000010000 */
[----:B------:R-:W-:Y:S01]  /*1a1e0*/  HMMA.16816.F32.BF16 R112, R4, R10, R112 ;  /* 0x0000000a0470723c */ /* 0x000fe20000041870 */
[----:B------:R-:W-:Y:S01]  /*1a1f0*/  LDSM.16.MT88.4 R8, [R195+0xe800] ;  /* 0x00e80000c308783b */ /* 0x000fe20000004200 */
[----:B------:R-:W1:Y:S01]  /*1a200*/  MUFU.EX2 R173, R173 ;  /* 0x000000ad00ad7308 */ /* 0x000e620000000800 */
        /* <DEDUP_REMOVED lines=20> */
[----:B------:R-:W4:Y:S01]  /*1a350*/  LDSM.16.MT88.4 R12, [R198+0x10800] ;  /* 0x01080000c60c783b */ /* 0x000f220000004200 */
[----:B------:R-:W-:-:S02]  /*1a360*/  FADD.FTZ R164, R164, R155 ;  /* 0x0000009ba4a47221 */ /* 0x000fc40000010000 */
[----:B------:R-:W-:Y:S02]  /*1a370*/  FADD.FTZ R168, R168, R159 ;  /* 0x0000009fa8a87221 */ /* 0x000fe40000010000 */
[----:B------:R-:W5:Y:S01]  /*1a380*/  MUFU.EX2 R216, R216 ;  /* 0x000000d800d87308 */ /* 0x000f620000000800 */
[----:B-1----:R-:W-:Y:S01]  /*1a390*/  FADD.FTZ R3, R171, R164 ;  /* 0x000000a4ab037221 */ /* 0x002fe20000010000 */
[----:B------:R-:W-:Y:S03]  /*1a3a0*/  HMMA.16816.F32.BF16 R60, R4, R24, R60 ;  /* 0x00000018043c723c */ /* 0x000fe6000004183c */
[----:B------:R-:W-:-:S03]  /*1a3b0*/  FADD.FTZ R3, R172, R3 ;  /* 0x00000003ac037221 */ /* 0x000fc60000010000 */
[----:B------:R-:W-:Y:S01]  /*1a3c0*/  MUFU.EX2 R163, R163 ;  /* 0x000000a300a37308 */ /* 0x000fe20000000800 */
[----:B---3--:R-:W-:Y:S01]  /*1a3d0*/  FADD.FTZ R0, R170, R3 ;  /* 0x00000003aa007221 */ /* 0x008fe20000010000 */
[----:B------:R-:W-:Y:S01]  /*1a3e0*/  HMMA.16816.F32.BF16 R64, R4, R26, R64 ;  /* 0x0000001a0440723c */ /* 0x000fe20000041840 */
[----:B------:R-:W1:Y:S02]  /*1a3f0*/  LDSM.16.MT88.4 R24, [R197+0x10800] ;  /* 0x01080000c518783b */ /* 0x000e640000004200 */
[----:B------:R-:W-:-:S03]  /*1a400*/  FADD.FTZ R0, R173, R0 ;  /* 0x00000000ad007221 */ /* 0x000fc60000010000 */
[----:B------:R-:W3:Y:S02]  /*1a410*/  MUFU.EX2 R156, R156 ;  /* 0x0000009c009c7308 */ /* 0x000ee40000000800 */
        /* <DEDUP_REMOVED lines=10> */
[C---:B----4-:R-:W-:Y:S06]  /*1a4c0*/  HMMA.16816.F32.BF16 R92, R4.reuse, R12, R92 ;  /* 0x0000000c045c723c */ /* 0x050fec000004185c */
[----:B------:R-:W-:Y:S02]  /*1a4d0*/  MUFU.EX2 R158, R158 ;  /* 0x0000009e009e7308 */ /* 0x000fe40000000800 */
[C---:B------:R-:W-:Y:S01]  /*1a4e0*/  HMMA.16816.F32.BF16 R96, R4.reuse, R14, R96 ;  /* 0x0000000e0460723c */ /* 0x040fe20000041860 */
[----:B------:R-:W4:Y:S05]  /*1a4f0*/  LDSM.16.MT88.4 R12, [R198+0xd000] ;  /* 0x00d00000c60c783b */ /* 0x000f2a0000004200 */
        /* <DEDUP_REMOVED lines=25> */
[----:B------:R-:W-:Y:S02]  /*1a690*/  F2FP.BF16.PACK_AB R6, R173, R170 ;  /* 0x000000aaad06723e */ /* 0x000fe400000010ff */
[----:B-----5:R-:W-:Y:S01]  /*1a6a0*/  F2FP.BF16.PACK_AB R7, R216, R165 ;  /* 0x000000a5d807723e */ /* 0x020fe200000010ff */
[----:B------:R-:W-:-:S04]  /*1a6b0*/  FADD.FTZ R174, R174, R167 ;  /* 0x000000a7aeae7221 */ /* 0x000fc80000010000 */
[----:B------:R-:W-:Y:S02]  /*1a6c0*/  FADD.FTZ R3, R165, R174 ;  /* 0x000000aea5037221 */ /* 0x000fe40000010000 */
[----:B----4-:R-:W-:Y:S02]  /*1a6d0*/  HMMA.16816.F32.BF16 R128, R4, R12, R128 ;  /* 0x0000000c0480723c */ /* 0x010fe40000041880 */
[----:B------:R-:W-:-:S06]  /*1a6e0*/  FADD.FTZ R3, R216, R3 ;  /* 0x00000003d8037221 */ /* 0x000fcc0000010000 */
[C---:B------:R-:W-:Y:S01]  /*1a6f0*/  HMMA.16816.F32.BF16 R124, R4.reuse, R14, R124 ;  /* 0x0000000e047c723c */ /* 0x040fe2000004187c */
[----:B------:R-:W2:Y:S07]  /*1a700*/  LDSM.16.MT88.4 R12, [R195+0xf000] ;  /* 0x00f00000c30c783b */ /* 0x000eae0000004200 */
[C---:B------:R-:W-:Y:S08]  /*1a710*/  HMMA.16816.F32.BF16 R36, R4.reuse, R8, R36 ;  /* 0x000000080424723c */ /* 0x040ff00000041824 */
[C---:B------:R-:W-:Y:S01]  /*1a720*/  HMMA.16816.F32.BF16 R40, R4.reuse, R10, R40 ;  /* 0x0000000a0428723c */ /* 0x040fe20000041828 */
[----:B------:R-:W4:Y:S07]  /*1a730*/  LDSM.16.MT88.4 R8, [R198+0x11000] ;  /* 0x01100000c608783b */ /* 0x000f2e0000004200 */
        /* <DEDUP_REMOVED lines=27> */
[C---:B-----5:R-:W-:Y:S08]  /*1a8f0*/  HMMA.16816.F32.BF16 R104, R4.reuse, R16, R104 ;  /* 0x000000100468723c */ /* 0x060ff00000041868 */
[----:B------:R-:W-:Y:S01]  /*1a900*/  HMMA.16816.F32.BF16 R108, R4, R18, R108 ;  /* 0x00000012046c723c */ /* 0x000fe2000004186c */
[----:B------:R-:W5:Y:S06]  /*1a910*/  LDSM.16.MT88.4 R16, [R195+0xf800] ;  /* 0x00f80000c310783b */ /* 0x000f6c0000004200 */
[----:B---3--:R-:W-:Y:S01]  /*1a920*/  F2FP.BF16.PACK_AB R4, R156, R163 ;  /* 0x000000a39c04723e */ /* 0x008fe200000010ff */
        /* <DEDUP_REMOVED lines=30> */
[C---:B-----5:R-:W-:Y:S08]  /*1ab10*/  HMMA.16816.F32.BF16 R84, R4.reuse, R16, R84 ;  /* 0x000000100454723c */ /* 0x060ff00000041854 */
        /* <DEDUP_REMOVED lines=8> */
[----:B------:R-:W-:Y:S11]  /*1aba0*/  MOV R132, R146 ;  /* 0x0000009200847202 */ /* 0x000ff60000000f00 */
[----:B------:R-:W-:Y:S01]  /*1abb0*/  @!UPT UIADD3 URZ, URZ, URZ, URZ ;  /* 0x0000003f3f3ff290 */ /* 0x000fe2000fffe03f */
.L_x_1788:
[----:B------:R-:W-:Y:S05]  /*1abc0*/  @!P5 BRA `(.L_x_1797) ;  /* 0x000038f00000d947 */ /* 0x000fea0003800000 */
[----:B------:R-:W-:Y:S02]  /*1abd0*/  MOV R0, R3 ;  /* 0x0000000300007202 */ /* 0x000fe40000000f00 */
[----:B------:R-:W-:-:S02]  /*1abe0*/  MOV R135, R132 ;  /* 0x0000008400877202 */ /* 0x000fc40000000f00 */
.L_x_1806:
[----:B------:R-:W-:Y:S01]  /*1abf0*/  ULDC.64 UR4, c[0x0][0x40] ;  /* 0x0000100000047ab9 */ /* 0x000fe20000000a00 */
[----:B------:R-:W-:Y:S04]  /*1ac00*/  DEPBAR.LE SB0, 0x0 ;  /* 0x000080000000791a */ /* 0x000fe80000000000 */
[----:B------:R-:W-:Y:S01]  /*1ac10*/  ISETP.NE.U32.AND P0, PT, R212, RZ, PT ;  /* 0x000000ffd400720c */ /* 0x000fe20003f05070 */
[----:B------:R-:W-:Y:S01]  /*1ac20*/  UIADD3 UR4, UP0, UR4, 0x160, URZ ;  /* 0x0000016004047890 */ /* 0x000fe2000ff1e03f */
[----:B------:R-:W-:Y:S02]  /*1ac30*/  IADD3 R214, R214, -0x1, RZ ;  /* 0xffffffffd6d67810 */ /* 0x000fe40007ffe0ff */
        /* <DEDUP_REMOVED lines=8> */
[----:B------:R-:W-:Y:S02]  /*1acc0*/  ULDC.64 UR4, c[0x0][0x118] ;  /* 0x0000460000047ab9 */ /* 0x000fe40000000a00 */
[----:B------:R-:W2:Y:S02]  /*1acd0*/  LD.E R11, [R2.64+0x170] ;  /* 0x00017004020b7980 */ /* 0x000ea4000c101900 */
[-C--:B--2---:R-:W-:Y:S02]  /*1ace0*/  IABS R8, R11.reuse ;  /* 0x0000000b00087213 */ /* 0x084fe40000000000 */
[-C--:B------:R-:W-:Y:S02]  /*1acf0*/  IABS R6, R11.reuse ;  /* 0x0000000b00067213 */ /* 0x080fe40000000000 */
[----:B------:R-:W1:Y:S03]  /*1ad00*/  I2F.RP R9, R8 ;  /* 0x0000000800097306 */ /* 0x000e660000209400 */
[----:B------:R-:W-:Y:S07]  /*1ad10*/  IMAD.MOV R6, RZ, RZ, -R6 ;  /* 0x000000ffff067224 */ /* 0x000fee00078e0a06 */
[----:B-1----:R-:W1:Y:S02]  /*1ad20*/  MUFU.RCP R4, R9 ;  /* 0x0000000900047308 */ /* 0x002e640000001000 */
[----:B-1----:R-:W-:Y:S01]  /*1ad30*/  IADD3 R14, R4, 0xffffffe, RZ ;  /* 0x0ffffffe040e7810 */ /* 0x002fe20007ffe0ff */
[----:B------:R-:W-:Y:S07]  /*1ad40*/  IMAD.SHL.U32 R4, R214, 0x40, RZ ;  /* 0x00000040d6047824 */ /* 0x000fee00078e00ff */
[----:B------:R-:W1:Y:S01]  /*1ad50*/  F2I.FTZ.U32.TRUNC.NTZ R15, R14 ;  /* 0x0000000e000f7305 */ /* 0x000e62000021f000 */
[C---:B------:R-:W-:Y:S02]  /*1ad60*/  IADD3 R12, R4.reuse, 0x40, RZ ;  /* 0x00000040040c7810 */ /* 0x040fe40007ffe0ff */
[----:B------:R-:W-:Y:S02]  /*1ad70*/  IABS R5, R4 ;  /* 0x0000000400057213 */ /* 0x000fe40000000000 */
        /* <DEDUP_REMOVED lines=51> */
.L_x_1799:
[----:B------:R-:W-:Y:S02]  /*1b0b0*/  ULDC.64 UR4, c[0x0][0x118] ;  /* 0x0000460000047ab9 */ /* 0x000fe40000000a00 */
[----:B------:R-:W2:Y:S02]  /*1b0c0*/  LD.E R10, [R2.64+0x40] ;  /* 0x00004004020a7980 */ /* 0x000ea4000c101900 */
[----:B--2---:R-:W-:Y:S04]  /*1b0d0*/  LEA R10, -R10, RZ, 0x6 ;  /* 0x000000ff0a0a7211 */ /* 0x004fe800078e31ff */
[----:B------:R-:W-:Y:S02]  /*1b0e0*/  SHF.R.S32.HI R7, RZ, 0x1f, R10 ;  /* 0x0000001fff077819 */ /* 0x000fe4000001140a */
.L_x_1800:
[----:B------:R-:W-:Y:S05]  /*1b0f0*/  BSYNC B0 ;  /* 0x0000000000007941 */ /* 0x000fea0003800000 */
.L_x_1798:
        /* <DEDUP_REMOVED lines=61> */
[----:B------:R-:W-:Y:S03]  /*1b4d0*/  ISETP.GT.AND P0, PT, R214, R203, PT ;  /* 0x000000cbd600720c */ /* 0x000fe60003f04270 */
        /* <DEDUP_REMOVED lines=197> */
[----:B------:R-:W-:Y:S02]  /*1c130*/  ULDC.64 UR4, c[0x0][0x118] ;  /* 0x0000460000047ab9 */ /* 0x000fe40000000a00 */
[----:B------:R-:W2:Y:S04]  /*1c140*/  LD.E R141, [R2.64+0x170] ;  /* 0x00017004028d7980 */ /* 0x000ea8000c101900 */
[----:B------:R-:W3:Y:S01]  /*1c150*/  LD.E.64 R144, [R2.64+0x20] ;  /* 0x0000200402907980 */ /* 0x000ee2000c101b00 */
        /* <DEDUP_REMOVED lines=8> */
[C---:B------:R-:W-:Y:S02]  /*1c1e0*/  IADD3 R139, R132.reuse, -0x40, RZ ;  /* 0xffffffc0848b7810 */ /* 0x040fe40007ffe0ff */
[----:B------:R-:W-:Y:S02]  /*1c1f0*/  IABS R137, R132 ;  /* 0x0000008400897213 */ /* 0x000fe40000000000 */
[----:B------:R-:W-:Y:S01]  /*1c200*/  LOP3.LUT R132, R132, R141, RZ, 0x3c, !PT ;  /* 0x0000008d84847212 */ /* 0x000fe200078e3cff */
[--C-:B-1----:R-:W-:Y:S02]  /*1c210*/  IMAD.MOV R133, RZ, RZ, -R143.reuse ;  /* 0x000000ffff857224 */ /* 0x102fe400078e0a8f */
[----:B------:R-:W-:Y:S02]  /*1c220*/  IMAD.MOV.U32 R142, RZ, RZ, RZ ;  /* 0x000000ffff8e7224 */ /* 0x000fe400078e00ff */
[----:B------:R-:W-:Y:S01]  /*1c230*/  IMAD R140, R133, R136, RZ ;  /* 0x00000088858c7224 */ /* 0x000fe200078e02ff */
[----:B------:R-:W-:Y:S02]  /*1c240*/  IABS R133, R139 ;  /* 0x0000008b00857213 */ /* 0x000fe40000000000 */
[----:B------:R-:W-:Y:S01]  /*1c250*/  LOP3.LUT R139, R139, R141, RZ, 0x3c, !PT ;  /* 0x0000008d8b8b7212 */ /* 0x000fe200078e3cff */
[----:B------:R-:W-:Y:S06]  /*1c260*/  IMAD.HI.U32 R140, R143, R140, R142 ;  /* 0x0000008c8f8c7227 */ /* 0x000fec00078e008e */
        /* <DEDUP_REMOVED lines=21> */
[----:B------:R-:W-:Y:S01]  /*1c3c0*/  SEL R137, R137, R140, !P2 ;  /* 0x0000008c89897207 */ /* 0x000fe20005000000 */
[----:B------:R-:W2:Y:S01]  /*1c3d0*/  LD.E.64 R138, [R2.64+0x38] ;  /* 0x00003804028a7980 */ /* 0x000ea2000c101b00 */
        /* <DEDUP_REMOVED lines=20> */
.L_x_1804:
[----:B------:R-:W-:Y:S02]  /*1c520*/  ULDC.64 UR4, c[0x0][0x118] ;  /* 0x0000460000047ab9 */ /* 0x000fe40000000a00 */
[----:B------:R-:W2:Y:S02]  /*1c530*/  LD.E R140, [R2.64+0x38] ;  /* 0x00003804028c7980 */ /* 0x000ea4000c101900 */
[----:B--2---:R-:W-:Y:S04]  /*1c540*/  LEA R140, -R140, RZ, 0x6 ;  /* 0x000000ff8c8c7211 */ /* 0x004fe800078e31ff */
[----:B------:R-:W-:Y:S02]  /*1c550*/  SHF.R.S32.HI R137, RZ, 0x1f, R140 ;  /* 0x0000001fff897819 */ /* 0x000fe4000001148c */
.L_x_1805:
[----:B------:R-:W-:Y:S05]  /*1c560*/  BSYNC B0 ;  /* 0x0000000000007941 */ /* 0x000fea0003800000 */
.L_x_1803:
        /* <DEDUP_REMOVED lines=90> */
.L_x_1802:
[----:B------:R-:W-:Y:S05]  /*1cb10*/  BSYNC B1 ;  /* 0x0000000000017941 */ /* 0x000fea0003800000 */
.L_x_1801:
        /* <DEDUP_REMOVED lines=52> */
[----:B------:R-:W-:Y:S01]  /*1ce60*/  FMUL.FTZ R0, R133, R136 ;  /* 0x0000008885007220 */ /* 0x000fe20000410000 */
[----:B------:R-:W-:Y:S01]  /*1ce70*/  FSEL R170, R170, RZ, P0 ;  /* 0x000000ffaaaa7208 */ /* 0x000fe20000000000 */
[----:B------:R-:W1:Y:S01]  /*1ce80*/  LDSM.16.MT88.4 R136, [R198+0xc000] ;  /* 0x00c00000c688783b */ /* 0x000e620000004200 */
[----:B------:R-:W-:Y:S01]  /*1ce90*/  FSETP.NEU.FTZ.AND P0, PT, R3, -INF , PT ;  /* 0xff8000000300780b */ /* 0x000fe20003f1d000 */
[----:B------:R-:W-:Y:S02]  /*1cea0*/  FMUL.FTZ R135, R133, R2 ;  /* 0x0000000285877220 */ /* 0x000fe40000410000 */
[-CC-:B------:R-:W-:Y:S01]  /*1ceb0*/  FFMA.FTZ R134, R4, R133.reuse, -R170.reuse ;  /* 0x0000008504867223 */ /* 0x180fe200000108aa */
[----:B------:R-:W-:Y:S01]  /*1cec0*/  FSEL R168, R168, RZ, P0 ;  /* 0x000000ffa8a87208 */ /* 0x000fe20000000000 */
[-CC-:B------:R-:W-:Y:S01]  /*1ced0*/  FFMA.FTZ R164, R8, R133.reuse, -R170.reuse ;  /* 0x0000008508a47223 */ /* 0x180fe200000108aa */
[----:B------:R-:W2:Y:S01]  /*1cee0*/  MUFU.EX2 R2, R135 ;  /* 0x0000008700027308 */ /* 0x000ea20000000800 */
[----:B------:R-:W-:Y:S01]  /*1cef0*/  FFMA.FTZ R165, R9, R133, -R170 ;  /* 0x0000008509a57223 */ /* 0x000fe200000108aa */
[----:B------:R-:W-:Y:S01]  /*1cf00*/  ISETP.GT.AND P0, PT, R214, R203, PT ;  /* 0x000000cbd600720c */ /* 0x000fe20003f04270 */
[-CC-:B------:R-:W-:Y:S02]  /*1cf10*/  FFMA.FTZ R162, R6, R133.reuse, -R168.reuse ;  /* 0x0000008506a27223 */ /* 0x180fe400000108a8 */
[-CC-:B------:R-:W-:Y:S02]  /*1cf20*/  FFMA.FTZ R163, R7, R133.reuse, -R168.reuse ;  /* 0x0000008507a37223 */ /* 0x180fe400000108a8 */
[-CC-:B------:R-:W-:Y:S02]  /*1cf30*/  FFMA.FTZ R166, R10, R133.reuse, -R168.reuse ;  /* 0x000000850aa67223 */ /* 0x180fe400000108a8 */
[-C--:B------:R-:W-:Y:S01]  /*1cf40*/  FFMA.FTZ R167, R11, R133.reuse, -R168 ;  /* 0x000000850ba77223 */ /* 0x080fe200000108a8 */
[----:B------:R-:W3:Y:S01]  /*1cf50*/  MUFU.EX2 R0, R0 ;  /* 0x0000000000007308 */ /* 0x000ee20000000800 */
[-CC-:B------:R-:W-:Y:S02]  /*1cf60*/  FFMA.FTZ R5, R5, R133.reuse, -R170.reuse ;  /* 0x0000008505057223 */ /* 0x180fe400000108aa */
[-C--:B------:R-:W-:Y:S02]  /*1cf70*/  FFMA.FTZ R220, R32, R133.reuse, -R170 ;  /* 0x0000008520dc7223 */ /* 0x080fe400000108aa */
[-C--:B------:R-:W-:Y:S02]  /*1cf80*/  FFMA.FTZ R222, R34, R133.reuse, -R168 ;  /* 0x0000008522de7223 */ /* 0x080fe400000108a8 */
[-CC-:B------:R-:W-:Y:S02]  /*1cf90*/  FFMA.FTZ R169, R12, R133.reuse, -R170.reuse ;  /* 0x000000850ca97223 */ /* 0x180fe400000108aa */
[-C--:B------:R-:W-:Y:S01]  /*1cfa0*/  FFMA.FTZ R172, R13, R133.reuse, -R170 ;  /* 0x000000850dac7223 */ /* 0x080fe200000108aa */
[----:B------:R-:W-:Y:S01]  /*1cfb0*/  MUFU.EX2 R134, R134 ;  /* 0x0000008600867308 */ /* 0x000fe20000000800 */
[-CC-:B------:R-:W-:Y:S02]  /*1cfc0*/  FFMA.FTZ R171, R14, R133.reuse, -R168.reuse ;  /* 0x000000850eab7223 */ /* 0x180fe400000108a8 */
[----:B------:R-:W-:Y:S02]  /*1cfd0*/  FFMA.FTZ R174, R15, R133, -R168 ;  /* 0x000000850fae7223 */ /* 0x000fe400000108a8 */
[C---:B--2---:R-:W-:Y:S02]  /*1cfe0*/  FMUL.FTZ R4, R2.reuse, R128 ;  /* 0x0000008002047220 */ /* 0x044fe40000410000 */
[C---:B------:R-:W-:Y:S02]  /*1cff0*/  FMUL.FTZ R8, R2.reuse, R124 ;  /* 0x0000007c02087220 */ /* 0x040fe40000410000 */
[C---:B------:R-:W-:Y:S01]  /*1d000*/  FMUL.FTZ R9, R2.reuse, R125 ;  /* 0x0000007d02097220 */ /* 0x040fe20000410000 */
[----:B------:R-:W2:Y:S01]  /*1d010*/  MUFU.EX2 R135, R5 ;  /* 0x0000000500877308 */ /* 0x000ea20000000800 */
[C---:B------:R-:W-:Y:S02]  /*1d020*/  FMUL.FTZ R36, R2.reuse, R36 ;  /* 0x0000002402247220 */ /* 0x040fe40000410000 */
[----:B------:R-:W-:Y:S02]  /*1d030*/  FMUL.FTZ R37, R2, R37 ;  /* 0x0000002502257220 */ /* 0x000fe40000410000 */
[C---:B---3--:R-:W-:Y:S02]  /*1d040*/  FMUL.FTZ R6, R0.reuse, R130 ;  /* 0x0000008200067220 */ /* 0x048fe40000410000 */
[C---:B------:R-:W-:Y:S02]  /*1d050*/  FMUL.FTZ R7, R0.reuse, R131 ;  /* 0x0000008300077220 */ /* 0x040fe40000410000 */
[C---:B------:R-:W-:Y:S01]  /*1d060*/  FMUL.FTZ R10, R0.reuse, R126 ;  /* 0x0000007e000a7220 */ /* 0x040fe20000410000 */
[----:B------:R-:W-:Y:S01]  /*1d070*/  MUFU.EX2 R162, R162 ;  /* 0x000000a200a27308 */ /* 0x000fe20000000800 */
[C---:B------:R-:W-:Y:S02]  /*1d080*/  FMUL.FTZ R11, R0.reuse, R127 ;  /* 0x0000007f000b7220 */ /* 0x040fe40000410000 */
[----:B------:R-:W3:Y:S01]  /*1d090*/  LDSM.16.MT88.4 R124, [R195+0xc000] ;  /* 0x00c00000c37c783b */ /* 0x000ee20000004200 */
[C---:B------:R-:W-:Y:S02]  /*1d0a0*/  FMUL.FTZ R38, R0.reuse, R38 ;  /* 0x0000002600267220 */ /* 0x040fe40000410000 */
[----:B------:R-:W-:Y:S02]  /*1d0b0*/  FMUL.FTZ R39, R0, R39 ;  /* 0x0000002700277220 */ /* 0x000fe40000410000 */
[C---:B------:R-:W-:Y:S02]  /*1d0c0*/  FMUL.FTZ R40, R2.reuse, R40 ;  /* 0x0000002802287220 */ /* 0x040fe40000410000 */
[----:B------:R-:W4:Y:S01]  /*1d0d0*/  MUFU.EX2 R163, R163 ;  /* 0x000000a300a37308 */ /* 0x000f220000000800 */
[----:B------:R-:W-:Y:S02]  /*1d0e0*/  FMUL.FTZ R41, R2, R41 ;  /* 0x0000002902297220 */ /* 0x000fe40000410000 */
[----:B------:R-:W-:Y:S01]  /*1d0f0*/  FMUL.FTZ R42, R0, R42 ;  /* 0x0000002a002a7220 */ /* 0x000fe20000410000 */
[----:B--2---:R-:W-:Y:S01]  /*1d100*/  F2FP.BF16.PACK_AB R128, R135, R134 ;  /* 0x000000868780723e */ /* 0x004fe200000010ff */
[----:B------:R-:W-:Y:S02]  /*1d110*/  FMUL.FTZ R5, R2, R129 ;  /* 0x0000008102057220 */ /* 0x000fe40000410000 */
        /* <DEDUP_REMOVED lines=11> */
[----:B----4-:R-:W-:Y:S01]  /*1d1d0*/  F2FP.BF16.PACK_AB R129, R163, R162 ;  /* 0x000000a2a381723e */ /* 0x010fe200000010ff */
[----:B------:R-:W-:Y:S01]  /*1d1e0*/  LDSM.16.MT88.4 R120, [R195+0x10000] ;  /* 0x01000000c378783b */ /* 0x000fe20000004200 */
[C---:B------:R-:W-:Y:S02]  /*1d1f0*/  FMUL.FTZ R48, R2.reuse, R48 ;  /* 0x0000003002307220 */ /* 0x040fe40000410000 */
[----:B------:R-:W-:Y:S02]  /*1d200*/  FMUL.FTZ R49, R2, R49 ;  /* 0x0000003102317220 */ /* 0x000fe40000410000 */
[----:B------:R-:W-:Y:S01]  /*1d210*/  MUFU.EX2 R166, R166 ;  /* 0x000000a600a67308 */ /* 0x000fe20000000800 */
[C---:B------:R-:W-:Y:S02]  /*1d220*/  FMUL.FTZ R50, R0.reuse, R50 ;  /* 0x0000003200327220 */ /* 0x040fe40000410000 */
[----:B------:R-:W-:Y:S02]  /*1d230*/  FMUL.FTZ R51, R0, R51 ;  /* 0x0000003300337220 */ /* 0x000fe40000410000 */
[C---:B------:R-:W-:Y:S02]  /*1d240*/  FMUL.FTZ R52, R2.reuse, R52 ;  /* 0x0000003402347220 */ /* 0x040fe40000410000 */
[----:B------:R-:W-:Y:S02]  /*1d250*/  FMUL.FTZ R53, R2, R53 ;  /* 0x0000003502357220 */ /* 0x000fe40000410000 */
[C---:B------:R-:W-:Y:S01]  /*1d260*/  FMUL.FTZ R54, R0.reuse, R54 ;  /* 0x0000003600367220 */ /* 0x040fe20000410000 */
[----:B------:R-:W4:Y:S01]  /*1d270*/  MUFU.EX2 R167, R167 ;  /* 0x000000a700a77308 */ /* 0x000f220000000800 */
        /* <DEDUP_REMOVED lines=10> */
[----:B------:R-:W-:Y:S02]  /*1d320*/  FMUL.FTZ R63, R0, R63 ;  /* 0x0000003f003f7220 */ /* 0x000fe40000410000 */
[C---:B------:R-:W-:Y:S01]  /*1d330*/  FMUL.FTZ R64, R2.reuse, R64 ;  /* 0x0000004002407220 */ /* 0x040fe20000410000 */
[----:B------:R-:W2:Y:S01]  /*1d340*/  MUFU.EX2 R172, R172 ;  /* 0x000000ac00ac7308 */ /* 0x000ea20000000800 */
[----:B------:R-:W-:Y:S02]  /*1d350*/  FMUL.FTZ R65, R2, R65 ;  /* 0x0000004102417220 */ /* 0x000fe40000410000 */
[C---:B------:R-:W-:Y:S01]  /*1d360*/  FMUL.FTZ R66, R0.reuse, R66 ;  /* 0x0000004200427220 */ /* 0x040fe20000410000 */
[----:B----4-:R-:W-:Y:S01]  /*1d370*/  F2FP.BF16.PACK_AB R131, R167, R166 ;  /* 0x000000a6a783723e */ /* 0x010fe200000010ff */
[----:B------:R-:W-:Y:S02]  /*1d380*/  FMUL.FTZ R67, R0, R67 ;  /* 0x0000004300437220 */ /* 0x000fe40000410000 */
[C---:B------:R-:W-:Y:S02]  /*1d390*/  FMUL.FTZ R68, R2.reuse, R68 ;  /* 0x0000004402447220 */ /* 0x040fe40000410000 */
[----:B------:R-:W-:Y:S01]  /*1d3a0*/  FMUL.FTZ R69, R2, R69 ;  /* 0x0000004502457220 */ /* 0x000fe20000410000 */
[----:B------:R-:W-:Y:S01]  /*1d3b0*/  MUFU.EX2 R171, R171 ;  /* 0x000000ab00ab7308 */ /* 0x000fe20000000800 */
[C---:B-1----:R-:W-:Y:S05]  /*1d3c0*/  HMMA.16816.F32.BF16 R4, R128.reuse, R136, R4 ;  /* 0x000000888004723c */ /* 0x042fea0000041804 */
[C---:B------:R-:W-:Y:S02]  /*1d3d0*/  FMUL.FTZ R70, R0.reuse, R70 ;  /* 0x0000004600467220 */ /* 0x040fe40000410000 */
[----:B------:R-:W-:Y:S01]  /*1d3e0*/  FMUL.FTZ R71, R0, R71 ;  /* 0x0000004700477220 */ /* 0x000fe20000410000 */
[C---:B------:R-:W-:Y:S01]  /*1d3f0*/  HMMA.16816.F32.BF16 R8, R128.reuse, R138, R8 ;  /* 0x0000008a8008723c */ /* 0x040fe20000041808 */
[----:B------:R-:W1:Y:S01]  /*1d400*/  LDSM.16.MT88.4 R136, [R198+0xe000] ;  /* 0x00e00000c688783b */ /* 0x000e620000004200 */
[----:B------:R-:W4:Y:S02]  /*1d410*/  MUFU.EX2 R174, R174 ;  /* 0x000000ae00ae7308 */ /* 0x000f240000000800 */
[C---:B------:R-:W-:Y:S02]  /*1d420*/  FMUL.FTZ R72, R2.reuse, R72 ;  /* 0x0000004802487220 */ /* 0x040fe40000410000 */
[----:B------:R-:W-:Y:S02]  /*1d430*/  FMUL.FTZ R73, R2, R73 ;  /* 0x0000004902497220 */ /* 0x000fe40000410000 */
[C---:B------:R-:W-:Y:S04]  /*1d440*/  HMMA.16816.F32.BF16 R36, R128.reuse, R140, R36 ;  /* 0x0000008c8024723c */ /* 0x040fe80000041824 */
[C---:B------:R-:W-:Y:S01]  /*1d450*/  FMUL.FTZ R74, R0.reuse, R74 ;  /* 0x0000004a004a7220 */ /* 0x040fe20000410000 */
[----:B------:R-:W-:Y:S01]  /*1d460*/  MUFU.EX2 R220, R220 ;  /* 0x000000dc00dc7308 */ /* 0x000fe20000000800 */
[----:B------:R-:W-:Y:S02]  /*1d470*/  FMUL.FTZ R75, R0, R75 ;  /* 0x0000004b004b7220 */ /* 0x000fe40000410000 */
[C---:B------:R-:W-:Y:S01]  /*1d480*/  HMMA.16816.F32.BF16 R40, R128.reuse, R142, R40 ;  /* 0x0000008e8028723c */ /* 0x040fe20000041828 */
[----:B------:R-:W5:Y:S03]  /*1d490*/  LDSM.16.MT88.4 R140, [R197+0xe000] ;  /* 0x00e00000c58c783b */ /* 0x000f660000004200 */
[C---:B------:R-:W-:Y:S02]  /*1d4a0*/  FMUL.FTZ R76, R2.reuse, R76 ;  /* 0x0000004c024c7220 */ /* 0x040fe40000410000 */
[----:B------:R-:W-:Y:S01]  /*1d4b0*/  FMUL.FTZ R77, R2, R77 ;  /* 0x0000004d024d7220 */ /* 0x000fe20000410000 */
[----:B------:R-:W-:Y:S01]  /*1d4c0*/  MUFU.EX2 R222, R222 ;  /* 0x000000de00de7308 */ /* 0x000fe20000000800 */
[C---:B------:R-:W-:Y:S04]  /*1d4d0*/  HMMA.16816.F32.BF16 R44, R128.reuse, R144, R44 ;  /* 0x00000090802c723c */ /* 0x040fe8000004182c */
[C---:B------:R-:W-:Y:S02]  /*1d4e0*/  FMUL.FTZ R78, R0.reuse, R78 ;  /* 0x0000004e004e7220 */ /* 0x040fe40000410000 */
[----:B------:R-:W-:Y:S02]  /*1d4f0*/  FMUL.FTZ R79, R0, R79 ;  /* 0x0000004f004f7220 */ /* 0x000fe40000410000 */
        /* <DEDUP_REMOVED lines=8> */
[----:B------:R-:W3:Y:S03]  /*1d580*/  LDSM.16.MT88.4 R124, [R196+0xe000] ;  /* 0x00e00000c47c783b */ /* 0x000ee60000004200 */
[C---:B------:R-:W-:Y:S02]  /*1d590*/  FMUL.FTZ R84, R2.reuse, R84 ;  /* 0x0000005402547220 */ /* 0x040fe40000410000 */
[----:B------:R-:W-:Y:S02]  /*1d5a0*/  FMUL.FTZ R85, R2, R85 ;  /* 0x0000005502557220 */ /* 0x000fe40000410000 */
[C---:B-1----:R-:W-:Y:S04]  /*1d5b0*/  HMMA.16816.F32.BF16 R60, R128.reuse, R136, R60 ;  /* 0x00000088803c723c */ /* 0x042fe8000004183c */
[C---:B------:R-:W-:Y:S02]  /*1d5c0*/  FMUL.FTZ R86, R0.reuse, R86 ;  /* 0x0000005600567220 */ /* 0x040fe40000410000 */
[----:B------:R-:W-:Y:S02]  /*1d5d0*/  FMUL.FTZ R87, R0, R87 ;  /* 0x0000005700577220 */ /* 0x000fe40000410000 */
[C---:B------:R-:W-:Y:S01]  /*1d5e0*/  HMMA.16816.F32.BF16 R64, R128.reuse, R138, R64 ;  /* 0x0000008a8040723c */ /* 0x040fe20000041840 */
[----:B------:R-:W1:Y:S03]  /*1d5f0*/  LDSM.16.MT88.4 R136, [R195+0xe000] ;  /* 0x00e00000c388783b */ /* 0x000e660000004200 */
[C---:B------:R-:W-:Y:S02]  /*1d600*/  FMUL.FTZ R88, R2.reuse, R88 ;  /* 0x0000005802587220 */ /* 0x040fe40000410000 */
[----:B------:R-:W-:Y:S02]  /*1d610*/  FMUL.FTZ R89, R2, R89 ;  /* 0x0000005902597220 */ /* 0x000fe40000410000 */
[C---:B-----5:R-:W-:Y:S04]  /*1d620*/  HMMA.16816.F32.BF16 R68, R128.reuse, R140, R68 ;  /* 0x0000008c8044723c */ /* 0x060fe80000041844 */
[C---:B------:R-:W-:Y:S02]  /*1d630*/  FMUL.FTZ R90, R0.reuse, R90 ;  /* 0x0000005a005a7220 */ /* 0x040fe40000410000 */
[----:B------:R-:W-:Y:S02]  /*1d640*/  FMUL.FTZ R91, R0, R91 ;  /* 0x0000005b005b7220 */ /* 0x000fe40000410000 */
[C---:B------:R-:W-:Y:S01]  /*1d650*/  HMMA.16816.F32.BF16 R72, R128.reuse, R142, R72 ;  /* 0x0000008e8048723c */ /* 0x040fe20000041848 */
[----:B------:R-:W5:Y:S03]  /*1d660*/  LDSM.16.MT88.4 R140, [R198+0x10000] ;  /* 0x01000000c68c783b */ /* 0x000f660000004200 */
[C---:B------:R-:W-:Y:S02]  /*1d670*/  FMUL.FTZ R92, R2.reuse, R92 ;  /* 0x0000005c025c7220 */ /* 0x040fe40000410000 */
[----:B------:R-:W-:Y:S02]  /*1d680*/  FMUL.FTZ R93, R2, R93 ;  /* 0x0000005d025d7220 */ /* 0x000fe40000410000 */
[C---:B------:R-:W-:Y:S01]  /*1d690*/  FMUL.FTZ R94, R0.reuse, R94 ;  /* 0x0000005e005e7220 */ /* 0x040fe20000410000 */
[C---:B---3--:R-:W-:Y:S03]  /*1d6a0*/  HMMA.16816.F32.BF16 R76, R128.reuse, R124, R76 ;  /* 0x0000007c804c723c */ /* 0x048fe6000004184c */
[----:B------:R-:W-:Y:S02]  /*1d6b0*/  FMUL.FTZ R95, R0, R95 ;  /* 0x0000005f005f7220 */ /* 0x000fe40000410000 */
[C---:B------:R-:W-:Y:S02]  /*1d6c0*/  FMUL.FTZ R96, R2.reuse, R96 ;  /* 0x0000006002607220 */ /* 0x040fe40000410000 */
[----:B------:R-:W-:Y:S01]  /*1d6d0*/  FMUL.FTZ R97, R2, R97 ;  /* 0x0000006102617220 */ /* 0x000fe20000410000 */
        /* <DEDUP_REMOVED lines=15> */
[----:B------:R-:W-:Y:S03]  /*1d7d0*/  LDSM.16.MT88.4 R140, [R197+0xc800] ;  /* 0x00c80000c58c783b */ /* 0x000fe60000004200 */
[C---:B------:R-:W-:Y:S02]  /*1d7e0*/  FMUL.FTZ R106, R0.reuse, R106 ;  /* 0x0000006a006a7220 */ /* 0x040fe40000410000 */
[----:B------:R-:W-:Y:S02]  /*1d7f0*/  FMUL.FTZ R107, R0, R107 ;  /* 0x0000006b006b7220 */ /* 0x000fe40000410000 */
[-CC-:B------:R-:W-:Y:S01]  /*1d800*/  FFMA.FTZ R173, R16, R133.reuse, -R170.reuse ;  /* 0x0000008510ad7223 */ /* 0x180fe200000108aa */
[C---:B---3--:R-:W-:Y:S03]  /*1d810*/  HMMA.16816.F32.BF16 R100, R128.reuse, R124, R100 ;  /* 0x0000007c8064723c */ /* 0x048fe60000041864 */
[-C--:B------:R-:W-:Y:S02]  /*1d820*/  FFMA.FTZ R216, R17, R133.reuse, -R170 ;  /* 0x0000008511d87223 */ /* 0x080fe400000108aa */
[-CC-:B------:R-:W-:Y:S01]  /*1d830*/  FFMA.FTZ R175, R18, R133.reuse, -R168.reuse ;  /* 0x0000008512af7223 */ /* 0x180fe200000108a8 */
[----:B------:R-:W-:Y:S01]  /*1d840*/  MUFU.EX2 R173, R173 ;  /* 0x000000ad00ad7308 */ /* 0x000fe20000000800 */
[----:B------:R-:W-:Y:S01]  /*1d850*/  FFMA.FTZ R218, R19, R133, -R168 ;  /* 0x0000008513da7223 */ /* 0x000fe200000108a8 */
[C---:B------:R-:W-:Y:S01]  /*1d860*/  HMMA.16816.F32.BF16 R12, R128.reuse, R126, R12 ;  /* 0x0000007e800c723c */ /* 0x040fe2000004180c */
[----:B------:R-:W3:Y:S03]  /*1d870*/  LDSM.16.MT88.4 R124, [R198+0xc800] ;  /* 0x00c80000c67c783b */ /* 0x000ee60000004200 */
[C---:B------:R-:W-:Y:S02]  /*1d880*/  FMUL.FTZ R108, R2.reuse, R108 ;  /* 0x0000006c026c7220 */ /* 0x040fe40000410000 */
[----:B------:R-:W-:Y:S02]  /*1d890*/  FMUL.FTZ R109, R2, R109 ;  /* 0x0000006d026d7220 */ /* 0x000fe40000410000 */
[C---:B-1----:R-:W-:Y:S01]  /*1d8a0*/  HMMA.16816.F32.BF16 R104, R128.reuse, R136, R104 ;  /* 0x000000888068723c */ /* 0x042fe20000041868 */
[----:B------:R-:W1:Y:S03]  /*1d8b0*/  MUFU.EX2 R216, R216 ;  /* 0x000000d800d87308 */ /* 0x000e660000000800 */
[C---:B------:R-:W-:Y:S02]  /*1d8c0*/  FMUL.FTZ R110, R0.reuse, R110 ;  /* 0x0000006e006e7220 */ /* 0x040fe40000410000 */
[----:B------:R-:W-:Y:S02]  /*1d8d0*/  FMUL.FTZ R111, R0, R111 ;  /* 0x0000006f006f7220 */ /* 0x000fe40000410000 */
[----:B------:R-:W-:Y:S01]  /*1d8e0*/  FMUL.FTZ R16, R2, R116 ;  /* 0x0000007402107220 */ /* 0x000fe20000410000 */
[----:B--2---:R-:W-:Y:S02]  /*1d8f0*/  F2FP.BF16.PACK_AB R116, R172, R169 ;  /* 0x000000a9ac74723e */ /* 0x004fe400000010ff */
[----:B------:R-:W-:Y:S01]  /*1d900*/  MUFU.EX2 R175, R175 ;  /* 0x000000af00af7308 */ /* 0x000fe20000000800 */
[----:B------:R-:W-:Y:S01]  /*1d910*/  FMUL.FTZ R17, R2, R117 ;  /* 0x0000007502117220 */ /* 0x000fe20000410000 */
[C---:B------:R-:W-:Y:S01]  /*1d920*/  HMMA.16816.F32.BF16 R108, R128.reuse, R138, R108 ;  /* 0x0000008a806c723c */ /* 0x040fe2000004186c */
[----:B------:R-:W2:Y:S02]  /*1d930*/  LDSM.16.MT88.4 R136, [R196+0xc800] ;  /* 0x00c80000c488783b */ /* 0x000ea40000004200 */
[----:B------:R-:W-:Y:S01]  /*1d940*/  FMUL.FTZ R18, R0, R118 ;  /* 0x0000007600127220 */ /* 0x000fe20000410000 */
[----:B----4-:R-:W-:Y:S01]  /*1d950*/  F2FP.BF16.PACK_AB R117, R174, R171 ;  /* 0x000000abae75723e */ /* 0x010fe200000010ff */
[----:B------:R-:W-:Y:S02]  /*1d960*/  FMUL.FTZ R19, R0, R119 ;  /* 0x0000007700137220 */ /* 0x000fe40000410000 */
[C---:B------:R-:W-:Y:S01]  /*1d970*/  FMUL.FTZ R112, R2.reuse, R112 ;  /* 0x0000007002707220 */ /* 0x040fe20000410000 */
[----:B------:R-:W4:Y:S01]  /*1d980*/  MUFU.EX2 R218, R218 ;  /* 0x000000da00da7308 */ /* 0x000f220000000800 */
[----:B------:R-:W-:Y:S03]  /*1d990*/  FMUL.FTZ R113, R2, R113 ;  /* 0x0000007102717220 */ /* 0x000fe60000410000 */
[C---:B------:R-:W-:Y:S03]  /*1d9a0*/  HMMA.16816.F32.BF16 R16, R128.reuse, R120, R16 ;  /* 0x000000788010723c */ /* 0x040fe60000041810 */
        /* <DEDUP_REMOVED lines=8> */
[----:B------:R-:W-:Y:S02]  /*1da30*/  FADD.FTZ R163, R163, R162 ;  /* 0x000000a2a3a37221 */ /* 0x000fe40000010000 */
[----:B------:R-:W-:Y:S01]  /*1da40*/  FADD.FTZ R0, R164, R135 ;  /* 0x00000087a4007221 */ /* 0x000fe20000010000 */
[----:B----4-:R-:W-:Y:S01]  /*1da50*/  F2FP.BF16.PACK_AB R119, R218, R175 ;  /* 0x000000afda77723e */ /* 0x010fe200000010ff */
[----:B------:R-:W-:Y:S03]  /*1da60*/  LDSM.16.MT88.4 R128, [R197+0x10800] ;  /* 0x01080000c580783b */ /* 0x000fe60000004200 */
[----:B------:R-:W-:Y:S01]  /*1da70*/  MOV R135, R132 ;  /* 0x0000008400877202 */ /* 0x000fe20000000f00 */
[----:B------:R-:W-:Y:S02]  /*1da80*/  FADD.FTZ R2, R166, R163 ;  /* 0x000000a3a6027221 */ /* 0x000fe40000010000 */
[C---:B---3--:R-:W-:Y:S05]  /*1da90*/  HMMA.16816.F32.BF16 R4, R116.reuse, R124, R4 ;  /* 0x0000007c7404723c */ /* 0x048fea0000041804 */
[----:B------:R-:W-:Y:S02]  /*1daa0*/  FADD.FTZ R0, R165, R0 ;  /* 0x00000000a5007221 */ /* 0x000fe40000010000 */
[----:B------:R-:W-:Y:S01]  /*1dab0*/  FADD.FTZ R2, R167, R2 ;  /* 0x00000002a7027221 */ /* 0x000fe20000010000 */
[C---:B------:R-:W-:Y:S01]  /*1dac0*/  HMMA.16816.F32.BF16 R8, R116.reuse, R126, R8 ;  /* 0x0000007e7408723c */ /* 0x040fe20000041808 */
[----:B------:R-:W3:Y:S03]  /*1dad0*/  LDSM.16.MT88.4 R124, [R198+0x10800] ;  /* 0x01080000c67c783b */ /* 0x000ee60000004200 */
[----:B------:R-:W-:Y:S01]  /*1dae0*/  FADD.FTZ R169, R169, R0 ;  /* 0x00000000a9a97221 */ /* 0x000fe20000010000 */
[----:B------:R-:W-:Y:S01]  /*1daf0*/  MOV R0, R3 ;  /* 0x0000000300007202 */ /* 0x000fe20000000f00 */
[----:B------:R-:W-:Y:S02]  /*1db00*/  FADD.FTZ R171, R171, R2 ;  /* 0x00000002abab7221 */ /* 0x000fe40000010000 */
[C---:B------:R-:W-:Y:S04]  /*1db10*/  HMMA.16816.F32.BF16 R36, R116.reuse, R140, R36 ;  /* 0x0000008c7424723c */ /* 0x040fe80000041824 */
[----:B------:R-:W-:Y:S02]  /*1db20*/  FADD.FTZ R172, R172, R169 ;  /* 0x000000a9acac7221 */ /* 0x000fe40000010000 */
[----:B------:R-:W-:Y:S02]  /*1db30*/  FADD.FTZ R174, R174, R171 ;  /* 0x000000abaeae7221 */ /* 0x000fe40000010000 */
[C---:B------:R-:W-:Y:S01]  /*1db40*/  HMMA.16816.F32.BF16 R40, R116.reuse, R142, R40 ;  /* 0x0000008e7428723c */ /* 0x040fe20000041828 */
[----:B------:R-:W-:Y:S07]  /*1db50*/  LDSM.16.MT88.4 R140, [R196+0xd000] ;  /* 0x00d00000c48c783b */ /* 0x000fee0000004200 */
[C---:B--2---:R-:W-:Y:S08]  /*1db60*/  HMMA.16816.F32.BF16 R44, R116.reuse, R136, R44 ;  /* 0x00000088742c723c */ /* 0x044ff0000004182c */
[C---:B------:R-:W-:Y:S01]  /*1db70*/  HMMA.16816.F32.BF16 R48, R116.reuse, R138, R48 ;  /* 0x0000008a7430723c */ /* 0x040fe20000041830 */
[----:B------:R-:W2:Y:S07]  /*1db80*/  LDSM.16.MT88.4 R136, [R196+0x10800] ;  /* 0x01080000c488783b */ /* 0x000eae0000004200 */
        /* <DEDUP_REMOVED lines=15> */
[-C--:B------:R-:W-:Y:S03]  /*1dc80*/  FFMA.FTZ R153, R25, R133.reuse, -R170 ;  /* 0x0000008519997223 */ /* 0x080fe600000108aa */
[-CC-:B------:R-:W-:Y:S01]  /*1dc90*/  FFMA.FTZ R154, R26, R133.reuse, -R168.reuse ;  /* 0x000000851a9a7223 */ /* 0x180fe200000108a8 */
[C---:B------:R-:W-:Y:S03]  /*1dca0*/  HMMA.16816.F32.BF16 R76, R116.reuse, R156, R76 ;  /* 0x0000009c744c723c */ /* 0x040fe6000004184c */
[----:B------:R-:W-:Y:S01]  /*1dcb0*/  MUFU.EX2 R150, R150 ;  /* 0x0000009600967308 */ /* 0x000fe20000000800 */
[-C--:B------:R-:W-:Y:S02]  /*1dcc0*/  FFMA.FTZ R155, R27, R133.reuse, -R168 ;  /* 0x000000851b9b7223 */ /* 0x080fe400000108a8 */
[----:B------:R-:W-:Y:S01]  /*1dcd0*/  LDSM.16.MT88.4 R24, [R195+0xd000] ;  /* 0x00d00000c318783b */ /* 0x000fe20000004200 */
[-CC-:B------:R-:W-:Y:S01]  /*1dce0*/  FFMA.FTZ R156, R28, R133.reuse, -R170.reuse ;  /* 0x000000851c9c7223 */ /* 0x180fe200000108aa */
[C---:B------:R-:W-:Y:S04]  /*1dcf0*/  HMMA.16816.F32.BF16 R80, R116.reuse, R158, R80 ;  /* 0x0000009e7450723c */ /* 0x040fe80000041850 */
[-CC-:B------:R-:W-:Y:S01]  /*1dd00*/  FFMA.FTZ R157, R29, R133.reuse, -R170.reuse ;  /* 0x000000851d9d7223 */ /* 0x180fe200000108aa */
[----:B------:R-:W2:Y:S01]  /*1dd10*/  MUFU.EX2 R151, R151 ;  /* 0x0000009700977308 */ /* 0x000ea20000000800 */
[-C--:B------:R-:W-:Y:S02]  /*1dd20*/  FFMA.FTZ R170, R33, R133.reuse, -R170 ;  /* 0x0000008521aa7223 */ /* 0x080fe400000108aa */
[C---:B-1----:R-:W-:Y:S04]  /*1dd30*/  HMMA.16816.F32.BF16 R84, R116.reuse, R120, R84 ;  /* 0x000000787454723c */ /* 0x042fe80000041854 */
[-CC-:B------:R-:W-:Y:S02]  /*1dd40*/  FFMA.FTZ R158, R30, R133.reuse, -R168.reuse ;  /* 0x000000851e9e7223 */ /* 0x180fe400000108a8 */
[-CC-:B------:R-:W-:Y:S01]  /*1dd50*/  FFMA.FTZ R159, R31, R133.reuse, -R168.reuse ;  /* 0x000000851f9f7223 */ /* 0x180fe200000108a8 */
[----:B------:R-:W-:Y:S01]  /*1dd60*/  MUFU.EX2 R152, R152 ;  /* 0x0000009800987308 */ /* 0x000fe20000000800 */
[C---:B------:R-:W-:Y:S01]  /*1dd70*/  HMMA.16816.F32.BF16 R88, R116.reuse, R122, R88 ;  /* 0x0000007a7458723c */ /* 0x040fe20000041858 */
[----:B------:R-:W1:Y:S03]  /*1dd80*/  LDSM.16.MT88.4 R120, [R198+0xd000] ;  /* 0x00d00000c678783b */ /* 0x000e660000004200 */
[----:B------:R-:W-:Y:S04]  /*1dd90*/  FFMA.FTZ R168, R35, R133, -R168 ;  /* 0x0000008523a87223 */ /* 0x000fe800000108a8 */
[C---:B---3--:R-:W-:Y:S01]  /*1dda0*/  HMMA.16816.F32.BF16 R92, R116.reuse, R124, R92 ;  /* 0x0000007c745c723c */ /* 0x048fe2000004185c */
[----:B------:R-:W-:Y:S01]  /*1ddb0*/  LDSM.16.MT88.4 R28, [R197+0xd800] ;  /* 0x00d80000c51c783b */ /* 0x000fe20000004200 */
[----:B------:R-:W3:Y:S06]  /*1ddc0*/  MUFU.EX2 R153, R153 ;  /* 0x0000009900997308 */ /* 0x000eec0000000800 */
[C---:B------:R-:W-:Y:S01]  /*1ddd0*/  HMMA.16816.F32.BF16 R96, R116.reuse, R126, R96 ;  /* 0x0000007e7460723c */ /* 0x040fe20000041860 */
[----:B------:R-:W1:Y:S03]  /*1dde0*/  LDSM.16.MT88.4 R124, [R197+0xd000] ;  /* 0x00d00000c57c783b */ /* 0x000e660000004200 */
[----:B------:R-:W-:Y:S04]  /*1ddf0*/  MUFU.EX2 R154, R154 ;  /* 0x0000009a009a7308 */ /* 0x000fe80000000800 */
[C---:B------:R-:W-:Y:S01]  /*1de00*/  HMMA.16816.F32.BF16 R100, R116.reuse, R128, R100 ;  /* 0x000000807464723c */ /* 0x040fe20000041864 */
[----:B------:R-:W-:Y:S05]  /*1de10*/  LDSM.16.MT88.4 R32, [R196+0xd800] ;  /* 0x00d80000c420783b */ /* 0x000fea0000004200 */
[----:B------:R-:W1:Y:S02]  /*1de20*/  MUFU.EX2 R155, R155 ;  /* 0x0000009b009b7308 */ /* 0x000e640000000800 */
[C---:B------:R-:W-:Y:S01]  /*1de30*/  HMMA.16816.F32.BF16 R12, R116.reuse, R130, R12 ;  /* 0x00000082740c723c */ /* 0x040fe2000004180c */
[----:B------:R-:W1:Y:S07]  /*1de40*/  LDSM.16.MT88.4 R128, [R198+0xf000] ;  /* 0x00f00000c680783b */ /* 0x000e6e0000004200 */
[C---:B--2---:R-:W-:Y:S01]  /*1de50*/  HMMA.16816.F32.BF16 R104, R116.reuse, R136, R104 ;  /* 0x000000887468723c */ /* 0x044fe20000041868 */
[----:B------:R-:W-:Y:S07]  /*1de60*/  MUFU.EX2 R156, R156 ;  /* 0x0000009c009c7308 */ /* 0x000fee0000000800 */
[C---:B------:R-:W-:Y:S01]  /*1de70*/  HMMA.16816.F32.BF16 R108, R116.reuse, R138, R108 ;  /* 0x0000008a746c723c */ /* 0x040fe2000004186c */
[----:B------:R-:W-:Y:S02]  /*1de80*/  LDSM.16.MT88.4 R136, [R196+0xf800] ;  /* 0x00f80000c488783b */ /* 0x000fe40000004200 */
[----:B------:R-:W2:Y:S05]  /*1de90*/  MUFU.EX2 R157, R157 ;  /* 0x0000009d009d7308 */ /* 0x000eaa0000000800 */
[C---:B----4-:R-:W-:Y:S05]  /*1dea0*/  HMMA.16816.F32.BF16 R16, R116.reuse, R20, R16 ;  /* 0x000000147410723c */ /* 0x050fea0000041810 */
[----:B------:R-:W-:Y:S02]  /*1deb0*/  MUFU.EX2 R158, R158 ;  /* 0x0000009e009e7308 */ /* 0x000fe40000000800 */
[----:B-----5:R-:W-:Y:S01]  /*1dec0*/  F2FP.BF16.PACK_AB R20, R149, R148 ;  /* 0x000000949514723e */ /* 0x020fe200000010ff */
[----:B------:R-:W-:Y:S01]  /*1ded0*/  HMMA.16816.F32.BF16 R112, R116, R22, R112 ;  /* 0x000000167470723c */ /* 0x000fe20000041870 */
[----:B------:R-:W4:Y:S03]  /*1dee0*/  LDSM.16.MT88.4 R116, [R197+0xf000] ;  /* 0x00f00000c574783b */ /* 0x000f260000004200 */
[----:B------:R-:W-:Y:S03]  /*1def0*/  F2FP.BF16.PACK_AB R21, R151, R150 ;  /* 0x000000969715723e */ /* 0x000fe600000010ff */
[----:B---3--:R-:W-:Y:S01]  /*1df00*/  F2FP.BF16.PACK_AB R22, R153, R152 ;  /* 0x000000989916723e */ /* 0x008fe200000010ff */
[----:B------:R-:W3:Y:S01]  /*1df10*/  MUFU.EX2 R159, R159 ;  /* 0x0000009f009f7308 */ /* 0x000ee20000000800 */
[----:B-1----:R-:W-:Y:S07]  /*1df20*/  F2FP.BF16.PACK_AB R23, R155, R154 ;  /* 0x0000009a9b17723e */ /* 0x002fee00000010ff */
[C---:B------:R-:W-:Y:S02]  /*1df30*/  HMMA.16816.F32.BF16 R4, R20.reuse, R120, R4 ;  /* 0x000000781404723c */ /* 0x040fe40000041804 */
[----:B------:R-:W1:Y:S06]  /*1df40*/  MUFU.EX2 R221, R170 ;  /* 0x000000aa00dd7308 */ /* 0x000e6c0000000800 */
[C---:B------:R-:W-:Y:S01]  /*1df50*/  HMMA.16816.F32.BF16 R8, R20.reuse, R122, R8 ;  /* 0x0000007a1408723c */ /* 0x040fe20000041808 */
[----:B------:R-:W5:Y:S03]  /*1df60*/  LDSM.16.MT88.4 R120, [R196+0xf000] ;  /* 0x00f00000c478783b */ /* 0x000f660000004200 */
[----:B------:R-:W1:Y:S04]  /*1df70*/  MUFU.EX2 R133, R168 ;  /* 0x000000a800857308 */ /* 0x000e680000000800 */
        /* <DEDUP_REMOVED lines=10> */
[C---:B------:R-:W-:Y:S08]  /*1e020*/  HMMA.16816.F32.BF16 R64, R20.reuse, R130, R64 ;  /* 0x000000821440723c */ /* 0x040ff00000041840 */
[C---:B----4-:R-:W-:Y:S08]  /*1e030*/  HMMA.16816.F32.BF16 R68, R20.reuse, R116, R68 ;  /* 0x000000741444723c */ /* 0x050ff00000041844 */
[C---:B------:R-:W-:Y:S01]  /*1e040*/  HMMA.16816.F32.BF16 R72, R20.reuse, R118, R72 ;  /* 0x000000761448723c */ /* 0x040fe20000041848 */
[----:B------:R-:W4:Y:S07]  /*1e050*/  LDSM.16.MT88.4 R116, [R197+0x11000] ;  /* 0x01100000c574783b */ /* 0x000f2e0000004200 */
[C---:B-----5:R-:W-:Y:S08]  /*1e060*/  HMMA.16816.F32.BF16 R76, R20.reuse, R120, R76 ;  /* 0x00000078144c723c */ /* 0x060ff0000004184c */
[C---:B------:R-:W-:Y:S01]  /*1e070*/  HMMA.16816.F32.BF16 R80, R20.reuse, R122, R80 ;  /* 0x0000007a1450723c */ /* 0x040fe20000041850 */
[----:B------:R-:W5:Y:S07]  /*1e080*/  LDSM.16.MT88.4 R120, [R196+0x11000] ;  /* 0x01100000c478783b */ /* 0x000f6e0000004200 */
[C---:B-1----:R-:W-:Y:S08]  /*1e090*/  HMMA.16816.F32.BF16 R84, R20.reuse, R24, R84 ;  /* 0x000000181454723c */ /* 0x042ff00000041854 */
[C---:B------:R-:W-:Y:S01]  /*1e0a0*/  HMMA.16816.F32.BF16 R88, R20.reuse, R26, R88 ;  /* 0x0000001a1458723c */ /* 0x040fe20000041858 */
[----:B------:R-:W1:Y:S07]  /*1e0b0*/  LDSM.16.MT88.4 R24, [R195+0x11000] ;  /* 0x01100000c318783b */ /* 0x000e6e0000004200 */
[C---:B------:R-:W-:Y:S08]  /*1e0c0*/  HMMA.16816.F32.BF16 R92, R20.reuse, R124, R92 ;  /* 0x0000007c145c723c */ /* 0x040ff0000004185c */
        /* <DEDUP_REMOVED lines=8> */
[C---:B-1----:R-:W-:Y:S08]  /*1e150*/  HMMA.16816.F32.BF16 R16, R20.reuse, R24, R16 ;  /* 0x000000181410723c */ /* 0x042ff00000041810 */
[----:B------:R-:W-:Y:S01]  /*1e160*/  HMMA.16816.F32.BF16 R112, R20, R26, R112 ;  /* 0x0000001a1470723c */ /* 0x000fe20000041870 */
[----:B------:R-:W1:Y:S06]  /*1e170*/  LDSM.16.MT88.4 R24, [R197+0xf800] ;  /* 0x00f80000c518783b */ /* 0x000e6c0000004200 */
[----:B--2---:R-:W-:Y:S02]  /*1e180*/  F2FP.BF16.PACK_AB R20, R157, R156 ;  /* 0x0000009c9d14723e */ /* 0x004fe400000010ff */
[----:B---3--:R-:W-:Y:S03]  /*1e190*/  F2FP.BF16.PACK_AB R21, R159, R158 ;  /* 0x0000009e9f15723e */ /* 0x008fe600000010ff */
[----:B------:R-:W-:Y:S02]  /*1e1a0*/  F2FP.BF16.PACK_AB R22, R221, R220 ;  /* 0x000000dcdd16723e */ /* 0x000fe400000010ff */
[----:B------:R-:W-:Y:S07]  /*1e1b0*/  F2FP.BF16.PACK_AB R23, R133, R222 ;  /* 0x000000de8517723e */ /* 0x000fee00000010ff */
[C---:B------:R-:W-:Y:S01]  /*1e1c0*/  HMMA.16816.F32.BF16 R128, R20.reuse, R124, R4 ;  /* 0x0000007c1480723c */ /* 0x040fe20000041804 */
[----:B------:R-:W2:Y:S07]  /*1e1d0*/  LDSM.16.MT88.4 R4, [R197+0x11800] ;  /* 0x01180000c504783b */ /* 0x000eae0000004200 */
        /* <DEDUP_REMOVED lines=22> */
[----:B------:R-:W-:Y:S03]  /*1e340*/  FADD.FTZ R5, R216, R5 ;  /* 0x00000005d8057221 */ /* 0x000fe60000010000 */
[----:B------:R-:W-:Y:S01]  /*1e350*/  FADD.FTZ R7, R175, R174 ;  /* 0x000000aeaf077221 */ /* 0x000fe20000010000 */
[C---:B---3--:R-:W-:Y:S04]  /*1e360*/  HMMA.16816.F32.BF16 R104, R20.reuse, R8, R104 ;  /* 0x000000081468723c */ /* 0x048fe80000041868 */
[----:B------:R-:W-:Y:S02]  /*1e370*/  FADD.FTZ R7, R218, R7 ;  /* 0x00000007da077221 */ /* 0x000fe40000010000 */
[----:B------:R-:W-:Y:S02]  /*1e380*/  FADD.FTZ R148, R148, R5 ;  /* 0x0000000594947221 */ /* 0x000fe40000010000 */
[----:B------:R-:W-:Y:S01]  /*1e390*/  FADD.FTZ R150, R150, R7 ;  /* 0x0000000796967221 */ /* 0x000fe20000010000 */
[C---:B------:R-:W-:Y:S03]  /*1e3a0*/  HMMA.16816.F32.BF16 R108, R20.reuse, R10, R108 ;  /* 0x0000000a146c723c */ /* 0x040fe6000004186c */
[----:B------:R-:W-:Y:S02]  /*1e3b0*/  FADD.FTZ R149, R149, R148 ;  /* 0x0000009495957221 */ /* 0x000fe40000010000 */
[----:B------:R-:W-:Y:S02]  /*1e3c0*/  FADD.FTZ R151, R151, R150 ;  /* 0x0000009697977221 */ /* 0x000fe40000010000 */
[----:B------:R-:W-:Y:S01]  /*1e3d0*/  FADD.FTZ R152, R152, R149 ;  /* 0x0000009598987221 */ /* 0x000fe20000010000 */
[C---:B-1----:R-:W-:Y:S04]  /*1e3e0*/  HMMA.16816.F32.BF16 R116, R20.reuse, R24, R16 ;  /* 0x000000181474723c */ /* 0x042fe80000041810 */
[----:B------:R-:W-:Y:S02]  /*1e3f0*/  FADD.FTZ R154, R154, R151 ;  /* 0x000000979a9a7221 */ /* 0x000fe40000010000 */
[----:B------:R-:W-:Y:S02]  /*1e400*/  FADD.FTZ R153, R153, R152 ;  /* 0x0000009899997221 */ /* 0x000fe40000010000 */
[----:B------:R-:W-:Y:S01]  /*1e410*/  FADD.FTZ R155, R155, R154 ;  /* 0x0000009a9b9b7221 */ /* 0x000fe20000010000 */
[----:B------:R-:W-:Y:S03]  /*1e420*/  HMMA.16816.F32.BF16 R112, R20, R26, R112 ;  /* 0x0000001a1470723c */ /* 0x000fe60000041870 */
[----:B------:R-:W-:Y:S02]  /*1e430*/  FADD.FTZ R156, R156, R153 ;  /* 0x000000999c9c7221 */ /* 0x000fe40000010000 */
[----:B------:R-:W-:Y:S02]  /*1e440*/  FADD.FTZ R158, R158, R155 ;  /* 0x0000009b9e9e7221 */ /* 0x000fe40000010000 */
[----:B------:R-:W-:Y:S02]  /*1e450*/  FADD.FTZ R157, R157, R156 ;  /* 0x0000009c9d9d7221 */ /* 0x000fe40000010000 */
[----:B------:R-:W-:Y:S03]  /*1e460*/  FADD.FTZ R159, R159, R158 ;  /* 0x0000009e9f9f7221 */ /* 0x000fe60000010000 */
[----:B------:R-:W-:Y:S02]  /*1e470*/  FADD.FTZ R220, R220, R157 ;  /* 0x0000009ddcdc7221 */ /* 0x000fe40000010000 */
[----:B------:R-:W-:Y:S02]  /*1e480*/  FADD.FTZ R222, R222, R159 ;  /* 0x0000009fdede7221 */ /* 0x000fe40000010000 */
[----:B------:R-:W-:Y:S02]  /*1e490*/  FADD.FTZ R219, R221, R220 ;  /* 0x000000dcdddb7221 */ /* 0x000fe40000010000 */
[----:B------:R-:W-:Y:S01]  /*1e4a0*/  FADD.FTZ R217, R133, R222 ;  /* 0x000000de85d97221 */ /* 0x000fe20000010000 */
[----:B------:R-:W-:-:S05]  /*1e4b0*/  @P0 BRA `(.L_x_1806) ;  /* 0xffffc73000000947 */ /* 0x000fca000383ffff */
.L_x_1797:
        /* <DEDUP_REMOVED lines=11> */
.L_x_1825:
[----:B--23--:R-:W-:Y:S01]  /*1e570*/  FADD.FTZ R219, R10, R219 ;  /* 0x000000db0adb7221 */ /* 0x00cfe20000010000 */
[----:B------:R-:W-:Y:S05]  /*1e580*/  BRA.DIV ~URZ, `(.L_x_1808) ;  /* 0x000019327f007947 */ /* 0x000fea000b800000 */
[----:B------:R-:W2:Y:S04]  /*1e590*/  SHFL.BFLY PT, R6, R217, 0x2, 0x1f ;  /* 0x0c401f00d9067f89 */ /* 0x000ea800000e0000 */
[----:B------:R-:W3:Y:S01]  /*1e5a0*/  SHFL.BFLY PT, R2, R219, 0x1, 0x1f ;  /* 0x0c201f00db027f89 */ /* 0x000ee200000e0000 */
[----:B--2---:R-:W-:Y:S02]  /*1e5b0*/  FADD.FTZ R11, R6, R217 ;  /* 0x000000d9060b7221 */ /* 0x004fe40000010000 */
[----:B---3--:R-:W-:-:S03]  /*1e5c0*/  FADD.FTZ R2, R219, R2 ;  /* 0x00000002db027221 */ /* 0x008fc60000010000 */
[----:B------:R2:W3:Y:S04]  /*1e5d0*/  SHFL.BFLY PT, R10, R11, 0x1, 0x1f ;  /* 0x0c201f000b0a7f89 */ /* 0x0004e800000e0000 */
.L_x_1826:
[----:B------:R-:W4:Y:S01]  /*1e5e0*/  S2R R9, SR_TID.X ;  /* 0x0000000000097919 */ /* 0x000f220000002100 */
[----:B---3--:R-:W-:-:S03]  /*1e5f0*/  FADD.FTZ R6, R10, R11 ;  /* 0x0000000b0a067221 */ /* 0x008fc60000010000 */
[----:B------:R-:W-:Y:S01]  /*1e600*/  BAR.SYNC.DEFER_BLOCKING 0x0 ;  /* 0x0000000000007b1d */ /* 0x000fe20000010000 */
[----:B------:R-:W-:Y:S02]  /*1e610*/  FSETP.NE.FTZ.AND P4, PT, R2, RZ, PT ;  /* 0x000000ff0200720b */ /* 0x000fe40003f95000 */
[----:B------:R-:W-:Y:S02]  /*1e620*/  FSETP.NE.FTZ.AND P3, PT, R6, RZ, PT ;  /* 0x000000ff0600720b */ /* 0x000fe40003f75000 */
[----:B------:R-:W-:Y:S01]  /*1e630*/  MOV R8, 0x3f800000 ;  /* 0x3f80000000087802 */ /* 0x000fe20000000f00 */
[----:B------:R-:W-:Y:S01]  /*1e640*/  ULDC.64 UR4, c[0x0][0x118] ;  /* 0x0000460000047ab9 */ /* 0x000fe20000000a00 */
[----:B------:R-:W-:-:S07]  /*1e650*/  MOV R7, 0x3f800000 ;  /* 0x3f80000000077802 */ /* 0x000fce0000000f00 */
[----:B------:R-:W3:Y:S01]  /*1e660*/  @P4 MUFU.RCP R8, R2 ;  /* 0x0000000200084308 */ /* 0x000ee20000001000 */
[----:B----4-:R-:W-:-:S07]  /*1e670*/  SHF.R.S32.HI R10, RZ, 0x1f, R9 ;  /* 0x0000001fff0a7819 */ /* 0x010fce0000011409 */
[----:B------:R-:W4:Y:S01]  /*1e680*/  @P3 MUFU.RCP R7, R6 ;  /* 0x0000000600073308 */ /* 0x000f220000001000 */
[----:B--2---:R-:W-:-:S04]  /*1e690*/  LEA.HI R11, R10, R9, RZ, 0x2 ;  /* 0x000000090a0b7211 */ /* 0x004fc800078f10ff */
[--C-:B------:R-:W-:Y:S02]  /*1e6a0*/  SHF.R.S32.HI R13, RZ, 0x2, R11.reuse ;  /* 0x00000002ff0d7819 */ /* 0x100fe4000001140b */
[----:B------:R-:W-:Y:S01]  /*1e6b0*/  SHF.R.S32.HI R12, RZ, 0x1f, R11 ;  /* 0x0000001fff0c7819 */ /* 0x000fe2000001140b */
[C---:B---3--:R-:W-:Y:S01]  /*1e6c0*/  FMUL.FTZ R128, R8.reuse, R128 ;  /* 0x0000008008807220 */ /* 0x048fe20000410000 */
[----:B------:R-:W-:Y:S01]  /*1e6d0*/  LOP3.LUT R14, R11, 0x1ffffffc, RZ, 0xc0, !PT ;  /* 0x1ffffffc0b0e7812 */ /* 0x000fe200078ec0ff */
[----:B------:R-:W-:Y:S01]  /*1e6e0*/  FMUL.FTZ R129, R8, R129 ;  /* 0x0000008108817220 */ /* 0x000fe20000410000 */
[----:B------:R-:W-:Y:S01]  /*1e6f0*/  LEA.HI R12, R12, R13, RZ, 0x3 ;  /* 0x0000000d0c0c7211 */ /* 0x000fe200078f18ff */
[----:B------:R-:W-:Y:S01]  /*1e700*/  FMUL.FTZ R124, R8, R124 ;  /* 0x0000007c087c7220 */ /* 0x000fe20000410000 */
[----:B------:R-:W-:Y:S01]  /*1e710*/  IADD3 R14, -R14, R9, RZ ;  /* 0x000000090e0e7210 */ /* 0x000fe20007ffe1ff */
[----:B------:R-:W-:Y:S01]  /*1e720*/  FMUL.FTZ R125, R8, R125 ;  /* 0x0000007d087d7220 */ /* 0x000fe20000410000 */
[----:B------:R-:W-:Y:S01]  /*1e730*/  LOP3.LUT R12, R12, 0xfffffff8, RZ, 0xc0, !PT ;  /* 0xfffffff80c0c7812 */ /* 0x000fe200078ec0ff */
[----:B------:R-:W-:-:S02]  /*1e740*/  FMUL.FTZ R36, R8, R36 ;  /* 0x0000002408247220 */ /* 0x000fc40000410000 */
[C---:B------:R-:W-:Y:S01]  /*1e750*/  FMUL.FTZ R37, R8.reuse, R37 ;  /* 0x0000002508257220 */ /* 0x040fe20000410000 */
[----:B------:R-:W-:Y:S01]  /*1e760*/  IADD3 R13, R13, -R12, RZ ;  /* 0x8000000c0d0d7210 */ /* 0x000fe20007ffe0ff */
[----:B------:R-:W-:Y:S01]  /*1e770*/  FMUL.FTZ R40, R8, R40 ;  /* 0x0000002808287220 */ /* 0x000fe20000410000 */
[----:B------:R-:W-:Y:S01]  /*1e780*/  LEA.HI R12, R10, R9, RZ, 0x5 ;  /* 0x000000090a0c7211 */ /* 0x000fe200078f28ff */
[C---:B------:R-:W-:Y:S01]  /*1e790*/  FMUL.FTZ R41, R8.reuse, R41 ;  /* 0x0000002908297220 */ /* 0x040fe20000410000 */
[----:B------:R-:W-:Y:S01]  /*1e7a0*/  SHF.L.U32 R15, R13, 0x6, RZ ;  /* 0x000000060d0f7819 */ /* 0x000fe200000006ff */
[C---:B------:R-:W-:Y:S01]  /*1e7b0*/  FMUL.FTZ R44, R8.reuse, R44 ;  /* 0x0000002c082c7220 */ /* 0x040fe20000410000 */
[----:B------:R-:W-:Y:S01]  /*1e7c0*/  SHF.R.S32.HI R11, RZ, 0x5, R12 ;  /* 0x00000005ff0b7819 */ /* 0x000fe2000001140c */
[C---:B------:R-:W-:Y:S01]  /*1e7d0*/  FMUL.FTZ R45, R8.reuse, R45 ;  /* 0x0000002d082d7220 */ /* 0x040fe20000410000 */
[----:B------:R-:W-:Y:S01]  /*1e7e0*/  LOP3.LUT R15, R15, 0x1c0, RZ, 0xc0, !PT ;  /* 0x000001c00f0f7812 */ /* 0x000fe200078ec0ff */
[C---:B------:R-:W-:Y:S01]  /*1e7f0*/  FMUL.FTZ R48, R8.reuse, R48 ;  /* 0x0000003008307220 */ /* 0x040fe20000410000 */
[----:B------:R-:W-:Y:S01]  /*1e800*/  LOP3.LUT R16, R13, 0x1, RZ, 0xc0, !PT ;  /* 0x000000010d107812 */ /* 0x000fe200078ec0ff */
[C---:B------:R-:W-:Y:S01]  /*1e810*/  FMUL.FTZ R49, R8.reuse, R49 ;  /* 0x0000003108317220 */ /* 0x040fe20000410000 */
[----:B------:R-:W-:Y:S01]  /*1e820*/  LEA R14, R11, R14, 0x9 ;  /* 0x0000000e0b0e7211 */ /* 0x000fe200078e48ff */
[C---:B------:R-:W-:Y:S01]  /*1e830*/  FMUL.FTZ R52, R8.reuse, R52 ;  /* 0x0000003408347220 */ /* 0x040fe20000410000 */
[----:B------:R-:W-:Y:S01]  /*1e840*/  LEA.HI R15, R15, R15, RZ, 0x1d ;  /* 0x0000000f0f0f7211 */ /* 0x000fe200078fe8ff */
[----:B------:R-:W-:Y:S01]  /*1e850*/  FMUL.FTZ R53, R8, R53 ;  /* 0x0000003508357220 */ /* 0x000fe20000410000 */
[----:B------:R-:W-:Y:S01]  /*1e860*/  ISETP.NE.U32.AND P0, PT, R16, 0x1, PT ;  /* 0x000000011000780c */ /* 0x000fe20003f05070 */
[----:B------:R-:W-:Y:S01]  /*1e870*/  FMUL.FTZ R56, R8, R56 ;  /* 0x0000003808387220 */ /* 0x000fe20000410000 */
[----:B------:R-:W-:Y:S01]  /*1e880*/  LEA R14, R14, R15, 0x1 ;  /* 0x0000000f0e0e7211 */ /* 0x000fe200078e08ff */
[C---:B------:R-:W-:Y:S01]  /*1e890*/  FMUL.FTZ R57, R8.reuse, R57 ;  /* 0x0000003908397220 */ /* 0x040fe20000410000 */
[----:B------:R-:W-:Y:S01]  /*1e8a0*/  R2P PR, R13, 0x6 ;  /* 0x000000060d007804 */ /* 0x000fe20000000000 */
[----:B------:R-:W-:Y:S01]  /*1e8b0*/  FMUL.FTZ R60, R8, R60 ;  /* 0x0000003c083c7220 */ /* 0x000fe20000410000 */
[----:B------:R-:W-:Y:S01]  /*1e8c0*/  SHF.L.U32 R13, R14, 0x2, RZ ;  /* 0x000000020e0d7819 */ /* 0x000fe200000006ff */
[C---:B------:R-:W-:Y:S01]  /*1e8d0*/  FMUL.FTZ R61, R8.reuse, R61 ;  /* 0x0000003d083d7220 */ /* 0x040fe20000410000 */
[----:B------:R-:W-:Y:S01]  /*1e8e0*/  STS.64 [R14.X4], R128 ;  /* 0x000000800e007388 */ /* 0x000fe20000004a00 */
[C---:B------:R-:W-:Y:S01]  /*1e8f0*/  FMUL.FTZ R64, R8.reuse, R64 ;  /* 0x0000004008407220 */ /* 0x040fe20000410000 */
[----:B------:R-:W-:Y:S01]  /*1e900*/  IADD3 R15, R13, -0x20, RZ ;  /* 0xffffffe00d0f7810 */ /* 0x000fe20007ffe0ff */
[----:B------:R-:W-:-:S02]  /*1e910*/  FMUL.FTZ R65, R8, R65 ;  /* 0x0000004108417220 */ /* 0x000fc40000410000 */
[C---:B------:R-:W-:Y:S01]  /*1e920*/  FMUL.FTZ R68, R8.reuse, R68 ;  /* 0x0000004408447220 */ /* 0x040fe20000410000 */
[----:B------:R-:W-:Y:S01]  /*1e930*/  @P0 IADD3 R15, R13, 0x20, RZ ;  /* 0x000000200d0f0810 */ /* 0x000fe20007ffe0ff */
[C---:B------:R-:W-:Y:S02]  /*1e940*/  FMUL.FTZ R69, R8.reuse, R69 ;  /* 0x0000004508457220 */ /* 0x040fe40000410000 */
[C---:B------:R-:W-:Y:S02]  /*1e950*/  FMUL.FTZ R72, R8.reuse, R72 ;  /* 0x0000004808487220 */ /* 0x040fe40000410000 */
[C---:B------:R-:W-:Y:S02]  /*1e960*/  FMUL.FTZ R73, R8.reuse, R73 ;  /* 0x0000004908497220 */ /* 0x040fe40000410000 */
[C---:B------:R-:W-:Y:S02]  /*1e970*/  FMUL.FTZ R76, R8.reuse, R76 ;  /* 0x0000004c084c7220 */ /* 0x040fe40000410000 */
[----:B------:R-:W-:-:S02]  /*1e980*/  FMUL.FTZ R77, R8, R77 ;  /* 0x0000004d084d7220 */ /* 0x000fc40000410000 */
[C---:B------:R-:W-:Y:S02]  /*1e990*/  FMUL.FTZ R80, R8.reuse, R80 ;  /* 0x0000005008507220 */ /* 0x040fe40000410000 */
        /* <DEDUP_REMOVED lines=20> */
[----:B------:R-:W-:Y:S01]  /*1eae0*/  FMUL.FTZ R113, R8, R113 ;  /* 0x0000007108717220 */ /* 0x000fe20000410000 */
[----:B------:R-:W-:Y:S01]  /*1eaf0*/  MOV R8, 0x40 ;  /* 0x0000004000087802 */ /* 0x000fe20000000f00 */
[C---:B----4-:R-:W-:Y:S02]  /*1eb00*/  FMUL.FTZ R131, R7.reuse, R131 ;  /* 0x0000008307837220 */ /* 0x050fe40000410000 */
[C---:B------:R-:W-:Y:S01]  /*1eb10*/  FMUL.FTZ R130, R7.reuse, R130 ;  /* 0x0000008207827220 */ /* 0x040fe20000410000 */
[----:B------:R-:W-:Y:S01]  /*1eb20*/  SEL R8, R8, 0xffffffc0, !P1 ;  /* 0xffffffc008087807 */ /* 0x000fe20004800000 */
[----:B------:R-:W-:-:S02]  /*1eb30*/  FMUL.FTZ R127, R7, R127 ;  /* 0x0000007f077f7220 */ /* 0x000fc40000410000 */
[----:B------:R-:W-:Y:S01]  /*1eb40*/  FMUL.FTZ R126, R7, R126 ;  /* 0x0000007e077e7220 */ /* 0x000fe20000410000 */
[----:B------:R-:W-:Y:S01]  /*1eb50*/  IADD3 R16, R13, R8, RZ ;  /* 0x000000080d107210 */ /* 0x000fe20007ffe0ff */
[C---:B------:R-:W-:Y:S01]  /*1eb60*/  FMUL.FTZ R39, R7.reuse, R39 ;  /* 0x0000002707277220 */ /* 0x040fe20000410000 */
[----:B------:R-:W-:Y:S01]  /*1eb70*/  STS.64 [R14.X4+0x800], R130 ;  /* 0x000800820e007388 */ /* 0x000fe20000004a00 */
[C---:B------:R-:W-:Y:S02]  /*1eb80*/  FMUL.FTZ R38, R7.reuse, R38 ;  /* 0x0000002607267220 */ /* 0x040fe40000410000 */
[C---:B------:R-:W-:Y:S01]  /*1eb90*/  FMUL.FTZ R43, R7.reuse, R43 ;  /* 0x0000002b072b7220 */ /* 0x040fe20000410000 */
[----:B------:R-:W-:Y:S01]  /*1eba0*/  STS.64 [R15], R124 ;  /* 0x0000007c0f007388 */ /* 0x000fe20000000a00 */
[C---:B------:R-:W-:Y:S02]  /*1ebb0*/  FMUL.FTZ R42, R7.reuse, R42 ;  /* 0x0000002a072a7220 */ /* 0x040fe40000410000 */
[C---:B------:R-:W-:Y:S01]  /*1ebc0*/  FMUL.FTZ R47, R7.reuse, R47 ;  /* 0x0000002f072f7220 */ /* 0x040fe20000410000 */
[----:B------:R-:W-:Y:S01]  /*1ebd0*/  STS.64 [R15+0x800], R126 ;  /* 0x0008007e0f007388 */ /* 0x000fe20000000a00 */
[----:B------:R-:W-:-:S02]  /*1ebe0*/  FMUL.FTZ R46, R7, R46 ;  /* 0x0000002e072e7220 */ /* 0x000fc40000410000 */
[C---:B------:R-:W-:Y:S01]  /*1ebf0*/  FMUL.FTZ R51, R7.reuse, R51 ;  /* 0x0000003307337220 */ /* 0x040fe20000410000 */
[----:B------:R-:W-:Y:S01]  /*1ec00*/  STS.64 [R16], R36 ;  /* 0x0000002410007388 */ /* 0x000fe20000000a00 */
[C---:B------:R-:W-:Y:S02]  /*1ec10*/  FMUL.FTZ R50, R7.reuse, R50 ;  /* 0x0000003207327220 */ /* 0x040fe40000410000 */
[C---:B------:R-:W-:Y:S01]  /*1ec20*/  FMUL.FTZ R55, R7.reuse, R55 ;  /* 0x0000003707377220 */ /* 0x040fe20000410000 */
[----:B------:R-:W-:Y:S01]  /*1ec30*/  STS.64 [R16+0x800], R38 ;  /* 0x0008002610007388 */ /* 0x000fe20000000a00 */
        /* <DEDUP_REMOVED lines=34> */
[----:B------:R-:W-:Y:S01]  /*1ee60*/  FMUL.FTZ R114, R7, R114 ;  /* 0x0000007207727220 */ /* 0x000fe20000410000 */
[----:B------:R-:W-:-:S04]  /*1ee70*/  MOV R7, 0x80 ;  /* 0x0000008000077802 */ /* 0x000fc80000000f00 */
[----:B------:R-:W-:Y:S02]  /*1ee80*/  SEL R18, R7, 0xffffff80, !P2 ;  /* 0xffffff8007127807 */ /* 0x000fe40005000000 */
[-C--:B------:R-:W-:Y:S02]  /*1ee90*/  IADD3 R7, R8, R15.reuse, RZ ;  /* 0x0000000f08077210 */ /* 0x080fe40007ffe0ff */
[-C--:B------:R-:W-:Y:S02]  /*1eea0*/  IADD3 R8, R13, R18.reuse, RZ ;  /* 0x000000120d087210 */ /* 0x080fe40007ffe0ff */
[----:B------:R-:W-:Y:S01]  /*1eeb0*/  IADD3 R17, R18, R15, RZ ;  /* 0x0000000f12117210 */ /* 0x000fe20007ffe0ff */
[----:B------:R-:W-:Y:S01]  /*1eec0*/  STS.64 [R7], R40 ;  /* 0x0000002807007388 */ /* 0x000fe20000000a00 */
[-C--:B------:R-:W-:Y:S02]  /*1eed0*/  IADD3 R19, R16, R18.reuse, RZ ;  /* 0x0000001210137210 */ /* 0x080fe40007ffe0ff */
[----:B------:R-:W-:Y:S01]  /*1eee0*/  IADD3 R18, R7, R18, RZ ;  /* 0x0000001207127210 */ /* 0x000fe20007ffe0ff */
        /* <DEDUP_REMOVED lines=26> */
[----:B------:R-:W-:Y:S04]  /*1f090*/  STS.64 [R14.X4+0x8800], R94 ;  /* 0x0088005e0e007388 */ /* 0x000fe80000004a00 */
[----:B------:R-:W-:Y:S04]  /*1f0a0*/  STS.64 [R15+0x8000], R96 ;  /* 0x008000600f007388 */ /* 0x000fe80000000a00 */
[----:B------:R2:W-:Y:S04]  /*1f0b0*/  STS.64 [R15+0x8800], R98 ;  /* 0x008800620f007388 */ /* 0x0005e80000000a00 */
[----:B------:R-:W-:Y:S04]  /*1f0c0*/  STS.64 [R16+0x8000], R100 ;  /* 0x0080006410007388 */ /* 0x000fe80000000a00 */
[----:B------:R-:W-:Y:S04]  /*1f0d0*/  STS.64 [R16+0x8800], R102 ;  /* 0x0088006610007388 */ /* 0x000fe80000000a00 */
[----:B------:R3:W-:Y:S04]  /*1f0e0*/  STS.64 [R7+0x8000], R120 ;  /* 0x0080007807007388 */ /* 0x0007e80000000a00 */
[----:B------:R-:W-:Y:S04]  /*1f0f0*/  STS.64 [R7+0x8800], R122 ;  /* 0x0088007a07007388 */ /* 0x000fe80000000a00 */
[----:B------:R-:W-:Y:S04]  /*1f100*/  STS.64 [R8+0x8000], R104 ;  /* 0x0080006808007388 */ /* 0x000fe80000000a00 */
[----:B------:R4:W-:Y:S04]  /*1f110*/  STS.64 [R8+0x8800], R106 ;  /* 0x0088006a08007388 */ /* 0x0009e80000000a00 */
[----:B------:R-:W-:Y:S04]  /*1f120*/  STS.64 [R17+0x8000], R108 ;  /* 0x0080006c11007388 */ /* 0x000fe80000000a00 */
[----:B------:R-:W-:Y:S04]  /*1f130*/  STS.64 [R17+0x8800], R110 ;  /* 0x0088006e11007388 */ /* 0x000fe80000000a00 */
[----:B------:R-:W-:Y:S04]  /*1f140*/  STS.64 [R19+0x8000], R116 ;  /* 0x0080007413007388 */ /* 0x000fe80000000a00 */
[----:B------:R-:W-:Y:S04]  /*1f150*/  STS.64 [R19+0x8800], R118 ;  /* 0x0088007613007388 */ /* 0x000fe80000000a00 */
[----:B------:R1:W-:Y:S04]  /*1f160*/  STS.64 [R18+0x8000], R112 ;  /* 0x0080007012007388 */ /* 0x0003e80000000a00 */
[----:B------:R1:W-:Y:S04]  /*1f170*/  STS.64 [R18+0x8800], R114 ;  /* 0x0088007212007388 */ /* 0x0003e80000000a00 */
[----:B--2---:R-:W2:Y:S04]  /*1f180*/  LD.E.64 R14, [R4.64+0xb0] ;  /* 0x0000b004040e7980 */ /* 0x004ea8000c101b00 */
[----:B---3--:R-:W3:Y:S04]  /*1f190*/  LD.E R120, [R4.64+0x60] ;  /* 0x0000600404787980 */ /* 0x008ee8000c101900 */
[----:B----4-:R-:W4:Y:S01]  /*1f1a0*/  S2R R8, SR_TID.X ;  /* 0x0000000000087919 */ /* 0x010f220000002100 */
[----:B------:R-:W-:-:S03]  /*1f1b0*/  LEA.HI R16, R10, R9, RZ, 0x4 ;  /* 0x000000090a107211 */ /* 0x000fc600078f20ff */
[----:B------:R2:W5:Y:S04]  /*1f1c0*/  LD.E R13, [R4.64+0xcc] ;  /* 0x0000cc04040d7980 */ /* 0x000568000c101900 */
[----:B------:R2:W5:Y:S01]  /*1f1d0*/  LD.E.64 R122, [R4.64+0x78] ;  /* 0x00007804047a7980 */ /* 0x000562000c101b00 */
[----:B-1----:R-:W-:-:S03]  /*1f1e0*/  LOP3.LUT R112, R16, 0xfffffff0, RZ, 0xc0, !PT ;  /* 0xfffffff010707812 */ /* 0x002fc600078ec0ff */
[----:B------:R1:W5:Y:S01]  /*1f1f0*/  LD.E.64 R124, [R4.64+0xa8] ;  /* 0x0000a804047c7980 */ /* 0x000362000c101b00 */
[----:B------:R-:W-:Y:S01]  /*1f200*/  LOP3.LUT R12, R12, 0xffffffe0, RZ, 0xc0, !PT ;  /* 0xffffffe00c0c7812 */ /* 0x000fe200078ec0ff */
[----:B------:R-:W-:Y:S01]  /*1f210*/  @P4 MUFU.LG2 R2, R2 ;  /* 0x0000000200024308 */ /* 0x000fe20000000c00 */
[-C--:B------:R-:W-:Y:S01]  /*1f220*/  IADD3 R112, -R112, R9.reuse, RZ ;  /* 0x0000000970707210 */ /* 0x080fe20007ffe1ff */
[----:B------:R-:W-:Y:S01]  /*1f230*/  BSSY B0, `(.L_x_1809) ;  /* 0x000004e000007945 */ /* 0x000fe20003800000 */
[----:B------:R-:W-:Y:S02]  /*1f240*/  IADD3 R12, -R12, R9, RZ ;  /* 0x000000090c0c7210 */ /* 0x000fe40007ffe1ff */
[----:B------:R-:W-:Y:S02]  /*1f250*/  LEA.HI R17, R112, R112, RZ, 0x1 ;  /* 0x0000007070117211 */ /* 0x000fe400078f08ff */
[----:B------:R-:W-:Y:S01]  /*1f260*/  SHF.R.S32.HI R114, RZ, 0x1f, R11 ;  /* 0x0000001fff727819 */ /* 0x000fe2000001140b */
[----:B------:R-:W1:Y:S01]  /*1f270*/  @P3 MUFU.LG2 R6, R6 ;  /* 0x0000000600063308 */ /* 0x000e620000000c00 */
[----:B------:R-:W-:-:S02]  /*1f280*/  SHF.L.U32 R19, R17, 0x2, RZ ;  /* 0x0000000211137819 */ /* 0x000fc400000006ff */
[----:B----4-:R-:W-:Y:S02]  /*1f290*/  SHF.R.S32.HI R7, RZ, 0x1f, R8 ;  /* 0x0000001fff077819 */ /* 0x010fe40000011408 */
[----:B------:R-:W-:Y:S02]  /*1f2a0*/  LOP3.LUT R17, R17, 0xffffffe, RZ, 0xc0, !PT ;  /* 0x0ffffffe11117812 */ /* 0x000fe400078ec0ff */
[CC--:B------:R-:W-:Y:S02]  /*1f2b0*/  LEA.HI R10, R7.reuse, R8.reuse, RZ, 0x4 ;  /* 0x00000008070a7211 */ /* 0x0c0fe400078f20ff */
[----:B------:R-:W-:Y:S02]  /*1f2c0*/  LEA.HI R7, R7, R8, RZ, 0x5 ;  /* 0x0000000807077211 */ /* 0x000fe400078f28ff */
[----:B------:R-:W-:Y:S02]  /*1f2d0*/  SHF.R.S32.HI R10, RZ, 0x4, R10 ;  /* 0x00000004ff0a7819 */ /* 0x000fe4000001140a */
[----:B------:R-:W-:-:S02]  /*1f2e0*/  LOP3.LUT R7, R7, 0xffffffe0, RZ, 0xc0, !PT ;  /* 0xffffffe007077812 */ /* 0x000fc400078ec0ff */
[----:B------:R-:W-:Y:S01]  /*1f2f0*/  SHF.L.U32 R16, R10, 0x6, RZ ;  /* 0x000000060a107819 */ /* 0x000fe200000006ff */
[----:B-1----:R-:W-:Y:S01]  /*1f300*/  @P3 FMUL.FTZ R6, R6, 0.69314718246459960938 ;  /* 0x3f31721806063820 */ /* 0x002fe20000410000 */
[----:B------:R-:W-:Y:S02]  /*1f310*/  IADD3 R7, -R7, R8, RZ ;  /* 0x0000000807077210 */ /* 0x000fe40007ffe1ff */
[----:B------:R-:W-:Y:S02]  /*1f320*/  LOP3.LUT R16, R16, 0x1c0, RZ, 0xc0, !PT ;  /* 0x000001c010107812 */ /* 0x000fe400078ec0ff */
[----:B------:R-:W-:Y:S02]  /*1f330*/  LOP3.LUT P0, RZ, R12, 0x3, RZ, 0xc0, !PT ;  /* 0x000000030cff7812 */ /* 0x000fe4000780c0ff */
[----:B------:R-:W-:Y:S02]  /*1f340*/  LOP3.LUT R19, R16, 0x38, R19, 0xf8, !PT ;  /* 0x0000003810137812 */ /* 0x000fe400078ef813 */
[----:B------:R-:W-:-:S02]  /*1f350*/  SHF.R.U32.HI R16, RZ, 0x3, R16 ;  /* 0x00000003ff107819 */ /* 0x000fc40000011610 */
[----:B------:R-:W-:Y:S02]  /*1f360*/  IADD3 R17, R112, -R17, RZ ;  /* 0x8000001170117210 */ /* 0x000fe40007ffe0ff */
[----:B------:R-:W-:Y:S02]  /*1f370*/  LOP3.LUT R16, R19, R16, RZ, 0x3c, !PT ;  /* 0x0000001013107212 */ /* 0x000fe400078e3cff */
[----:B------:R-:W-:Y:S02]  /*1f380*/  LEA.HI R114, R114, R11, RZ, 0x2 ;  /* 0x0000000b72727211 */ /* 0x000fe400078f10ff */
[----:B------:R-:W-:Y:S02]  /*1f390*/  SHF.R.S32.HI R8, RZ, 0x1f, R7 ;  /* 0x0000001fff087819 */ /* 0x000fe40000011407 */
[----:B------:R-:W-:Y:S01]  /*1f3a0*/  LEA R113, R17, R16, 0x2 ;  /* 0x0000001011717211 */ /* 0x000fe200078e10ff */
[----:B------:R-:W-:Y:S01]  /*1f3b0*/  BAR.SYNC.DEFER_BLOCKING 0x0 ;  /* 0x0000000000007b1d */ /* 0x000fe20000010000 */
[----:B------:R-:W-:-:S02]  /*1f3c0*/  LOP3.LUT R114, R114, 0xffffffc, RZ, 0xc0, !PT ;  /* 0x0ffffffc72727812 */ /* 0x000fc400078ec0ff */
[----:B------:R-:W-:Y:S02]  /*1f3d0*/  LEA.HI R8, R8, R7, RZ, 0x2 ;  /* 0x0000000708087211 */ /* 0x000fe400078f10ff */
[----:B------:R-:W-:Y:S02]  /*1f3e0*/  SHF.L.U32 R7, R207, 0x6, RZ ;  /* 0x00000006cf077819 */ /* 0x000fe400000006ff */
[----:B------:R-:W-:Y:S02]  /*1f3f0*/  IADD3 R114, R11, -R114, RZ ;  /* 0x800000720b727210 */ /* 0x000fe40007ffe0ff */
[----:B------:R-:W-:Y:S02]  /*1f400*/  SHF.L.U32 R116, R112, 0x2, RZ ;  /* 0x0000000270747819 */ /* 0x000fe400000006ff */
[----:B------:R-:W-:Y:S02]  /*1f410*/  SHF.R.S32.HI R115, RZ, 0x2, R8 ;  /* 0x00000002ff737819 */ /* 0x000fe40000011408 */
[----:B------:R-:W-:-:S02]  /*1f420*/  MOV R9, 0xff800000 ;  /* 0xff80000000097802 */ /* 0x000fc40000000f00 */
[----:B------:R-:W-:Y:S01]  /*1f430*/  MOV R11, 0xff800000 ;  /* 0xff800000000b7802 */ /* 0x000fe20000000f00 */
[----:B-----5:R-:W-:Y:S01]  /*1f440*/  @P3 FFMA.FTZ R11, R3, R0, R6 ;  /* 0x00000000030b3223 */ /* 0x020fe20000010006 */
[----:B------:R-:W-:Y:S02]  /*1f450*/  SHF.R.S32.HI R117, RZ, 0x1f, R116 ;  /* 0x0000001fff757819 */ /* 0x000fe40000011474 */
[----:B------:R-:W-:Y:S01]  /*1f460*/  LEA R114, R114, R115, 0x4 ;  /* 0x0000007372727211 */ /* 0x000fe200078e20ff */
[----:B------:R-:W1:Y:S04]  /*1f470*/  LDS.128 R108, [R113.X4] ;  /* 0x00000000716c7984 */ /* 0x000e680000004c00 */
[----:B------:R-:W4:Y:S04]  /*1f480*/  LDS.128 R104, [R113.X4+0x800] ;  /* 0x0008000071687984 */ /* 0x000f280000004c00 */
        /* <DEDUP_REMOVED lines=22> */
[----:B----4-:R-:W-:-:S04]  /*1f5f0*/  @P4 FMUL.FTZ R113, R2, 0.69314718246459960938 ;  /* 0x3f31721802714820 */ /* 0x010fc80000410000 */
[----:B------:R-:W-:Y:S02]  /*1f600*/  @P4 FFMA.FTZ R9, R132, R0, R113 ;  /* 0x0000000084094223 */ /* 0x000fe40000010071 */
[----:B--2---:R-:W-:-:S04]  /*1f610*/  IMAD R14, R14, UR8, R211 ;  /* 0x000000080e0e7c24 */ /* 0x004fc8000f8e02d3 */
[----:B---3--:R-:W-:-:S04]  /*1f620*/  IMAD R14, R14, R120, R209 ;  /* 0x000000780e0e7224 */ /* 0x008fc800078e02d1 */
[----:B------:R-:W-:Y:S01]  /*1f630*/  IMAD R14, R15, R14, R7 ;  /* 0x0000000e0f0e7224 */ /* 0x000fe200078e0207 */
[----:B------:R-:W-:Y:S05]  /*1f640*/  @P0 BRA `(.L_x_1810) ;  /* 0x000000c000000947 */ /* 0x000fea0003800000 */
[----:B-1----:R-:W-:Y:S01]  /*1f650*/  IMAD R3, R207, -0x40, R208 ;  /* 0xffffffc0cf037824 */ /* 0x002fe200078e02d0 */
[----:B------:R-:W-:Y:S01]  /*1f660*/  IADD3 R2, R114, 0x8, RZ ;  /* 0x0000000872027810 */ /* 0x000fe20007ffe0ff */
[----:B------:R-:W-:Y:S01]  /*1f670*/  ULDC.64 UR4, c[0x0][0x118] ;  /* 0x0000460000047ab9 */ /* 0x000fe20000000a00 */
[----:B------:R-:W-:Y:S02]  /*1f680*/  SHF.R.S32.HI R7, RZ, 0x1f, R14 ;  /* 0x0000001fff077819 */ /* 0x000fe4000001140e */
[----:B------:R-:W-:Y:S02]  /*1f690*/  IADD3 R0, P0, R14, R114, RZ ;  /* 0x000000720e007210 */ /* 0x000fe40007f1e0ff */
[-C--:B------:R-:W-:Y:S02]  /*1f6a0*/  ISETP.GE.AND P2, PT, R114, R3.reuse, PT ;  /* 0x000000037200720c */ /* 0x080fe40003f46270 */
[----:B------:R-:W-:-:S02]  /*1f6b0*/  ISETP.GE.AND P1, PT, R2, R3, PT ;  /* 0x000000030200720c */ /* 0x000fc40003f26270 */
[----:B------:R-:W-:Y:S02]  /*1f6c0*/  LEA.HI.X.SX32 R7, R114, R7, 0x1, P0 ;  /* 0x0000000772077211 */ /* 0x000fe400000f0eff */
[----:B------:R-:W-:-:S04]  /*1f6d0*/  LEA R2, P0, R0, R124, 0x2 ;  /* 0x0000007c00027211 */ /* 0x000fc800078010ff */
[----:B------:R-:W-:-:S05]  /*1f6e0*/  LEA.HI.X R3, R0, R125, R7, 0x2, P0 ;  /* 0x0000007d00037211 */ /* 0x000fca00000f1407 */
[----:B------:R1:W-:Y:S04]  /*1f6f0*/  @!P2 ST.E [R2.64], R9 ;  /* 0x000000090200a985 */ /* 0x0003e8000c101904 */
[----:B------:R1:W-:Y:S02]  /*1f700*/  @!P1 ST.E [R2.64+0x20], R11 ;  /* 0x0000200b02009985 */ /* 0x0003e4000c101904 */
.L_x_1810:
[----:B-1----:R-:W-:Y:S05]  /*1f710*/  BSYNC B0 ;  /* 0x0000000000007941 */ /* 0x002fea0003800000 */
.L_x_1809:
[----:B------:R-:W-:Y:S01]  /*1f720*/  IMAD R207, R207, -0x40, R208 ;  /* 0xffffffc0cfcf7824 */ /* 0x000fe200078e02d0 */
[----:B------:R-:W-:Y:S01]  /*1f730*/  ULDC.64 UR4, c[0x0][0x118] ;  /* 0x0000460000047ab9 */ /* 0x000fe20000000a00 */
[----:B------:R-:W-:Y:S01]  /*1f740*/  IMAD R13, R14, R13, RZ ;  /* 0x0000000d0e0d7224 */ /* 0x000fe200078e02ff */
[----:B------:R1:W5:Y:S01]  /*1f750*/  LD.E R4, [R4.64+0xc0] ;  /* 0x0000c00404047980 */ /* 0x000362000c101900 */
[C---:B------:R-:W-:Y:S01]  /*1f760*/  IMAD.WIDE R2, R10.reuse, 0xc0, R116 ;  /* 0x000000c00a027825 */ /* 0x040fe200078e0274 */
[----:B------:R-:W-:Y:S01]  /*1f770*/  ISETP.GE.AND P1, PT, R10, R207, PT ;  /* 0x000000cf0a00720c */ /* 0x000fe20003f26270 */
[----:B------:R-:W-:Y:S03]  /*1f780*/  BSSY B0, `(.L_x_1811) ;  /* 0x0000010000007945 */ /* 0x000fe60003800000 */
[----:B------:R-:W-:-:S04]  /*1f790*/  IADD3 R0, P0, R2, R13, RZ ;  /* 0x0000000d02007210 */ /* 0x000fc80007f1e0ff */
[----:B------:R-:W-:Y:S02]  /*1f7a0*/  LEA.HI.X.SX32 R13, R13, R3, 0x1, P0 ;  /* 0x000000030d0d7211 */ /* 0x000fe400000f0eff */
[----:B------:R-:W-:Y:S02]  /*1f7b0*/  LEA R6, P0, R0, R122, 0x2 ;  /* 0x0000007a00067211 */ /* 0x000fe400078010ff */
[----:B------:R-:W-:Y:S02]  /*1f7c0*/  IADD3 R3, R116, 0x40, RZ ;  /* 0x0000004074037810 */ /* 0x000fe40007ffe0ff */
[----:B------:R-:W-:Y:S01]  /*1f7d0*/  LEA.HI.X R7, R0, R123, R13, 0x2, P0 ;  /* 0x0000007b00077211 */ /* 0x000fe200000f140d */
[----:B------:R-:W-:Y:S05]  /*1f7e0*/  @P1 BRA `(.L_x_1812) ;  /* 0x0000009000001947 */ /* 0x000fea0003800000 */
[C---:B-1----:R-:W-:Y:S01]  /*1f7f0*/  IADD3 R5, R3.reuse, 0x40, RZ ;  /* 0x0000004003057810 */ /* 0x042fe20007ffe0ff */
[----:B------:R-:W-:Y:S01]  /*1f800*/  ULDC.64 UR4, c[0x0][0x118] ;  /* 0x0000460000047ab9 */ /* 0x000fe20000000a00 */
[-C--:B-----5:R-:W-:Y:S02]  /*1f810*/  ISETP.GE.AND P1, PT, R3, R4.reuse, PT ;  /* 0x000000040300720c */ /* 0x0a0fe40003f26270 */
[----:B------:R-:W-:-:S02]  /*1f820*/  ISETP.GE.AND P2, PT, R116, R4, PT ;  /* 0x000000047400720c */ /* 0x000fc40003f46270 */
[----:B------:R-:W-:-:S09]  /*1f830*/  ISETP.GE.AND P0, PT, R5, R4, PT ;  /* 0x000000040500720c */ /* 0x000fd20003f06270 */
[----:B------:R1:W-:Y:S04]  /*1f840*/  @!P1 ST.E.128 [R6.64+0x100], R76 ;  /* 0x0001004c06009985 */ /* 0x0003e8000c101d04 */
[----:B------:R1:W-:Y:S04]  /*1f850*/  @!P2 ST.E.64 [R6.64], R108 ;  /* 0x0000006c0600a985 */ /* 0x0003e8000c101b04 */
[----:B------:R1:W-:Y:S04]  /*1f860*/  @!P2 ST.E.64 [R6.64+0x8], R110 ;  /* 0x0000086e0600a985 */ /* 0x0003e8000c101b04 */
[----:B------:R1:W-:Y:S02]  /*1f870*/  @!P0 ST.E.128 [R6.64+0x200], R44 ;  /* 0x0002002c06008985 */ /* 0x0003e4000c101d04 */
.L_x_1812:
[----:B------:R-:W-:Y:S05]  /*1f880*/  BSYNC B0 ;  /* 0x0000000000007941 */ /* 0x000fea0003800000 */
.L_x_1811:
[----:B------:R-:W-:Y:S01]  /*1f890*/  IADD3 R0, R10, 0x8, RZ ;  /* 0x000000080a007810 */ /* 0x000fe20007ffe0ff */
[----:B------:R-:W-:Y:S03]  /*1f8a0*/  BSSY B0, `(.L_x_1813) ;  /* 0x000000b000007945 */ /* 0x000fe60003800000 */
[----:B------:R-:W-:-:S13]  /*1f8b0*/  ISETP.GE.AND P0, PT, R0, R207, PT ;  /* 0x000000cf0000720c */ /* 0x000fda0003f06270 */
[----:B------:R-:W-:Y:S05]  /*1f8c0*/  @P0 BRA `(.L_x_1814) ;  /* 0x0000008000000947 */ /* 0x000fea0003800000 */
[C---:B-1----:R-:W-:Y:S01]  /*1f8d0*/  IADD3 R5, R3.reuse, 0x40, RZ ;  /* 0x0000004003057810 */ /* 0x042fe20007ffe0ff */
[----:B------:R-:W-:Y:S01]  /*1f8e0*/  ULDC.64 UR4, c[0x0][0x118] ;  /* 0x0000460000047ab9 */ /* 0x000fe20000000a00 */
[-C--:B-----5:R-:W-:Y:S02]  /*1f8f0*/  ISETP.GE.AND P2, PT, R116, R4.reuse, PT ;  /* 0x000000047400720c */ /* 0x0a0fe40003f46270 */
[-C--:B------:R-:W-:Y:S02]  /*1f900*/  ISETP.GE.AND P1, PT, R3, R4.reuse, PT ;  /* 0x000000040300720c */ /* 0x080fe40003f26270 */
[----:B------:R-:W-:-:S09]  /*1f910*/  ISETP.GE.AND P0, PT, R5, R4, PT ;  /* 0x000000040500720c */ /* 0x000fd20003f06270 */
[----:B------:R1:W-:Y:S04]  /*1f920*/  @!P2 ST.E.128 [R6.64+0x1800], R104 ;  /* 0x001800680600a985 */ /* 0x0003e8000c101d04 */
[----:B------:R1:W-:Y:S04]  /*1f930*/  @!P1 ST.E.128 [R6.64+0x1900], R72 ;  /* 0x0019004806009985 */ /* 0x0003e8000c101d04 */
[----:B------:R1:W-:Y:S02]  /*1f940*/  @!P0 ST.E.128 [R6.64+0x1a00], R40 ;  /* 0x001a002806008985 */ /* 0x0003e4000c101d04 */
.L_x_1814:
[----:B------:R-:W-:Y:S05]  /*1f950*/  BSYNC B0 ;  /* 0x0000000000007941 */ /* 0x000fea0003800000 */
.L_x_1813:
        /* <DEDUP_REMOVED lines=12> */
.L_x_1816:
[----:B------:R-:W-:Y:S05]  /*1fa20*/  BSYNC B0 ;  /* 0x0000000000007941 */ /* 0x000fea0003800000 */
.L_x_1815:
        /* <DEDUP_REMOVED lines=12> */
.L_x_1818:
[----:B------:R-:W-:Y:S05]  /*1faf0*/  BSYNC B0 ;  /* 0x0000000000007941 */ /* 0x000fea0003800000 */
.L_x_1817:
        /* <DEDUP_REMOVED lines=12> */
.L_x_1820:
[----:B------:R-:W-:Y:S05]  /*1fbc0*/  BSYNC B0 ;  /* 0x0000000000007941 */ /* 0x000fea0003800000 */
.L_x_1819:
        /* <DEDUP_REMOVED lines=12> */
.L_x_1822:
[----:B------:R-:W-:Y:S05]  /*1fc90*/  BSYNC B0 ;  /* 0x0000000000007941 */ /* 0x000fea0003800000 */
.L_x_1821:
        /* <DEDUP_REMOVED lines=12> */
.L_x_1824:
[----:B------:R-:W-:Y:S05]  /*1fd60*/  BSYNC B0 ;  /* 0x0000000000007941 */ /* 0x000fea0003800000 */
.L_x_1823:
[----:B------:R-:W-:-:S04]  /*1fd70*/  IADD3 R10, R10, 0x38, RZ ;  /* 0x000000380a0a7810 */ /* 0x000fc80007ffe0ff */
[----:B------:R-:W-:Y:S01]  /*1fd80*/  ISETP.GE.AND P0, PT, R10, R207, PT ;  /* 0x000000cf0a00720c */ /* 0x000fe20003f06270 */
[----:B------:R-:W-:-:S12]  /*1fd90*/  IMAD.MOV.U32 R207, RZ, RZ, 0x0 ;  /* 0x00000000ffcf7424 */ /* 0x000fd800078e00ff */
[----:B------:R-:W-:Y:S05]  /*1fda0*/  @P0 RET.REL.NODEC R206 `(_ZN5flash24flash_fwd_splitkv_kernelI23Flash_fwd_kernel_traitsILi192ELi64ELi64ELi4ELb0ELb0EN7cutlass10bfloat16_tE19Flash_kernel_traitsILi192ELi64ELi64ELi4ES3_EELb1ELb0ELb0ELb0ELb0ELb0ELb1ELb1EEEvNS_16Flash_fwd_paramsE) ;  /* 0xfffe0250ce000950 */ /* 0x000fea0003c3ffff */
[CC--:B-----5:R-:W-:Y:S01]  /*1fdb0*/  ISETP.GE.AND P0, PT, R3.reuse, R4.reuse, PT ;  /* 0x000000040300720c */ /* 0x0e0fe20003f06270 */
[----:B------:R-:W-:Y:S01]  /*1fdc0*/  ULDC.64 UR4, c[0x0][0x118] ;  /* 0x0000460000047ab9 */ /* 0x000fe20000000a00 */
[----:B------:R-:W-:Y:S01]  /*1fdd0*/  IADD3 R3, R3, 0x40, RZ ;  /* 0x0000004003037810 */ /* 0x000fe20007ffe0ff */
[----:B------:R-:W-:Y:S01]  /*1fde0*/  IMAD.MOV.U32 R207, RZ, RZ, 0x0 ;  /* 0x00000000ffcf7424 */ /* 0x000fe200078e00ff */
[----:B------:R-:W-:-:S09]  /*1fdf0*/  ISETP.GE.AND P1, PT, R116, R4, PT ;  /* 0x000000047400720c */ /* 0x000fd20003f26270 */
[----:B------:R2:W-:Y:S01]  /*1fe00*/  @!P0 ST.E.128 [R6.64+0xa900], R48 ;  /* 0x00a9003006008985 */ /* 0x0005e2000c101d04 */
[----:B------:R-:W-:-:S03]  /*1fe10*/  ISETP.GE.AND P0, PT, R3, R4, PT ;  /* 0x000000040300720c */ /* 0x000fc60003f06270 */
[----:B------:R2:W-:Y:S10]  /*1fe20*/  @!P1 ST.E.128 [R6.64+0xa800], R80 ;  /* 0x00a8005006009985 */ /* 0x0005f4000c101d04 */
[----:B------:R-:W-:Y:S05]  /*1fe30*/  @P0 RET.REL.NODEC R206 `(_ZN5flash24flash_fwd_splitkv_kernelI23Flash_fwd_kernel_traitsILi192ELi64ELi64ELi4ELb0ELb0EN7cutlass10bfloat16_tE19Flash_kernel_traitsILi192ELi64ELi64ELi4ES3_EELb1ELb0ELb0ELb0ELb0ELb0ELb1ELb1EEEvNS_16Flash_fwd_paramsE) ;  /* 0xfffe01c0ce000950 */ /* 0x000fea0003c3ffff */
[----:B------:R-:W-:Y:S01]  /*1fe40*/  MOV R207, 0x0 ;  /* 0x0000000000cf7802 */ /* 0x000fe20000000f00 */
[----:B------:R-:W-:-:S02]  /*1fe50*/  ULDC.64 UR4, c[0x0][0x118] ;  /* 0x0000460000047ab9 */ /* 0x000fc40000000a00 */
[----:B------:R3:W-:Y:S01]  /*1fe60*/  ST.E.128 [R6.64+0xaa00], R16 ;  /* 0x00aa001006007985 */ /* 0x0007e2000c101d04 */
[----:B------:R-:W-:Y:S05]  /*1fe70*/  RET.REL.NODEC R206 `(_ZN5flash24flash_fwd_splitkv_kernelI23Flash_fwd_kernel_traitsILi192ELi64ELi64ELi4ELb0ELb0EN7cutlass10bfloat16_tE19Flash_kernel_traitsILi192ELi64ELi64ELi4ES3_EELb1ELb0ELb0ELb0ELb0ELb0ELb1ELb1EEEvNS_16Flash_fwd_paramsE) ;  /* 0xfffe0180ce007950 */ /* 0x000fea0003c3ffff */
.L_x_1807:
[----:B------:R-:W-:Y:S02]  /*1fe80*/  MOV R9, 0x2 ;  /* 0x0000000200097802 */ /* 0x000fe40000000f00 */
[----:B------:R-:W-:Y:S02]  /*1fe90*/  MOV R8, 0x1feb0 ;  /* 0x0001feb000087802 */ /* 0x000fe40000000f00 */
[----:B-1---5:R-:W-:Y:S05]  /*1fea0*/  CALL.REL.NOINC `($__internal_16_$__cuda_sm70_shflsync_bfly_p) ;  /* 0x000000f000007944 */ /* 0x022fea0003c00000 */
[----:B-12---:R-:W-:Y:S05]  /*1feb0*/  BRA `(.L_x_1825) ;  /* 0xffffe6b000007947 */ /* 0x006fea000383ffff */
.L_x_1808:
[----:B------:R-:W-:Y:S02]  /*1fec0*/  MOV R9, 0x1 ;  /* 0x0000000100097802 */ /* 0x000fe40000000f00 */
[----:B------:R-:W-:Y:S02]  /*1fed0*/  MOV R8, 0x1fef0 ;  /* 0x0001fef000087802 */ /* 0x000fe40000000f00 */
[----:B-1---5:R-:W-:Y:S05]  /*1fee0*/  CALL.REL.NOINC `($__internal_16_$__cuda_sm70_shflsync_bfly_p) ;  /* 0x000000b000007944 */ /* 0x022fea0003c00000 */
[----:B--2---:R-:W-:Y:S01]  /*1fef0*/  FADD.FTZ R2, R219, R10 ;  /* 0x0000000adb027221 */ /* 0x004fe20000010000 */
[----:B-1----:R-:W-:Y:S02]  /*1ff00*/  MOV R219, R217 ;  /* 0x000000d900db7202 */ /* 0x002fe40000000f00 */
[----:B------:R-:W-:Y:S02]  /*1ff10*/  MOV R9, 0x2 ;  /* 0x0000000200097802 */ /* 0x000fe40000000f00 */
[----:B------:R-:W-:-:S02]  /*1ff20*/  MOV R8, 0x1ff40 ;  /* 0x0001ff4000087802 */ /* 0x000fc40000000f00 */
[----:B------:R-:W-:Y:S05]  /*1ff30*/  CALL.REL.NOINC `($__internal_16_$__cuda_sm70_shflsync_bfly_p) ;  /* 0x0000006000007944 */ /* 0x000fea0003c00000 */
[----:B--2---:R-:W-:Y:S01]  /*1ff40*/  FADD.FTZ R11, R217, R10 ;  /* 0x0000000ad90b7221 */ /* 0x004fe20000010000 */
[----:B-1----:R-:W-:-:S02]  /*1ff50*/  MOV R9, 0x1 ;  /* 0x0000000100097802 */ /* 0x002fc40000000f00 */
[----:B------:R-:W-:Y:S02]  /*1ff60*/  MOV R8, 0x1ff90 ;  /* 0x0001ff9000087802 */ /* 0x000fe40000000f00 */
[----:B------:R-:W-:Y:S02]  /*1ff70*/  MOV R219, R11 ;  /* 0x0000000b00db7202 */ /* 0x000fe40000000f00 */
[----:B------:R-:W-:Y:S05]  /*1ff80*/  CALL.REL.NOINC `($__internal_16_$__cuda_sm70_shflsync_bfly_p) ;  /* 0x0000001000007944 */ /* 0x000fea0003c00000 */
[----:B-12---:R-:W-:Y:S05]  /*1ff90*/  BRA `(.L_x_1826) ;  /* 0xffffe64000007947 */ /* 0x006fea000383ffff */
        .weak           $__internal_16_$__cuda_sm70_shflsync_bfly_p
        .type           $__internal_16_$__cuda_sm70_shflsync_bfly_p,@function
        .size           $__internal_16_$__cuda_sm70_shflsync_bfly_p,(.L_x_4387 - $__internal_16_$__cuda_sm70_shflsync_bfly_p)
$__internal_16_$__cuda_sm70_shflsync_bfly_p:
[----:B------:R-:W-:Y:S01]  /*1ffa0*/  MOV R12, R8 ;  /* 0x00000008000c7202 */ /* 0x000fe20000000f00 */
[----:B------:R-:W-:Y:S04]  /*1ffb0*/  WARPSYNC R6 ;  /* 0x0000000600007348 */ /* 0x000fe80003800000 */
[----:B------:R-:W-:Y:S01]  /*1ffc0*/  MOV R13, 0x0 ;  /* 0x00000000000d7802 */ /* 0x000fe20000000f00 */
[----:B------:R1:W2:Y:S03]  /*1ffd0*/  SHFL.BFLY PT, R10, R219, R9, R7 ;  /* 0x0c000009db0a7389 */ /* 0x0002a600000e0007 */
[----:B------:R-:W-:Y:S05]  /*1ffe0*/  RET.REL.NODEC R12 `(_ZN5flash24flash_fwd_splitkv_kernelI23Flash_fwd_kernel_traitsILi192ELi64ELi64ELi4ELb0ELb0EN7cutlass10bfloat16_tE19Flash_kernel_traitsILi192ELi64ELi64ELi4ES3_EELb1ELb0ELb0ELb0ELb0ELb0ELb1ELb1EEEvNS_16Flash_fwd_paramsE) ;  /* 0xfffe00100c007950 */ /* 0x000fea0003c3ffff */
.L_x_1827:
        /* <DEDUP_REMOVED lines=9> */
.L_x_4387:


//--------------------- .text._ZN5flash24flash_fwd_splitkv_kernelI23Flash_fwd_kernel_traitsILi192ELi64ELi64ELi4ELb0ELb0EN7cutlass10bfloat16_tE19Flash_kernel_traitsILi192ELi64ELi64ELi4ES3_EELb1ELb0ELb0ELb0ELb0ELb1ELb1ELb1EEEvNS_16Flash_fwd_paramsE --------------------------
	.section	.text._ZN5flash24flash_fwd_splitkv_kernelI23Flash_fwd_kernel_traitsILi192ELi64ELi64ELi4ELb0ELb0EN7cutlass10bfloat16_tE19Flash_kernel_traitsILi192ELi64ELi64ELi4ES3_EELb1ELb0ELb0ELb0ELb0ELb1ELb1ELb1EEEvNS_16Flash_fwd_paramsE,"ax",@progbits
	.sectioninfo	@"SHI_REGISTERS=243"
	.align	128
        .global         _ZN5flash24flash_fwd_splitkv_kernelI23Flash_fwd_kernel_traitsILi192ELi64ELi64ELi4ELb0ELb0EN7cutlass10bfloat16_tE19Flash_kernel_traitsILi192ELi64ELi64ELi4ES3_EELb1ELb0ELb0ELb0ELb0ELb1ELb1ELb1EEEvNS_16Flash_fwd_paramsE
        .type           _ZN5flash24flash_fwd_splitkv_kernelI23Flash_fwd_kernel_traitsILi192ELi64ELi64ELi4ELb0ELb0EN7cutlass10bfloat16_tE19Flash_kernel_traitsILi192ELi64ELi64ELi4ES3_EELb1ELb0ELb0ELb0ELb0ELb1ELb1ELb1EEEvNS_16Flash_fwd_paramsE,@function
        .size           _ZN5flash24flash_fwd_splitkv_kernelI23Flash_fwd_kernel_traitsILi192ELi64ELi64ELi4ELb0ELb0EN7cutlass10bfloat16_tE19Flash_kernel_traitsILi192ELi64ELi64ELi4ES3_EELb1ELb0ELb0ELb0ELb0ELb1ELb1ELb1EEEvNS_16Flash_fwd_paramsE,(.L_x_4389 - _ZN5flash24flash_fwd_splitkv_kernelI23Flash_fwd_kernel_traitsILi192ELi64ELi64ELi4ELb0ELb0EN7cutlass10bfloat16_tE19Flash_kernel_traitsILi192ELi64ELi64ELi4ES3_EELb1ELb0ELb0ELb0ELb0ELb1ELb1ELb1EEEvNS_16Flash_fwd_paramsE)
        .other          _ZN5flash24flash_fwd_splitkv_kernelI23Flash_fwd_kernel_traitsILi192ELi64ELi64ELi4ELb0ELb0EN7cutlass10bfloat16_tE19Flash_kernel_traitsILi192ELi64ELi64ELi4ES3_EELb1ELb0ELb0ELb0ELb0ELb1ELb1ELb1EEEvNS_16Flash_fwd_paramsE,@"STO_CUDA_ENTRY STV_DEFAULT"
_ZN5flash24flash_fwd_splitkv_kernelI23Flash_fwd_kernel_traitsILi192ELi64ELi64ELi4ELb0ELb0EN7cutlass10bfloat16_tE19Flash_kernel_traitsILi192ELi64ELi64ELi4ES3_EELb1ELb0ELb0ELb0ELb0ELb1ELb1ELb1EEEvNS_16Flash_fwd_paramsE:
.text._ZN5flash24flash_fwd_splitkv_kernelI23Flash_fwd_kernel_traitsILi192ELi64ELi64ELi4ELb0ELb0EN7cutlass10bfloat16_tE19Flash_kernel_traitsILi192ELi64ELi64ELi4ES3_EELb1ELb0ELb0ELb0ELb0ELb1ELb1ELb1EEEvNS_16Flash_fwd_paramsE:
        /* <DEDUP_REMOVED lines=29> */
[----:B---34-:R-:W-:Y:S05]  /*01d0*/  CALL.REL.NOINC `($_ZN5flash24flash_fwd_splitkv_kernelI23Flash_fwd_kernel_traitsILi192ELi64ELi64ELi4ELb0ELb0EN7cutlass10bfloat16_tE19Flash_kernel_traitsILi192ELi64ELi64ELi4ES3_EELb1ELb0ELb0ELb0ELb0ELb1ELb1ELb1EEEvNS_16Flash_fwd_paramsE$_ZN5flash30compute_attn_1rowblock_splitkvI23Flash_fwd_kernel_traitsILi192ELi64ELi64ELi4ELb0ELb0EN7cutlass10bfloat16_tE19Flash_kernel_traitsILi192ELi64ELi64ELi4ES3_EELb1ELb0ELb0ELb0ELb0ELb1ELb1ELb1ENS_16Flash_fwd_paramsEEEvRKT8_iiiii) ;  /* 0x0000002000007944 */ /* 0x018fea0003c00000 */
[----:B------:R-:W-:Y:S05]  /*01e0*/  BSYNC B4 ;  /* 0x0000000000047941 */ /* 0x000fea0003800000 */
.L_x_1828:
[----:B------:R-:W-:Y:S05]  /*01f0*/  EXIT ;  /* 0x000000000000794d */ /* 0x000fea0003800000 */
        .type           $_ZN5flash24flash_fwd_splitkv_kernelI23Flash_fwd_kernel_traitsILi192ELi64ELi64ELi4ELb0ELb0EN7cutlass10bfloat16_tE19Flash_kernel_traitsILi192ELi64ELi64ELi4ES3_EELb1ELb0ELb0ELb0ELb0ELb1ELb1ELb1EEEvNS_16Flash_fwd_paramsE$_ZN5flash30compute_attn_1rowblock_splitkvI23Flash_fwd_kernel_traitsILi192ELi64ELi64ELi4ELb0ELb0EN7cutlass10bfloat16_tE19Flash_kernel_traitsILi192ELi64ELi64ELi4ES3_EELb1ELb0ELb0ELb0ELb0ELb1ELb1ELb1ENS_16Flash_fwd_paramsEEEvRKT8_iiiii,@function
        .size           $_ZN5flash24flash_fwd_splitkv_kernelI23Flash_fwd_kernel_traitsILi192ELi64ELi64ELi4ELb0ELb0EN7cutlass10bfloat16_tE19Flash_kernel_traitsILi192ELi64ELi64ELi4ES3_EELb1ELb0ELb0ELb0ELb0ELb1ELb1ELb1EEEvNS_16Flash_fwd_paramsE$_ZN5flash30compute_attn_1rowblock_splitkvI23Flash_fwd_kernel_traitsILi192ELi64ELi64ELi4ELb0ELb0EN7cutlass10bfloat16_tE19Flash_kernel_traitsILi192ELi64ELi64ELi4ES3_EELb1ELb0ELb0ELb0ELb0ELb1ELb1ELb1ENS_16Flash_fwd_paramsEEEvRKT8_iiiii,($__internal_17_$__cuda_sm70_shflsync_bfly_p - $_ZN5flash24flash_fwd_splitkv_kernelI23Flash_fwd_kernel_traitsILi192ELi64ELi64ELi4ELb0ELb0EN7cutlass10bfloat16_tE19Flash_kernel_traitsILi192ELi64ELi64ELi4ES3_EELb1ELb0ELb0ELb0ELb0ELb1ELb1ELb1EEEvNS_16Flash_fwd_paramsE$_ZN5flash30compute_attn_1rowblock_splitkvI23Flash_fwd_kernel_traitsILi192ELi64ELi64ELi4ELb0ELb0EN7cutlass10bfloat16_tE19Flash_kernel_traitsILi192ELi64ELi64ELi4ES3_EELb1ELb0ELb0ELb0ELb0ELb1ELb1ELb1ENS_16Flash_fwd_paramsEEEvRKT8_iiiii)
$_ZN5flash24flash_fwd_splitkv_kernelI23Flash_fwd_kernel_traitsILi192ELi64ELi64ELi4ELb0ELb0EN7cutlass10bfloat16_tE19Flash_kernel_traitsILi192ELi64ELi64ELi4ES3_EELb1ELb0ELb0ELb0ELb0ELb1ELb1ELb1EEEvNS_16Flash_fwd_paramsE$_ZN5flash30compute_attn_1rowblock_splitkvI23Flash_fwd_kernel_traitsILi192ELi64ELi64ELi4ELb0ELb0EN7cutlass10bfloat16_tE19Flash_kernel_traitsILi192ELi64ELi64ELi4ES3_EELb1ELb0ELb0ELb0ELb0ELb1ELb1ELb1ENS_16Flash_fwd_paramsEEEvRKT8_iiiii:
        /* <DEDUP_REMOVED lines=20> */
.L_x_1830:
[----:B------:R-:W-:Y:S05]  /*0340*/  BSYNC B0 ;  /* 0x0000000000007941 */ /* 0x000fea0003800000 */
.L_x_1829:
        /* <DEDUP_REMOVED lines=17> */
.L_x_1832:
[----:B------:R4:W5:Y:S02]  /*0460*/  LD.E R0, [R18.64+0xb8] ;  /* 0x0000b80612007980 */ /* 0x000964000c101900 */
.L_x_1833:
[----:B------:R-:W-:Y:S05]  /*0470*/  BSYNC B0 ;  /* 0x0000000000007941 */ /* 0x000fea0003800000 */
.L_x_1831:
        /* <DEDUP_REMOVED lines=10> */
.L_x_1835:
[----:B------:R-:W2:Y:S01]  /*0520*/  LD.E.64 R2, [R18.64+0x108] ;  /* 0x0001080612027980 */ /* 0x000ea2000c101b00 */
[----:B------:R-:W-:Y:S01]  /*0530*/  BSSY B0, `(.L_x_1837) ;  /* 0x0000006000007945 */ /* 0x000fe20003800000 */
[----:B------:R-:W-:Y:S01]  /*0540*/  IMAD.MOV.U32 R0, RZ, RZ, RZ ;  /* 0x000000ffff007224 */ /* 0x000fe200078e00ff */
[----:B--2---:R-:W-:-:S04]  /*0550*/  ISETP.NE.U32.AND P0, PT, R2, RZ, PT ;  /* 0x000000ff0200720c */ /* 0x004fc80003f05070 */
[----:B------:R-:W-:-:S13]  /*0560*/  ISETP.NE.AND.EX P0, PT, R3, RZ, PT, P0 ;  /* 0x000000ff0300720c */ /* 0x000fda0003f05300 */
[----:B------:R-:W-:Y:S05]  /*0570*/  @!P0 BRA `(.L_x_1838) ;  /* 0x0000001000008947 */ /* 0x000fea0003800000 */
[----:B------:R1:W5:Y:S02]  /*0580*/  LD.E R0, [R18.64+0xbc] ;  /* 0x0000bc0612007980 */ /* 0x000364000c101900 */
.L_x_1838:
[----:B------:R-:W-:Y:S05]  /*0590*/  BSYNC B0 ;  /* 0x0000000000007941 */ /* 0x000fea0003800000 */
.L_x_1837:
[----:B-----5:R-:W-:Y:S02]  /*05a0*/  IADD3 R73, R75, R0, RZ ;  /* 0x000000004b497210 */ /* 0x020fe40007ffe0ff */
.L_x_1836:
[----:B------:R-:W-:Y:S05]  /*05b0*/  BSYNC B1 ;  /* 0x0000000000017941 */ /* 0x000fea0003800000 */
.L_x_1834:
[----:B------:R-:W-:Y:S01]  /*05c0*/  IMAD.SHL.U32 R71, R215, 0x40, RZ ;  /* 0x00000040d7477824 */ /* 0x000fe200078e00ff */
[----:B------:R-:W-:Y:S01]  /*05d0*/  MOV R2, R214 ;  /* 0x000000d600027202 */ /* 0x000fe20000000f00 */
[----:B------:R-:W-:-:S03]  /*05e0*/  IMAD.MOV.U32 R3, RZ, RZ, 0x0 ;  /* 0x00000000ff037424 */ /* 0x000fc600078e00ff */
[----:B------:R-:W-:-:S13]  /*05f0*/  ISETP.GT.AND P0, PT, R216, R71, PT ;  /* 0x00000047d800720c */ /* 0x000fda0003f04270 */
[----:B------:R-:W-:Y:S05]  /*0600*/  @!P0 RET.REL.NODEC R2 `(_ZN5flash24flash_fwd_splitkv_kernelI23Flash_fwd_kernel_traitsILi192ELi64ELi64ELi4ELb0ELb0EN7cutlass10bfloat16_tE19Flash_kernel_traitsILi192ELi64ELi64ELi4ES3_EELb1ELb0ELb0ELb0ELb0ELb1ELb1ELb1EEEvNS_16Flash_fwd_paramsE) ;  /* 0xfffff9f002008950 */ /* 0x000fea0003c3ffff */
        /* <DEDUP_REMOVED lines=81> */
.L_x_1841:
[----:B-1----:R-:W-:Y:S05]  /*0b20*/  BSYNC B0 ;  /* 0x0000000000007941 */ /* 0x002fea0003800000 */
.L_x_1840:
        /* <DEDUP_REMOVED lines=10> */
.L_x_1843:
[----:B------:R-:W-:Y:S05]  /*0bd0*/  BSYNC B0 ;  /* 0x0000000000007941 */ /* 0x000fea0003800000 */
.L_x_1842:
        /* <DEDUP_REMOVED lines=10> */
.L_x_1845:
[----:B------:R-:W-:Y:S05]  /*0c80*/  BSYNC B0 ;  /* 0x0000000000007941 */ /* 0x000fea0003800000 */
.L_x_1844:
        /* <DEDUP_REMOVED lines=10> */
.L_x_1847:
[----:B------:R-:W-:Y:S05]  /*0d30*/  BSYNC B0 ;  /* 0x0000000000007941 */ /* 0x000fea0003800000 */
.L_x_1846:
        /* <DEDUP_REMOVED lines=10> */
.L_x_1849:
[----:B------:R-:W-:Y:S05]  /*0de0*/  BSYNC B0 ;  /* 0x0000000000007941 */ /* 0x000fea0003800000 */
.L_x_1848:
        /* <DEDUP_REMOVED lines=10> */
.L_x_1851:
[----:B------:R-:W-:Y:S05]  /*0e90*/  BSYNC B0 ;  /* 0x0000000000007941 */ /* 0x000fea0003800000 */
.L_x_1850:
        /* <DEDUP_REMOVED lines=10> */
.L_x_1853:
[----:B------:R-:W-:Y:S05]  /*0f40*/  BSYNC B0 ;  /* 0x0000000000007941 */ /* 0x000fea0003800000 */
.L_x_1852:
        /* <DEDUP_REMOVED lines=10> */
.L_x_1855:
[----:B------:R-:W-:Y:S05]  /*0ff0*/  BSYNC B0 ;  /* 0x0000000000007941 */ /* 0x000fea0003800000 */
.L_x_1854:
        /* <DEDUP_REMOVED lines=29> */
[----:B------:R-:W-:Y:S05]  /*11d0*/  @P6 RET.REL.NODEC R214 `(_ZN5flash24flash_fwd_splitkv_kernelI23Flash_fwd_kernel_traitsILi192ELi64ELi64ELi4ELb0ELb0EN7cutlass10bfloat16_tE19Flash_kernel_traitsILi192ELi64ELi64ELi4ES3_EELb1ELb0ELb0ELb0ELb0ELb1ELb1ELb1EEEvNS_16Flash_fwd_paramsE) ;  /* 0xffffee20d6006950 */ /* 0x000fea0003c3ffff */
[----:B-1----:R-:W-:Y:S02]  /*11e0*/  MOV R5, 0xff800000 ;  /* 0xff80000000057802 */ /* 0x002fe40000000f00 */
[----:B------:R-:W-:-:S03]  /*11f0*/  MOV R215, 0x0 ;  /* 0x0000000000d77802 */ /* 0x000fc60000000f00 */
[----:B------:R1:W-:Y:S01]  /*1200*/  ST.E [R2.64+0xe0], R5 ;  /* 0x0000e00502007985 */ /* 0x0003e2000c101906 */
[----:B------:R-:W-:Y:S05]  /*1210*/  RET.REL.NODEC R214 `(_ZN5flash24flash_fwd_splitkv_kernelI23Flash_fwd_kernel_traitsILi192ELi64ELi64ELi4ELb0ELb0EN7cutlass10bfloat16_tE19Flash_kernel_traitsILi192ELi64ELi64ELi4ES3_EELb1ELb0ELb0ELb0ELb0ELb1ELb1ELb1EEEvNS_16Flash_fwd_paramsE) ;  /* 0xffffede0d6007950 */ /* 0x000fea0003c3ffff */
.L_x_1839:
        /* <DEDUP_REMOVED lines=105> */
.L_x_1857:
        /* <DEDUP_REMOVED lines=79> */
.L_x_1858:
[----:B-1----:R-:W-:Y:S05]  /*1da0*/  BSYNC B0 ;  /* 0x0000000000007941 */ /* 0x002fea0003800000 */
.L_x_1856:
        /* <DEDUP_REMOVED lines=275> */
.L_x_1953:
        /* <DEDUP_REMOVED lines=18> */
.L_x_1861:
[----:B------:R-:W-:Y:S05]  /*3000*/  BSYNC B0 ;  /* 0x0000000000007941 */ /* 0x000fea0003800000 */
.L_x_1860:
        /* <DEDUP_REMOVED lines=18> */
.L_x_1863:
[----:B------:R-:W-:Y:S05]  /*3130*/  BSYNC B0 ;  /* 0x0000000000007941 */ /* 0x000fea0003800000 */
.L_x_1862:
        /* <DEDUP_REMOVED lines=18> */
.L_x_1865:
[----:B------:R-:W-:Y:S05]  /*3260*/  BSYNC B0 ;  /* 0x0000000000007941 */ /* 0x000fea0003800000 */
.L_x_1864:
        /* <DEDUP_REMOVED lines=18> */
.L_x_1867:
[----:B------:R-:W-:Y:S05]  /*3390*/  BSYNC B0 ;  /* 0x0000000000007941 */ /* 0x000fea0003800000 */
.L_x_1866:
        /* <DEDUP_REMOVED lines=65> */
.L_x_1874:
[----:B------:R-:W-:Y:S05]  /*37b0*/  BSYNC B0 ;  /* 0x0000000000007941 */ /* 0x000fea0003800000 */
.L_x_1873:
        /* <DEDUP_REMOVED lines=50> */
.L_x_1876:
[----:B------:R-:W-:Y:S05]  /*3ae0*/  BSYNC B0 ;  /* 0x0000000000007941 */ /* 0x000fea0003800000 */
.L_x_1875:
        /* <DEDUP_REMOVED lines=49> */
.L_x_1872:
[----:B------:R-:W-:Y:S05]  /*3e00*/  BSYNC B1 ;  /* 0x0000000000017941 */ /* 0x000fea0003800000 */
.L_x_1871:
        /* <DEDUP_REMOVED lines=63> */
.L_x_1880:
[----:B------:R-:W-:Y:S05]  /*4200*/  BSYNC B0 ;  /* 0x0000000000007941 */ /* 0x000fea0003800000 */
.L_x_1879:
        /* <DEDUP_REMOVED lines=53> */
.L_x_1882:
[----:B------:R-:W-:Y:S05]  /*4560*/  BSYNC B0 ;  /* 0x0000000000007941 */ /* 0x000fea0003800000 */
.L_x_1881:
        /* <DEDUP_REMOVED lines=52> */
.L_x_1878:
[----:B------:R-:W-:Y:S05]  /*48b0*/  BSYNC B1 ;  /* 0x0000000000017941 */ /* 0x000fea0003800000 */
.L_x_1877:
        /* <DEDUP_REMOVED lines=63> */
.L_x_1886:
[----:B------:R-:W-:Y:S05]  /*4cb0*/  BSYNC B0 ;  /* 0x0000000000007941 */ /* 0x000fea0003800000 */
.L_x_1885:
        /* <DEDUP_REMOVED lines=53> */
.L_x_1888:
[----:B------:R-:W-:Y:S05]  /*5010*/  BSYNC B0 ;  /* 0x0000000000007941 */ /* 0x000fea0003800000 */
.L_x_1887:
        /* <DEDUP_REMOVED lines=52> */
.L_x_1884:
[----:B------:R-:W-:Y:S05]  /*5360*/  BSYNC B1 ;  /* 0x0000000000017941 */ /* 0x000fea0003800000 */
.L_x_1883:
        /* <DEDUP_REMOVED lines=65> */
.L_x_1892:
[----:B------:R-:W-:Y:S05]  /*5780*/  BSYNC B0 ;  /* 0x0000000000007941 */ /* 0x000fea0003800000 */
.L_x_1891:
        /* <DEDUP_REMOVED lines=53> */
.L_x_1894:
[----:B------:R-:W-:Y:S05]  /*5ae0*/  BSYNC B0 ;  /* 0x0000000000007941 */ /* 0x000fea0003800000 */
.L_x_1893:
        /* <DEDUP_REMOVED lines=52> */
.L_x_1890:
[----:B------:R-:W-:Y:S05]  /*5e30*/  BSYNC B1 ;  /* 0x0000000000017941 */ /* 0x000fea0003800000 */
.L_x_1889:
[----:B------:R-:W2:Y:S02]  /*5e40*/  LD.E R3, [R18.64+0xd0] ;  /* 0x0000d00612037980 */ /* 0x000ea4000c101900 */
[----:B--2---:R-:W-:Y:S05]  /*5e50*/  IMAD.U32 R3, R3, -0x20, RZ ;  /* 0xffffffe003037824 */ /* 0x004fea00078e00ff */
[C---:B------:R-:W-:Y:S02]  /*5e60*/  LEA R16, P1, R3.reuse, R16, 0x1 ;  /* 0x0000001003107211 */ /* 0x040fe400078208ff */
[C---:B------:R-:W-:Y:S02]  /*5e70*/  LEA R58, P0, R3.reuse, R58, 0x1 ;  /* 0x0000003a033a7211 */ /* 0x040fe400078008ff */
[C---:B------:R-:W-:Y:S02]  /*5e80*/  LEA.HI.X.SX32 R17, R3.reuse, R17, 0x1, P1 ;  /* 0x0000001103117211 */ /* 0x040fe400008f0eff */
[----:B------:R-:W-:Y:S01]  /*5e90*/  LEA.HI.X.SX32 R59, R3, R59, 0x1, P0 ;  /* 0x0000003b033b7211 */ /* 0x000fe200000f0eff */
[----:B------:R-:W-:-:S05]  /*5ea0*/  BRA `(.L_x_1895) ;  /* 0x00004ec000007947 */ /* 0x000fca0003800000 */
.L_x_1870:
        /* <DEDUP_REMOVED lines=89> */
.L_x_1901:
[----:B------:R-:W-:Y:S05]  /*6440*/  BSYNC B0 ;  /* 0x0000000000007941 */ /* 0x000fea0003800000 */
.L_x_1900:
[----:B-----5:R2:W-:Y:S02]  /*6450*/  ST.E.128 [R126.64], R48 ;  /* 0x000000307e007985 */ /* 0x0205e4000c101d06 */
.L_x_1899:
[----:B------:R-:W-:Y:S05]  /*6460*/  BSYNC B1 ;  /* 0x0000000000017941 */ /* 0x000fea0003800000 */
.L_x_1898:
        /* <DEDUP_REMOVED lines=87> */
.L_x_1905:
[----:B------:R-:W-:Y:S05]  /*69e0*/  BSYNC B0 ;  /* 0x0000000000007941 */ /* 0x000fea0003800000 */
.L_x_1904:
[----:B-----5:R3:W-:Y:S02]  /*69f0*/  ST.E.128 [R126.64+0x80], R48 ;  /* 0x000080307e007985 */ /* 0x0207e4000c101d06 */
.L_x_1903:
[----:B------:R-:W-:Y:S05]  /*6a00*/  BSYNC B1 ;  /* 0x0000000000017941 */ /* 0x000fea0003800000 */
.L_x_1902:
        /* <DEDUP_REMOVED lines=86> */
.L_x_1907:
[----:B------:R-:W-:Y:S05]  /*6f70*/  BSYNC B0 ;  /* 0x0000000000007941 */ /* 0x000fea0003800000 */
.L_x_1906:
[----:B-----5:R3:W-:Y:S02]  /*6f80*/  ST.E.128 [R126.64+0x100], R48 ;  /* 0x000100307e007985 */ /* 0x0207e4000c101d06 */
.L_x_1897:
[----:B------:R-:W-:Y:S05]  /*6f90*/  BSYNC B2 ;  /* 0x0000000000027941 */ /* 0x000fea0003800000 */
.L_x_1896:
        /* <DEDUP_REMOVED lines=97> */
.L_x_1913:
[----:B------:R-:W-:Y:S05]  /*75b0*/  BSYNC B0 ;  /* 0x0000000000007941 */ /* 0x000fea0003800000 */
.L_x_1912:
[C---:B------:R-:W-:Y:S04]  /*75c0*/  LEA R2, P0, R209.reuse, R126, 0x1 ;  /* 0x0000007ed1027211 */ /* 0x040fe800078008ff */
[----:B------:R-:W-:Y:S05]  /*75d0*/  LEA.HI.X R3, R209, R127, R210, 0x1, P0 ;  /* 0x0000007fd1037211 */ /* 0x000fea00000f0cd2 */
[----:B-----5:R3:W-:Y:S04]  /*75e0*/  ST.E.128 [R2.64], R48 ;  /* 0x0000003002007985 */ /* 0x0207e8000c101d06 */
.L_x_1911:
[----:B------:R-:W-:Y:S05]  /*75f0*/  BSYNC B1 ;  /* 0x0000000000017941 */ /* 0x000fea0003800000 */
.L_x_1910:
        /* <DEDUP_REMOVED lines=92> */
.L_x_1917:
[----:B------:R-:W-:Y:S05]  /*7bc0*/  BSYNC B0 ;  /* 0x0000000000007941 */ /* 0x000fea0003800000 */
.L_x_1916:
[C---:B------:R-:W-:Y:S04]  /*7bd0*/  LEA R2, P0, R92.reuse, R126, 0x1 ;  /* 0x0000007e5c027211 */ /* 0x040fe800078008ff */
[----:B------:R-:W-:Y:S05]  /*7be0*/  LEA.HI.X R3, R92, R127, R93, 0x1, P0 ;  /* 0x0000007f5c037211 */ /* 0x000fea00000f0c5d */
[----:B-----5:R3:W-:Y:S04]  /*7bf0*/  ST.E.128 [R2.64], R48 ;  /* 0x0000003002007985 */ /* 0x0207e8000c101d06 */
.L_x_1915:
[----:B------:R-:W-:Y:S05]  /*7c00*/  BSYNC B1 ;  /* 0x0000000000017941 */ /* 0x000fea0003800000 */
.L_x_1914:
        /* <DEDUP_REMOVED lines=91> */
.L_x_1919:
[----:B------:R-:W-:Y:S05]  /*81c0*/  BSYNC B0 ;  /* 0x0000000000007941 */ /* 0x000fea0003800000 */
.L_x_1918:
[C---:B------:R-:W-:Y:S04]  /*81d0*/  LEA R2, P0, R88.reuse, R126, 0x1 ;  /* 0x0000007e58027211 */ /* 0x040fe800078008ff */
[----:B------:R-:W-:Y:S05]  /*81e0*/  LEA.HI.X R3, R88, R127, R89, 0x1, P0 ;  /* 0x0000007f58037211 */ /* 0x000fea00000f0c59 */
[----:B-----5:R3:W-:Y:S04]  /*81f0*/  ST.E.128 [R2.64], R48 ;  /* 0x0000003002007985 */ /* 0x0207e8000c101d06 */
.L_x_1909:
[----:B------:R-:W-:Y:S05]  /*8200*/  BSYNC B2 ;  /* 0x0000000000027941 */ /* 0x000fea0003800000 */
.L_x_1908:
        /* <DEDUP_REMOVED lines=97> */
.L_x_1925:
[----:B------:R-:W-:Y:S05]  /*8820*/  BSYNC B0 ;  /* 0x0000000000007941 */ /* 0x000fea0003800000 */
.L_x_1924:
[C---:B------:R-:W-:Y:S04]  /*8830*/  LEA R2, P0, R94.reuse, R126, 0x1 ;  /* 0x0000007e5e027211 */ /* 0x040fe800078008ff */
[----:B------:R-:W-:Y:S05]  /*8840*/  LEA.HI.X R3, R94, R127, R95, 0x1, P0 ;  /* 0x0000007f5e037211 */ /* 0x000fea00000f0c5f */
[----:B-----5:R3:W-:Y:S04]  /*8850*/  ST.E.128 [R2.64], R48 ;  /* 0x0000003002007985 */ /* 0x0207e8000c101d06 */
.L_x_1923:
[----:B------:R-:W-:Y:S05]  /*8860*/  BSYNC B1 ;  /* 0x0000000000017941 */ /* 0x000fea0003800000 */
.L_x_1922:
        /* <DEDUP_REMOVED lines=92> */
.L_x_1929:
[----:B------:R-:W-:Y:S05]  /*8e30*/  BSYNC B0 ;  /* 0x0000000000007941 */ /* 0x000fea0003800000 */
.L_x_1928:
[C---:B------:R-:W-:Y:S04]  /*8e40*/  LEA R2, P0, R90.reuse, R126, 0x1 ;  /* 0x0000007e5a027211 */ /* 0x040fe800078008ff */
[----:B------:R-:W-:Y:S05]  /*8e50*/  LEA.HI.X R3, R90, R127, R91, 0x1, P0 ;  /* 0x0000007f5a037211 */ /* 0x000fea00000f0c5b */
[----:B-----5:R3:W-:Y:S04]  /*8e60*/  ST.E.128 [R2.64], R48 ;  /* 0x0000003002007985 */ /* 0x0207e8000c101d06 */
.L_x_1927:
[----:B------:R-:W-:Y:S05]  /*8e70*/  BSYNC B1 ;  /* 0x0000000000017941 */ /* 0x000fea0003800000 */
.L_x_1926:
        /* <DEDUP_REMOVED lines=91> */
.L_x_1931:
[----:B------:R-:W-:Y:S05]  /*9430*/  BSYNC B0 ;  /* 0x0000000000007941 */ /* 0x000fea0003800000 */
.L_x_1930:
[C---:B------:R-:W-:Y:S04]  /*9440*/  LEA R2, P0, R86.reuse, R126, 0x1 ;  /* 0x0000007e56027211 */ /* 0x040fe800078008ff */
[----:B------:R-:W-:Y:S05]  /*9450*/  LEA.HI.X R3, R86, R127, R87, 0x1, P0 ;  /* 0x0000007f56037211 */ /* 0x000fea00000f0c57 */
[----:B-----5:R3:W-:Y:S04]  /*9460*/  ST.E.128 [R2.64], R48 ;  /* 0x0000003002007985 */ /* 0x0207e8000c101d06 */
.L_x_1921:
[----:B------:R-:W-:Y:S05]  /*9470*/  BSYNC B2 ;  /* 0x0000000000027941 */ /* 0x000fea0003800000 */
.L_x_1920:
        /* <DEDUP_REMOVED lines=98> */
.L_x_1937:
[----:B------:R-:W-:Y:S05]  /*9aa0*/  BSYNC B0 ;  /* 0x0000000000007941 */ /* 0x000fea0003800000 */
.L_x_1936:
[----:B------:R-:W-:Y:S02]  /*9ab0*/  IMAD R0, R65, 0x60, RZ ;  /* 0x0000006041007824 */ /* 0x000fe400078e02ff */
[----:B------:R-:W-:Y:S05]  /*9ac0*/  IMAD.WIDE.U32 R2, R64, 0x60, R126 ;  /* 0x0000006040027825 */ /* 0x000fea00078e007e */
[----:B------:R-:W-:Y:S05]  /*9ad0*/  IADD3 R3, R3, R0, RZ ;  /* 0x0000000003037210 */ /* 0x000fea0007ffe0ff */
[----:B-----5:R3:W-:Y:S02]  /*9ae0*/  ST.E.128 [R2.64], R48 ;  /* 0x0000003002007985 */ /* 0x0207e4000c101d06 */
.L_x_1935:
[----:B------:R-:W-:Y:S05]  /*9af0*/  BSYNC B1 ;  /* 0x0000000000017941 */ /* 0x000fea0003800000 */
.L_x_1934:
        /* <DEDUP_REMOVED lines=92> */
.L_x_1941:
[----:B------:R-:W-:Y:S05]  /*a0c0*/  BSYNC B0 ;  /* 0x0000000000007941 */ /* 0x000fea0003800000 */
.L_x_1940:
[C---:B------:R-:W-:Y:S04]  /*a0d0*/  LEA R2, P0, R85.reuse, R126, 0x1 ;  /* 0x0000007e55027211 */ /* 0x040fe800078008ff */
[----:B------:R-:W-:Y:S05]  /*a0e0*/  LEA.HI.X R3, R85, R127, R84, 0x1, P0 ;  /* 0x0000007f55037211 */ /* 0x000fea00000f0c54 */
[----:B-----5:R3:W-:Y:S04]  /*a0f0*/  ST.E.128 [R2.64], R48 ;  /* 0x0000003002007985 */ /* 0x0207e8000c101d06 */
.L_x_1939:
[----:B------:R-:W-:Y:S05]  /*a100*/  BSYNC B1 ;  /* 0x0000000000017941 */ /* 0x000fea0003800000 */
.L_x_1938:
        /* <DEDUP_REMOVED lines=91> */
.L_x_1943:
[----:B------:R-:W-:Y:S05]  /*a6c0*/  BSYNC B0 ;  /* 0x0000000000007941 */ /* 0x000fea0003800000 */
.L_x_1942:
[C---:B------:R-:W-:Y:S04]  /*a6d0*/  LEA R2, P0, R83.reuse, R126, 0x1 ;  /* 0x0000007e53027211 */ /* 0x040fe800078008ff */
[----:B------:R-:W-:Y:S05]  /*a6e0*/  LEA.HI.X R3, R83, R127, R82, 0x1, P0 ;  /* 0x0000007f53037211 */ /* 0x000fea00000f0c52 */
[----:B-----5:R3:W-:Y:S04]  /*a6f0*/  ST.E.128 [R2.64], R48 ;  /* 0x0000003002007985 */ /* 0x0207e8000c101d06 */
.L_x_1933:
[----:B------:R-:W-:Y:S05]  /*a700*/  BSYNC B2 ;  /* 0x0000000000027941 */ /* 0x000fea0003800000 */
.L_x_1932:
[----:B---3--:R-:W3:Y:S02]  /*a710*/  LD.E R3, [R18.64+0xd0] ;  /* 0x0000d00612037980 */ /* 0x008ee4000c101900 */
[----:B---3--:R-:W-:Y:S05]  /*a720*/  IMAD.U32 R3, R3, -0x20, RZ ;  /* 0xffffffe003037824 */ /* 0x008fea00078e00ff */
[C---:B------:R-:W-:Y:S02]  /*a730*/  LEA R124, P1, R3.reuse, R124, 0x1 ;  /* 0x0000007c037c7211 */ /* 0x040fe400078208ff */
[C---:B------:R-:W-:Y:S02]  /*a740*/  LEA R122, P0, R3.reuse, R122, 0x1 ;  /* 0x0000007a037a7211 */ /* 0x040fe400078008ff */
[C---:B------:R-:W-:Y:S02]  /*a750*/  LEA.HI.X.SX32 R125, R3.reuse, R125, 0x1, P1 ;  /* 0x0000007d037d7211 */ /* 0x040fe400008f0eff */
[----:B------:R-:W-:Y:S01]  /*a760*/  LEA.HI.X.SX32 R123, R3, R123, 0x1, P0 ;  /* 0x0000007b037b7211 */ /* 0x000fe200000f0eff */
[----:B------:R-:W-:-:S05]  /*a770*/  BRA `(.L_x_1895) ;  /* 0x000005f000007947 */ /* 0x000fca0003800000 */
.L_x_1869:
        /* <DEDUP_REMOVED lines=11> */
.L_x_1945:
[----:B------:R-:W-:Y:S05]  /*a830*/  BSYNC B0 ;  /* 0x0000000000007941 */ /* 0x000fea0003800000 */
.L_x_1944:
        /* <DEDUP_REMOVED lines=27> */
.L_x_1947:
[----:B------:R-:W-:Y:S05]  /*a9f0*/  BSYNC B0 ;  /* 0x0000000000007941 */ /* 0x000fea0003800000 */
.L_x_1946:
        /* <DEDUP_REMOVED lines=27> */
.L_x_1949:
[----:B------:R-:W-:Y:S05]  /*abb0*/  BSYNC B0 ;  /* 0x0000000000007941 */ /* 0x000fea0003800000 */
.L_x_1948:
        /* <DEDUP_REMOVED lines=27> */
.L_x_1895:
[----:B------:R-:W-:Y:S05]  /*ad70*/  BSYNC B3 ;  /* 0x0000000000037941 */ /* 0x000fea0003800000 */
.L_x_1868:
        /* <DEDUP_REMOVED lines=89> */
.L_x_1951:
        /* <DEDUP_REMOVED lines=8> */
.L_x_1952:
[----:B------:R-:W-:Y:S05]  /*b390*/  BSYNC B0 ;  /* 0x0000000000007941 */ /* 0x000fea0003800000 */
.L_x_1950:
[----:B------:R-:W-:Y:S04]  /*b3a0*/  IADD3 R9, R9, -0x1, RZ ;  /* 0xffffffff09097810 */ /* 0x000fe80007ffe0ff */
[----:B------:R-:W-:Y:S11]  /*b3b0*/  ISETP.GT.AND P0, PT, R9, R96, PT ;  /* 0x000000600900720c */ /* 0x000ff60003f04270 */
[----:B------:R-:W-:Y:S02]  /*b3c0*/  @!UPT UIADD3 URZ, URZ, URZ, URZ ;  /* 0x0000003f3f3ff290 */ /* 0x000fe4000fffe03f */
[----:B------:R-:W-:-:S05]  /*b3d0*/  @P0 BRA `(.L_x_1953) ;  /* 0xffff7b0000000947 */ /* 0x000fca000383ffff */
.L_x_1859:
        /* <DEDUP_REMOVED lines=108> */
.L_x_1962:
[----:B------:R-:W-:Y:S05]  /*baa0*/  BSYNC B0 ;  /* 0x0000000000007941 */ /* 0x000fea0003800000 */
.L_x_1961:
[----:B-----5:R3:W-:Y:S02]  /*bab0*/  STS.128 [R218], R20 ;  /* 0x00000014da007388 */ /* 0x0207e40000000c00 */
.L_x_1960:
[----:B------:R-:W-:Y:S05]  /*bac0*/  BSYNC B1 ;  /* 0x0000000000017941 */ /* 0x000fea0003800000 */
.L_x_1959:
        /* <DEDUP_REMOVED lines=47> */
.L_x_1966:
[----:B------:R-:W-:Y:S05]  /*bdc0*/  BSYNC B0 ;  /* 0x0000000000007941 */ /* 0x000fea0003800000 */
.L_x_1965:
[----:B-----5:R1:W-:Y:S02]  /*bdd0*/  STS.128 [R218+0x2000], R20 ;  /* 0x00200014da007388 */ /* 0x0203e40000000c00 */
.L_x_1964:
[----:B------:R-:W-:Y:S05]  /*bde0*/  BSYNC B1 ;  /* 0x0000000000017941 */ /* 0x000fea0003800000 */
.L_x_1963:
        /* <DEDUP_REMOVED lines=46> */
.L_x_1968:
[----:B------:R-:W-:Y:S05]  /*c0d0*/  BSYNC B0 ;  /* 0x0000000000007941 */ /* 0x000fea0003800000 */
.L_x_1967:
[----:B-----5:R3:W-:Y:S02]  /*c0e0*/  STS.128 [R218+0x4000], R20 ;  /* 0x00400014da007388 */ /* 0x0207e40000000c00 */
.L_x_1958:
[----:B------:R-:W-:Y:S05]  /*c0f0*/  BSYNC B2 ;  /* 0x0000000000027941 */ /* 0x000fea0003800000 */
.L_x_1957:
        /* <DEDUP_REMOVED lines=60> */
.L_x_1974:
[----:B------:R-:W-:Y:S05]  /*c4c0*/  BSYNC B0 ;  /* 0x0000000000007941 */ /* 0x000fea0003800000 */
.L_x_1973:
[----:B-----5:R3:W-:Y:S02]  /*c4d0*/  STS.128 [R218+0x800], R20 ;  /* 0x00080014da007388 */ /* 0x0207e40000000c00 */
.L_x_1972:
[----:B------:R-:W-:Y:S05]  /*c4e0*/  BSYNC B1 ;  /* 0x0000000000017941 */ /* 0x000fea0003800000 */
.L_x_1971:
        /* <DEDUP_REMOVED lines=47> */
.L_x_1978:
[----:B------:R-:W-:Y:S05]  /*c7e0*/  BSYNC B0 ;  /* 0x0000000000007941 */ /* 0x000fea0003800000 */
.L_x_1977:
[----:B-----5:R3:W-:Y:S02]  /*c7f0*/  STS.128 [R218+0x2800], R20 ;  /* 0x00280014da007388 */ /* 0x0207e40000000c00 */
.L_x_1976:
[----:B------:R-:W-:Y:S05]  /*c800*/  BSYNC B1 ;  /* 0x0000000000017941 */ /* 0x000fea0003800000 */
.L_x_1975:
        /* <DEDUP_REMOVED lines=45> */
.L_x_1980:
[----:B------:R-:W-:Y:S05]  /*cae0*/  BSYNC B0 ;  /* 0x0000000000007941 */ /* 0x000fea0003800000 */
.L_x_1979:
[----:B-----5:R1:W-:Y:S02]  /*caf0*/  STS.128 [R218+0x4800], R44 ;  /* 0x0048002cda007388 */ /* 0x0203e40000000c00 */
.L_x_1970:
[----:B------:R-:W-:Y:S05]  /*cb00*/  BSYNC B2 ;  /* 0x0000000000027941 */ /* 0x000fea0003800000 */
.L_x_1969:
        /* <DEDUP_REMOVED lines=62> */
.L_x_1986:
[----:B------:R-:W-:Y:S05]  /*cef0*/  BSYNC B0 ;  /* 0x0000000000007941 */ /* 0x000fea0003800000 */
.L_x_1985:
[----:B-----5:R1:W-:Y:S02]  /*cf00*/  STS.128 [R218+0x1000], R20 ;  /* 0x00100014da007388 */ /* 0x0203e40000000c00 */
.L_x_1984:
[----:B------:R-:W-:Y:S05]  /*cf10*/  BSYNC B1 ;  /* 0x0000000000017941 */ /* 0x000fea0003800000 */
.L_x_1983:
        /* <DEDUP_REMOVED lines=48> */
.L_x_1990:
[----:B------:R-:W-:Y:S05]  /*d220*/  BSYNC B0 ;  /* 0x0000000000007941 */ /* 0x000fea0003800000 */
.L_x_1989:
[----:B-----5:R3:W-:Y:S02]  /*d230*/  STS.128 [R218+0x3000], R20 ;  /* 0x00300014da007388 */ /* 0x0207e40000000c00 */
.L_x_1988:
[----:B------:R-:W-:Y:S05]  /*d240*/  BSYNC B1 ;  /* 0x0000000000017941 */ /* 0x000fea0003800000 */
.L_x_1987:
        /* <DEDUP_REMOVED lines=47> */
.L_x_1992:
[----:B------:R-:W-:Y:S05]  /*d540*/  BSYNC B0 ;  /* 0x0000000000007941 */ /* 0x000fea0003800000 */
.L_x_1991:
[----:B-----5:R3:W-:Y:S02]  /*d550*/  STS.128 [R218+0x5000], R20 ;  /* 0x00500014da007388 */ /* 0x0207e40000000c00 */
.L_x_1982:
[----:B------:R-:W-:Y:S05]  /*d560*/  BSYNC B2 ;  /* 0x0000000000027941 */ /* 0x000fea0003800000 */
.L_x_1981:
        /* <DEDUP_REMOVED lines=59> */
.L_x_1997:
[----:B------:R-:W-:Y:S05]  /*d920*/  BSYNC B0 ;  /* 0x0000000000007941 */ /* 0x000fea0003800000 */
.L_x_1996:
[----:B-----5:R3:W-:Y:S02]  /*d930*/  STS.128 [R218+0x1800], R20 ;  /* 0x00180014da007388 */ /* 0x0207e40000000c00 */
.L_x_1995:
[----:B------:R-:W-:Y:S05]  /*d940*/  BSYNC B1 ;  /* 0x0000000000017941 */ /* 0x000fea0003800000 */
.L_x_1994:
        /* <DEDUP_REMOVED lines=46> */
.L_x_2001:
[----:B------:R-:W-:Y:S05]  /*dc30*/  BSYNC B0 ;  /* 0x0000000000007941 */ /* 0x000fea0003800000 */
.L_x_2000:
[----:B-----5:R3:W-:Y:S02]  /*dc40*/  STS.128 [R218+0x3800], R20 ;  /* 0x00380014da007388 */ /* 0x0207e40000000c00 */
.L_x_1999:
[----:B------:R-:W-:Y:S05]  /*dc50*/  BSYNC B1 ;  /* 0x0000000000017941 */ /* 0x000fea0003800000 */
.L_x_1998:
        /* <DEDUP_REMOVED lines=45> */
.L_x_2003:
[----:B------:R-:W-:Y:S05]  /*df30*/  BSYNC B0 ;  /* 0x0000000000007941 */ /* 0x000fea0003800000 */
.L_x_2002:
[----:B-----5:R1:W-:Y:S01]  /*df40*/  STS.128 [R218+0x5800], R40 ;  /* 0x00580028da007388 */ /* 0x0203e20000000c00 */
[----:B------:R-:W-:Y:S05]  /*df50*/  BRA `(.L_x_1993) ;  /* 0x00004dd000007947 */ /* 0x000fea0003800000 */
.L_x_1956:
        /* <DEDUP_REMOVED lines=89> */
.L_x_2009:
[----:B------:R-:W-:Y:S05]  /*e4f0*/  BSYNC B0 ;  /* 0x0000000000007941 */ /* 0x000fea0003800000 */
.L_x_2008:
[----:B-----5:R3:W-:Y:S02]  /*e500*/  STS.128 [R218], R32 ;  /* 0x00000020da007388 */ /* 0x0207e40000000c00 */
.L_x_2007:
[----:B------:R-:W-:Y:S05]  /*e510*/  BSYNC B1 ;  /* 0x0000000000017941 */ /* 0x000fea0003800000 */
.L_x_2006:
        /* <DEDUP_REMOVED lines=87> */
.L_x_2013:
[----:B------:R-:W-:Y:S05]  /*ea90*/  BSYNC B0 ;  /* 0x0000000000007941 */ /* 0x000fea0003800000 */
.L_x_2012:
[----:B-----5:R1:W-:Y:S02]  /*eaa0*/  STS.128 [R218+0x2000], R32 ;  /* 0x00200020da007388 */ /* 0x0203e40000000c00 */
.L_x_2011:
[----:B------:R-:W-:Y:S05]  /*eab0*/  BSYNC B1 ;  /* 0x0000000000017941 */ /* 0x000fea0003800000 */
.L_x_2010:
        /* <DEDUP_REMOVED lines=86> */
.L_x_2015:
[----:B------:R-:W-:Y:S05]  /*f020*/  BSYNC B0 ;  /* 0x0000000000007941 */ /* 0x000fea0003800000 */
.L_x_2014:
[----:B-----5:R3:W-:Y:S02]  /*f030*/  STS.128 [R218+0x4000], R32 ;  /* 0x00400020da007388 */ /* 0x0207e40000000c00 */
.L_x_2005:
[----:B------:R-:W-:Y:S05]  /*f040*/  BSYNC B2 ;  /* 0x0000000000027941 */ /* 0x000fea0003800000 */
.L_x_2004:
        /* <DEDUP_REMOVED lines=94> */
.L_x_2021:
[----:B------:R-:W-:Y:S05]  /*f630*/  BSYNC B0 ;  /* 0x0000000000007941 */ /* 0x000fea0003800000 */
.L_x_2020:
[----:B-----5:R3:W-:Y:S02]  /*f640*/  STS.128 [R218+0x800], R32 ;  /* 0x00080020da007388 */ /* 0x0207e40000000c00 */
.L_x_2019:
[----:B------:R-:W-:Y:S05]  /*f650*/  BSYNC B1 ;  /* 0x0000000000017941 */ /* 0x000fea0003800000 */
.L_x_2018:
        /* <DEDUP_REMOVED lines=90> */
.L_x_2025:
[----:B------:R-:W-:Y:S05]  /*fc00*/  BSYNC B0 ;  /* 0x0000000000007941 */ /* 0x000fea0003800000 */
.L_x_2024:
[----:B-----5:R3:W-:Y:S02]  /*fc10*/  STS.128 [R218+0x2800], R32 ;  /* 0x00280020da007388 */ /* 0x0207e40000000c00 */
.L_x_2023:
[----:B------:R-:W-:Y:S05]  /*fc20*/  BSYNC B1 ;  /* 0x0000000000017941 */ /* 0x000fea0003800000 */
.L_x_2022:
        /* <DEDUP_REMOVED lines=90> */
.L_x_2027:
[----:B------:R-:W-:Y:S05]  /*101d0*/  BSYNC B0 ;  /* 0x0000000000007941 */ /* 0x000fea0003800000 */
.L_x_2026:
[----:B-----5:R1:W-:Y:S02]  /*101e0*/  STS.128 [R218+0x4800], R20 ;  /* 0x00480014da007388 */ /* 0x0203e40000000c00 */
.L_x_2017:
[----:B------:R-:W-:Y:S05]  /*101f0*/  BSYNC B2 ;  /* 0x0000000000027941 */ /* 0x000fea0003800000 */
.L_x_2016:
        /* <DEDUP_REMOVED lines=95> */
.L_x_2033:
[----:B------:R-:W-:Y:S05]  /*107f0*/  BSYNC B0 ;  /* 0x0000000000007941 */ /* 0x000fea0003800000 */
.L_x_2032:
[----:B-----5:R3:W-:Y:S02]  /*10800*/  STS.128 [R218+0x1000], R32 ;  /* 0x00100020da007388 */ /* 0x0207e40000000c00 */
.L_x_2031:
[----:B------:R-:W-:Y:S05]  /*10810*/  BSYNC B1 ;  /* 0x0000000000017941 */ /* 0x000fea0003800000 */
.L_x_2030:
        /* <DEDUP_REMOVED lines=90> */
.L_x_2037:
[----:B------:R-:W-:Y:S05]  /*10dc0*/  BSYNC B0 ;  /* 0x0000000000007941 */ /* 0x000fea0003800000 */
.L_x_2036:
[----:B-----5:R3:W-:Y:S02]  /*10dd0*/  STS.128 [R218+0x3000], R32 ;  /* 0x00300020da007388 */ /* 0x0207e40000000c00 */
.L_x_2035:
[----:B------:R-:W-:Y:S05]  /*10de0*/  BSYNC B1 ;  /* 0x0000000000017941 */ /* 0x000fea0003800000 */
.L_x_2034:
        /* <DEDUP_REMOVED lines=90> */
.L_x_2039:
[----:B------:R-:W-:Y:S05]  /*11390*/  BSYNC B0 ;  /* 0x0000000000007941 */ /* 0x000fea0003800000 */
.L_x_2038:
[----:B-----5:R1:W-:Y:S02]  /*113a0*/  STS.128 [R218+0x5000], R24 ;  /* 0x00500018da007388 */ /* 0x0203e40000000c00 */
.L_x_2029:
[----:B------:R-:W-:Y:S05]  /*113b0*/  BSYNC B2 ;  /* 0x0000000000027941 */ /* 0x000fea0003800000 */
.L_x_2028:
        /* <DEDUP_REMOVED lines=94> */
.L_x_2043:
[----:B------:R-:W-:Y:S05]  /*119a0*/  BSYNC B0 ;  /* 0x0000000000007941 */ /* 0x000fea0003800000 */
.L_x_2042:
[----:B-----5:R1:W-:Y:S02]  /*119b0*/  STS.128 [R218+0x1800], R20 ;  /* 0x00180014da007388 */ /* 0x0203e40000000c00 */
.L_x_2041:
[----:B------:R-:W-:Y:S05]  /*119c0*/  BSYNC B1 ;  /* 0x0000000000017941 */ /* 0x000fea0003800000 */
.L_x_2040:
        /* <DEDUP_REMOVED lines=92> */
.L_x_2047:
[----:B------:R-:W-:Y:S05]  /*11f90*/  BSYNC B0 ;  /* 0x0000000000007941 */ /* 0x000fea0003800000 */
.L_x_2046:
[----:B-----5:R1:W-:Y:S02]  /*11fa0*/  STS.128 [R218+0x3800], R20 ;  /* 0x00380014da007388 */ /* 0x0203e40000000c00 */
.L_x_2045:
[----:B------:R-:W-:Y:S05]  /*11fb0*/  BSYNC B1 ;  /* 0x0000000000017941 */ /* 0x000fea0003800000 */
.L_x_2044:
        /* <DEDUP_REMOVED lines=92> */
.L_x_2049:
[----:B------:R-:W-:Y:S05]  /*12580*/  BSYNC B0 ;  /* 0x0000000000007941 */ /* 0x000fea0003800000 */
.L_x_2048:
[----:B-----5:R1:W-:Y:S01]  /*12590*/  STS.128 [R218+0x5800], R20 ;  /* 0x00580014da007388 */ /* 0x0203e20000000c00 */
[----:B------:R-:W-:Y:S05]  /*125a0*/  BRA `(.L_x_1993) ;  /* 0x0000078000007947 */ /* 0x000fea0003800000 */
.L_x_1955:
        /* <DEDUP_REMOVED lines=29> */
.L_x_2051:
[----:B------:R-:W-:Y:S05]  /*12780*/  BSYNC B0 ;  /* 0x0000000000007941 */ /* 0x000fea0003800000 */
.L_x_2050:
        /* <DEDUP_REMOVED lines=29> */
.L_x_2053:
[----:B------:R-:W-:Y:S05]  /*12960*/  BSYNC B0 ;  /* 0x0000000000007941 */ /* 0x000fea0003800000 */
.L_x_2052:
        /* <DEDUP_REMOVED lines=29> */
.L_x_2055:
[----:B------:R-:W-:Y:S05]  /*12b40*/  BSYNC B0 ;  /* 0x0000000000007941 */ /* 0x000fea0003800000 */
.L_x_2054:
        /* <DEDUP_REMOVED lines=30> */
.L_x_1993:
[----:B------:R-:W-:Y:S05]  /*12d30*/  BSYNC B3 ;  /* 0x0000000000037941 */ /* 0x000fea0003800000 */
.L_x_1954:
        /* <DEDUP_REMOVED lines=28> */
.L_x_2058:
[----:B------:R1:W-:Y:S02]  /*12f00*/  STS.128 [R218+0xa000], RZ ;  /* 0x00a000ffda007388 */ /* 0x0003e40000000c00 */
.L_x_2057:
[----:B------:R-:W-:Y:S05]  /*12f10*/  BSYNC B0 ;  /* 0x0000000000007941 */ /* 0x000fea0003800000 */
.L_x_2056:
        /* <DEDUP_REMOVED lines=31> */
.L_x_2061:
[----:B------:R2:W-:Y:S02]  /*13110*/  STS.128 [R218+0xa800], RZ ;  /* 0x00a800ffda007388 */ /* 0x0005e40000000c00 */
.L_x_2060:
[----:B------:R-:W-:Y:S05]  /*13120*/  BSYNC B0 ;  /* 0x0000000000007941 */ /* 0x000fea0003800000 */
.L_x_2059:
        /* <DEDUP_REMOVED lines=33> */
.L_x_2064:
[----:B------:R2:W-:Y:S02]  /*13340*/  STS.128 [R218+0xb000], RZ ;  /* 0x00b000ffda007388 */ /* 0x0005e40000000c00 */
.L_x_2063:
[----:B------:R-:W-:Y:S05]  /*13350*/  BSYNC B0 ;  /* 0x0000000000007941 */ /* 0x000fea0003800000 */
.L_x_2062:
        /* <DEDUP_REMOVED lines=33> */
.L_x_2066:
[----:B------:R-:W-:Y:S05]  /*13570*/  BSYNC B0 ;  /* 0x0000000000007941 */ /* 0x000fea0003800000 */
.L_x_2065:
        /* <DEDUP_REMOVED lines=36> */
.L_x_2069:
[----:B------:R1:W-:Y:S02]  /*137c0*/  STS.128 [R218+0x10000], RZ ;  /* 0x010000ffda007388 */ /* 0x0003e40000000c00 */
.L_x_2068:
[----:B------:R-:W-:Y:S05]  /*137d0*/  BSYNC B0 ;  /* 0x0000000000007941 */ /* 0x000fea0003800000 */
.L_x_2067:
        /* <DEDUP_REMOVED lines=32> */
.L_x_2072:
[----:B------:R1:W-:Y:S02]  /*139e0*/  STS.128 [R218+0x10800], RZ ;  /* 0x010800ffda007388 */ /* 0x0003e40000000c00 */
.L_x_2071:
[----:B------:R-:W-:Y:S05]  /*139f0*/  BSYNC B0 ;  /* 0x0000000000007941 */ /* 0x000fea0003800000 */
.L_x_2070:
        /* <DEDUP_REMOVED lines=34> */
.L_x_2075:
[----:B------:R1:W-:Y:S02]  /*13c20*/  STS.128 [R218+0x11000], RZ ;  /* 0x011000ffda007388 */ /* 0x0003e40000000c00 */
.L_x_2074:
[----:B------:R-:W-:Y:S05]  /*13c30*/  BSYNC B0 ;  /* 0x0000000000007941 */ /* 0x000fea0003800000 */
.L_x_2073:
        /* <DEDUP_REMOVED lines=35> */
.L_x_2078:
[----:B------:R1:W-:Y:S02]  /*13e70*/  STS.128 [R218+0x11800], RZ ;  /* 0x011800ffda007388 */ /* 0x0003e40000000c00 */
.L_x_2077:
[----:B------:R-:W-:Y:S05]  /*13e80*/  BSYNC B0 ;  /* 0x0000000000007941 */ /* 0x000fea0003800000 */
.L_x_2076:
[----:B------:R-:W-:Y:S01]  /*13e90*/  SHF.L.U32 R0, R56, 0x6, RZ ;  /* 0x0000000638007819 */ /* 0x000fe200000006ff */
[----:B------:R-:W-:Y:S01]  /*13ea0*/  IMAD.SHL.U32 R162, R162, 0x8, RZ ;  /* 0x00000008a2a27824 */ /* 0x000fe200078e00ff */
[----:B------:R-:W-:Y:S01]  /*13eb0*/  LEA R202, R69, R54, 0xa ;  /* 0x0000003645ca7211 */ /* 0x000fe200078e50ff */
[----:B--2---:R-:W2:Y:S01]  /*13ec0*/  LD.E R17, [R18.64+0x18c] ;  /* 0x00018c0612117980 */ /* 0x004ea2000c101900 */
[----:B------:R-:W-:Y:S02]  /*13ed0*/  LOP3.LUT R5, R0, 0x1c0, RZ, 0xc0, !PT ;  /* 0x000001c000057812 */ /* 0x000fe400078ec0ff */
        /* <DEDUP_REMOVED lines=174> */
[----:B------:R-:W-:Y:S01]  /*149c0*/  ISETP.GT.AND P5, PT, R222, R211, PT ;  /* 0x000000d3de00720c */ /* 0x000fe20003fa4270 */
        /* <DEDUP_REMOVED lines=150> */
.L_x_2082:
[----:B------:R-:W2:Y:S02]  /*15330*/  LD.E R4, [R18.64+0x38] ;  /* 0x0000380612047980 */ /* 0x000ea4000c101900 */
[----:B--2---:R-:W-:-:S04]  /*15340*/  LEA R4, -R4, RZ, 0x6 ;  /* 0x000000ff04047211 */ /* 0x004fc800078e31ff */
[----:B------:R-:W-:Y:S02]  /*15350*/  SHF.R.S32.HI R5, RZ, 0x1f, R4 ;  /* 0x0000001fff057819 */ /* 0x000fe40000011404 */
.L_x_2083:
[----:B------:R-:W-:Y:S05]  /*15360*/  BSYNC B0 ;  /* 0x0000000000007941 */ /* 0x000fea0003800000 */
.L_x_2081:
        /* <DEDUP_REMOVED lines=96> */
.L_x_2080:
[----:B-1234-:R-:W-:Y:S05]  /*15970*/  BSYNC B1 ;  /* 0x0000000000017941 */ /* 0x01efea0003800000 */
.L_x_2079:
        /* <DEDUP_REMOVED lines=74> */
[----:B-1----:R-:W-:Y:S02]  /*15e20*/  FMNMX.FTZ R19, R24, R25, !PT ;  /* 0x0000001918137209 */ /* 0x002fe40007810000 */
        /* <DEDUP_REMOVED lines=13> */
[----:B------:R-:W-:Y:S02]  /*15f00*/  ISETP.GE.AND P3, PT, R15, R2, PT ;  /* 0x000000020f00720c */ /* 0x000fe40003f66270 */
[----:B------:R-:W-:Y:S02]  /*15f10*/  FSEL R168, R168, -INF , !P2 ;  /* 0xff800000a8a87808 */ /* 0x000fe40005000000 */
[----:B------:R-:W-:-:S02]  /*15f20*/  IADD3 R15, R3, 0x31, RZ ;  /* 0x00000031030f7810 */ /* 0x000fc40007ffe0ff */
[----:B------:R-:W-:Y:S02]  /*15f30*/  ISETP.GE.AND P2, PT, R17, R0, PT ;  /* 0x000000001100720c */ /* 0x000fe40003f46270 */
[----:B------:R-:W-:Y:S02]  /*15f40*/  FSEL R162, R162, -INF , !P6 ;  /* 0xff800000a2a27808 */ /* 0x000fe40007000000 */
[----:B------:R-:W-:Y:S02]  /*15f50*/  FMNMX.FTZ R19, R159, R14, !PT ;  /* 0x0000000e9f137209 */ /* 0x000fe40007810000 */
[----:B------:R-:W-:Y:S02]  /*15f60*/  FMNMX.FTZ R21, R9, R12, !PT ;  /* 0x0000000c09157209 */ /* 0x000fe40007810000 */
[----:B------:R-:W-:Y:S02]  /*15f70*/  ISETP.GE.AND P4, PT, R15, R0, PT ;  /* 0x000000000f00720c */ /* 0x000fe40003f86270 */
[----:B------:R-:W-:-:S02]  /*15f80*/  FSEL R174, R174, -INF , !P2 ;  /* 0xff800000aeae7808 */ /* 0x000fc40005000000 */
[----:B------:R-:W-:Y:S02]  /*15f90*/  FMNMX.FTZ R19, R162, R19, !PT ;  /* 0x00000013a2137209 */ /* 0x000fe40007810000 */
[----:B------:R-:W-:Y:S02]  /*15fa0*/  FMNMX.FTZ R14, R8, R21, !PT ;  /* 0x00000015080e7209 */ /* 0x000fe40007810000 */
[----:B------:R-:W-:Y:S02]  /*15fb0*/  IADD3 R13, R3, 0x38, RZ ;  /* 0x00000038030d7810 */ /* 0x000fe40007ffe0ff */
[----:B------:R-:W-:Y:S02]  /*15fc0*/  FSEL R173, R173, -INF , !P4 ;  /* 0xff800000adad7808 */ /* 0x000fe40006000000 */
[----:B------:R-:W-:Y:S02]  /*15fd0*/  FMNMX.FTZ R12, R174, R19, !PT ;  /* 0x00000013ae0c7209 */ /* 0x000fe40007810000 */
[----:B------:R-:W-:-:S02]  /*15fe0*/  FMNMX.FTZ R19, R167, R14, !PT ;  /* 0x0000000ea7137209 */ /* 0x000fc40007810000 */
[----:B------:R-:W-:Y:S02]  /*15ff0*/  IADD3 R3, R3, 0x39, RZ ;  /* 0x0000003903037810 */ /* 0x000fe40007ffe0ff */
[----:B------:R-:W-:Y:S02]  /*16000*/  ISETP.GE.AND P2, PT, R13, R0, PT ;  /* 0x000000000d00720c */ /* 0x000fe40003f46270 */
[----:B------:R-:W-:Y:S02]  /*16010*/  FMNMX.FTZ R21, R173, R12, !PT ;  /* 0x0000000cad157209 */ /* 0x000fe40007810000 */
[----:B------:R-:W-:Y:S02]  /*16020*/  FSEL R169, R169, -INF , !P1 ;  /* 0xff800000a9a97808 */ /* 0x000fe40004800000 */
[----:B------:R-:W-:Y:S02]  /*16030*/  FMNMX.FTZ R12, R168, R19, !PT ;  /* 0x00000013a80c7209 */ /* 0x000fe40007810000 */
[----:B------:R-:W-:-:S02]  /*16040*/  ISETP.GE.AND P4, PT, R3, R0, PT ;  /* 0x000000000300720c */ /* 0x000fc40003f86270 */
[----:B------:R-:W-:Y:S02]  /*16050*/  FSEL R172, R172, -INF , !P2 ;  /* 0xff800000acac7808 */ /* 0x000fe40005000000 */
[----:B------:R-:W-:Y:S02]  /*16060*/  ISETP.GE.AND P1, PT, R17, R2, PT ;  /* 0x000000021100720c */ /* 0x000fe40003f26270 */
[----:B------:R-:W-:Y:S02]  /*16070*/  FSEL R170, R170, -INF , !P3 ;  /* 0xff800000aaaa7808 */ /* 0x000fe40005800000 */
[----:B------:R-:W-:Y:S02]  /*16080*/  FMNMX.FTZ R17, R169, R12, !PT ;  /* 0x0000000ca9117209 */ /* 0x000fe40007810000 */
[----:B------:R-:W-:Y:S02]  /*16090*/  FSEL R171, R171, -INF , !P4 ;  /* 0xff800000abab7808 */ /* 0x000fe40006000000 */
[----:B------:R-:W-:-:S02]  /*160a0*/  FMNMX.FTZ R14, R172, R21, !PT ;  /* 0x00000015ac0e7209 */ /* 0x000fc40007810000 */
[----:B------:R-:W-:Y:S01]  /*160b0*/  ISETP.GE.AND P2, PT, R15, R2, PT ;  /* 0x000000020f00720c */ /* 0x000fe20003f46270 */
[----:B------:R-:W-:Y:S01]  /*160c0*/  LDSM.16.MT88.4 R20, [R206+0xc800] ;  /* 0x00c80000ce14783b */ /* 0x000fe20000004200 */
[----:B------:R-:W-:Y:S02]  /*160d0*/  FSEL R142, R142, -INF , !P1 ;  /* 0xff8000008e8e7808 */ /* 0x000fe40004800000 */
[----:B------:R-:W-:Y:S02]  /*160e0*/  FMNMX.FTZ R17, R170, R17, !PT ;  /* 0x00000011aa117209 */ /* 0x000fe40007810000 */
[----:B------:R-:W-:Y:S02]  /*160f0*/  FMNMX.FTZ R12, R171, R14, !PT ;  /* 0x0000000eab0c7209 */ /* 0x000fe40007810000 */
[----:B------:R-:W-:Y:S02]  /*16100*/  ISETP.GE.AND P1, PT, R13, R2, PT ;  /* 0x000000020d00720c */ /* 0x000fe40003f26270 */
[----:B------:R-:W-:Y:S01]  /*16110*/  FSEL R141, R141, -INF , !P2 ;  /* 0xff8000008d8d7808 */ /* 0x000fe20005000000 */
[----:B------:R-:W1:Y:S01]  /*16120*/  SHFL.BFLY PT, R15, R12, 0x2, 0x1f ;  /* 0x0c401f000c0f7f89 */ /* 0x000e6200000e0000 */
[----:B------:R-:W-:-:S02]  /*16130*/  FMNMX.FTZ R14, R142, R17, !PT ;  /* 0x000000118e0e7209 */ /* 0x000fc40007810000 */
[----:B------:R-:W-:Y:S01]  /*16140*/  ISETP.GE.AND P2, PT, R3, R2, PT ;  /* 0x000000020300720c */ /* 0x000fe20003f46270 */
[----:B------:R-:W-:Y:S01]  /*16150*/  LDSM.16.MT88.4 R16, [R204+0xe800] ;  /* 0x00e80000cc10783b */ /* 0x000fe20000004200 */
[----:B------:R-:W-:Y:S02]  /*16160*/  FSEL R140, R140, -INF , !P1 ;  /* 0xff8000008c8c7808 */ /* 0x000fe40004800000 */
[----:B------:R-:W-:Y:S02]  /*16170*/  FMNMX.FTZ R3, R141, R14, !PT ;  /* 0x0000000e8d037209 */ /* 0x000fe40007810000 */
[----:B------:R-:W-:Y:S02]  /*16180*/  FSEL R163, R163, -INF , !P2 ;  /* 0xff800000a3a37808 */ /* 0x000fe40005000000 */
[----:B------:R-:W-:-:S04]  /*16190*/  FMNMX.FTZ R14, R140, R3, !PT ;  /* 0x000000038c0e7209 */ /* 0x000fc80007810000 */
        /* <DEDUP_REMOVED lines=37> */
[----:B------:R-:W-:Y:S01]  /*163f0*/  FFMA.FTZ R133, R8, R166, -R161 ;  /* 0x000000a608857223 */ /* 0x000fe200000108a1 */
        /* <DEDUP_REMOVED lines=8> */
[--C-:B------:R-:W-:Y:S01]  /*16480*/  FFMA.FTZ R168, R168, R166, -R161.reuse ;  /* 0x000000a6a8a87223 */ /* 0x100fe200000108a1 */
[----:B------:R-:W5:Y:S01]  /*16490*/  MUFU.EX2 R158, R158 ;  /* 0x0000009e009e7308 */ /* 0x000f620000000800 */
[----:B----4-:R-:W-:Y:S01]  /*164a0*/  F2FP.BF16.PACK_AB R98, R147, R154 ;  /* 0x0000009a9362723e */ /* 0x010fe200000010ff */
[----:B------:R-:W-:-:S02]  /*164b0*/  FFMA.FTZ R169, R169, R166, -R161 ;  /* 0x000000a6a9a97223 */ /* 0x000fc400000108a1 */
[-C--:B------:R-:W-:Y:S02]  /*164c0*/  FFMA.FTZ R170, R170, R166.reuse, -R161 ;  /* 0x000000a6aaaa7223 */ /* 0x080fe400000108a1 */
[-CC-:B------:R-:W-:Y:S02]  /*164d0*/  FFMA.FTZ R227, R171, R166.reuse, -R143.reuse ;  /* 0x000000a6abe37223 */ /* 0x180fe4000001088f */
[----:B------:R-:W-:Y:S01]  /*164e0*/  MUFU.EX2 R155, R155 ;  /* 0x0000009b009b7308 */ /* 0x000fe20000000800 */
[-CC-:B------:R-:W-:Y:S02]  /*164f0*/  FFMA.FTZ R174, R174, R166.reuse, -R143.reuse ;  /* 0x000000a6aeae7223 */ /* 0x180fe4000001088f */
[-CC-:B------:R-:W-:Y:S02]  /*16500*/  FFMA.FTZ R173, R173, R166.reuse, -R143.reuse ;  /* 0x000000a6adad7223 */ /* 0x180fe4000001088f */
[-C--:B------:R-:W-:Y:S02]  /*16510*/  FFMA.FTZ R172, R172, R166.reuse, -R143 ;  /* 0x000000a6acac7223 */ /* 0x080fe4000001088f */
[-CC-:B------:R-:W-:Y:S01]  /*16520*/  FFMA.FTZ R171, R142, R166.reuse, -R161.reuse ;  /* 0x000000a68eab7223 */ /* 0x180fe200000108a1 */
[----:B------:R-:W4:Y:S01]  /*16530*/  MUFU.EX2 R150, R150 ;  /* 0x0000009600967308 */ /* 0x000f220000000800 */
[----:B-----5:R-:W-:Y:S01]  /*16540*/  F2FP.BF16.PACK_AB R97, R158, R153 ;  /* 0x000000999e61723e */ /* 0x020fe200000010ff */
[----:B------:R-:W-:-:S02]  /*16550*/  FFMA.FTZ R176, R141, R166, -R161 ;  /* 0x000000a68db07223 */ /* 0x000fc400000108a1 */
[-CC-:B------:R-:W-:Y:S02]  /*16560*/  FFMA.FTZ R175, R140, R166.reuse, -R161.reuse ;  /* 0x000000a68caf7223 */ /* 0x180fe400000108a1 */
        /* <DEDUP_REMOVED lines=266> */
.L_x_2086:
[----:B------:R-:W-:Y:S02]  /*17610*/  ULDC.64 UR4, c[0x0][0x118] ;  /* 0x0000460000047ab9 */ /* 0x000fe40000000a00 */
[----:B------:R-:W2:Y:S02]  /*17620*/  LD.E R8, [R236.64+0x40] ;  /* 0x00004004ec087980 */ /* 0x000ea4000c101900 */
[----:B--2---:R-:W-:-:S04]  /*17630*/  LEA R8, -R8, RZ, 0x6 ;  /* 0x000000ff08087211 */ /* 0x004fc800078e31ff */
[----:B------:R-:W-:Y:S02]  /*17640*/  SHF.R.S32.HI R4, RZ, 0x1f, R8 ;  /* 0x0000001fff047819 */ /* 0x000fe40000011408 */
.L_x_2087:
[----:B------:R-:W-:Y:S05]  /*17650*/  BSYNC B0 ;  /* 0x0000000000007941 */ /* 0x000fea0003800000 */
.L_x_2085:
        /* <DEDUP_REMOVED lines=95> */
[----:B-----5:R-:W2:Y:S04]  /*17c50*/  LDSM.16.M88.4 R16, [R201+0x6000] ;  /* 0x00600000c910783b */ /* 0x020ea80000000200 */
[----:B------:R-:W-:Y:S04]  /*17c60*/  LDSM.16.M88.4 R32, [R200] ;  /* 0x00000000c820783b */ /* 0x000fe80000000200 */
[----:B---3--:R-:W-:Y:S04]  /*17c70*/  LDSM.16.M88.4 R12, [R199] ;  /* 0x00000000c70c783b */ /* 0x008fe80000000200 */
[----:B------:R-:W3:Y:S04]  /*17c80*/  LD.E R133, [R236.64+0x18c] ;  /* 0x00018c04ec857980 */ /* 0x000ee8000c101900 */
[----:B------:R-:W5:Y:S04]  /*17c90*/  LDSM.16.M88.4 R140, [R201+0x6800] ;  /* 0x00680000c98c783b */ /* 0x000f680000000200 */
[----:B------:R-:W5:Y:S04]  /*17ca0*/  LDSM.16.M88.4 R152, [R201+0x7000] ;  /* 0x00700000c998783b */ /* 0x000f680000000200 */
[----:B------:R-:W5:Y:S04]  /*17cb0*/  LDSM.16.M88.4 R24, [R201+0x7800] ;  /* 0x00780000c918783b */ /* 0x000f680000000200 */
[----:B----4-:R-:W-:Y:S04]  /*17cc0*/  LDSM.16.M88.4 R8, [R198] ;  /* 0x00000000c608783b */ /* 0x010fe80000000200 */
[----:B-1----:R-:W1:Y:S04]  /*17cd0*/  LDSM.16.M88.4 R20, [R196+0x6000] ;  /* 0x00600000c414783b */ /* 0x002e680000000200 */
[----:B------:R-:W4:Y:S01]  /*17ce0*/  LDSM.16.M88.4 R148, [R195] ;  /* 0x00000000c394783b */ /* 0x000f220000000200 */
[C---:B--2---:R-:W-:Y:S03]  /*17cf0*/  HMMA.16816.F32.BF16 R4, R168.reuse, R16, RZ ;  /* 0x00000010a804723c */ /* 0x044fe600000418ff */
[----:B------:R-:W2:Y:S04]  /*17d00*/  LDSM.16.M88.4 R144, [R194] ;  /* 0x00000000c290783b */ /* 0x000ea80000000200 */
[----:B------:R-:W1:Y:S01]  /*17d10*/  LDSM.16.M88.4 R136, [R193] ;  /* 0x00000000c188783b */ /* 0x000e620000000200 */
[C---:B------:R-:W-:Y:S03]  /*17d20*/  HMMA.16816.F32.BF16 R16, R168.reuse, R18, RZ ;  /* 0x00000012a810723c */ /* 0x040fe600000418ff */
[----:B------:R-:W-:Y:S04]  /*17d30*/  LDSM.16.M88.4 R160, [R196+0x7800] ;  /* 0x00780000c4a0783b */ /* 0x000fe80000000200 */
[----:B------:R-:W-:Y:S01]  /*17d40*/  LDSM.16.M88.4 R176, [R196+0x6800] ;  /* 0x00680000c4b0783b */ /* 0x000fe20000000200 */
[----:B-----5:R-:W-:Y:S03]  /*17d50*/  HMMA.16816.F32.BF16 R28, R168, R140, RZ ;  /* 0x0000008ca81c723c */ /* 0x020fe600000418ff */
[----:B------:R-:W-:Y:S04]  /*17d60*/  LDSM.16.M88.4 R164, [R196+0x7000] ;  /* 0x00700000c4a4783b */ /* 0x000fe80000000200 */
[----:B------:R-:W-:Y:S01]  /*17d70*/  LDSM.16.M88.4 R180, [R198+0x2000] ;  /* 0x00200000c6b4783b */ /* 0x000fe20000000200 */
[----:B------:R-:W-:Y:S03]  /*17d80*/  HMMA.16816.F32.BF16 R4, R32, R12, R4 ;  /* 0x0000000c2004723c */ /* 0x000fe60000041804 */
[----:B------:R-:W-:Y:S04]  /*17d90*/  LDSM.16.M88.4 R232, [R201+0xa800] ;  /* 0x00a80000c9e8783b */ /* 0x000fe80000000200 */
[----:B------:R-:W-:Y:S01]  /*17da0*/  LDSM.16.M88.4 R228, [R196+0xa000] ;  /* 0x00a00000c4e4783b */ /* 0x000fe20000000200 */
[C---:B------:R-:W-:Y:S03]  /*17db0*/  HMMA.16816.F32.BF16 R156, R168.reuse, R152, RZ ;  /* 0x00000098a89c723c */ /* 0x040fe600000418ff */
[----:B------:R-:W0:Y:S05]  /*17dc0*/  LDGDEPBAR ;  /* 0x00000000000079af */ /* 0x000e2a0000000000 */
[C---:B------:R-:W-:Y:S08]  /*17dd0*/  HMMA.16816.F32.BF16 R140, R168.reuse, R142, RZ ;  /* 0x0000008ea88c723c */ /* 0x040ff000000418ff */
[C---:B------:R-:W-:Y:S08]  /*17de0*/  HMMA.16816.F32.BF16 R152, R168.reuse, R154, RZ ;  /* 0x0000009aa898723c */ /* 0x040ff000000418ff */
[----:B------:R-:W-:Y:S08]  /*17df0*/  HMMA.16816.F32.BF16 R172, R168, R24, RZ ;  /* 0x00000018a8ac723c */ /* 0x000ff000000418ff */
[----:B------:R-:W-:Y:S01]  /*17e00*/  HMMA.16816.F32.BF16 R16, R32, R14, R16 ;  /* 0x0000000e2010723c */ /* 0x000fe20000041810 */
[----:B------:R-:W-:Y:S07]  /*17e10*/  LDSM.16.M88.4 R12, [R192] ;  /* 0x00000000c00c783b */ /* 0x000fee0000000200 */
[----:B------:R-:W-:Y:S01]  /*17e20*/  HMMA.16816.F32.BF16 R168, R168, R26, RZ ;  /* 0x0000001aa8a8723c */ /* 0x000fe200000418ff */
[----:B------:R-:W5:Y:S07]  /*17e30*/  LDSM.16.M88.4 R24, [R197] ;  /* 0x00000000c518783b */ /* 0x000f6e0000000200 */
[C---:B-1----:R-:W-:Y:S08]  /*17e40*/  HMMA.16816.F32.BF16 R4, R8.reuse, R20, R4 ;  /* 0x000000140804723c */ /* 0x042ff00000041804 */
[----:B------:R-:W-:Y:S01]  /*17e50*/  HMMA.16816.F32.BF16 R16, R8, R22, R16 ;  /* 0x000000160810723c */ /* 0x000fe20000041810 */
[----:B------:R-:W-:Y:S07]  /*17e60*/  LDSM.16.M88.4 R20, [R201+0x8000] ;  /* 0x00800000c914783b */ /* 0x000fee0000000200 */
[C---:B----4-:R-:W-:Y:S08]  /*17e70*/  HMMA.16816.F32.BF16 R28, R32.reuse, R148, R28 ;  /* 0x00000094201c723c */ /* 0x050ff0000004181c */
[C---:B------:R-:W-:Y:S01]  /*17e80*/  HMMA.16816.F32.BF16 R140, R32.reuse, R150, R140 ;  /* 0x00000096208c723c */ /* 0x040fe2000004188c */
[----:B------:R-:W-:Y:S07]  /*17e90*/  LDSM.16.M88.4 R148, [R192+0x800] ;  /* 0x00080000c094783b */ /* 0x000fee0000000200 */
[C---:B--2---:R-:W-:Y:S08]  /*17ea0*/  HMMA.16816.F32.BF16 R156, R32.reuse, R144, R156 ;  /* 0x00000090209c723c */ /* 0x044ff0000004189c */
[C---:B------:R-:W-:Y:S01]  /*17eb0*/  HMMA.16816.F32.BF16 R152, R32.reuse, R146, R152 ;  /* 0x000000922098723c */ /* 0x040fe20000041898 */
[----:B------:R-:W-:Y:S07]  /*17ec0*/  LDSM.16.M88.4 R144, [R192+0x1000] ;  /* 0x00100000c090783b */ /* 0x000fee0000000200 */
[C---:B------:R-:W-:Y:S08]  /*17ed0*/  HMMA.16816.F32.BF16 R172, R32.reuse, R136, R172 ;  /* 0x0000008820ac723c */ /* 0x040ff000000418ac */
[----:B------:R-:W-:Y:S01]  /*17ee0*/  HMMA.16816.F32.BF16 R168, R32, R138, R168 ;  /* 0x0000008a20a8723c */ /* 0x000fe200000418a8 */
[----:B------:R-:W1:Y:S04]  /*17ef0*/  LDSM.16.M88.4 R32, [R202+0x2000] ;  /* 0x00200000ca20783b */ /* 0x000e680000000200 */
[----:B------:R-:W-:Y:S03]  /*17f00*/  LDSM.16.M88.4 R136, [R192+0x1800] ;  /* 0x00180000c088783b */ /* 0x000fe60000000200 */
[C---:B-----5:R-:W-:Y:S08]  /*17f10*/  HMMA.16816.F32.BF16 R4, R24.reuse, R12, R4 ;  /* 0x0000000c1804723c */ /* 0x060ff00000041804 */
[----:B------:R-:W-:Y:S01]  /*17f20*/  HMMA.16816.F32.BF16 R16, R24, R14, R16 ;  /* 0x0000000e1810723c */ /* 0x000fe20000041810 */
[----:B------:R-:W-:Y:S07]  /*17f30*/  LDSM.16.M88.4 R12, [R200+0x2000] ;  /* 0x00200000c80c783b */ /* 0x000fee0000000200 */
[C---:B------:R-:W-:Y:S08]  /*17f40*/  HMMA.16816.F32.BF16 R172, R8.reuse, R160, R172 ;  /* 0x000000a008ac723c */ /* 0x040ff000000418ac */
[C---:B------:R-:W-:Y:S01]  /*17f50*/  HMMA.16816.F32.BF16 R168, R8.reuse, R162, R168 ;  /* 0x000000a208a8723c */ /* 0x040fe200000418a8 */
[----:B------:R-:W2:Y:S07]  /*17f60*/  LDSM.16.M88.4 R160, [R191] ;  /* 0x00000000bfa0783b */ /* 0x000eae0000000200 */
[C---:B------:R-:W-:Y:S08]  /*17f70*/  HMMA.16816.F32.BF16 R28, R8.reuse, R176, R28 ;  /* 0x000000b0081c723c */ /* 0x040ff0000004181c */
[C---:B------:R-:W-:Y:S01]  /*17f80*/  HMMA.16816.F32.BF16 R140, R8.reuse, R178, R140 ;  /* 0x000000b2088c723c */ /* 0x040fe2000004188c */
[----:B------:R-:W-:Y:S07]  /*17f90*/  LDSM.16.M88.4 R176, [R196+0x8800] ;  /* 0x00880000c4b0783b */ /* 0x000fee0000000200 */
[C---:B------:R-:W-:Y:S08]  /*17fa0*/  HMMA.16816.F32.BF16 R156, R8.reuse, R164, R156 ;  /* 0x000000a4089c723c */ /* 0x040ff0000004189c */
[----:B------:R-:W-:Y:S01]  /*17fb0*/  HMMA.16816.F32.BF16 R152, R8, R166, R152 ;  /* 0x000000a60898723c */ /* 0x000fe20000041898 */
[----:B------:R-:W4:Y:S04]  /*17fc0*/  LDSM.16.M88.4 R8, [R201+0x8800] ;  /* 0x00880000c908783b */ /* 0x000f280000000200 */
[----:B------:R-:W-:Y:S03]  /*17fd0*/  LDSM.16.M88.4 R164, [R197+0x2000] ;  /* 0x00200000c5a4783b */ /* 0x000fe60000000200 */
[C---:B-1----:R-:W-:Y:S08]  /*17fe0*/  HMMA.16816.F32.BF16 R4, R32.reuse, R20, R4 ;  /* 0x000000142004723c */ /* 0x042ff00000041804 */
[----:B------:R-:W-:Y:S01]  /*17ff0*/  HMMA.16816.F32.BF16 R16, R32, R22, R16 ;  /* 0x000000162010723c */ /* 0x000fe20000041810 */
[----:B------:R-:W1:Y:S07]  /*18000*/  LDSM.16.M88.4 R20, [R196+0x8000] ;  /* 0x00800000c414783b */ /* 0x000e6e0000000200 */
[C---:B------:R-:W-:Y:S08]  /*18010*/  HMMA.16816.F32.BF16 R28, R24.reuse, R148, R28 ;  /* 0x00000094181c723c */ /* 0x040ff0000004181c */
[C---:B------:R-:W-:Y:S01]  /*18020*/  HMMA.16816.F32.BF16 R140, R24.reuse, R150, R140 ;  /* 0x00000096188c723c */ /* 0x040fe2000004188c */
[----:B------:R-:W5:Y:S07]  /*18030*/  LDSM.16.M88.4 R148, [R201+0x9000] ;  /* 0x00900000c994783b */ /* 0x000f6e0000000200 */
[C---:B------:R-:W-:Y:S08]  /*18040*/  HMMA.16816.F32.BF16 R156, R24.reuse, R144, R156 ;  /* 0x00000090189c723c */ /* 0x040ff0000004189c */
[----:B------:R-:W-:Y:S01]  /*18050*/  HMMA.16816.F32.BF16 R152, R24, R146, R152 ;  /* 0x000000921898723c */ /* 0x000fe20000041898 */
[----:B------:R-:W1:Y:S07]  /*18060*/  LDSM.16.M88.4 R144, [R201+0x9800] ;  /* 0x00980000c990783b */ /* 0x000e6e0000000200 */
[C---:B--2---:R-:W-:Y:S08]  /*18070*/  HMMA.16816.F32.BF16 R4, R12.reuse, R160, R4 ;  /* 0x000000a00c04723c */ /* 0x044ff00000041804 */
[----:B------:R-:W-:Y:S01]  /*18080*/  HMMA.16816.F32.BF16 R16, R12, R162, R16 ;  /* 0x000000a20c10723c */ /* 0x000fe20000041810 */
[----:B------:R-:W-:Y:S07]  /*18090*/  LDSM.16.M88.4 R160, [R188] ;  /* 0x00000000bca0783b */ /* 0x000fee0000000200 */
[C---:B------:R-:W-:Y:S08]  /*180a0*/  HMMA.16816.F32.BF16 R172, R24.reuse, R136, R172 ;  /* 0x0000008818ac723c */ /* 0x040ff000000418ac */
[----:B------:R-:W-:Y:S01]  /*180b0*/  HMMA.16816.F32.BF16 R168, R24, R138, R168 ;  /* 0x0000008a18a8723c */ /* 0x000fe200000418a8 */
[----:B------:R-:W2:Y:S04]  /*180c0*/  LDSM.16.M88.4 R136, [R190] ;  /* 0x00000000be88783b */ /* 0x000ea80000000200 */
[----:B------:R-:W2:Y:S03]  /*180d0*/  LDSM.16.M88.4 R24, [R192+0x2000] ;  /* 0x00200000c018783b */ /* 0x000ea60000000200 */
[C---:B----4-:R-:W-:Y:S08]  /*180e0*/  HMMA.16816.F32.BF16 R28, R32.reuse, R8, R28 ;  /* 0x00000008201c723c */ /* 0x050ff0000004181c */
[----:B------:R-:W-:Y:S01]  /*180f0*/  HMMA.16816.F32.BF16 R140, R32, R10, R140 ;  /* 0x0000000a208c723c */ /* 0x000fe2000004188c */
[----:B------:R-:W4:Y:S07]  /*18100*/  LDSM.16.M88.4 R8, [R189] ;  /* 0x00000000bd08783b */ /* 0x000f2e0000000200 */
[C---:B-1----:R-:W-:Y:S08]  /*18110*/  HMMA.16816.F32.BF16 R4, R180.reuse, R20, R4 ;  /* 0x00000014b404723c */ /* 0x042ff00000041804 */
[----:B------:R-:W-:Y:S01]  /*18120*/  HMMA.16816.F32.BF16 R16, R180, R22, R16 ;  /* 0x00000016b410723c */ /* 0x000fe20000041810 */
[----:B------:R-:W-:Y:S07]  /*18130*/  LDSM.16.M88.4 R20, [R196+0x9000] ;  /* 0x00900000c414783b */ /* 0x000fee0000000200 */
[C---:B-----5:R-:W-:Y:S08]  /*18140*/  HMMA.16816.F32.BF16 R156, R32.reuse, R148, R156 ;  /* 0x00000094209c723c */ /* 0x060ff0000004189c */
[C---:B------:R-:W-:Y:S01]  /*18150*/  HMMA.16816.F32.BF16 R152, R32.reuse, R150, R152 ;  /* 0x000000962098723c */ /* 0x040fe20000041898 */
[----:B------:R-:W-:Y:S07]  /*18160*/  LDSM.16.M88.4 R148, [R202+0x4000] ;  /* 0x00400000ca94783b */ /* 0x000fee0000000200 */
[C---:B------:R-:W-:Y:S08]  /*18170*/  HMMA.16816.F32.BF16 R172, R32.reuse, R144, R172 ;  /* 0x0000009020ac723c */ /* 0x040ff000000418ac */
[----:B------:R-:W-:Y:S01]  /*18180*/  HMMA.16816.F32.BF16 R168, R32, R146, R168 ;  /* 0x0000009220a8723c */ /* 0x000fe200000418a8 */
[----:B------:R-:W1:Y:S04]  /*18190*/  LDSM.16.M88.4 R32, [R201+0xa000] ;  /* 0x00a00000c920783b */ /* 0x000e680000000200 */
[----:B------:R-:W-:Y:S03]  /*181a0*/  LDSM.16.M88.4 R144, [R187] ;  /* 0x00000000bb90783b */ /* 0x000fe60000000200 */
[C---:B--2---:R-:W-:Y:S08]  /*181b0*/  HMMA.16816.F32.BF16 R28, R12.reuse, R136, R28 ;  /* 0x000000880c1c723c */ /* 0x044ff0000004181c */
[----:B------:R-:W-:Y:S01]  /*181c0*/  HMMA.16816.F32.BF16 R140, R12, R138, R140 ;  /* 0x0000008a0c8c723c */ /* 0x000fe2000004188c */
[----:B------:R-:W-:Y:S07]  /*181d0*/  LDSM.16.M88.4 R136, [R200+0x4000] ;  /* 0x00400000c888783b */ /* 0x000fee0000000200 */
[C---:B------:R-:W-:Y:S08]  /*181e0*/  HMMA.16816.F32.BF16 R4, R164.reuse, R24, R4 ;  /* 0x00000018a404723c */ /* 0x040ff00000041804 */
[----:B------:R-:W-:Y:S01]  /*181f0*/  HMMA.16816.F32.BF16 R16, R164, R26, R16 ;  /* 0x0000001aa410723c */ /* 0x000fe20000041810 */
[----:B------:R-:W-:Y:S07]  /*18200*/  LDSM.16.M88.4 R24, [R198+0x4000] ;  /* 0x00400000c618783b */ /* 0x000fee0000000200 */
[C---:B----4-:R-:W-:Y:S08]  /*18210*/  HMMA.16816.F32.BF16 R156, R12.reuse, R8, R156 ;  /* 0x000000080c9c723c */ /* 0x050ff0000004189c */
[----:B------:R-:W-:Y:S01]  /*18220*/  HMMA.16816.F32.BF16 R152, R12, R10, R152 ;  /* 0x0000000a0c98723c */ /* 0x000fe20000041898 */
[----:B------:R-:W2:Y:S07]  /*18230*/  LDSM.16.M88.4 R8, [R192+0x2800] ;  /* 0x00280000c008783b */ /* 0x000eae0000000200 */
[----:B------:R-:W-:Y:S08]  /*18240*/  HMMA.16816.F32.BF16 R28, R180, R176, R28 ;  /* 0x000000b0b41c723c */ /* 0x000ff0000004181c */
[----:B-1----:R-:W-:Y:S08]  /*18250*/  HMMA.16816.F32.BF16 R4, R148, R32, R4 ;  /* 0x000000209404723c */ /* 0x002ff00000041804 */
[----:B------:R-:W-:Y:S01]  /*18260*/  HMMA.16816.F32.BF16 R140, R180, R178, R140 ;  /* 0x000000b2b48c723c */ /* 0x000fe2000004188c */
[----:B------:R-:W-:Y:S07]  /*18270*/  LDSM.16.M88.4 R176, [R196+0x9800] ;  /* 0x00980000c4b0783b */ /* 0x000fee0000000200 */
[C---:B------:R-:W-:Y:S08]  /*18280*/  HMMA.16816.F32.BF16 R172, R12.reuse, R160, R172 ;  /* 0x000000a00cac723c */ /* 0x040ff000000418ac */
[----:B------:R-:W-:Y:S01]  /*18290*/  HMMA.16816.F32.BF16 R168, R12, R162, R168 ;  /* 0x000000a20ca8723c */ /* 0x000fe200000418a8 */
[----:B------:R-:W1:Y:S04]  /*182a0*/  LDSM.16.M88.4 R160, [R192+0x3000] ;  /* 0x00300000c0a0783b */ /* 0x000e680000000200 */
[----:B------:R-:W-:Y:S03]  /*182b0*/  LDSM.16.M88.4 R12, [R197+0x4000] ;  /* 0x00400000c50c783b */ /* 0x000fe60000000200 */
[----:B------:R-:W-:Y:S01]  /*182c0*/  HMMA.16816.F32.BF16 R16, R148, R34, R16 ;  /* 0x000000229410723c */ /* 0x000fe20000041810 */
[----:B------:R-:W-:Y:S07]  /*182d0*/  LDSM.16.M88.4 R32, [R186] ;  /* 0x00000000ba20783b */ /* 0x000fee0000000200 */
[----:B------:R-:W-:Y:S08]  /*182e0*/  HMMA.16816.F32.BF16 R156, R180, R20, R156 ;  /* 0x00000014b49c723c */ /* 0x000ff0000004189c */
[----:B--2---:R-:W-:Y:S08]  /*182f0*/  HMMA.16816.F32.BF16 R28, R164, R8, R28 ;  /* 0x00000008a41c723c */ /* 0x004ff0000004181c */
[----:B------:R-:W-:Y:S08]  /*18300*/  HMMA.16816.F32.BF16 R4, R136, R144, R4 ;  /* 0x000000908804723c */ /* 0x000ff00000041804 */
[----:B------:R-:W-:Y:S01]  /*18310*/  HMMA.16816.F32.BF16 R140, R164, R10, R140 ;  /* 0x0000000aa48c723c */ /* 0x000fe2000004188c */
[----:B------:R-:W-:Y:S07]  /*18320*/  LDSM.16.M88.4 R8, [R192+0x4000] ;  /* 0x00400000c008783b */ /* 0x000fee0000000200 */
[----:B------:R-:W-:Y:S01]  /*18330*/  HMMA.16816.F32.BF16 R16, R136, R146, R16 ;  /* 0x000000928810723c */ /* 0x000fe20000041810 */
[----:B------:R-:W2:Y:S07]  /*18340*/  LDSM.16.M88.4 R144, [R201+0xb000] ;  /* 0x00b00000c990783b */ /* 0x000eae0000000200 */
[----:B-1----:R-:W-:Y:S08]  /*18350*/  HMMA.16816.F32.BF16 R156, R164, R160, R156 ;  /* 0x000000a0a49c723c */ /* 0x002ff0000004189c */
[----:B------:R-:W-:Y:S08]  /*18360*/  HMMA.16816.F32.BF16 R28, R148, R232, R28 ;  /* 0x000000e8941c723c */ /* 0x000ff0000004181c */
[----:B------:R-:W-:Y:S08]  /*18370*/  HMMA.16816.F32.BF16 R4, R24, R228, R4 ;  /* 0x000000e41804723c */ /* 0x000ff00000041804 */
[----:B------:R-:W-:Y:S08]  /*18380*/  HMMA.16816.F32.BF16 R140, R148, R234, R140 ;  /* 0x000000ea948c723c */ /* 0x000ff0000004188c */
[----:B------:R-:W-:Y:S01]  /*18390*/  HMMA.16816.F32.BF16 R16, R24, R230, R16 ;  /* 0x000000e61810723c */ /* 0x000fe20000041810 */
[----:B------:R-:W1:Y:S07]  /*183a0*/  LDSM.16.M88.4 R228, [R185] ;  /* 0x00000000b9e4783b */ /* 0x000e6e0000000200 */
[----:B------:R-:W-:Y:S01]  /*183b0*/  HMMA.16816.F32.BF16 R152, R180, R22, R152 ;  /* 0x00000016b498723c */ /* 0x000fe20000041898 */
[----:B------:R-:W4:Y:S07]  /*183c0*/  LDSM.16.M88.4 R20, [R196+0xa800] ;  /* 0x00a80000c414783b */ /* 0x000f2e0000000200 */
[----:B--2---:R-:W-:Y:S08]  /*183d0*/  HMMA.16816.F32.BF16 R156, R148, R144, R156 ;  /* 0x00000090949c723c */ /* 0x004ff0000004189c */
[----:B------:R-:W-:Y:S08]  /*183e0*/  HMMA.16816.F32.BF16 R28, R136, R32, R28 ;  /* 0x00000020881c723c */ /* 0x000ff0000004181c */
[----:B------:R-:W-:Y:S08]  /*183f0*/  HMMA.16816.F32.BF16 R4, R12, R8, R4 ;  /* 0x000000080c04723c */ /* 0x000ff00000041804 */
[----:B------:R-:W-:Y:S01]  /*18400*/  HMMA.16816.F32.BF16 R140, R136, R34, R140 ;  /* 0x00000022888c723c */ /* 0x000fe2000004188c */
[----:B------:R-:W2:Y:S07]  /*18410*/  LDSM.16.M88.4 R32, [R192+0x3800] ;  /* 0x00380000c020783b */ /* 0x000eae0000000200 */
[----:B------:R-:W-:Y:S08]  /*18420*/  HMMA.16816.F32.BF16 R172, R180, R176, R172 ;  /* 0x000000b0b4ac723c */ /* 0x000ff000000418ac */
[----:B------:R-:W-:Y:S01]  /*18430*/  HMMA.16816.F32.BF16 R16, R12, R10, R16 ;  /* 0x0000000a0c10723c */ /* 0x000fe20000041810 */
[----:B------:R-:W5:Y:S07]  /*18440*/  LDSM.16.M88.4 R8, [R196+0xb000] ;  /* 0x00b00000c408783b */ /* 0x000f6e0000000200 */
[----:B------:R-:W-:Y:S01]  /*18450*/  HMMA.16816.F32.BF16 R176, R180, R178, R168 ;  /* 0x000000b2b4b0723c */ /* 0x000fe200000418a8 */
[----:B------:R-:W5:Y:S01]  /*18460*/  LDSM.16.M88.4 R168, [R192+0x4800] ;  /* 0x00480000c0a8783b */ /* 0x000f620000000200 */
[----:B---3--:R-:W-:-:S02]  /*18470*/  FMUL.FTZ R144, R4, R133 ;  /* 0x0000008504907220 */ /* 0x008fc40000410000 */
[-C--:B------:R-:W-:Y:S02]  /*18480*/  FMUL.FTZ R160, R5, R133.reuse ;  /* 0x0000008505a07220 */ /* 0x080fe40000410000 */
[-C--:B------:R-:W-:Y:S02]  /*18490*/  FMUL.FTZ R145, R6, R133.reuse ;  /* 0x0000008506917220 */ /* 0x080fe40000410000 */
[----:B------:R-:W-:Y:S01]  /*184a0*/  HMMA.16816.F32.BF16 R152, R164, R162, R152 ;  /* 0x000000a2a498723c */ /* 0x000fe20000041898 */
[-C--:B------:R-:W-:Y:S02]  /*184b0*/  FMUL.FTZ R161, R7, R133.reuse ;  /* 0x0000008507a17220 */ /* 0x080fe40000410000 */
[----:B------:R-:W3:Y:S05]  /*184c0*/  LDSM.16.M88.4 R4, [R201+0xb800] ;  /* 0x00b80000c904783b */ /* 0x000eea0000000200 */
[----:B-1----:R-:W-:Y:S08]  /*184d0*/  HMMA.16816.F32.BF16 R156, R136, R228, R156 ;  /* 0x000000e4889c723c */ /* 0x002ff0000004189c */
[----:B----4-:R-:W-:Y:S01]  /*184e0*/  HMMA.16816.F32.BF16 R28, R24, R20, R28 ;  /* 0x00000014181c723c */ /* 0x010fe2000004181c */
[----:B------:R-:W-:-:S07]  /*184f0*/  FMUL.FTZ R162, R16, R133 ;  /* 0x0000008510a27220 */ /* 0x000fce0000410000 */
[C---:B--2---:R-:W-:Y:S08]  /*18500*/  HMMA.16816.F32.BF16 R172, R164.reuse, R32, R172 ;  /* 0x00000020a4ac723c */ /* 0x044ff000000418ac */
[----:B------:R-:W-:Y:S01]  /*18510*/  HMMA.16816.F32.BF16 R176, R164, R34, R176 ;  /* 0x00000022a4b0723c */ /* 0x000fe200000418b0 */
[----:B------:R-:W-:-:S07]  /*18520*/  FMUL.FTZ R32, R18, R133 ;  /* 0x0000008512207220 */ /* 0x000fce0000410000 */
[----:B------:R-:W-:Y:S07]  /*18530*/  HMMA.16816.F32.BF16 R152, R148, R146, R152 ;  /* 0x000000929498723c */ /* 0x000fee0000041898 */
[-C--:B------:R-:W-:Y:S01]  /*18540*/  FMUL.FTZ R146, R17, R133.reuse ;  /* 0x0000008511927220 */ /* 0x080fe20000410000 */
[----:B-----5:R-:W-:Y:S07]  /*18550*/  HMMA.16816.F32.BF16 R156, R24, R8, R156 ;  /* 0x00000008189c723c */ /* 0x020fee000004189c */
[-C--:B------:R-:W-:Y:S01]  /*18560*/  FMUL.FTZ R8, R19, R133.reuse ;  /* 0x0000008513087220 */ /* 0x080fe20000410000 */
[----:B------:R-:W-:Y:S01]  /*18570*/  HMMA.16816.F32.BF16 R28, R12, R168, R28 ;  /* 0x000000a80c1c723c */ /* 0x000fe2000004181c */
[----:B------:R-:W1:Y:S07]  /*18580*/  LDSM.16.M88.4 R16, [R184] ;  /* 0x00000000b810783b */ /* 0x000e6e0000000200 */
[C---:B---3--:R-:W-:Y:S08]  /*18590*/  HMMA.16816.F32.BF16 R172, R148.reuse, R4, R172 ;  /* 0x0000000494ac723c */ /* 0x048ff000000418ac */
[----:B------:R-:W-:Y:S01]  /*185a0*/  HMMA.16816.F32.BF16 R176, R148, R6, R176 ;  /* 0x0000000694b0723c */ /* 0x000fe200000418b0 */
[----:B------:R-:W-:Y:S07]  /*185b0*/  LDSM.16.M88.4 R4, [R192+0x5800] ;  /* 0x00580000c004783b */ /* 0x000fee0000000200 */
[----:B------:R-:W-:-:S02]  /*185c0*/  FMUL.FTZ R9, R28, R133 ;  /* 0x000000851c097220 */ /* 0x000fc40000410000 */
[-C--:B------:R-:W-:Y:S02]  /*185d0*/  FMUL.FTZ R33, R29, R133.reuse ;  /* 0x000000851d217220 */ /* 0x080fe40000410000 */
[-C--:B------:R-:W-:Y:S02]  /*185e0*/  FMUL.FTZ R147, R30, R133.reuse ;  /* 0x000000851e937220 */ /* 0x080fe40000410000 */
[----:B------:R-:W-:Y:S02]  /*185f0*/  FMUL.FTZ R34, R31, R133 ;  /* 0x000000851f227220 */ /* 0x000fe40000410000 */
[----:B------:R-:W2:Y:S01]  /*18600*/  LDSM.16.M88.4 R28, [R196+0xb800] ;  /* 0x00b80000c41c783b */ /* 0x000ea20000000200 */
[----:B------:R-:W-:Y:S08]  /*18610*/  HMMA.16816.F32.BF16 R152, R136, R230, R152 ;  /* 0x000000e68898723c */ /* 0x000ff00000041898 */
[----:B------:R-:W-:Y:S01]  /*18620*/  HMMA.16816.F32.BF16 R140, R24, R22, R140 ;  /* 0x00000016188c723c */ /* 0x000fe2000004188c */
[----:B------:R-:W3:Y:S07]  /*18630*/  LDSM.16.M88.4 R20, [R192+0x5000] ;  /* 0x00500000c014783b */ /* 0x000eee0000000200 */
[C---:B-1----:R-:W-:Y:S08]  /*18640*/  HMMA.16816.F32.BF16 R172, R136.reuse, R16, R172 ;  /* 0x0000001088ac723c */ /* 0x042ff000000418ac */
[----:B------:R-:W-:Y:S01]  /*18650*/  HMMA.16816.F32.BF16 R176, R136, R18, R176 ;  /* 0x0000001288b0723c */ /* 0x000fe200000418b0 */
[----:B------:R-:W1:Y:S01]  /*18660*/  S2R R35, SR_TID.X ;  /* 0x0000000000237919 */ /* 0x000e620000002100 */
[----:B------:R-:W4:Y:S01]  /*18670*/  MUFU.TANH R160, R160 ;  /* 0x000000a000a07308 */ /* 0x000f220000002400 */
[----:B------:R-:W-:-:S05]  /*18680*/  DEPBAR.LE SB0, 0x0 ;  /* 0x000080000000791a */ /* 0x000fca0000000000 */
[C---:B------:R-:W-:Y:S08]  /*18690*/  HMMA.16816.F32.BF16 R152, R24.reuse, R10, R152 ;  /* 0x0000000a1898723c */ /* 0x040ff00000041898 */
[C---:B--2---:R-:W-:Y:S08]  /*186a0*/  HMMA.16816.F32.BF16 R172, R24.reuse, R28, R172 ;  /* 0x0000001c18ac723c */ /* 0x044ff000000418ac */
[----:B------:R-:W-:Y:S08]  /*186b0*/  HMMA.16816.F32.BF16 R176, R24, R30, R176 ;  /* 0x0000001e18b0723c */ /* 0x000ff000000418b0 */
[C---:B------:R-:W-:Y:S08]  /*186c0*/  HMMA.16816.F32.BF16 R140, R12.reuse, R170, R140 ;  /* 0x000000aa0c8c723c */ /* 0x040ff0000004188c */
[C---:B---3--:R-:W-:Y:S08]  /*186d0*/  HMMA.16816.F32.BF16 R156, R12.reuse, R20, R156 ;  /* 0x000000140c9c723c */ /* 0x048ff0000004189c */
[C---:B------:R-:W-:Y:S07]  /*186e0*/  HMMA.16816.F32.BF16 R152, R12.reuse, R22, R152 ;  /* 0x000000160c98723c */ /* 0x040fee0000041898 */
[----:B-1----:R-:W-:Y:S01]  /*186f0*/  IMAD.SHL.U32 R23, R35, 0x2, RZ ;  /* 0x0000000223177824 */ /* 0x002fe200078e00ff */
[----:B------:R-:W1:Y:S01]  /*18700*/  MUFU.TANH R161, R161 ;  /* 0x000000a100a17308 */ /* 0x000e620000002400 */
[----:B------:R-:W-:Y:S03]  /*18710*/  HMMA.16816.F32.BF16 R172, R12, R4, R172 ;  /* 0x000000040cac723c */ /* 0x000fe600000418ac */
[----:B------:R-:W-:-:S04]  /*18720*/  LOP3.LUT R23, R23, 0x6, RZ, 0xc0, !PT ;  /* 0x0000000617177812 */ /* 0x000fc800078ec0ff */
[----:B------:R-:W2:Y:S01]  /*18730*/  MUFU.TANH R162, R162 ;  /* 0x000000a200a27308 */ /* 0x000ea20000002400 */
[----:B------:R-:W-:Y:S01]  /*18740*/  IMAD R19, R222, 0x40, R23 ;  /* 0x00000040de137824 */ /* 0x000fe200078e0217 */
[----:B------:R-:W-:Y:S06]  /*18750*/  HMMA.16816.F32.BF16 R176, R12, R6, R176 ;  /* 0x000000060cb0723c */ /* 0x000fec00000418b0 */
[----:B------:R-:W3:Y:S01]  /*18760*/  MUFU.TANH R32, R32 ;  /* 0x0000002000207308 */ /* 0x000ee20000002400 */
[-C--:B------:R-:W-:Y:S01]  /*18770*/  FMUL.FTZ R20, R140, R133.reuse ;  /* 0x000000858c147220 */ /* 0x080fe20000410000 */
[----:B------:R-:W-:Y:S01]  /*18780*/  IADD3 R29, R19, 0x1, RZ ;  /* 0x00000001131d7810 */ /* 0x000fe20007ffe0ff */
[----:B------:R-:W-:Y:S01]  /*18790*/  FMUL.FTZ R10, R141, R133 ;  /* 0x000000858d0a7220 */ /* 0x000fe20000410000 */
[----:B------:R-:W-:-:S04]  /*187a0*/  IADD3 R23, R19, 0x8, RZ ;  /* 0x0000000813177810 */ /* 0x000fc80007ffe0ff */
[----:B------:R-:W5:Y:S01]  /*187b0*/  MUFU.TANH R146, R146 ;  /* 0x0000009200927308 */ /* 0x000f620000002400 */
[-C--:B------:R-:W-:Y:S02]  /*187c0*/  FMUL.FTZ R21, R142, R133.reuse ;  /* 0x000000858e157220 */ /* 0x080fe40000410000 */
[----:B------:R-:W-:-:S05]  /*187d0*/  FMUL.FTZ R16, R143, R133 ;  /* 0x000000858f107220 */ /* 0x000fca0000410000 */
[----:B------:R-:W1:Y:S01]  /*187e0*/  MUFU.TANH R8, R8 ;  /* 0x0000000800087308 */ /* 0x000e620000002400 */
[C---:B------:R-:W-:Y:S02]  /*187f0*/  ISETP.GE.AND P5, PT, R29.reuse, R0, PT ;  /* 0x000000001d00720c */ /* 0x040fe40003fa6270 */
[----:B------:R-:W-:-:S05]  /*18800*/  ISETP.GE.AND P2, PT, R29, R2, PT ;  /* 0x000000021d00720c */ /* 0x000fca0003f46270 */
[----:B------:R-:W1:Y:S01]  /*18810*/  MUFU.TANH R9, R9 ;  /* 0x0000000900097308 */ /* 0x000e620000002400 */
[C---:B------:R-:W-:Y:S02]  /*18820*/  ISETP.GE.AND P6, PT, R23.reuse, R0, PT ;  /* 0x000000001700720c */ /* 0x040fe40003fc6270 */
[----:B------:R-:W-:-:S05]  /*18830*/  ISETP.GE.AND P1, PT, R23, R2, PT ;  /* 0x000000021700720c */ /* 0x000fca0003f26270 */
[----:B------:R-:W1:Y:S01]  /*18840*/  MUFU.TANH R147, R147 ;  /* 0x0000009300937308 */ /* 0x000e620000002400 */
[C---:B------:R-:W-:Y:S01]  /*18850*/  IADD3 R23, R19.reuse, 0x9, RZ ;  /* 0x0000000913177810 */ /* 0x040fe20007ffe0ff */
[-C--:B------:R-:W-:Y:S01]  /*18860*/  FMUL.FTZ R11, R156, R133.reuse ;  /* 0x000000859c0b7220 */ /* 0x080fe20000410000 */
[----:B------:R-:W-:Y:S01]  /*18870*/  IADD3 R5, R19, 0x10, RZ ;  /* 0x0000001013057810 */ /* 0x000fe20007ffe0ff */
[----:B------:R-:W-:-:S04]  /*18880*/  FMUL.FTZ R17, R157, R133 ;  /* 0x000000859d117220 */ /* 0x000fc80000410000 */
[----:B------:R-:W5:Y:S01]  /*18890*/  MUFU.TANH R33, R33 ;  /* 0x0000002100217308 */ /* 0x000f620000002400 */
[----:B------:R-:W-:Y:S01]  /*188a0*/  FMUL.FTZ R158, R158, R133 ;  /* 0x000000859e9e7220 */ /* 0x000fe20000410000 */
[----:B----4-:R-:W-:-:S06]  /*188b0*/  FSEL R160, R160, -INF , !P5 ;  /* 0xff800000a0a07808 */ /* 0x010fcc0006800000 */
[----:B------:R-:W4:Y:S01]  /*188c0*/  MUFU.TANH R34, R34 ;  /* 0x0000002200227308 */ /* 0x000f220000002400 */
[----:B------:R-:W-:Y:S01]  /*188d0*/  FMUL.FTZ R159, R159, R133 ;  /* 0x000000859f9f7220 */ /* 0x000fe20000410000 */
[----:B-1----:R-:W-:Y:S02]  /*188e0*/  FSEL R161, R161, -INF , !P2 ;  /* 0xff800000a1a17808 */ /* 0x002fe40005000000 */
[----:B--2---:R-:W-:Y:S02]  /*188f0*/  FSEL R162, R162, -INF , !P6 ;  /* 0xff800000a2a27808 */ /* 0x004fe40007000000 */
[----:B---3--:R-:W-:Y:S02]  /*18900*/  FSEL R32, R32, -INF , !P1 ;  /* 0xff80000020207808 */ /* 0x008fe40004800000 */
[----:B------:R-:W1:Y:S01]  /*18910*/  MUFU.TANH R20, R20 ;  /* 0x0000001400147308 */ /* 0x000e620000002400 */
[C---:B------:R-:W-:Y:S02]  /*18920*/  ISETP.GE.AND P5, PT, R23.reuse, R0, PT ;  /* 0x000000001700720c */ /* 0x040fe40003fa6270 */
[----:B------:R-:W-:-:S02]  /*18930*/  ISETP.GE.AND P2, PT, R23, R2, PT ;  /* 0x000000021700720c */ /* 0x000fc40003f46270 */
[----:B------:R-:W-:-:S03]  /*18940*/  ISETP.GE.AND P6, PT, R5, R0, PT ;  /* 0x000000000500720c */ /* 0x000fc60003fc6270 */
[----:B------:R-:W-:Y:S01]  /*18950*/  MUFU.TANH R10, R10 ;  /* 0x0000000a000a7308 */ /* 0x000fe20000002400 */
[----:B------:R-:W-:Y:S01]  /*18960*/  ISETP.GE.AND P1, PT, R5, R2, PT ;  /* 0x000000020500720c */ /* 0x000fe20003f26270 */
[----:B------:R-:W-:Y:S01]  /*18970*/  FMUL.FTZ R153, R153, R133 ;  /* 0x0000008599997220 */ /* 0x000fe20000410000 */
[----:B------:R-:W-:-:S05]  /*18980*/  IADD3 R5, R19, 0x11, RZ ;  /* 0x0000001113057810 */ /* 0x000fca0007ffe0ff */
[----:B------:R-:W2:Y:S01]  /*18990*/  MUFU.TANH R21, R21 ;  /* 0x0000001500157308 */ /* 0x000ea20000002400 */
[----:B------:R-:W-:Y:S01]  /*189a0*/  FMUL.FTZ R152, R152, R133 ;  /* 0x0000008598987220 */ /* 0x000fe20000410000 */
[----:B-----5:R-:W-:-:S06]  /*189b0*/  FSEL R4, R146, -INF , !P5 ;  /* 0xff80000092047808 */ /* 0x020fcc0006800000 */
[----:B------:R-:W3:Y:S01]  /*189c0*/  MUFU.TANH R16, R16 ;  /* 0x0000001000107308 */ /* 0x000ee20000002400 */
[-C--:B------:R-:W-:Y:S01]  /*189d0*/  FMUL.FTZ R154, R154, R133.reuse ;  /* 0x000000859a9a7220 */ /* 0x080fe20000410000 */
[----:B------:R-:W-:Y:S02]  /*189e0*/  FSEL R8, R8, -INF , !P2 ;  /* 0xff80000008087808 */ /* 0x000fe40005000000 */
[----:B------:R-:W-:Y:S02]  /*189f0*/  IADD3 R25, R19, 0x18, RZ ;  /* 0x0000001813197810 */ /* 0x000fe40007ffe0ff */
[C---:B------:R-:W-:Y:S02]  /*18a00*/  ISETP.GE.AND P5, PT, R5.reuse, R0, PT ;  /* 0x000000000500720c */ /* 0x040fe40003fa6270 */
[----:B------:R-:W5:Y:S01]  /*18a10*/  MUFU.TANH R11, R11 ;  /* 0x0000000b000b7308 */ /* 0x000f620000002400 */
[----:B------:R-:W-:Y:S01]  /*18a20*/  ISETP.GE.AND P2, PT, R5, R2, PT ;  /* 0x000000020500720c */ /* 0x000fe20003f46270 */
[----:B------:R-:W-:Y:S01]  /*18a30*/  FMUL.FTZ R138, R174, R133 ;  /* 0x00000085ae8a7220 */ /* 0x000fe20000410000 */
[----:B------:R-:W-:-:S05]  /*18a40*/  IADD3 R5, R19, 0x19, RZ ;  /* 0x0000001913057810 */ /* 0x000fca0007ffe0ff */
[----:B------:R-:W-:Y:S01]  /*18a50*/  MUFU.TANH R17, R17 ;  /* 0x0000001100117308 */ /* 0x000fe20000002400 */
[----:B------:R-:W-:Y:S02]  /*18a60*/  FSEL R27, R9, -INF , !P6 ;  /* 0xff800000091b7808 */ /* 0x000fe40007000000 */
[----:B------:R-:W-:-:S05]  /*18a70*/  FSEL R23, R147, -INF , !P1 ;  /* 0xff80000093177808 */ /* 0x000fca0004800000 */
[----:B------:R-:W1:Y:S01]  /*18a80*/  MUFU.TANH R169, R158 ;  /* 0x0000009e00a97308 */ /* 0x000e620000002400 */
[----:B------:R-:W-:Y:S01]  /*18a90*/  ISETP.GE.AND P6, PT, R25, R0, PT ;  /* 0x000000001900720c */ /* 0x000fe20003fc6270 */
[----:B------:R-:W-:Y:S01]  /*18aa0*/  FMUL.FTZ R139, R173, R133 ;  /* 0x00000085ad8b7220 */ /* 0x000fe20000410000 */
[----:B------:R-:W-:-:S05]  /*18ab0*/  ISETP.GE.AND P1, PT, R25, R2, PT ;  /* 0x000000021900720c */ /* 0x000fca0003f26270 */
[----:B------:R-:W1:Y:S01]  /*18ac0*/  MUFU.TANH R168, R159 ;  /* 0x0000009f00a87308 */ /* 0x000e620000002400 */
[----:B------:R-:W-:Y:S02]  /*18ad0*/  FSEL R25, R33, -INF , !P5 ;  /* 0xff80000021197808 */ /* 0x000fe40006800000 */
[----:B----4-:R-:W-:-:S05]  /*18ae0*/  FSEL R22, R34, -INF , !P2 ;  /* 0xff80000022167808 */ /* 0x010fca0005000000 */
[----:B------:R4:W-:Y:S01]  /*18af0*/  MUFU.TANH R170, R153 ;  /* 0x0000009900aa7308 */ /* 0x0009e20000002400 */
[C---:B------:R-:W-:Y:S02]  /*18b00*/  ISETP.GE.AND P5, PT, R5.reuse, R0, PT ;  /* 0x000000000500720c */ /* 0x040fe40003fa6270 */
[----:B------:R-:W-:Y:S01]  /*18b10*/  ISETP.GE.AND P2, PT, R5, R2, PT ;  /* 0x000000020500720c */ /* 0x000fe20003f46270 */
[----:B------:R-:W-:Y:S01]  /*18b20*/  FMUL.FTZ R137, R178, R133 ;  /* 0x00000085b2897220 */ /* 0x000fe20000410000 */
[----:B------:R-:W-:-:S03]  /*18b30*/  IADD3 R7, R19, 0x20, RZ ;  /* 0x0000002013077810 */ /* 0x000fc60007ffe0ff */
[----:B------:R-:W3:Y:S01]  /*18b40*/  MUFU.TANH R171, R152 ;  /* 0x0000009800ab7308 */ /* 0x000ee20000002400 */
[----:B------:R-:W-:Y:S01]  /*18b50*/  IADD3 R5, R19, 0x21, RZ ;  /* 0x0000002113057810 */ /* 0x000fe20007ffe0ff */
[----:B----4-:R-:W-:-:S06]  /*18b60*/  FMUL.FTZ R153, R172, R133 ;  /* 0x00000085ac997220 */ /* 0x010fcc0000410000 */
[----:B------:R4:W4:Y:S01]  /*18b70*/  MUFU.TANH R167, R154 ;  /* 0x0000009a00a77308 */ /* 0x0009220000002400 */
[----:B-1----:R-:W-:Y:S02]  /*18b80*/  FSEL R26, R20, -INF , !P6 ;  /* 0xff800000141a7808 */ /* 0x002fe40007000000 */
[----:B--2---:R-:W-:Y:S02]  /*18b90*/  FSEL R21, R21, -INF , !P1 ;  /* 0xff80000015157808 */ /* 0x004fe40004800000 */
[----:B------:R-:W-:Y:S02]  /*18ba0*/  FSEL R24, R10, -INF , !P5 ;  /* 0xff8000000a187808 */ /* 0x000fe40006800000 */
[----:B---3--:R-:W-:Y:S01]  /*18bb0*/  FSEL R20, R16, -INF , !P2 ;  /* 0xff80000010147808 */ /* 0x008fe20005000000 */
[----:B------:R-:W1:Y:S01]  /*18bc0*/  MUFU.TANH R153, R153 ;  /* 0x0000009900997308 */ /* 0x000e620000002400 */
[C---:B------:R-:W-:Y:S02]  /*18bd0*/  ISETP.GE.AND P6, PT, R7.reuse, R0, PT ;  /* 0x000000000700720c */ /* 0x040fe40003fc6270 */
[----:B------:R-:W-:-:S02]  /*18be0*/  ISETP.GE.AND P1, PT, R7, R2, PT ;  /* 0x000000020700720c */ /* 0x000fc40003f26270 */
[C---:B------:R-:W-:Y:S01]  /*18bf0*/  ISETP.GE.AND P5, PT, R5.reuse, R0, PT ;  /* 0x000000000500720c */ /* 0x040fe20003fa6270 */
[----:B----4-:R-:W-:Y:S02]  /*18c00*/  FMUL.FTZ R154, R176, R133 ;  /* 0x00000085b09a7220 */ /* 0x010fe40000410000 */
[----:B------:R-:W2:Y:S01]  /*18c10*/  MUFU.TANH R138, R138 ;  /* 0x0000008a008a7308 */ /* 0x000ea20000002400 */
[----:B------:R-:W-:Y:S02]  /*18c20*/  ISETP.GE.AND P2, PT, R5, R2, PT ;  /* 0x000000020500720c */ /* 0x000fe40003f46270 */
[C---:B------:R-:W-:Y:S02]  /*18c30*/  IADD3 R7, R19.reuse, 0x28, RZ ;  /* 0x0000002813077810 */ /* 0x040fe40007ffe0ff */
[----:B------:R-:W-:-:S03]  /*18c40*/  IADD3 R5, R19, 0x29, RZ ;  /* 0x0000002913057810 */ /* 0x000fc60007ffe0ff */
[----:B------:R-:W3:Y:S01]  /*18c50*/  MUFU.TANH R139, R139 ;  /* 0x0000008b008b7308 */ /* 0x000ee20000002400 */
[----:B-----5:R-:W-:Y:S02]  /*18c60*/  FSEL R173, R11, -INF , !P6 ;  /* 0xff8000000bad7808 */ /* 0x020fe40007000000 */
[----:B------:R-:W-:Y:S02]  /*18c70*/  FSEL R169, R169, -INF , !P1 ;  /* 0xff800000a9a97808 */ /* 0x000fe40004800000 */
[----:B------:R-:W-:Y:S02]  /*18c80*/  FSEL R172, R17, -INF , !P5 ;  /* 0xff80000011ac7808 */ /* 0x000fe40006800000 */
[----:B------:R-:W-:Y:S01]  /*18c90*/  FSEL R168, R168, -INF , !P2 ;  /* 0xff800000a8a87808 */ /* 0x000fe20005000000 */
[----:B------:R-:W4:Y:S01]  /*18ca0*/  MUFU.TANH R154, R154 ;  /* 0x0000009a009a7308 */ /* 0x000f220000002400 */
[C---:B------:R-:W-:Y:S02]  /*18cb0*/  ISETP.GE.AND P6, PT, R7.reuse, R0, PT ;  /* 0x000000000700720c */ /* 0x040fe40003fc6270 */
[----:B------:R-:W-:-:S02]  /*18cc0*/  ISETP.GE.AND P1, PT, R7, R2, PT ;  /* 0x000000020700720c */ /* 0x000fc40003f26270 */
[----:B------:R-:W-:-:S03]  /*18cd0*/  ISETP.GE.AND P5, PT, R5, R0, PT ;  /* 0x000000000500720c */ /* 0x000fc60003fa6270 */
[----:B------:R-:W5:Y:S01]  /*18ce0*/  MUFU.TANH R137, R137 ;  /* 0x0000008900897308 */ /* 0x000f620000002400 */
[----:B------:R-:W-:Y:S01]  /*18cf0*/  ISETP.GE.AND P2, PT, R5, R2, PT ;  /* 0x000000020500720c */ /* 0x000fe20003f46270 */
[----:B------:R-:W-:Y:S01]  /*18d00*/  FMUL.FTZ R155, R155, R133 ;  /* 0x000000859b9b7220 */ /* 0x000fe20000410000 */
[C---:B------:R-:W-:Y:S02]  /*18d10*/  IADD3 R5, R19.reuse, 0x30, RZ ;  /* 0x0000003013057810 */ /* 0x040fe40007ffe0ff */
[----:B------:R-:W-:-:S03]  /*18d20*/  IADD3 R7, R19, 0x31, RZ ;  /* 0x0000003113077810 */ /* 0x000fc60007ffe0ff */
[----:B------:R-:W2:Y:S01]  /*18d30*/  MUFU.TANH R144, R144 ;  /* 0x0000009000907308 */ /* 0x000ea20000002400 */
[----:B------:R-:W-:Y:S01]  /*18d40*/  FSEL R171, R171, -INF , !P6 ;  /* 0xff800000abab7808 */ /* 0x000fe20007000000 */
[----:B------:R-:W-:Y:S01]  /*18d50*/  FMUL.FTZ R136, R175, R133 ;  /* 0x00000085af887220 */ /* 0x000fe20000410000 */
[----:B------:R-:W-:Y:S02]  /*18d60*/  FSEL R167, R167, -INF , !P1 ;  /* 0xff800000a7a77808 */ /* 0x000fe40004800000 */
[C---:B------:R-:W-:Y:S02]  /*18d70*/  ISETP.GE.AND P6, PT, R5.reuse, R0, PT ;  /* 0x000000000500720c */ /* 0x040fe40003fc6270 */
[----:B------:R-:W-:Y:S01]  /*18d80*/  ISETP.GE.AND P1, PT, R5, R2, PT ;  /* 0x000000020500720c */ /* 0x000fe20003f26270 */
[----:B------:R-:W4:Y:S01]  /*18d90*/  MUFU.TANH R163, R155 ;  /* 0x0000009b00a37308 */ /* 0x000f220000002400 */
[----:B------:R-:W-:Y:S02]  /*18da0*/  IADD3 R5, R19, 0x38, RZ ;  /* 0x0000003813057810 */ /* 0x000fe40007ffe0ff */
[----:B------:R-:W-:-:S02]  /*18db0*/  FSEL R170, R170, -INF , !P5 ;  /* 0xff800000aaaa7808 */ /* 0x000fc40006800000 */
[-C--:B------:R-:W-:Y:S01]  /*18dc0*/  ISETP.GE.AND P5, PT, R7, R0.reuse, PT ;  /* 0x000000000700720c */ /* 0x080fe20003fa6270 */
[-C--:B------:R-:W-:Y:S01]  /*18dd0*/  FMUL.FTZ R152, R177, R133.reuse ;  /* 0x00000085b1987220 */ /* 0x080fe20000410000 */
[----:B-1----:R-:W-:Y:S01]  /*18de0*/  FSEL R153, R153, -INF , !P6 ;  /* 0xff80000099997808 */ /* 0x002fe20007000000 */
[----:B------:R-:W-:Y:S01]  /*18df0*/  FMUL.FTZ R149, R179, R133 ;  /* 0x00000085b3957220 */ /* 0x000fe20000410000 */
[----:B--2---:R-:W-:Y:S01]  /*18e00*/  FSEL R138, R138, -INF , !P1 ;  /* 0xff8000008a8a7808 */ /* 0x004fe20004800000 */
[----:B------:R-:W1:Y:S01]  /*18e10*/  MUFU.TANH R136, R136 ;  /* 0x0000008800887308 */ /* 0x000e620000002400 */
[C---:B------:R-:W-:Y:S02]  /*18e20*/  ISETP.GE.AND P6, PT, R5.reuse, R0, PT ;  /* 0x000000000500720c */ /* 0x040fe40003fc6270 */
[----:B------:R-:W-:Y:S02]  /*18e30*/  ISETP.GE.AND P1, PT, R5, R2, PT ;  /* 0x000000020500720c */ /* 0x000fe40003f26270 */
[----:B---3--:R-:W-:-:S02]  /*18e40*/  FSEL R139, R139, -INF , !P5 ;  /* 0xff8000008b8b7808 */ /* 0x008fc40006800000 */
[C---:B------:R-:W-:Y:S02]  /*18e50*/  IADD3 R5, R19.reuse, 0x39, RZ ;  /* 0x0000003913057810 */ /* 0x040fe40007ffe0ff */
[-C--:B------:R-:W-:Y:S02]  /*18e60*/  ISETP.GE.AND P5, PT, R19, R0.reuse, PT ;  /* 0x000000001300720c */ /* 0x080fe40003fa6270 */
[----:B----4-:R-:W-:Y:S02]  /*18e70*/  FSEL R154, R154, -INF , !P6 ;  /* 0xff8000009a9a7808 */ /* 0x010fe40007000000 */
[----:B-----5:R-:W-:Y:S01]  /*18e80*/  FSEL R137, R137, -INF , !P1 ;  /* 0xff80000089897808 */ /* 0x020fe20004800000 */
[----:B------:R-:W-:Y:S01]  /*18e90*/  MUFU.TANH R145, R145 ;  /* 0x0000009100917308 */ /* 0x000fe20000002400 */
[C---:B------:R-:W-:Y:S01]  /*18ea0*/  ISETP.GE.AND P6, PT, R5.reuse, R0, PT ;  /* 0x000000000500720c */ /* 0x040fe20003fc6270 */
[----:B------:R-:W-:Y:S01]  /*18eb0*/  BAR.SYNC.DEFER_BLOCKING 0x0 ;  /* 0x0000000000007b1d */ /* 0x000fe20000010000 */
[----:B------:R-:W-:-:S02]  /*18ec0*/  ISETP.GE.AND P1, PT, R5, R2, PT ;  /* 0x000000020500720c */ /* 0x000fc40003f26270 */
[----:B------:R-:W-:Y:S02]  /*18ed0*/  FSEL R5, R144, -INF , !P5 ;  /* 0xff80000090057808 */ /* 0x000fe40006800000 */
[----:B------:R-:W-:Y:S01]  /*18ee0*/  ISETP.GT.AND P5, PT, R222, R211, PT ;  /* 0x000000d3de00720c */ /* 0x000fe20003fa4270 */
[----:B------:R-:W2:Y:S01]  /*18ef0*/  MUFU.TANH R152, R152 ;  /* 0x0000009800987308 */ /* 0x000ea20000002400 */
[----:B------:R-:W-:-:S07]  /*18f00*/  FSEL R163, R163, -INF , !P2 ;  /* 0xff800000a3a37808 */ /* 0x000fce0005000000 */
[----:B------:R-:W3:Y:S01]  /*18f10*/  MUFU.TANH R149, R149 ;  /* 0x0000009500957308 */ /* 0x000ee20000002400 */
[-C--:B------:R-:W-:Y:S01]  /*18f20*/  ISETP.GE.AND P2, PT, R7, R2.reuse, PT ;  /* 0x000000020700720c */ /* 0x080fe20003f46270 */
[----:B------:R-:W-:Y:S03]  /*18f30*/  BSSY B1, `(.L_x_2088) ;  /* 0x00000b1000017945 */ /* 0x000fe60003800000 */
[----:B-1----:R-:W-:Y:S02]  /*18f40*/  FSEL R136, R136, -INF , !P2 ;  /* 0xff80000088887808 */ /* 0x002fe40005000000 */
[----:B------:R-:W-:Y:S01]  /*18f50*/  ISETP.GE.AND P2, PT, R19, R2, PT ;  /* 0x000000021300720c */ /* 0x000fe20003f46270 */
[----:B------:R-:W-:Y:S01]  /*18f60*/  IMAD.MOV.U32 R164, RZ, RZ, R134 ;  /* 0x000000ffffa47224 */ /* 0x000fe200078e0086 */
[----:B--2---:R-:W-:Y:S01]  /*18f70*/  FSEL R152, R152, -INF , !P6 ;  /* 0xff80000098987808 */ /* 0x004fe20007000000 */
[----:B------:R-:W-:Y:S01]  /*18f80*/  IMAD.MOV.U32 R165, RZ, RZ, R135 ;  /* 0x000000ffffa57224 */ /* 0x000fe200078e0087 */
[----:B------:R-:W-:-:S02]  /*18f90*/  FSEL R0, R145, -INF , !P2 ;  /* 0xff80000091007808 */ /* 0x000fc40005000000 */
[----:B---3--:R-:W-:Y:S01]  /*18fa0*/  FSEL R149, R149, -INF , !P1 ;  /* 0xff80000095957808 */ /* 0x008fe20004800000 */
[----:B------:R-:W-:Y:S05]  /*18fb0*/  @!P5 BRA `(.L_x_2089) ;  /* 0x00000a800000d947 */ /* 0x000fea0003800000 */
[----:B------:R-:W-:Y:S01]  /*18fc0*/  BSSY B0, `(.L_x_2090) ;  /* 0x0000043000007945 */ /* 0x000fe20003800000 */
[----:B------:R-:W-:Y:S05]  /*18fd0*/  @!P0 BRA `(.L_x_2091) ;  /* 0x000003d000008947 */ /* 0x000fea0003800000 */
[----:B------:R-:W-:Y:S02]  /*18fe0*/  ULDC.64 UR4, c[0x0][0x118] ;  /* 0x0000460000047ab9 */ /* 0x000fe40000000a00 */
[----:B------:R-:W2:Y:S01]  /*18ff0*/  LD.E R14, [R236.64+0x170] ;  /* 0x00017004ec0e7980 */ /* 0x000ea2000c101900 */
[----:B------:R-:W-:-:S05]  /*19000*/  IMAD.SHL.U32 R6, R222, 0x40, RZ ;  /* 0x00000040de067824 */ /* 0x000fca00078e00ff */
[----:B------:R-:W-:Y:S02]  /*19010*/  IABS R10, R6 ;  /* 0x00000006000a7213 */ /* 0x000fe40000000000 */
[-C--:B--2---:R-:W-:Y:S02]  /*19020*/  IABS R9, R14.reuse ;  /* 0x0000000e00097213 */ /* 0x084fe40000000000 */
[----:B------:R-:W-:Y:S02]  /*19030*/  IABS R7, R14 ;  /* 0x0000000e00077213 */ /* 0x000fe40000000000 */
[----:B------:R-:W1:Y:S03]  /*19040*/  I2F.RP R11, R9 ;  /* 0x00000009000b7306 */ /* 0x000e660000209400 */
[----:B------:R-:W-:-:S05]  /*19050*/  IMAD.MOV R7, RZ, RZ, -R7 ;  /* 0x000000ffff077224 */ /* 0x000fca00078e0a07 */
[----:B-1----:R-:W1:Y:S02]  /*19060*/  MUFU.RCP R16, R11 ;  /* 0x0000000b00107308 */ /* 0x002e640000001000 */
[----:B-1----:R-:W-:Y:S02]  /*19070*/  IADD3 R16, R16, 0xffffffe, RZ ;  /* 0x0ffffffe10107810 */ /* 0x002fe40007ffe0ff */
[----:B------:R-:W-:-:S04]  /*19080*/  IADD3 R11, R6, -0x40, RZ ;  /* 0xffffffc0060b7810 */ /* 0x000fc80007ffe0ff */
[----:B------:R-:W1:Y:S01]  /*19090*/  F2I.FTZ.U32.TRUNC.NTZ R17, R16 ;  /* 0x0000001000117305 */ /* 0x000e62000021f000 */
[-C--:B------:R-:W-:Y:S01]  /*190a0*/  LOP3.LUT R6, R6, R14.reuse, RZ, 0x3c, !PT ;  /* 0x0000000e06067212 */ /* 0x080fe200078e3cff */
[--C-:B-1----:R-:W-:Y:S02]  /*190b0*/  IMAD.MOV R2, RZ, RZ, -R17.reuse ;  /* 0x000000ffff027224 */ /* 0x102fe400078e0a11 */
[----:B------:R-:W-:Y:S02]  /*190c0*/  IMAD.MOV.U32 R16, RZ, RZ, RZ ;  /* 0x000000ffff107224 */ /* 0x000fe400078e00ff */
[----:B------:R-:W-:Y:S01]  /*190d0*/  IMAD R13, R2, R9, RZ ;  /* 0x00000009020d7224 */ /* 0x000fe200078e02ff */
[----:B------:R-:W-:Y:S02]  /*190e0*/  IABS R2, R11 ;  /* 0x0000000b00027213 */ /* 0x000fe40000000000 */
[----:B------:R-:W-:Y:S01]  /*190f0*/  LOP3.LUT R11, R11, R14, RZ, 0x3c, !PT ;  /* 0x0000000e0b0b7212 */ /* 0x000fe200078e3cff */
[----:B------:R-:W-:-:S06]  /*19100*/  IMAD.HI.U32 R13, R17, R13, R16 ;  /* 0x0000000d110d7227 */ /* 0x000fcc00078e0010 */
[----:B------:R-:W-:-:S04]  /*19110*/  IMAD.HI.U32 R12, R13, R10, RZ ;  /* 0x0000000a0d0c7227 */ /* 0x000fc800078e00ff */
        /* <DEDUP_REMOVED lines=12> */
[----:B------:R-:W-:Y:S02]  /*191e0*/  ISETP.NE.AND P1, PT, R14, RZ, PT ;  /* 0x000000ff0e00720c */ /* 0x000fe40003f25270 */
[----:B------:R-:W-:Y:S02]  /*191f0*/  LOP3.LUT R6, RZ, R14, RZ, 0x33, !PT ;  /* 0x0000000eff067212 */ /* 0x000fe400078e33ff */
[----:B------:R-:W-:Y:S02]  /*19200*/  @P0 IADD3 R12, R12, 0x1, RZ ;  /* 0x000000010c0c0810 */ /* 0x000fe40007ffe0ff */
[----:B------:R-:W-:Y:S02]  /*19210*/  ISETP.GE.AND P0, PT, R11, RZ, PT ;  /* 0x000000ff0b00720c */ /* 0x000fe40003f06270 */
[----:B------:R-:W2:Y:S01]  /*19220*/  LD.E.64 R10, [R236.64+0x38] ;  /* 0x00003804ec0a7980 */ /* 0x000ea2000c101b00 */
[----:B------:R-:W-:Y:S02]  /*19230*/  @!P2 IMAD.MOV R12, RZ, RZ, -R12 ;  /* 0x000000ffff0ca224 */ /* 0x000fe400078e0a0c */
[----:B------:R-:W-:-:S03]  /*19240*/  @P6 IADD3 R13, R13, 0x1, RZ ;  /* 0x000000010d0d6810 */ /* 0x000fc60007ffe0ff */
[----:B------:R-:W-:-:S05]  /*19250*/  SEL R9, R6, R12, !P1 ;  /* 0x0000000c06097207 */ /* 0x000fca0004800000 */
[----:B------:R-:W-:Y:S01]  /*19260*/  @!P0 IADD3 R13, -R13, RZ, RZ ;  /* 0x000000ff0d0d8210 */ /* 0x000fe20007ffe1ff */
[----:B------:R-:W-:-:S03]  /*19270*/  IMAD.WIDE R18, R9, 0x4, R220 ;  /* 0x0000000409127825 */ /* 0x000fc600078e02dc */
[----:B------:R-:W-:Y:S02]  /*19280*/  SEL R6, R6, R13, !P1 ;  /* 0x0000000d06067207 */ /* 0x000fe40004800000 */
[----:B------:R-:W3:Y:S03]  /*19290*/  LD.E R7, [R18.64] ;  /* 0x0000000412077980 */ /* 0x000ee6000c101900 */
[----:B------:R-:W-:Y:S01]  /*192a0*/  IMAD.WIDE R16, R6, 0x4, R220 ;  /* 0x0000000406107825 */ /* 0x000fe200078e02dc */
[----:B------:R-:W4:Y:S04]  /*192b0*/  LD.E.64 R12, [R236.64+0x20] ;  /* 0x00002004ec0c7980 */ /* 0x000f28000c101b00 */
[----:B------:R-:W3:Y:S01]  /*192c0*/  LD.E R2, [R16.64] ;  /* 0x0000000410027980 */ /* 0x000ee2000c101900 */
[----:B------:R-:W-:-:S04]  /*192d0*/  IMAD.IADD R9, R9, 0x1, -R6 ;  /* 0x0000000109097824 */ /* 0x000fc800078e0a06 */
[----:B------:R-:W-:-:S05]  /*192e0*/  IMAD R14, R14, R9, -0x40 ;  /* 0xffffffc00e0e7424 */ /* 0x000fca00078e0209 */
[----:B------:R-:W-:Y:S01]  /*192f0*/  SHF.R.S32.HI R9, RZ, 0x1f, R14 ;  /* 0x0000001fff097819 */ /* 0x000fe2000001140e */
[-C--:B--2---:R-:W-:Y:S02]  /*19300*/  IMAD R6, R11, R14.reuse, RZ ;  /* 0x0000000e0b067224 */ /* 0x084fe400078e02ff */
[----:B------:R-:W-:-:S04]  /*19310*/  IMAD.WIDE.U32 R14, R10, R14, RZ ;  /* 0x0000000e0a0e7225 */ /* 0x000fc800078e00ff */
[----:B------:R-:W-:-:S05]  /*19320*/  IMAD R6, R10, R9, R6 ;  /* 0x000000090a067224 */ /* 0x000fca00078e0206 */
[----:B------:R-:W-:Y:S01]  /*19330*/  IADD3 R15, R15, R6, RZ ;  /* 0x000000060f0f7210 */ /* 0x000fe20007ffe0ff */
[----:B---3--:R-:W-:-:S04]  /*19340*/  IMAD.IADD R7, R2, 0x1, -R7 ;  /* 0x0000000102077824 */ /* 0x008fc800078e0a07 */
[----:B----4-:R-:W-:Y:S01]  /*19350*/  IMAD R9, R13, R7, RZ ;  /* 0x000000070d097224 */ /* 0x010fe200078e02ff */
[----:B------:R-:W-:Y:S01]  /*19360*/  SHF.R.S32.HI R2, RZ, 0x1f, R7 ;  /* 0x0000001fff027819 */ /* 0x000fe20000011407 */
[----:B------:R-:W-:-:S04]  /*19370*/  IMAD.WIDE.U32 R10, R7, R12, R14 ;  /* 0x0000000c070a7225 */ /* 0x000fc800078e000e */
[----:B------:R-:W-:-:S04]  /*19380*/  IMAD R9, R12, R2, R9 ;  /* 0x000000020c097224 */ /* 0x000fc800078e0209 */
[----:B------:R-:W-:Y:S01]  /*19390*/  IMAD.IADD R9, R11, 0x1, R9 ;  /* 0x000000010b097824 */ /* 0x000fe200078e0209 */
[----:B------:R-:W-:Y:S05]  /*193a0*/  BRA `(.L_x_2092) ;  /* 0x0000004000007947 */ /* 0x000fea0003800000 */
.L_x_2091:
[----:B------:R-:W-:Y:S02]  /*193b0*/  ULDC.64 UR4, c[0x0][0x118] ;  /* 0x0000460000047ab9 */ /* 0x000fe40000000a00 */
[----:B------:R-:W2:Y:S02]  /*193c0*/  LD.E R10, [R236.64+0x38] ;  /* 0x00003804ec0a7980 */ /* 0x000ea4000c101900 */
[----:B--2---:R-:W-:-:S04]  /*193d0*/  LEA R10, -R10, RZ, 0x6 ;  /* 0x000000ff0a0a7211 */ /* 0x004fc800078e31ff */
[----:B------:R-:W-:Y:S02]  /*193e0*/  SHF.R.S32.HI R9, RZ, 0x1f, R10 ;  /* 0x0000001fff097819 */ /* 0x000fe4000001140a */
.L_x_2092:
[----:B------:R-:W-:Y:S05]  /*193f0*/  BSYNC B0 ;  /* 0x0000000000007941 */ /* 0x000fea0003800000 */
.L_x_2090:
        /* <DEDUP_REMOVED lines=13> */
[--C-:B------:R-:W-:Y:S02]  /*194d0*/  IADD3.X R6, R210, R210, R9.reuse, P6, P1 ;  /* 0x000000d2d2067210 */ /* 0x100fe400037e2409 */
[----:B------:R-:W-:-:S02]  /*194e0*/  LEA.HI.X R31, R10, R213, R9, 0x1, P0 ;  /* 0x000000d50a1f7211 */ /* 0x000fc400000f0c09 */
[CC--:B------:R-:W-:Y:S02]  /*194f0*/  @!P2 LEA R28, P6, R7.reuse, R212.reuse, 0x1 ;  /* 0x000000d4071ca211 */ /* 0x0c0fe400078c08ff */
[CC--:B------:R-:W-:Y:S01]  /*19500*/  @P4 LEA R14, P0, R7.reuse, R212.reuse, 0x1 ;  /* 0x000000d4070e4211 */ /* 0x0c0fe200078008ff */
[----:B------:R-:W-:Y:S01]  /*19510*/  @!PT LDS RZ, [RZ] ;  /* 0x00000000fffff984 */ /* 0x000fe20000000800 */
[----:B------:R-:W-:Y:S01]  /*19520*/  @!PT LDS RZ, [RZ] ;  /* 0x00000000fffff984 */ /* 0x000fe20000000800 */
[----:B------:R-:W-:Y:S01]  /*19530*/  @!PT LDS RZ, [RZ] ;  /* 0x00000000fffff984 */ /* 0x000fe20000000800 */
[----:B------:R1:W-:Y:S01]  /*19540*/  @!P2 LDGSTS.E.BYPASS.LTC128B.128 [R218+0x6000], [R30.64] ;  /* 0x060000001edaafae */ /* 0x0003e2000b901d44 */
[CCC-:B------:R-:W-:Y:S02]  /*19550*/  @!P2 LEA.HI.X R29, R7.reuse, R213.reuse, R6.reuse, 0x1, P6 ;  /* 0x000000d5071da211 */ /* 0x1c0fe400030f0c06 */
[C---:B------:R-:W-:Y:S01]  /*19560*/  @P4 LEA.HI.X R15, R7.reuse, R213, R6, 0x1, P0 ;  /* 0x000000d5070f4211 */ /* 0x040fe200000f0c06 */
[----:B------:R1:W-:Y:S01]  /*19570*/  @P2 STS.128 [R218+0x6000], RZ ;  /* 0x006000ffda002388 */ /* 0x0003e20000000c00 */
[C---:B------:R-:W-:Y:S02]  /*19580*/  @P3 LEA R12, P1, R7.reuse, R212, 0x1 ;  /* 0x000000d4070c3211 */ /* 0x040fe400078208ff */
[----:B------:R-:W-:-:S02]  /*19590*/  IADD3 R2, P6, R7, R209, RZ ;  /* 0x000000d107027210 */ /* 0x000fc40007fde0ff */
[----:B------:R-:W-:Y:S02]  /*195a0*/  @!P2 IADD3 R10, P0, R10, R209, RZ ;  /* 0x000000d10a0aa210 */ /* 0x000fe40007f1e0ff */
[-C--:B------:R-:W-:Y:S01]  /*195b0*/  @P3 LEA.HI.X R13, R7, R213.reuse, R6, 0x1, P1 ;  /* 0x000000d5070d3211 */ /* 0x080fe200008f0c06 */
[--C-:B------:R-:W-:Y:S01]  /*195c0*/  IMAD.X R6, R6, 0x1, R210.reuse, P6 ;  /* 0x0000000106067824 */ /* 0x100fe200030e06d2 */
[CC--:B------:R-:W-:Y:S01]  /*195d0*/  @!P2 LEA R34, P6, R2.reuse, R212.reuse, 0x1 ;  /* 0x000000d40222a211 */ /* 0x0c0fe200078c08ff */
[----:B------:R-:W-:Y:S01]  /*195e0*/  @!P2 IMAD.X R9, R9, 0x1, R210, P0 ;  /* 0x000000010909a824 */ /* 0x000fe200000e06d2 */
[CC--:B------:R-:W-:Y:S01]  /*195f0*/  @P4 LEA R140, P1, R2.reuse, R212.reuse, 0x1 ;  /* 0x000000d4028c4211 */ /* 0x0c0fe200078208ff */
[----:B------:R-:W-:Y:S01]  /*19600*/  @P4 IMAD.MOV.U32 R7, RZ, RZ, R31 ;  /* 0x000000ffff074224 */ /* 0x000fe200078e001f */
[C---:B------:R-:W-:Y:S02]  /*19610*/  @P3 LEA R134, P0, R2.reuse, R212, 0x1 ;  /* 0x000000d402863211 */ /* 0x040fe400078008ff */
[----:B------:R-:W-:-:S02]  /*19620*/  @!P2 LEA.HI.X R35, R2, R213, R6, 0x1, P6 ;  /* 0x000000d50223a211 */ /* 0x000fc400030f0c06 */
[CCC-:B------:R-:W-:Y:S02]  /*19630*/  @P4 LEA.HI.X R141, R2.reuse, R213.reuse, R6.reuse, 0x1, P1 ;  /* 0x000000d5028d4211 */ /* 0x1c0fe400008f0c06 */
[----:B------:R-:W-:Y:S01]  /*19640*/  @P3 LEA.HI.X R135, R2, R213, R6, 0x1, P0 ;  /* 0x000000d502873211 */ /* 0x000fe200000f0c06 */
[--C-:B------:R-:W-:Y:S01]  /*19650*/  @P4 IMAD.MOV.U32 R6, RZ, RZ, R30.reuse ;  /* 0x000000ffff064224 */ /* 0x100fe200078e001e */
[----:B------:R-:W-:Y:S01]  /*19660*/  @!P2 LEA R142, P6, R10, R212, 0x1 ;  /* 0x000000d40a8ea211 */ /* 0x000fe200078c08ff */
[----:B------:R-:W-:-:S03]  /*19670*/  IMAD.MOV.U32 R212, RZ, RZ, R30 ;  /* 0x000000ffffd47224 */ /* 0x000fc600078e001e */
[----:B------:R-:W-:Y:S01]  /*19680*/  @!PT LDS RZ, [RZ] ;  /* 0x00000000fffff984 */ /* 0x000fe20000000800 */
[----:B------:R-:W-:Y:S01]  /*19690*/  @!PT LDS RZ, [RZ] ;  /* 0x00000000fffff984 */ /* 0x000fe20000000800 */
[----:B------:R-:W-:Y:S01]  /*196a0*/  @!PT LDS RZ, [RZ] ;  /* 0x00000000fffff984 */ /* 0x000fe20000000800 */
[----:B------:R2:W-:Y:S01]  /*196b0*/  @P4 LDGSTS.E.BYPASS.LTC128B.128 [R218+0x8000], [R6.64+0x80] ;  /* 0x0800008006da4fae */ /* 0x0005e2000b901d44 */
[----:B------:R-:W-:Y:S01]  /*196c0*/  @!P2 LEA.HI.X R143, R10, R213, R9, 0x1, P6 ;  /* 0x000000d50a8fa211 */ /* 0x000fe200030f0c09 */
[--C-:B------:R-:W-:Y:S02]  /*196d0*/  IMAD.MOV.U32 R213, RZ, RZ, R31.reuse ;  /* 0x000000ffffd57224 */ /* 0x100fe400078e001f */
        /* <DEDUP_REMOVED lines=54> */
.L_x_2089:
[----:B------:R-:W-:Y:S05]  /*19a40*/  BSYNC B1 ;  /* 0x0000000000017941 */ /* 0x000fea0003800000 */
.L_x_2088:
[----:B------:R-:W-:Y:S01]  /*19a50*/  ULDC.64 UR4, c[0x0][0x118] ;  /* 0x0000460000047ab9 */ /* 0x000fe20000000a00 */
[----:B-1----:R-:W-:Y:S01]  /*19a60*/  FMNMX.FTZ R7, R132, R5, !PT ;  /* 0x0000000584077209 */ /* 0x002fe20007810000 */
[----:B------:R-:W2:Y:S01]  /*19a70*/  LD.E R151, [R236.64+0xdc] ;  /* 0x0000dc04ec977980 */ /* 0x000ea2000c101900 */
[----:B------:R-:W-:-:S02]  /*19a80*/  FMNMX.FTZ R2, R3, R0, !PT ;  /* 0x0000000003027209 */ /* 0x000fc40007810000 */
[----:B------:R-:W-:Y:S01]  /*19a90*/  FMNMX.FTZ R7, R160, R7, !PT ;  /* 0x00000007a0077209 */ /* 0x000fe20007810000 */
[----:B------:R-:W-:Y:S03]  /*19aa0*/  LDSM.16.MT88.4 R12, [R205+0xc000] ;  /* 0x00c00000cd0c783b */ /* 0x000fe60000004200 */
[----:B------:R-:W-:Y:S01]  /*19ab0*/  FMNMX.FTZ R7, R162, R7, !PT ;  /* 0x00000007a2077209 */ /* 0x000fe20007810000 */
[----:B------:R-:W-:Y:S03]  /*19ac0*/  LDSM.16.MT88.4 R16, [R206+0xc000] ;  /* 0x00c00000ce10783b */ /* 0x000fe60000004200 */
        /* <DEDUP_REMOVED lines=47> */
[----:B------:R-:W-:Y:S01]  /*19dc0*/  FSEL R5, R146, RZ, P1 ;  /* 0x000000ff92057208 */ /* 0x000fe20000800000 */
[-C--:B------:R-:W-:Y:S01]  /*19dd0*/  FFMA.FTZ R141, R4, R151.reuse, -R156 ;  /* 0x00000097048d7223 */ /* 0x080fe2000001089c */
[----:B------:R-:W1:Y:S01]  /*19de0*/  MUFU.EX2 R3, R3 ;  /* 0x0000000300037308 */ /* 0x000e620000000800 */
[-C--:B------:R-:W-:Y:S02]  /*19df0*/  FFMA.FTZ R140, R0, R151.reuse, -R150 ;  /* 0x00000097008c7223 */ /* 0x080fe40000010896 */
[----:B------:R-:W-:Y:S02]  /*19e00*/  FADD.FTZ R4, R132, -R5 ;  /* 0x8000000584047221 */ /* 0x000fe40000010000 */
[-CC-:B------:R-:W-:Y:S01]  /*19e10*/  FFMA.FTZ R143, R160, R151.reuse, -R156.reuse ;  /* 0x00000097a08f7223 */ /* 0x180fe2000001089c */
[----:B------:R-:W-:Y:S01]  /*19e20*/  LDSM.16.MT88.4 R132, [R205+0xc800] ;  /* 0x00c80000cd84783b */ /* 0x000fe20000004200 */
[-C--:B------:R-:W-:Y:S01]  /*19e30*/  FFMA.FTZ R142, R162, R151.reuse, -R156 ;  /* 0x00000097a28e7223 */ /* 0x080fe2000001089c */
[----:B------:R-:W-:Y:S01]  /*19e40*/  MUFU.EX2 R144, R144 ;  /* 0x0000009000907308 */ /* 0x000fe20000000800 */
[----:B------:R-:W-:-:S02]  /*19e50*/  FFMA.FTZ R2, R161, R151, -R150 ;  /* 0x00000097a1027223 */ /* 0x000fc40000010896 */
[-CC-:B------:R-:W-:Y:S02]  /*19e60*/  FFMA.FTZ R0, R32, R151.reuse, -R150.reuse ;  /* 0x0000009720007223 */ /* 0x180fe40000010896 */
[----:B------:R-:W-:Y:S01]  /*19e70*/  FFMA.FTZ R147, R8, R151, -R150 ;  /* 0x0000009708937223 */ /* 0x000fe20000010896 */
[----:B------:R-:W-:Y:S01]  /*19e80*/  LDSM.16.MT88.4 R32, [R204+0xc800] ;  /* 0x00c80000cc20783b */ /* 0x000fe20000004200 */
[----:B------:R-:W-:Y:S01]  /*19e90*/  FMUL.FTZ R148, R151, R4 ;  /* 0x0000000497947220 */ /* 0x000fe20000410000 */
[----:B------:R-:W2:Y:S01]  /*19ea0*/  MUFU.EX2 R143, R143 ;  /* 0x0000008f008f7308 */ /* 0x000ea20000000800 */
[-C--:B-1----:R-:W-:Y:S01]  /*19eb0*/  FMUL.FTZ R122, R122, R3.reuse ;  /* 0x000000037a7a7220 */ /* 0x082fe20000410000 */
[----:B------:R-:W1:Y:S01]  /*19ec0*/  LDSM.16.MT88.4 R8, [R204+0xc000] ;  /* 0x00c00000cc08783b */ /* 0x000e620000004200 */
[-C--:B------:R-:W-:Y:S02]  /*19ed0*/  FMUL.FTZ R123, R123, R3.reuse ;  /* 0x000000037b7b7220 */ /* 0x080fe40000410000 */
[----:B------:R-:W-:-:S02]  /*19ee0*/  FMUL.FTZ R118, R118, R3 ;  /* 0x0000000376767220 */ /* 0x000fc40000410000 */
[-C--:B------:R-:W-:Y:S01]  /*19ef0*/  FMUL.FTZ R119, R119, R3.reuse ;  /* 0x0000000377777220 */ /* 0x080fe20000410000 */
[----:B------:R-:W-:Y:S01]  /*19f00*/  MUFU.EX2 R142, R142 ;  /* 0x0000008e008e7308 */ /* 0x000fe20000000800 */
[-C--:B------:R-:W-:Y:S02]  /*19f10*/  FMUL.FTZ R130, R130, R3.reuse ;  /* 0x0000000382827220 */ /* 0x080fe40000410000 */
[-C--:B------:R-:W-:Y:S02]  /*19f20*/  FMUL.FTZ R131, R131, R3.reuse ;  /* 0x0000000383837220 */ /* 0x080fe40000410000 */
[-C--:B------:R-:W-:Y:S02]  /*19f30*/  FMUL.FTZ R126, R126, R3.reuse ;  /* 0x000000037e7e7220 */ /* 0x080fe40000410000 */
[-C--:B------:R-:W-:Y:S01]  /*19f40*/  FMUL.FTZ R127, R127, R3.reuse ;  /* 0x000000037f7f7220 */ /* 0x080fe20000410000 */
[----:B------:R-:W3:Y:S01]  /*19f50*/  MUFU.EX2 R141, R141 ;  /* 0x0000008d008d7308 */ /* 0x000ee20000000800 */
[----:B--2---:R-:W-:Y:S01]  /*19f60*/  F2FP.BF16.PACK_AB R4, R143, R144 ;  /* 0x000000908f04723e */ /* 0x004fe200000010ff */
[----:B------:R-:W-:-:S02]  /*19f70*/  FMUL.FTZ R114, R114, R3 ;  /* 0x0000000372727220 */ /* 0x000fc40000410000 */
[-C--:B------:R-:W-:Y:S02]  /*19f80*/  FMUL.FTZ R115, R115, R3.reuse ;  /* 0x0000000373737220 */ /* 0x080fe40000410000 */
[-C--:B------:R-:W-:Y:S02]  /*19f90*/  FMUL.FTZ R110, R110, R3.reuse ;  /* 0x000000036e6e7220 */ /* 0x080fe40000410000 */
[----:B------:R-:W-:Y:S01]  /*19fa0*/  MUFU.EX2 R140, R140 ;  /* 0x0000008c008c7308 */ /* 0x000fe20000000800 */
[-C--:B------:R-:W-:Y:S02]  /*19fb0*/  FMUL.FTZ R111, R111, R3.reuse ;  /* 0x000000036f6f7220 */ /* 0x080fe40000410000 */
[-C--:B------:R-:W-:Y:S02]  /*19fc0*/  FMUL.FTZ R38, R38, R3.reuse ;  /* 0x0000000326267220 */ /* 0x080fe40000410000 */
[-C--:B------:R-:W-:Y:S02]  /*19fd0*/  FMUL.FTZ R39, R39, R3.reuse ;  /* 0x0000000327277220 */ /* 0x080fe40000410000 */
[-C--:B------:R-:W-:Y:S01]  /*19fe0*/  FMUL.FTZ R42, R42, R3.reuse ;  /* 0x000000032a2a7220 */ /* 0x080fe20000410000 */
[----:B------:R-:W2:Y:S01]  /*19ff0*/  MUFU.EX2 R2, R2 ;  /* 0x0000000200027308 */ /* 0x000ea20000000800 */
[----:B---3--:R-:W-:Y:S01]  /*1a000*/  F2FP.BF16.PACK_AB R6, R141, R142 ;  /* 0x0000008e8d06723e */ /* 0x008fe200000010ff */
        /* <DEDUP_REMOVED lines=13> */
[----:B------:R-:W2:Y:S01]  /*1a0e0*/  MUFU.EX2 R148, R148 ;  /* 0x0000009400947308 */ /* 0x000ea20000000800 */
[-C--:B------:R-:W-:Y:S02]  /*1a0f0*/  FMUL.FTZ R63, R63, R3.reuse ;  /* 0x000000033f3f7220 */ /* 0x080fe40000410000 */
[-C--:B------:R-:W-:Y:S02]  /*1a100*/  FMUL.FTZ R66, R66, R3.reuse ;  /* 0x0000000342427220 */ /* 0x080fe40000410000 */
[-C--:B------:R-:W-:Y:S02]  /*1a110*/  FMUL.FTZ R67, R67, R3.reuse ;  /* 0x0000000343437220 */ /* 0x080fe40000410000 */
[-C--:B------:R-:W-:Y:S01]  /*1a120*/  FMUL.FTZ R54, R54, R3.reuse ;  /* 0x0000000336367220 */ /* 0x080fe20000410000 */
[----:B---3--:R-:W-:Y:S01]  /*1a130*/  F2FP.BF16.PACK_AB R7, R147, R0 ;  /* 0x000000009307723e */ /* 0x008fe200000010ff */
[----:B------:R-:W-:-:S02]  /*1a140*/  FMUL.FTZ R55, R55, R3 ;  /* 0x0000000337377220 */ /* 0x000fc40000410000 */
[-C--:B------:R-:W-:Y:S02]  /*1a150*/  FMUL.FTZ R58, R58, R3.reuse ;  /* 0x000000033a3a7220 */ /* 0x080fe40000410000 */
[-C--:B------:R-:W-:Y:S02]  /*1a160*/  FMUL.FTZ R59, R59, R3.reuse ;  /* 0x000000033b3b7220 */ /* 0x080fe40000410000 */
[----:B------:R-:W-:Y:S02]  /*1a170*/  FMUL.FTZ R70, R70, R3 ;  /* 0x0000000346467220 */ /* 0x000fe40000410000 */
[-C--:B--2---:R-:W-:Y:S02]  /*1a180*/  FMUL.FTZ R120, R120, R148.reuse ;  /* 0x0000009478787220 */ /* 0x084fe40000410000 */
[-C--:B------:R-:W-:Y:S02]  /*1a190*/  FMUL.FTZ R121, R121, R148.reuse ;  /* 0x0000009479797220 */ /* 0x080fe40000410000 */
[----:B------:R-:W-:-:S02]  /*1a1a0*/  FMUL.FTZ R116, R116, R148 ;  /* 0x0000009474747220 */ /* 0x000fc40000410000 */
[-C--:B------:R-:W-:Y:S02]  /*1a1b0*/  FMUL.FTZ R117, R117, R148.reuse ;  /* 0x0000009475757220 */ /* 0x080fe40000410000 */
[-C--:B------:R-:W-:Y:S01]  /*1a1c0*/  FMUL.FTZ R128, R128, R148.reuse ;  /* 0x0000009480807220 */ /* 0x080fe20000410000 */
        /* <DEDUP_REMOVED lines=41> */
[----:B---3--:R-:W-:Y:S01]  /*1a460*/  HMMA.16816.F32.BF16 R104, R4, R16, R104 ;  /* 0x000000100468723c */ /* 0x008fe20000041868 */
[----:B------:R-:W-:-:S02]  /*1a470*/  FMUL.FTZ R71, R71, R3 ;  /* 0x0000000347477220 */ /* 0x000fc40000410000 */
[-C--:B------:R-:W-:Y:S02]  /*1a480*/  FMUL.FTZ R72, R72, R148.reuse ;  /* 0x0000009448487220 */ /* 0x080fe40000410000 */
[-C--:B------:R-:W-:Y:S02]  /*1a490*/  FMUL.FTZ R73, R73, R148.reuse ;  /* 0x0000009449497220 */ /* 0x080fe40000410000 */
[-C--:B------:R-:W-:Y:S01]  /*1a4a0*/  FMUL.FTZ R74, R74, R3.reuse ;  /* 0x000000034a4a7220 */ /* 0x080fe20000410000 */
[----:B------:R-:W-:Y:S01]  /*1a4b0*/  HMMA.16816.F32.BF16 R100, R4, R18, R100 ;  /* 0x000000120464723c */ /* 0x000fe20000041864 */
[----:B------:R-:W3:Y:S01]  /*1a4c0*/  LDSM.16.MT88.4 R16, [R204+0xe000] ;  /* 0x00e00000cc10783b */ /* 0x000ee20000004200 */
[----:B------:R-:W-:Y:S02]  /*1a4d0*/  FMUL.FTZ R75, R75, R3 ;  /* 0x000000034b4b7220 */ /* 0x000fe40000410000 */
[-C--:B------:R-:W-:Y:S02]  /*1a4e0*/  FMUL.FTZ R84, R84, R148.reuse ;  /* 0x0000009454547220 */ /* 0x080fe40000410000 */
[----:B------:R-:W-:-:S02]  /*1a4f0*/  FMUL.FTZ R85, R85, R148 ;  /* 0x0000009455557220 */ /* 0x000fc40000410000 */
[C---:B-1----:R-:W-:Y:S01]  /*1a500*/  HMMA.16816.F32.BF16 R44, R4.reuse, R8, R44 ;  /* 0x00000008042c723c */ /* 0x042fe2000004182c */
[-C--:B------:R-:W-:Y:S02]  /*1a510*/  FMUL.FTZ R86, R86, R3.reuse ;  /* 0x0000000356567220 */ /* 0x080fe40000410000 */
[-C--:B------:R-:W-:Y:S02]  /*1a520*/  FMUL.FTZ R87, R87, R3.reuse ;  /* 0x0000000357577220 */ /* 0x080fe40000410000 */
[-C--:B------:R-:W-:Y:S02]  /*1a530*/  FMUL.FTZ R88, R88, R148.reuse ;  /* 0x0000009458587220 */ /* 0x080fe40000410000 */
[----:B------:R-:W-:Y:S01]  /*1a540*/  FMUL.FTZ R89, R89, R148 ;  /* 0x0000009459597220 */ /* 0x000fe20000410000 */
[----:B------:R-:W-:Y:S01]  /*1a550*/  HMMA.16816.F32.BF16 R48, R4, R10, R48 ;  /* 0x0000000a0430723c */ /* 0x000fe20000041830 */
[----:B------:R-:W1:Y:S01]  /*1a560*/  LDSM.16.MT88.4 R8, [R206+0x10000] ;  /* 0x01000000ce08783b */ /* 0x000e620000004200 */
[----:B------:R-:W-:-:S02]  /*1a570*/  FMUL.FTZ R90, R90, R3 ;  /* 0x000000035a5a7220 */ /* 0x000fc40000410000 */
[----:B------:R-:W-:Y:S02]  /*1a580*/  FMUL.FTZ R91, R91, R3 ;  /* 0x000000035b5b7220 */ /* 0x000fe40000410000 */
[-CC-:B------:R-:W-:Y:S02]  /*1a590*/  FFMA.FTZ R155, R27, R151.reuse, -R156.reuse ;  /* 0x000000971b9b7223 */ /* 0x180fe4000001089c */
[-CC-:B------:R-:W-:Y:S01]  /*1a5a0*/  FFMA.FTZ R158, R25, R151.reuse, -R156.reuse ;  /* 0x00000097199e7223 */ /* 0x180fe2000001089c */
[C---:B--2---:R-:W-:Y:S01]  /*1a5b0*/  HMMA.16816.F32.BF16 R60, R4.reuse, R12, R60 ;  /* 0x0000000c043c723c */ /* 0x044fe2000004183c */
        /* <DEDUP_REMOVED lines=14> */
[----:B---3--:R-:W-:Y:S01]  /*1a6a0*/  HMMA.16816.F32.BF16 R52, R4, R16, R52 ;  /* 0x000000100434723c */ /* 0x008fe20000041834 */
[----:B------:R-:W-:-:S02]  /*1a6b0*/  FMUL.FTZ R78, R78, R3 ;  /* 0x000000034e4e7220 */ /* 0x000fc40000410000 */
[-C--:B------:R-:W-:Y:S01]  /*1a6c0*/  FMUL.FTZ R79, R79, R3.reuse ;  /* 0x000000034f4f7220 */ /* 0x080fe20000410000 */
[----:B------:R-:W-:Y:S01]  /*1a6d0*/  MUFU.EX2 R157, R157 ;  /* 0x0000009d009d7308 */ /* 0x000fe20000000800 */
[-C--:B------:R-:W-:Y:S02]  /*1a6e0*/  FMUL.FTZ R80, R80, R148.reuse ;  /* 0x0000009450507220 */ /* 0x080fe40000410000 */
[----:B------:R-:W-:Y:S01]  /*1a6f0*/  FMUL.FTZ R81, R81, R148 ;  /* 0x0000009451517220 */ /* 0x000fe20000410000 */
[----:B------:R-:W-:Y:S01]  /*1a700*/  HMMA.16816.F32.BF16 R56, R4, R18, R56 ;  /* 0x000000120438723c */ /* 0x000fe20000041838 */
[----:B------:R-:W3:Y:S01]  /*1a710*/  LDSM.16.MT88.4 R16, [R205+0x10000] ;  /* 0x01000000cd10783b */ /* 0x000ee20000004200 */
[-C--:B------:R-:W-:Y:S02]  /*1a720*/  FMUL.FTZ R82, R82, R3.reuse ;  /* 0x0000000352527220 */ /* 0x080fe40000410000 */
[----:B------:R-:W-:Y:S01]  /*1a730*/  MUFU.EX2 R160, R160 ;  /* 0x000000a000a07308 */ /* 0x000fe20000000800 */
        /* <DEDUP_REMOVED lines=23> */
[----:B------:R-:W1:Y:S01]  /*1a8b0*/  MUFU.EX2 R166, R166 ;  /* 0x000000a600a67308 */ /* 0x000e620000000800 */
[-CC-:B------:R-:W-:Y:S02]  /*1a8c0*/  FFMA.FTZ R168, R168, R151.reuse, -R150.reuse ;  /* 0x00000097a8a87223 */ /* 0x180fe40000010896 */
[-CC-:B------:R-:W-:Y:S02]  /*1a8d0*/  FFMA.FTZ R167, R167, R151.reuse, -R150.reuse ;  /* 0x00000097a7a77223 */ /* 0x180fe40000010896 */
[-C--:B------:R-:W-:Y:S01]  /*1a8e0*/  FFMA.FTZ R174, R163, R151.reuse, -R150 ;  /* 0x00000097a3ae7223 */ /* 0x080fe20000010896 */
[----:B---3--:R-:W-:Y:S01]  /*1a8f0*/  HMMA.16816.F32.BF16 R76, R4, R16, R76 ;  /* 0x00000010044c723c */ /* 0x008fe2000004184c */
[-CC-:B------:R-:W-:Y:S01]  /*1a900*/  FFMA.FTZ R153, R153, R151.reuse, -R156.reuse ;  /* 0x0000009799997223 */ /* 0x180fe2000001089c */
[----:B------:R-:W-:Y:S01]  /*1a910*/  MUFU.EX2 R173, R173 ;  /* 0x000000ad00ad7308 */ /* 0x000fe20000000800 */
[----:B------:R-:W-:-:S02]  /*1a920*/  FFMA.FTZ R176, R139, R151, -R156 ;  /* 0x000000978bb07223 */ /* 0x000fc4000001089c */
[-CC-:B------:R-:W-:Y:S02]  /*1a930*/  FFMA.FTZ R154, R154, R151.reuse, -R156.reuse ;  /* 0x000000979a9a7223 */ /* 0x180fe4000001089c */
[-C--:B------:R-:W-:Y:S01]  /*1a940*/  FFMA.FTZ R163, R152, R151.reuse, -R156 ;  /* 0x0000009798a37223 */ /* 0x080fe2000001089c */
[C---:B------:R-:W-:Y:S01]  /*1a950*/  HMMA.16816.F32.BF16 R80, R4.reuse, R18, R80 ;  /* 0x000000120450723c */ /* 0x040fe20000041850 */
[----:B------:R-:W3:Y:S01]  /*1a960*/  LDSM.16.MT88.4 R16, [R204+0xe800] ;  /* 0x00e80000cc10783b */ /* 0x000ee20000004200 */
[----:B------:R-:W2:Y:S01]  /*1a970*/  MUFU.EX2 R172, R172 ;  /* 0x000000ac00ac7308 */ /* 0x000ea20000000800 */
[-CC-:B------:R-:W-:Y:S02]  /*1a980*/  FFMA.FTZ R152, R138, R151.reuse, -R150.reuse ;  /* 0x000000978a987223 */ /* 0x180fe40000010896 */
[-CC-:B------:R-:W-:Y:S02]  /*1a990*/  FFMA.FTZ R175, R136, R151.reuse, -R150.reuse ;  /* 0x0000009788af7223 */ /* 0x180fe40000010896 */
[-CC-:B------:R-:W-:Y:S01]  /*1a9a0*/  FFMA.FTZ R156, R137, R151.reuse, -R150.reuse ;  /* 0x00000097899c7223 */ /* 0x180fe20000010896 */
[----:B-1----:R-:W-:Y:S01]  /*1a9b0*/  HMMA.16816.F32.BF16 R92, R4, R8, R92 ;  /* 0x00000008045c723c */ /* 0x002fe2000004185c */
        /* <DEDUP_REMOVED lines=17> */
[----:B------:R-:W-:Y:S01]  /*1aad0*/  F2FP.BF16.PACK_AB R7, R166, R161 ;  /* 0x000000a1a607723e */ /* 0x000fe200000010ff */
[----:B------:R-:W-:-:S02]  /*1aae0*/  FADD.FTZ R2, R147, R2 ;  /* 0x0000000293027221 */ /* 0x000fc40000010000 */
[----:B------:R-:W-:Y:S02]  /*1aaf0*/  FADD.FTZ R155, R155, R0 ;  /* 0x000000009b9b7221 */ /* 0x000fe40000010000 */
[----:B------:R-:W1:Y:S01]  /*1ab00*/  MUFU.EX2 R168, R168 ;  /* 0x000000a800a87308 */ /* 0x000e620000000800 */
[----:B------:R-:W-:Y:S01]  /*1ab10*/  FADD.FTZ R159, R159, R2 ;  /* 0x000000029f9f7221 */ /* 0x000fe20000010000 */
[C---:B--2---:R-:W-:Y:S01]  /*1ab20*/  HMMA.16816.F32.BF16 R128, R4.reuse, R12, R128 ;  /* 0x0000000c0480723c */ /* 0x044fe20000041880 */
[----:B------:R-:W-:Y:S02]  /*1ab30*/  FADD.FTZ R158, R158, R155 ;  /* 0x0000009b9e9e7221 */ /* 0x000fe40000010000 */
[----:B------:R-:W-:Y:S02]  /*1ab40*/  FADD.FTZ R162, R162, R159 ;  /* 0x0000009fa2a27221 */ /* 0x000fe40000010000 */
[----:B------:R-:W-:Y:S01]  /*1ab50*/  FADD.FTZ R157, R157, R158 ;  /* 0x0000009e9d9d7221 */ /* 0x000fe20000010000 */
[----:B------:R-:W-:Y:S01]  /*1ab60*/  MUFU.EX2 R167, R167 ;  /* 0x000000a700a77308 */ /* 0x000fe20000000800 */
[----:B------:R-:W-:Y:S01]  /*1ab70*/  FADD.FTZ R161, R161, R162 ;  /* 0x000000a2a1a17221 */ /* 0x000fe20000010000 */
[----:B------:R-:W-:Y:S01]  /*1ab80*/  HMMA.16816.F32.BF16 R124, R4, R14, R124 ;  /* 0x0000000e047c723c */ /* 0x000fe2000004187c */
[----:B------:R-:W2:Y:S01]  /*1ab90*/  LDSM.16.MT88.4 R12, [R206+0x10800] ;  /* 0x01080000ce0c783b */ /* 0x000ea20000004200 */
[----:B------:R-:W-:-:S02]  /*1aba0*/  FADD.FTZ R160, R160, R157 ;  /* 0x0000009da0a07221 */ /* 0x000fc40000010000 */
[----:B------:R-:W-:Y:S02]  /*1abb0*/  FADD.FTZ R166, R166, R161 ;  /* 0x000000a1a6a67221 */ /* 0x000fe40000010000 */
[----:B------:R-:W4:Y:S02]  /*1abc0*/  MUFU.EX2 R174, R174 ;  /* 0x000000ae00ae7308 */ /* 0x000f240000000800 */
[C---:B------:R-:W-:Y:S06]  /*1abd0*/  HMMA.16816.F32.BF16 R36, R4.reuse, R24, R36 ;  /* 0x000000180424723c */ /* 0x040fec0000041824 */
[----:B------:R-:W-:Y:S02]  /*1abe0*/  MUFU.EX2 R153, R153 ;  /* 0x0000009900997308 */ /* 0x000fe40000000800 */
[C---:B------:R-:W-:Y:S01]  /*1abf0*/  HMMA.16816.F32.BF16 R40, R4.reuse, R26, R40 ;  /* 0x0000001a0428723c */ /* 0x040fe20000041828 */
[----:B------:R-:W5:Y:S05]  /*1ac00*/  LDSM.16.MT88.4 R24, [R205+0x10800] ;  /* 0x01080000cd18783b */ /* 0x000f6a0000004200 */
[----:B------:R-:W1:Y:S02]  /*1ac10*/  MUFU.EX2 R176, R176 ;  /* 0x000000b000b07308 */ /* 0x000e640000000800 */
[C---:B------:R-:W-:Y:S06]  /*1ac20*/  HMMA.16816.F32.BF16 R44, R4.reuse, R20, R44 ;  /* 0x00000014042c723c */ /* 0x040fec000004182c */
[----:B------:R-:W-:Y:S02]  /*1ac30*/  MUFU.EX2 R154, R154 ;  /* 0x0000009a009a7308 */ /* 0x000fe40000000800 */
[C---:B------:R-:W-:Y:S01]  /*1ac40*/  HMMA.16816.F32.BF16 R48, R4.reuse, R22, R48 ;  /* 0x000000160430723c */ /* 0x040fe20000041830 */
[----:B------:R-:W1:Y:S05]  /*1ac50*/  LDSM.16.MT88.4 R20, [R204+0x10800] ;  /* 0x01080000cc14783b */ /* 0x000e6a0000004200 */
[----:B------:R-:W-:Y:S02]  /*1ac60*/  MUFU.EX2 R163, R163 ;  /* 0x000000a300a37308 */ /* 0x000fe40000000800 */
[C---:B---3--:R-:W-:Y:S06]  /*1ac70*/  HMMA.16816.F32.BF16 R52, R4.reuse, R16, R52 ;  /* 0x000000100434723c */ /* 0x048fec0000041834 */
[----:B------:R-:W-:Y:S02]  /*1ac80*/  MUFU.EX2 R152, R152 ;  /* 0x0000009800987308 */ /* 0x000fe40000000800 */
[C---:B------:R-:W-:Y:S01]  /*1ac90*/  HMMA.16816.F32.BF16 R56, R4.reuse, R18, R56 ;  /* 0x000000120438723c */ /* 0x040fe20000041838 */
[----:B------:R-:W3:Y:S05]  /*1aca0*/  LDSM.16.MT88.4 R16, [R203+0x10800] ;  /* 0x01080000cb10783b */ /* 0x000eea0000004200 */
[----:B------:R-:W1:Y:S02]  /*1acb0*/  MUFU.EX2 R175, R175 ;  /* 0x000000af00af7308 */ /* 0x000e640000000800 */
[C---:B--2---:R-:W-:Y:S06]  /*1acc0*/  HMMA.16816.F32.BF16 R68, R4.reuse, R12, R68 ;  /* 0x0000000c0444723c */ /* 0x044fec0000041844 */
[----:B------:R-:W-:Y:S02]  /*1acd0*/  MUFU.EX2 R156, R156 ;  /* 0x0000009c009c7308 */ /* 0x000fe40000000800 */
[C---:B------:R-:W-:Y:S01]  /*1ace0*/  HMMA.16816.F32.BF16 R72, R4.reuse, R14, R72 ;  /* 0x0000000e0448723c */ /* 0x040fe20000041848 */
[----:B------:R-:W2:Y:S05]  /*1acf0*/  LDSM.16.MT88.4 R12, [R206+0xd000] ;  /* 0x00d00000ce0c783b */ /* 0x000eaa0000004200 */
        /* <DEDUP_REMOVED lines=13> */
[C---:B-----5:R-:W-:Y:S08]  /*1add0*/  HMMA.16816.F32.BF16 R76, R4.reuse, R24, R76 ;  /* 0x00000018044c723c */ /* 0x060ff0000004184c */
[C---:B------:R-:W-:Y:S01]  /*1ade0*/  HMMA.16816.F32.BF16 R80, R4.reuse, R26, R80 ;  /* 0x0000001a0450723c */ /* 0x040fe20000041850 */
[----:B------:R-:W5:Y:S07]  /*1adf0*/  LDSM.16.MT88.4 R24, [R206+0xf000] ;  /* 0x00f00000ce18783b */ /* 0x000f6e0000004200 */
[C---:B-1----:R-:W-:Y:S08]  /*1ae00*/  HMMA.16816.F32.BF16 R84, R4.reuse, R20, R84 ;  /* 0x000000140454723c */ /* 0x042ff00000041854 */
[C---:B------:R-:W-:Y:S01]  /*1ae10*/  HMMA.16816.F32.BF16 R88, R4.reuse, R22, R88 ;  /* 0x000000160458723c */ /* 0x040fe20000041858 */
[----:B------:R-:W-:Y:S07]  /*1ae20*/  LDSM.16.MT88.4 R20, [R205+0xf000] ;  /* 0x00f00000cd14783b */ /* 0x000fee0000004200 */
[C---:B---3--:R-:W-:Y:S08]  /*1ae30*/  HMMA.16816.F32.BF16 R92, R4.reuse, R16, R92 ;  /* 0x00000010045c723c */ /* 0x048ff0000004185c */
[----:B------:R-:W-:Y:S01]  /*1ae40*/  HMMA.16816.F32.BF16 R96, R4, R18, R96 ;  /* 0x000000120460723c */ /* 0x000fe20000041860 */
[----:B------:R-:W1:Y:S06]  /*1ae50*/  LDSM.16.MT88.4 R16, [R204+0xf000] ;  /* 0x00f00000cc10783b */ /* 0x000e6c0000004200 */
[----:B------:R-:W-:Y:S01]  /*1ae60*/  F2FP.BF16.PACK_AB R4, R172, R173 ;  /* 0x000000adac04723e */ /* 0x000fe200000010ff */
[----:B------:R-:W-:Y:S01]  /*1ae70*/  FADD.FTZ R173, R173, R160 ;  /* 0x000000a0adad7221 */ /* 0x000fe20000010000 */
[----:B------:R-:W-:Y:S01]  /*1ae80*/  F2FP.BF16.PACK_AB R5, R168, R169 ;  /* 0x000000a9a805723e */ /* 0x000fe200000010ff */
[----:B------:R-:W-:Y:S01]  /*1ae90*/  FADD.FTZ R169, R169, R166 ;  /* 0x000000a6a9a97221 */ /* 0x000fe20000010000 */
[----:B------:R-:W-:Y:S01]  /*1aea0*/  F2FP.BF16.PACK_AB R6, R170, R171 ;  /* 0x000000abaa06723e */ /* 0x000fe200000010ff */
[----:B------:R-:W-:Y:S01]  /*1aeb0*/  FADD.FTZ R172, R172, R173 ;  /* 0x000000adacac7221 */ /* 0x000fe20000010000 */
[----:B----4-:R-:W-:Y:S01]  /*1aec0*/  F2FP.BF16.PACK_AB R7, R174, R167 ;  /* 0x000000a7ae07723e */ /* 0x010fe200000010ff */
[----:B------:R-:W-:-:S02]  /*1aed0*/  FADD.FTZ R168, R168, R169 ;  /* 0x000000a9a8a87221 */ /* 0x000fc40000010000 */
[----:B------:R-:W-:Y:S02]  /*1aee0*/  FADD.FTZ R171, R171, R172 ;  /* 0x000000acabab7221 */ /* 0x000fe40000010000 */
[----:B------:R-:W-:Y:S02]  /*1aef0*/  FADD.FTZ R3, R167, R168 ;  /* 0x000000a8a7037221 */ /* 0x000fe40000010000 */
[----:B--2---:R-:W-:Y:S01]  /*1af00*/  HMMA.16816.F32.BF16 R128, R4, R12, R128 ;  /* 0x0000000c0480723c */ /* 0x004fe20000041880 */
[----:B------:R-:W-:Y:S02]  /*1af10*/  FADD.FTZ R170, R170, R171 ;  /* 0x000000abaaaa7221 */ /* 0x000fe40000010000 */
[----:B------:R-:W-:-:S05]  /*1af20*/  FADD.FTZ R3, R174, R3 ;  /* 0x00000003ae037221 */ /* 0x000fca0000010000 */
[C---:B------:R-:W-:Y:S01]  /*1af30*/  HMMA.16816.F32.BF16 R124, R4.reuse, R14, R124 ;  /* 0x0000000e047c723c */ /* 0x040fe2000004187c */
[----:B------:R-:W2:Y:S07]  /*1af40*/  LDSM.16.MT88.4 R12, [R203+0xf000] ;  /* 0x00f00000cb0c783b */ /* 0x000eae0000004200 */
[C---:B------:R-:W-:Y:S08]  /*1af50*/  HMMA.16816.F32.BF16 R120, R4.reuse, R8, R120 ;  /* 0x000000080478723c */ /* 0x040ff00000041878 */
[C---:B------:R-:W-:Y:S01]  /*1af60*/  HMMA.16816.F32.BF16 R116, R4.reuse, R10, R116 ;  /* 0x0000000a0474723c */ /* 0x040fe20000041874 */
[----:B------:R-:W3:Y:S07]  /*1af70*/  LDSM.16.MT88.4 R8, [R206+0x11000] ;  /* 0x01100000ce08783b */ /* 0x000eee0000004200 */
[C---:B-----5:R-:W-:Y:S08]  /*1af80*/  HMMA.16816.F32.BF16 R36, R4.reuse, R24, R36 ;  /* 0x000000180424723c */ /* 0x060ff00000041824 */
[C---:B------:R-:W-:Y:S01]  /*1af90*/  HMMA.16816.F32.BF16 R40, R4.reuse, R26, R40 ;  /* 0x0000001a0428723c */ /* 0x040fe20000041828 */
[----:B------:R-:W4:Y:S07]  /*1afa0*/  LDSM.16.MT88.4 R24, [R205+0x11000] ;  /* 0x01100000cd18783b */ /* 0x000f2e0000004200 */
[C---:B-1----:R-:W-:Y:S08]  /*1afb0*/  HMMA.16816.F32.BF16 R52, R4.reuse, R16, R52 ;  /* 0x000000100434723c */ /* 0x042ff00000041834 */
[C---:B--2---:R-:W-:Y:S08]  /*1afc0*/  HMMA.16816.F32.BF16 R60, R4.reuse, R12, R60 ;  /* 0x0000000c043c723c */ /* 0x044ff0000004183c */
[C---:B------:R-:W-:Y:S01]  /*1afd0*/  HMMA.16816.F32.BF16 R64, R4.reuse, R14, R64 ;  /* 0x0000000e0440723c */ /* 0x040fe20000041840 */
[----:B------:R-:W1:Y:S07]  /*1afe0*/  LDSM.16.MT88.4 R12, [R203+0x11000] ;  /* 0x01100000cb0c783b */ /* 0x000e6e0000004200 */
[C---:B------:R-:W-:Y:S01]  /*1aff0*/  HMMA.16816.F32.BF16 R56, R4.reuse, R18, R56 ;  /* 0x000000120438723c */ /* 0x040fe20000041838 */
[----:B------:R-:W2:Y:S07]  /*1b000*/  LDSM.16.MT88.4 R16, [R204+0x11000] ;  /* 0x01100000cc10783b */ /* 0x000eae0000004200 */
[C---:B---3--:R-:W-:Y:S08]  /*1b010*/  HMMA.16816.F32.BF16 R68, R4.reuse, R8, R68 ;  /* 0x000000080444723c */ /* 0x048ff00000041844 */
        /* <DEDUP_REMOVED lines=55> */
[C---:B----4-:R-:W-:Y:S08]  /*1b390*/  HMMA.16816.F32.BF16 R84, R4.reuse, R24, R84 ;  /* 0x000000180454723c */ /* 0x050ff00000041854 */
[C---:B------:R-:W-:Y:S08]  /*1b3a0*/  HMMA.16816.F32.BF16 R88, R4.reuse, R26, R88 ;  /* 0x0000001a0458723c */ /* 0x040ff00000041858 */
[C---:B-1----:R-:W-:Y:S08]  /*1b3b0*/  HMMA.16816.F32.BF16 R92, R4.reuse, R12, R92 ;  /* 0x0000000c045c723c */ /* 0x042ff0000004185c */
[C---:B------:R-:W-:Y:S08]  /*1b3c0*/  HMMA.16816.F32.BF16 R96, R4.reuse, R14, R96 ;  /* 0x0000000e0460723c */ /* 0x040ff00000041860 */
[----:B------:R-:W-:Y:S07]  /*1b3d0*/  HMMA.16816.F32.BF16 R112, R4, R132, R112 ;  /* 0x000000840470723c */ /* 0x000fee0000041870 */
[----:B------:R-:W-:Y:S11]  /*1b3e0*/  MOV R132, R146 ;  /* 0x0000009200847202 */ /* 0x000ff60000000f00 */
[----:B------:R-:W-:Y:S01]  /*1b3f0*/  @!UPT UIADD3 URZ, URZ, URZ, URZ ;  /* 0x0000003f3f3ff290 */ /* 0x000fe2000fffe03f */
.L_x_2084:
[----:B------:R-:W-:Y:S05]  /*1b400*/  @!P5 BRA `(.L_x_2093) ;  /* 0x00003d000000d947 */ /* 0x000fea0003800000 */
[----:B------:R-:W-:Y:S02]  /*1b410*/  MOV R0, R3 ;  /* 0x0000000300007202 */ /* 0x000fe40000000f00 */
[----:B------:R-:W-:-:S02]  /*1b420*/  MOV R137, R132 ;  /* 0x0000008400897202 */ /* 0x000fc40000000f00 */
.L_x_2102:
        /* <DEDUP_REMOVED lines=76> */
.L_x_2095:
[----:B------:R-:W-:Y:S02]  /*1b8f0*/  ULDC.64 UR4, c[0x0][0x118] ;  /* 0x0000460000047ab9 */ /* 0x000fe40000000a00 */
[----:B------:R-:W2:Y:S02]  /*1b900*/  LD.E R10, [R2.64+0x40] ;  /* 0x00004004020a7980 */ /* 0x000ea4000c101900 */
[----:B--2---:R-:W-:Y:S04]  /*1b910*/  LEA R10, -R10, RZ, 0x6 ;  /* 0x000000ff0a0a7211 */ /* 0x004fe800078e31ff */
[----:B------:R-:W-:Y:S02]  /*1b920*/  SHF.R.S32.HI R7, RZ, 0x1f, R10 ;  /* 0x0000001fff077819 */ /* 0x000fe4000001140a */
.L_x_2096:
[----:B------:R-:W-:Y:S05]  /*1b930*/  BSYNC B0 ;  /* 0x0000000000007941 */ /* 0x000fea0003800000 */
.L_x_2094:
        /* <DEDUP_REMOVED lines=61> */
[----:B------:R-:W-:Y:S01]  /*1bd10*/  ISETP.GT.AND P0, PT, R222, R211, PT ;  /* 0x000000d3de00720c */ /* 0x000fe20003f04270 */
        /* <DEDUP_REMOVED lines=161> */
[C---:B------:R-:W-:Y:S07]  /*1c730*/  HMMA.16816.F32.BF16 R4, R160.reuse, R164, R4 ;  /* 0x000000a4a004723c */ /* 0x040fee0000041804 */
[----:B------:R-:W-:Y:S01]  /*1c740*/  MOV R164, R138 ;  /* 0x0000008a00a47202 */ /* 0x000fe20000000f00 */
[C---:B------:R-:W-:Y:S04]  /*1c750*/  HMMA.16816.F32.BF16 R8, R160.reuse, R166, R8 ;  /* 0x000000a6a008723c */ /* 0x040fe80000041808 */
[----:B------:R-:W-:Y:S04]  /*1c760*/  MOV R165, R139 ;  /* 0x0000008b00a57202 */ /* 0x000fe80000000f00 */
        /* <DEDUP_REMOVED lines=14> */
[----:B------:R-:W-:Y:S08]  /*1c850*/  HMMA.16816.F32.BF16 R32, R168, R150, R32 ;  /* 0x00000096a820723c */ /* 0x000ff00000041820 */
[C---:B------:R-:W-:Y:S08]  /*1c860*/  HMMA.16816.F32.BF16 R4, R176.reuse, R180, R4 ;  /* 0x000000b4b004723c */ /* 0x040ff00000041804 */
        /* <DEDUP_REMOVED lines=81> */
[----:B------:R-:W-:Y:S02]  /*1cd80*/  ULDC.64 UR4, c[0x0][0x118] ;  /* 0x0000460000047ab9 */ /* 0x000fe40000000a00 */
[----:B-1----:R-:W2:Y:S02]  /*1cd90*/  LD.E R13, [R2.64+0x170] ;  /* 0x00017004020d7980 */ /* 0x002ea4000c101900 */
[-C--:B--2---:R-:W-:Y:S02]  /*1cda0*/  IABS R8, R13.reuse ;  /* 0x0000000d00087213 */ /* 0x084fe40000000000 */
[-C--:B------:R-:W-:Y:S02]  /*1cdb0*/  IABS R6, R13.reuse ;  /* 0x0000000d00067213 */ /* 0x080fe40000000000 */
[----:B------:R-:W1:Y:S03]  /*1cdc0*/  I2F.RP R9, R8 ;  /* 0x0000000800097306 */ /* 0x000e660000209400 */
[----:B------:R-:W-:Y:S07]  /*1cdd0*/  IMAD.MOV R6, RZ, RZ, -R6 ;  /* 0x000000ffff067224 */ /* 0x000fee00078e0a06 */
[----:B-1----:R-:W1:Y:S02]  /*1cde0*/  MUFU.RCP R4, R9 ;  /* 0x0000000900047308 */ /* 0x002e640000001000 */
[----:B-1-3--:R-:W-:Y:S01]  /*1cdf0*/  IADD3 R14, R4, 0xffffffe, RZ ;  /* 0x0ffffffe040e7810 */ /* 0x00afe20007ffe0ff */
[----:B------:R-:W-:Y:S07]  /*1ce00*/  IMAD.SHL.U32 R4, R222, 0x40, RZ ;  /* 0x00000040de047824 */ /* 0x000fee00078e00ff */
[----:B------:R-:W1:Y:S01]  /*1ce10*/  F2I.FTZ.U32.TRUNC.NTZ R15, R14 ;  /* 0x0000000e000f7305 */ /* 0x000e62000021f000 */
[C---:B------:R-:W-:Y:S02]  /*1ce20*/  IADD3 R10, R4.reuse, -0x40, RZ ;  /* 0xffffffc0040a7810 */ /* 0x040fe40007ffe0ff */
[----:B------:R-:W-:Y:S02]  /*1ce30*/  IABS R7, R4 ;  /* 0x0000000400077213 */ /* 0x000fe40000000000 */
[-C--:B------:R-:W-:Y:S01]  /*1ce40*/  LOP3.LUT R4, R4, R13.reuse, RZ, 0x3c, !PT ;  /* 0x0000000d04047212 */ /* 0x080fe200078e3cff */
        /* <DEDUP_REMOVED lines=50> */
.L_x_2100:
[----:B------:R-:W-:Y:S02]  /*1d170*/  ULDC.64 UR4, c[0x0][0x118] ;  /* 0x0000460000047ab9 */ /* 0x000fe40000000a00 */
[----:B------:R-:W2:Y:S02]  /*1d180*/  LD.E R10, [R2.64+0x38] ;  /* 0x00003804020a7980 */ /* 0x000ea4000c101900 */
[----:B--2---:R-:W-:Y:S04]  /*1d190*/  LEA R10, -R10, RZ, 0x6 ;  /* 0x000000ff0a0a7211 */ /* 0x004fe800078e31ff */
[----:B------:R-:W-:Y:S02]  /*1d1a0*/  SHF.R.S32.HI R7, RZ, 0x1f, R10 ;  /* 0x0000001fff077819 */ /* 0x000fe4000001140a */
.L_x_2101:
[----:B------:R-:W-:Y:S05]  /*1d1b0*/  BSYNC B0 ;  /* 0x0000000000007941 */ /* 0x000fea0003800000 */
.L_x_2099:
        /* <DEDUP_REMOVED lines=90> */
.L_x_2098:
[----:B--2-4-:R-:W-:Y:S05]  /*1d760*/  BSYNC B1 ;  /* 0x0000000000017941 */ /* 0x014fea0003800000 */
.L_x_2097:
[----:B------:R-:W-:Y:S01]  /*1d770*/  ULDC.64 UR4, c[0x0][0x118] ;  /* 0x0000460000047ab9 */ /* 0x000fe20000000a00 */
[----:B-1----:R-:W-:Y:S01]  /*1d780*/  FMNMX.FTZ R5, R170, R137, !PT ;  /* 0x00000089aa057209 */ /* 0x002fe20007810000 */
[----:B------:R1:W2:Y:S01]  /*1d790*/  LD.E R134, [R2.64+0xdc] ;  /* 0x0000dc0402867980 */ /* 0x0002a2000c101900 */
[----:B------:R-:W-:Y:S02]  /*1d7a0*/  FMNMX.FTZ R6, R169, R0, !PT ;  /* 0x00000000a9067209 */ /* 0x000fe40007810000 */
[----:B------:R-:W-:Y:S01]  /*1d7b0*/  FMNMX.FTZ R5, R168, R5, !PT ;  /* 0x00000005a8057209 */ /* 0x000fe20007810000 */
[----:B---3--:R-:W-:Y:S01]  /*1d7c0*/  LDSM.16.MT88.4 R12, [R206+0xc000] ;  /* 0x00c00000ce0c783b */ /* 0x008fe20000004200 */
        /* <DEDUP_REMOVED lines=9> */
[----:B------:R-:W-:Y:S04]  /*1d860*/  FMNMX.FTZ R5, R235, R6, !PT ;  /* 0x00000006eb057209 */ /* 0x000fe80007810000 */
        /* <DEDUP_REMOVED lines=25> */
[----:B------:R-:W1:Y:S08]  /*1da00*/  SHFL.BFLY PT, R5, R8, 0x2, 0x1f ;  /* 0x0c401f0008057f89 */ /* 0x000e7000000e0000 */
        /* <DEDUP_REMOVED lines=21> */
[----:B------:R-:W-:Y:S01]  /*1db60*/  ISETP.GT.AND P0, PT, R222, R211, PT ;  /* 0x000000d3de00720c */ /* 0x000fe20003f04270 */
[-CC-:B------:R-:W-:Y:S02]  /*1db70*/  FFMA.FTZ R169, R169, R134.reuse, -R145.reuse ;  /* 0x00000086a9a97223 */ /* 0x180fe40000010891 */
[-C--:B------:R-:W-:Y:S02]  /*1db80*/  FFMA.FTZ R168, R167, R134.reuse, -R145 ;  /* 0x00000086a7a87223 */ /* 0x080fe40000010891 */
[-CC-:B------:R-:W-:Y:S02]  /*1db90*/  FFMA.FTZ R171, R166, R134.reuse, -R147.reuse ;  /* 0x00000086a6ab7223 */ /* 0x180fe40000010893 */
[-C--:B------:R-:W-:Y:S01]  /*1dba0*/  FFMA.FTZ R170, R240, R134.reuse, -R147 ;  /* 0x00000086f0aa7223 */ /* 0x080fe20000010893 */
[----:B------:R-:W2:Y:S01]  /*1dbb0*/  MUFU.EX2 R0, R0 ;  /* 0x0000000000007308 */ /* 0x000ea20000000800 */
[-CC-:B------:R-:W-:Y:S02]  /*1dbc0*/  FFMA.FTZ R167, R239, R134.reuse, -R145.reuse ;  /* 0x00000086efa77223 */ /* 0x180fe40000010891 */
[-C--:B------:R-:W-:Y:S02]  /*1dbd0*/  FFMA.FTZ R166, R238, R134.reuse, -R145 ;  /* 0x00000086eea67223 */ /* 0x080fe40000010891 */
[-C--:B------:R-:W-:Y:S02]  /*1dbe0*/  FFMA.FTZ R176, R237, R134.reuse, -R147 ;  /* 0x00000086edb07223 */ /* 0x080fe40000010893 */
[-C--:B------:R-:W-:Y:S02]  /*1dbf0*/  FFMA.FTZ R237, R160, R134.reuse, -R145 ;  /* 0x00000086a0ed7223 */ /* 0x080fe40000010891 */
[-C--:B------:R-:W-:Y:S01]  /*1dc00*/  FFMA.FTZ R177, R236, R134.reuse, -R147 ;  /* 0x00000086ecb17223 */ /* 0x080fe20000010893 */
[----:B------:R-:W-:Y:S01]  /*1dc10*/  MUFU.EX2 R173, R173 ;  /* 0x000000ad00ad7308 */ /* 0x000fe20000000800 */
[-CC-:B------:R-:W-:Y:S02]  /*1dc20*/  FFMA.FTZ R178, R235, R134.reuse, -R145.reuse ;  /* 0x00000086ebb27223 */ /* 0x180fe40000010891 */
[----:B------:R-:W-:Y:S02]  /*1dc30*/  FFMA.FTZ R179, R234, R134, -R145 ;  /* 0x00000086eab37223 */ /* 0x000fe40000010891 */
        /* <DEDUP_REMOVED lines=28> */
[--C-:B------:R-:W-:Y:S02]  /*1de00*/  FFMA.FTZ R234, R163, R134, -R147.reuse ;  /* 0x00000086a3ea7223 */ /* 0x100fe40000010893 */
[C---:B------:R-:W-:Y:S01]  /*1de10*/  FMUL.FTZ R36, R2.reuse, R36 ;  /* 0x0000002402247220 */ /* 0x040fe20000410000 */
[----:B------:R-:W-:Y:S01]  /*1de20*/  LDSM.16.MT88.4 R100, [R204+0xe000] ;  /* 0x00e00000cc64783b */ /* 0x000fe20000004200 */
[----:B------:R-:W1:Y:S01]  /*1de30*/  MUFU.EX2 R170, R170 ;  /* 0x000000aa00aa7308 */ /* 0x000e620000000800 */
[----:B------:R-:W-:Y:S02]  /*1de40*/  FMUL.FTZ R37, R2, R37 ;  /* 0x0000002502257220 */ /* 0x000fe40000410000 */
[----:B------:R-:W-:Y:S01]  /*1de50*/  FMUL.FTZ R38, R0, R38 ;  /* 0x0000002600267220 */ /* 0x000fe20000410000 */
        /* <DEDUP_REMOVED lines=12> */
[----:B------:R-:W-:Y:S01]  /*1df20*/  FMUL.FTZ R48, R2, R48 ;  /* 0x0000003002307220 */ /* 0x000fe20000410000 */
[----:B-1----:R-:W-:Y:S01]  /*1df30*/  F2FP.BF16.PACK_AB R130, R170, R171 ;  /* 0x000000abaa82723e */ /* 0x002fe200000010ff */
        /* <DEDUP_REMOVED lines=17> */
[C---:B------:R-:W-:Y:S05]  /*1e050*/  HMMA.16816.F32.BF16 R4, R128.reuse, R12, R4 ;  /* 0x0000000c8004723c */ /* 0x040fea0000041804 */
[----:B------:R-:W-:Y:S02]  /*1e060*/  FMUL.FTZ R62, R0, R62 ;  /* 0x0000003e003e7220 */ /* 0x000fe40000410000 */
[C---:B------:R-:W-:Y:S01]  /*1e070*/  FMUL.FTZ R12, R2.reuse, R120 ;  /* 0x00000078020c7220 */ /* 0x040fe20000410000 */
[C---:B------:R-:W-:Y:S01]  /*1e080*/  HMMA.16816.F32.BF16 R8, R128.reuse, R14, R8 ;  /* 0x0000000e8008723c */ /* 0x040fe20000041808 */
[----:B------:R-:W2:Y:S03]  /*1e090*/  MUFU.EX2 R179, R179 ;  /* 0x000000b300b37308 */ /* 0x000ea60000000800 */
[----:B------:R-:W-:Y:S02]  /*1e0a0*/  FMUL.FTZ R13, R2, R121 ;  /* 0x00000079020d7220 */ /* 0x000fe40000410000 */
[C---:B------:R-:W-:Y:S02]  /*1e0b0*/  FMUL.FTZ R63, R0.reuse, R63 ;  /* 0x0000003f003f7220 */ /* 0x040fe40000410000 */
[C---:B------:R-:W-:Y:S03]  /*1e0c0*/  FMUL.FTZ R14, R0.reuse, R122 ;  /* 0x0000007a000e7220 */ /* 0x040fe60000410000 */
[----:B------:R-:W-:Y:S01]  /*1e0d0*/  MUFU.EX2 R237, R237 ;  /* 0x000000ed00ed7308 */ /* 0x000fe20000000800 */
[----:B------:R-:W-:Y:S02]  /*1e0e0*/  FMUL.FTZ R15, R0, R123 ;  /* 0x0000007b000f7220 */ /* 0x000fe40000410000 */
[----:B------:R-:W3:Y:S01]  /*1e0f0*/  LDSM.16.MT88.4 R120, [R203+0xc000] ;  /* 0x00c00000cb78783b */ /* 0x000ee20000004200 */
[C---:B------:R-:W-:Y:S02]  /*1e100*/  FMUL.FTZ R64, R2.reuse, R64 ;  /* 0x0000004002407220 */ /* 0x040fe40000410000 */
[----:B------:R-:W-:Y:S02]  /*1e110*/  FMUL.FTZ R65, R2, R65 ;  /* 0x0000004102417220 */ /* 0x000fe40000410000 */
[C---:B------:R-:W-:Y:S02]  /*1e120*/  HMMA.16816.F32.BF16 R12, R128.reuse, R20, R12 ;  /* 0x00000014800c723c */ /* 0x040fe4000004180c */
[----:B------:R-:W-:Y:S01]  /*1e130*/  MUFU.EX2 R234, R234 ;  /* 0x000000ea00ea7308 */ /* 0x000fe20000000800 */
[C---:B------:R-:W-:Y:S02]  /*1e140*/  FMUL.FTZ R66, R0.reuse, R66 ;  /* 0x0000004200427220 */ /* 0x040fe40000410000 */
[----:B------:R-:W-:Y:S02]  /*1e150*/  FMUL.FTZ R67, R0, R67 ;  /* 0x0000004300437220 */ /* 0x000fe40000410000 */
[C---:B------:R-:W-:Y:S01]  /*1e160*/  FMUL.FTZ R20, R2.reuse, R112 ;  /* 0x0000007002147220 */ /* 0x040fe20000410000 */
[C---:B------:R-:W-:Y:S04]  /*1e170*/  HMMA.16816.F32.BF16 R16, R128.reuse, R22, R16 ;  /* 0x000000168010723c */ /* 0x040fe80000041810 */
[C---:B------:R-:W-:Y:S02]  /*1e180*/  FMUL.FTZ R21, R2.reuse, R113 ;  /* 0x0000007102157220 */ /* 0x040fe40000410000 */
[----:B------:R-:W-:Y:S02]  /*1e190*/  FMUL.FTZ R68, R2, R68 ;  /* 0x0000004402447220 */ /* 0x000fe40000410000 */
[C---:B------:R-:W-:Y:S04]  /*1e1a0*/  FMUL.FTZ R22, R0.reuse, R114 ;  /* 0x0000007200167220 */ /* 0x040fe80000410000 */
[----:B------:R-:W-:Y:S02]  /*1e1b0*/  FMUL.FTZ R23, R0, R115 ;  /* 0x0000007300177220 */ /* 0x000fe40000410000 */
[----:B------:R-:W4:Y:S01]  /*1e1c0*/  LDSM.16.MT88.4 R112, [R206+0xe000] ;  /* 0x00e00000ce70783b */ /* 0x000f220000004200 */
        /* <DEDUP_REMOVED lines=11> */
[----:B------:R-:W5:Y:S01]  /*1e280*/  LDSM.16.MT88.4 R104, [R205+0xe000] ;  /* 0x00e00000cd68783b */ /* 0x000f620000004200 */
[C---:B------:R-:W-:Y:S02]  /*1e290*/  FMUL.FTZ R74, R0.reuse, R74 ;  /* 0x0000004a004a7220 */ /* 0x040fe40000410000 */
[----:B------:R-:W-:Y:S02]  /*1e2a0*/  FMUL.FTZ R75, R0, R75 ;  /* 0x0000004b004b7220 */ /* 0x000fe40000410000 */
[C---:B---3--:R-:W-:Y:S03]  /*1e2b0*/  HMMA.16816.F32.BF16 R28, R128.reuse, R120, R28 ;  /* 0x00000078801c723c */ /* 0x048fe6000004181c */
[C---:B------:R-:W-:Y:S02]  /*1e2c0*/  FMUL.FTZ R84, R2.reuse, R84 ;  /* 0x0000005402547220 */ /* 0x040fe40000410000 */
[----:B------:R-:W-:Y:S02]  /*1e2d0*/  FMUL.FTZ R85, R2, R85 ;  /* 0x0000005502557220 */ /* 0x000fe40000410000 */
[C---:B------:R-:W-:Y:S01]  /*1e2e0*/  FMUL.FTZ R86, R0.reuse, R86 ;  /* 0x0000005600567220 */ /* 0x040fe20000410000 */
[C---:B------:R-:W-:Y:S01]  /*1e2f0*/  HMMA.16816.F32.BF16 R32, R128.reuse, R122, R32 ;  /* 0x0000007a8020723c */ /* 0x040fe20000041820 */
[----:B------:R-:W-:Y:S03]  /*1e300*/  LDSM.16.MT88.4 R120, [R203+0xc800] ;  /* 0x00c80000cb78783b */ /* 0x000fe60000004200 */
[----:B------:R-:W-:Y:S02]  /*1e310*/  FMUL.FTZ R87, R0, R87 ;  /* 0x0000005700577220 */ /* 0x000fe40000410000 */
[-CC-:B------:R-:W-:Y:S02]  /*1e320*/  FFMA.FTZ R181, R181, R134.reuse, -R147.reuse ;  /* 0x00000086b5b57223 */ /* 0x180fe40000010893 */
[C---:B----4-:R-:W-:Y:S04]  /*1e330*/  HMMA.16816.F32.BF16 R36, R128.reuse, R112, R36 ;  /* 0x000000708024723c */ /* 0x050fe80000041824 */
[-C--:B------:R-:W-:Y:S01]  /*1e340*/  FFMA.FTZ R180, R180, R134.reuse, -R147 ;  /* 0x00000086b4b47223 */ /* 0x080fe20000010893 */
[----:B------:R-:W-:Y:S01]  /*1e350*/  MUFU.EX2 R181, R181 ;  /* 0x000000b500b57308 */ /* 0x000fe20000000800 */
[-CC-:B------:R-:W-:Y:S02]  /*1e360*/  FFMA.FTZ R182, R182, R134.reuse, -R145.reuse ;  /* 0x00000086b6b67223 */ /* 0x180fe40000010891 */
[C---:B------:R-:W-:Y:S01]  /*1e370*/  HMMA.16816.F32.BF16 R40, R128.reuse, R114, R40 ;  /* 0x000000728028723c */ /* 0x040fe20000041828 */
[----:B------:R-:W-:Y:S03]  /*1e380*/  LDSM.16.MT88.4 R112, [R206+0xc800] ;  /* 0x00c80000ce70783b */ /* 0x000fe60000004200 */
[----:B------:R-:W-:Y:S02]  /*1e390*/  FFMA.FTZ R183, R183, R134, -R145 ;  /* 0x00000086b7b77223 */ /* 0x000fe40000010891 */
[C---:B------:R-:W-:Y:S01]  /*1e3a0*/  FMUL.FTZ R88, R2.reuse, R88 ;  /* 0x0000005802587220 */ /* 0x040fe20000410000 */
[----:B------:R-:W3:Y:S01]  /*1e3b0*/  MUFU.EX2 R180, R180 ;  /* 0x000000b400b47308 */ /* 0x000ee20000000800 */
[----:B------:R-:W-:Y:S01]  /*1e3c0*/  FMUL.FTZ R89, R2, R89 ;  /* 0x0000005902597220 */ /* 0x000fe20000410000 */
[C---:B-----5:R-:W-:Y:S03]  /*1e3d0*/  HMMA.16816.F32.BF16 R44, R128.reuse, R104, R44 ;  /* 0x00000068802c723c */ /* 0x060fe6000004182c */
[C---:B------:R-:W-:Y:S02]  /*1e3e0*/  FMUL.FTZ R90, R0.reuse, R90 ;  /* 0x0000005a005a7220 */ /* 0x040fe40000410000 */
[----:B------:R-:W-:Y:S03]  /*1e3f0*/  FMUL.FTZ R91, R0, R91 ;  /* 0x0000005b005b7220 */ /* 0x000fe60000410000 */
[----:B------:R-:W-:Y:S01]  /*1e400*/  MUFU.EX2 R182, R182 ;  /* 0x000000b600b67308 */ /* 0x000fe20000000800 */
[C---:B------:R-:W-:Y:S01]  /*1e410*/  FMUL.FTZ R92, R2.reuse, R92 ;  /* 0x0000005c025c7220 */ /* 0x040fe20000410000 */
[C---:B------:R-:W-:Y:S01]  /*1e420*/  HMMA.16816.F32.BF16 R48, R128.reuse, R106, R48 ;  /* 0x0000006a8030723c */ /* 0x040fe20000041830 */
[----:B------:R-:W4:Y:S02]  /*1e430*/  LDSM.16.MT88.4 R104, [R206+0x10000] ;  /* 0x01000000ce68783b */ /* 0x000f240000004200 */
[----:B------:R-:W-:Y:S02]  /*1e440*/  FMUL.FTZ R93, R2, R93 ;  /* 0x0000005d025d7220 */ /* 0x000fe40000410000 */
[C---:B------:R-:W-:Y:S03]  /*1e450*/  FMUL.FTZ R94, R0.reuse, R94 ;  /* 0x0000005e005e7220 */ /* 0x040fe60000410000 */
[C---:B------:R-:W-:Y:S01]  /*1e460*/  HMMA.16816.F32.BF16 R52, R128.reuse, R100, R52 ;  /* 0x000000648034723c */ /* 0x040fe20000041834 */
[----:B------:R-:W5:Y:S03]  /*1e470*/  MUFU.EX2 R183, R183 ;  /* 0x000000b700b77308 */ /* 0x000f660000000800 */
[----:B------:R-:W-:Y:S02]  /*1e480*/  FMUL.FTZ R95, R0, R95 ;  /* 0x0000005f005f7220 */ /* 0x000fe40000410000 */
[C---:B------:R-:W-:Y:S02]  /*1e490*/  FMUL.FTZ R96, R2.reuse, R96 ;  /* 0x0000006002607220 */ /* 0x040fe40000410000 */
[C---:B------:R-:W-:Y:S01]  /*1e4a0*/  HMMA.16816.F32.BF16 R56, R128.reuse, R102, R56 ;  /* 0x000000668038723c */ /* 0x040fe20000041838 */
[----:B------:R-:W1:Y:S03]  /*1e4b0*/  LDSM.16.MT88.4 R100, [R205+0x10000] ;  /* 0x01000000cd64783b */ /* 0x000e660000004200 */
[----:B------:R-:W-:Y:S02]  /*1e4c0*/  FMUL.FTZ R97, R2, R97 ;  /* 0x0000006102617220 */ /* 0x000fe40000410000 */
[C---:B------:R-:W-:Y:S02]  /*1e4d0*/  FMUL.FTZ R98, R0.reuse, R98 ;  /* 0x0000006200627220 */ /* 0x040fe40000410000 */
[C---:B------:R-:W-:Y:S04]  /*1e4e0*/  HMMA.16816.F32.BF16 R60, R128.reuse, R108, R60 ;  /* 0x0000006c803c723c */ /* 0x040fe8000004183c */
[----:B------:R-:W-:Y:S02]  /*1e4f0*/  FMUL.FTZ R99, R0, R99 ;  /* 0x0000006300637220 */ /* 0x000fe40000410000 */
[-CC-:B------:R-:W-:Y:S02]  /*1e500*/  FFMA.FTZ R232, R232, R134.reuse, -R147.reuse ;  /* 0x00000086e8e87223 */ /* 0x180fe40000010893 */
[C---:B------:R-:W-:Y:S01]  /*1e510*/  HMMA.16816.F32.BF16 R64, R128.reuse, R110, R64 ;  /* 0x0000006e8040723c */ /* 0x040fe20000041840 */
[----:B------:R-:W2:Y:S03]  /*1e520*/  LDSM.16.MT88.4 R108, [R204+0x10000] ;  /* 0x01000000cc6c783b */ /* 0x000ea60000004200 */
[-C--:B------:R-:W-:Y:S01]  /*1e530*/  FFMA.FTZ R233, R233, R134.reuse, -R147 ;  /* 0x00000086e9e97223 */ /* 0x080fe20000010893 */
[----:B------:R-:W-:Y:S01]  /*1e540*/  MUFU.EX2 R232, R232 ;  /* 0x000000e800e87308 */ /* 0x000fe20000000800 */
[-CC-:B------:R-:W-:Y:S02]  /*1e550*/  FFMA.FTZ R231, R231, R134.reuse, -R145.reuse ;  /* 0x00000086e7e77223 */ /* 0x180fe40000010891 */
[-C--:B------:R-:W-:Y:S01]  /*1e560*/  FFMA.FTZ R230, R230, R134.reuse, -R145 ;  /* 0x00000086e6e67223 */ /* 0x080fe20000010891 */
[C---:B----4-:R-:W-:Y:S03]  /*1e570*/  HMMA.16816.F32.BF16 R68, R128.reuse, R104, R68 ;  /* 0x000000688044723c */ /* 0x050fe60000041844 */
[-CC-:B------:R-:W-:Y:S02]  /*1e580*/  FFMA.FTZ R229, R229, R134.reuse, -R147.reuse ;  /* 0x00000086e5e57223 */ /* 0x180fe40000010893 */
[-C--:B------:R-:W-:Y:S01]  /*1e590*/  FFMA.FTZ R228, R228, R134.reuse, -R147 ;  /* 0x00000086e4e47223 */ /* 0x080fe20000010893 */
[----:B------:R-:W-:Y:S01]  /*1e5a0*/  MUFU.EX2 R233, R233 ;  /* 0x000000e900e97308 */ /* 0x000fe20000000800 */
[--C-:B------:R-:W-:Y:S01]  /*1e5b0*/  FFMA.FTZ R226, R226, R134, -R145.reuse ;  /* 0x00000086e2e27223 */ /* 0x100fe20000010891 */
[C---:B------:R-:W-:Y:S01]  /*1e5c0*/  HMMA.16816.F32.BF16 R72, R128.reuse, R106, R72 ;  /* 0x0000006a8048723c */ /* 0x040fe20000041848 */
[----:B------:R-:W4:Y:S03]  /*1e5d0*/  LDSM.16.MT88.4 R104, [R203+0x10000] ;  /* 0x01000000cb68783b */ /* 0x000f260000004200 */
[C---:B------:R-:W-:Y:S02]  /*1e5e0*/  FMUL.FTZ R76, R2.reuse, R76 ;  /* 0x0000004c024c7220 */ /* 0x040fe40000410000 */
[----:B------:R-:W-:Y:S02]  /*1e5f0*/  FMUL.FTZ R77, R2, R77 ;  /* 0x0000004d024d7220 */ /* 0x000fe40000410000 */
[C---:B------:R-:W-:Y:S01]  /*1e600*/  FMUL.FTZ R78, R0.reuse, R78 ;  /* 0x0000004e004e7220 */ /* 0x040fe20000410000 */
[----:B------:R-:W-:Y:S03]  /*1e610*/  MUFU.EX2 R231, R231 ;  /* 0x000000e700e77308 */ /* 0x000fe60000000800 */
[----:B------:R-:W-:Y:S02]  /*1e620*/  FMUL.FTZ R79, R0, R79 ;  /* 0x0000004f004f7220 */ /* 0x000fe40000410000 */
[-CC-:B------:R-:W-:Y:S02]  /*1e630*/  FFMA.FTZ R235, R224, R134.reuse, -R145.reuse ;  /* 0x00000086e0eb7223 */ /* 0x180fe40000010891 */
[-C--:B------:R-:W-:Y:S02]  /*1e640*/  FFMA.FTZ R224, R162, R134.reuse, -R145 ;  /* 0x00000086a2e07223 */ /* 0x080fe40000010891 */
[--C-:B------:R-:W-:Y:S01]  /*1e650*/  FFMA.FTZ R174, R174, R134, -R147.reuse ;  /* 0x00000086aeae7223 */ /* 0x100fe20000010893 */
[C---:B-1----:R-:W-:Y:S01]  /*1e660*/  HMMA.16816.F32.BF16 R76, R128.reuse, R100, R76 ;  /* 0x00000064804c723c */ /* 0x042fe2000004184c */
[----:B------:R-:W-:Y:S02]  /*1e670*/  MUFU.EX2 R230, R230 ;  /* 0x000000e600e67308 */ /* 0x000fe40000000800 */
[C---:B------:R-:W-:Y:S02]  /*1e680*/  FMUL.FTZ R80, R2.reuse, R80 ;  /* 0x0000005002507220 */ /* 0x040fe40000410000 */
[----:B------:R-:W-:Y:S02]  /*1e690*/  FMUL.FTZ R81, R2, R81 ;  /* 0x0000005102517220 */ /* 0x000fe40000410000 */
[C---:B------:R-:W-:Y:S01]  /*1e6a0*/  FMUL.FTZ R82, R0.reuse, R82 ;  /* 0x0000005200527220 */ /* 0x040fe20000410000 */
[----:B------:R-:W-:Y:S01]  /*1e6b0*/  F2FP.BF16.PACK_AB R100, R177, R176 ;  /* 0x000000b0b164723e */ /* 0x000fe200000010ff */
[----:B------:R-:W-:Y:S02]  /*1e6c0*/  FMUL.FTZ R83, R0, R83 ;  /* 0x0000005300537220 */ /* 0x000fe40000410000 */
[----:B------:R-:W-:Y:S01]  /*1e6d0*/  MUFU.EX2 R229, R229 ;  /* 0x000000e500e57308 */ /* 0x000fe20000000800 */
[----:B--2---:R-:W-:Y:S01]  /*1e6e0*/  F2FP.BF16.PACK_AB R101, R179, R178 ;  /* 0x000000b2b365723e */ /* 0x004fe200000010ff */
[-CC-:B------:R-:W-:Y:S02]  /*1e6f0*/  FFMA.FTZ R175, R175, R134.reuse, -R147.reuse ;  /* 0x00000086afaf7223 */ /* 0x180fe40000010893 */
[-C--:B------:R-:W-:Y:S01]  /*1e700*/  FFMA.FTZ R147, R161, R134.reuse, -R147 ;  /* 0x00000086a1937223 */ /* 0x080fe20000010893 */
[C---:B------:R-:W-:Y:S01]  /*1e710*/  HMMA.16816.F32.BF16 R80, R128.reuse, R102, R80 ;  /* 0x000000668050723c */ /* 0x040fe20000041850 */
[----:B------:R-:W-:Y:S02]  /*1e720*/  LDSM.16.MT88.4 R160, [R206+0x11800] ;  /* 0x01180000cea0783b */ /* 0x000fe40000004200 */
[-CC-:B------:R-:W-:Y:S02]  /*1e730*/  FFMA.FTZ R135, R135, R134.reuse, -R145.reuse ;  /* 0x0000008687877223 */ /* 0x180fe40000010891 */
[----:B------:R-:W-:Y:S01]  /*1e740*/  FFMA.FTZ R145, R133, R134, -R145 ;  /* 0x0000008685917223 */ /* 0x000fe20000010891 */
[----:B------:R-:W-:Y:S01]  /*1e750*/  MUFU.EX2 R239, R147 ;  /* 0x0000009300ef7308 */ /* 0x000fe20000000800 */
[----:B---3--:R-:W-:Y:S01]  /*1e760*/  F2FP.BF16.PACK_AB R102, R180, R181 ;  /* 0x000000b5b466723e */ /* 0x008fe200000010ff */
[C---:B------:R-:W-:Y:S04]  /*1e770*/  HMMA.16816.F32.BF16 R84, R128.reuse, R108, R84 ;  /* 0x0000006c8054723c */ /* 0x040fe80000041854 */
[----:B-----5:R-:W-:Y:S01]  /*1e780*/  F2FP.BF16.PACK_AB R103, R183, R182 ;  /* 0x000000b6b767723e */ /* 0x020fe200000010ff */
[----:B------:R-:W-:Y:S02]  /*1e790*/  FFMA.FTZ R173, R2, R227, R173 ;  /* 0x000000e302ad7223 */ /* 0x000fe400000100ad */
[----:B------:R-:W-:Y:S01]  /*1e7a0*/  FFMA.FTZ R169, R0, R225, R169 ;  /* 0x000000e100a97223 */ /* 0x000fe200000100a9 */
[C---:B------:R-:W-:Y:S01]  /*1e7b0*/  HMMA.16816.F32.BF16 R88, R128.reuse, R110, R88 ;  /* 0x0000006e8058723c */ /* 0x040fe20000041858 */
[----:B------:R-:W1:Y:S01]  /*1e7c0*/  LDSM.16.MT88.4 R108, [R205+0xc800] ;  /* 0x00c80000cd6c783b */ /* 0x000e620000004200 */
[----:B------:R2:W-:Y:S02]  /*1e7d0*/  MUFU.EX2 R134, R145 ;  /* 0x0000009100867308 */ /* 0x0005e40000000800 */
[----:B------:R-:W-:Y:S02]  /*1e7e0*/  FADD.FTZ R172, R172, R173 ;  /* 0x000000adacac7221 */ /* 0x000fe40000010000 */
[----:B------:R-:W-:Y:S02]  /*1e7f0*/  FADD.FTZ R168, R168, R169 ;  /* 0x000000a9a8a87221 */ /* 0x000fe40000010000 */
[C---:B----4-:R-:W-:Y:S04]  /*1e800*/  HMMA.16816.F32.BF16 R92, R128.reuse, R104, R92 ;  /* 0x00000068805c723c */ /* 0x050fe8000004185c */
[----:B------:R-:W-:Y:S04]  /*1e810*/  MUFU.EX2 R228, R228 ;  /* 0x000000e400e47308 */ /* 0x000fe80000000800 */
[----:B------:R-:W-:Y:S01]  /*1e820*/  HMMA.16816.F32.BF16 R96, R128, R106, R96 ;  /* 0x0000006a8060723c */ /* 0x000fe20000041860 */
[----:B------:R-:W3:Y:S05]  /*1e830*/  LDSM.16.MT88.4 R104, [R203+0xe800] ;  /* 0x00e80000cb68783b */ /* 0x000eea0000004200 */
[----:B------:R-:W-:Y:S02]  /*1e840*/  MUFU.EX2 R226, R226 ;  /* 0x000000e200e27308 */ /* 0x000fe40000000800 */
[C---:B------:R-:W-:Y:S01]  /*1e850*/  HMMA.16816.F32.BF16 R4, R100.reuse, R112, R4 ;  /* 0x000000706404723c */ /* 0x040fe20000041804 */
[----:B--2---:R-:W-:Y:S07]  /*1e860*/  LDSM.16.MT88.4 R144, [R206+0xf800] ;  /* 0x00f80000ce90783b */ /* 0x004fee0000004200 */
[C---:B------:R-:W-:Y:S01]  /*1e870*/  HMMA.16816.F32.BF16 R8, R100.reuse, R114, R8 ;  /* 0x000000726408723c */ /* 0x040fe20000041808 */
[----:B------:R-:W-:Y:S01]  /*1e880*/  MUFU.EX2 R235, R235 ;  /* 0x000000eb00eb7308 */ /* 0x000fe20000000800 */
[----:B------:R-:W-:Y:S06]  /*1e890*/  LDSM.16.MT88.4 R112, [R205+0x10800] ;  /* 0x01080000cd70783b */ /* 0x000fec0000004200 */
[C---:B-1----:R-:W-:Y:S03]  /*1e8a0*/  HMMA.16816.F32.BF16 R12, R100.reuse, R108, R12 ;  /* 0x0000006c640c723c */ /* 0x042fe6000004180c */
[----:B------:R-:W-:Y:S05]  /*1e8b0*/  MUFU.EX2 R174, R174 ;  /* 0x000000ae00ae7308 */ /* 0x000fea0000000800 */
[C---:B------:R-:W-:Y:S01]  /*1e8c0*/  HMMA.16816.F32.BF16 R16, R100.reuse, R110, R16 ;  /* 0x0000006e6410723c */ /* 0x040fe20000041810 */
[----:B------:R-:W1:Y:S04]  /*1e8d0*/  LDSM.16.MT88.4 R108, [R206+0x10800] ;  /* 0x01080000ce6c783b */ /* 0x000e680000004200 */
[----:B------:R-:W2:Y:S03]  /*1e8e0*/  MUFU.EX2 R175, R175 ;  /* 0x000000af00af7308 */ /* 0x000ea60000000800 */
[C---:B------:R-:W-:Y:S07]  /*1e8f0*/  HMMA.16816.F32.BF16 R20, R100.reuse, R116, R20 ;  /* 0x000000746414723c */ /* 0x040fee0000041814 */
[----:B------:R-:W4:Y:S01]  /*1e900*/  MUFU.EX2 R224, R224 ;  /* 0x000000e000e07308 */ /* 0x000f220000000800 */
[C---:B------:R-:W-:Y:S01]  /*1e910*/  HMMA.16816.F32.BF16 R24, R100.reuse, R118, R24 ;  /* 0x000000766418723c */ /* 0x040fe20000041818 */
[----:B------:R-:W-:Y:S07]  /*1e920*/  LDSM.16.MT88.4 R116, [R203+0x10800] ;  /* 0x01080000cb74783b */ /* 0x000fee0000004200 */
[C---:B------:R-:W-:Y:S01]  /*1e930*/  HMMA.16816.F32.BF16 R28, R100.reuse, R120, R28 ;  /* 0x00000078641c723c */ /* 0x040fe2000004181c */
[----:B------:R-:W5:Y:S07]  /*1e940*/  MUFU.EX2 R135, R135 ;  /* 0x0000008700877308 */ /* 0x000f6e0000000800 */
[C---:B------:R-:W-:Y:S01]  /*1e950*/  HMMA.16816.F32.BF16 R32, R100.reuse, R122, R32 ;  /* 0x0000007a6420723c */ /* 0x040fe20000041820 */
[----:B------:R-:W-:Y:S07]  /*1e960*/  LDSM.16.MT88.4 R120, [R205+0xd000] ;  /* 0x00d00000cd78783b */ /* 0x000fee0000004200 */
[C---:B------:R-:W-:Y:S08]  /*1e970*/  HMMA.16816.F32.BF16 R36, R100.reuse, R124, R36 ;  /* 0x0000007c6424723c */ /* 0x040ff00000041824 */
[C---:B------:R-:W-:Y:S01]  /*1e980*/  HMMA.16816.F32.BF16 R40, R100.reuse, R126, R40 ;  /* 0x0000007e6428723c */ /* 0x040fe20000041828 */
[----:B------:R-:W-:Y:S07]  /*1e990*/  LDSM.16.MT88.4 R124, [R203+0xd000] ;  /* 0x00d00000cb7c783b */ /* 0x000fee0000004200 */
[C---:B------:R-:W-:Y:S07]  /*1e9a0*/  HMMA.16816.F32.BF16 R44, R100.reuse, R136, R44 ;  /* 0x00000088642c723c */ /* 0x040fee000004182c */
[----:B--2---:R-:W-:Y:S01]  /*1e9b0*/  F2FP.BF16.PACK_AB R136, R175, R174 ;  /* 0x000000aeaf88723e */ /* 0x004fe200000010ff */
[C---:B------:R-:W-:Y:S04]  /*1e9c0*/  HMMA.16816.F32.BF16 R48, R100.reuse, R138, R48 ;  /* 0x0000008a6430723c */ /* 0x040fe80000041830 */
[----:B----4-:R-:W-:Y:S03]  /*1e9d0*/  F2FP.BF16.PACK_AB R137, R237, R224 ;  /* 0x000000e0ed89723e */ /* 0x010fe600000010ff */
[----:B------:R-:W-:Y:S01]  /*1e9e0*/  F2FP.BF16.PACK_AB R138, R239, R234 ;  /* 0x000000eaef8a723e */ /* 0x000fe200000010ff */
[C---:B------:R-:W-:Y:S04]  /*1e9f0*/  HMMA.16816.F32.BF16 R52, R100.reuse, R140, R52 ;  /* 0x0000008c6434723c */ /* 0x040fe80000041834 */
[----:B-----5:R-:W-:Y:S04]  /*1ea00*/  F2FP.BF16.PACK_AB R139, R134, R135 ;  /* 0x00000087868b723e */ /* 0x020fe800000010ff */
[C---:B------:R-:W-:Y:S01]  /*1ea10*/  HMMA.16816.F32.BF16 R56, R100.reuse, R142, R56 ;  /* 0x0000008e6438723c */ /* 0x040fe20000041838 */
[----:B------:R-:W-:Y:S07]  /*1ea20*/  LDSM.16.MT88.4 R140, [R203+0xd800] ;  /* 0x00d80000cb8c783b */ /* 0x000fee0000004200 */
[C---:B---3--:R-:W-:Y:S08]  /*1ea30*/  HMMA.16816.F32.BF16 R60, R100.reuse, R104, R60 ;  /* 0x00000068643c723c */ /* 0x048ff0000004183c */
[C---:B------:R-:W-:Y:S01]  /*1ea40*/  HMMA.16816.F32.BF16 R64, R100.reuse, R106, R64 ;  /* 0x0000006a6440723c */ /* 0x040fe20000041840 */
[----:B------:R-:W2:Y:S07]  /*1ea50*/  LDSM.16.MT88.4 R104, [R204+0x10800] ;  /* 0x01080000cc68783b */ /* 0x000eae0000004200 */
[C---:B-1----:R-:W-:Y:S08]  /*1ea60*/  HMMA.16816.F32.BF16 R68, R100.reuse, R108, R68 ;  /* 0x0000006c6444723c */ /* 0x042ff00000041844 */
[C---:B------:R-:W-:Y:S01]  /*1ea70*/  HMMA.16816.F32.BF16 R72, R100.reuse, R110, R72 ;  /* 0x0000006e6448723c */ /* 0x040fe20000041848 */
[----:B------:R-:W1:Y:S07]  /*1ea80*/  LDSM.16.MT88.4 R108, [R206+0xd000] ;  /* 0x00d00000ce6c783b */ /* 0x000e6e0000004200 */
[C---:B------:R-:W-:Y:S08]  /*1ea90*/  HMMA.16816.F32.BF16 R76, R100.reuse, R112, R76 ;  /* 0x00000070644c723c */ /* 0x040ff0000004184c */
[C---:B------:R-:W-:Y:S01]  /*1eaa0*/  HMMA.16816.F32.BF16 R80, R100.reuse, R114, R80 ;  /* 0x000000726450723c */ /* 0x040fe20000041850 */
[----:B------:R-:W3:Y:S07]  /*1eab0*/  LDSM.16.MT88.4 R112, [R204+0xd000] ;  /* 0x00d00000cc70783b */ /* 0x000eee0000004200 */
[C---:B--2---:R-:W-:Y:S08]  /*1eac0*/  HMMA.16816.F32.BF16 R84, R100.reuse, R104, R84 ;  /* 0x000000686454723c */ /* 0x044ff00000041854 */
[C---:B------:R-:W-:Y:S01]  /*1ead0*/  HMMA.16816.F32.BF16 R88, R100.reuse, R106, R88 ;  /* 0x0000006a6458723c */ /* 0x040fe20000041858 */
[----:B------:R-:W2:Y:S07]  /*1eae0*/  LDSM.16.MT88.4 R104, [R206+0xf000] ;  /* 0x00f00000ce68783b */ /* 0x000eae0000004200 */
[C---:B------:R-:W-:Y:S08]  /*1eaf0*/  HMMA.16816.F32.BF16 R92, R100.reuse, R116, R92 ;  /* 0x00000074645c723c */ /* 0x040ff0000004185c */
[----:B------:R-:W-:Y:S01]  /*1eb00*/  HMMA.16816.F32.BF16 R96, R100, R118, R96 ;  /* 0x000000766460723c */ /* 0x000fe20000041860 */
[----:B------:R-:W4:Y:S06]  /*1eb10*/  LDSM.16.MT88.4 R116, [R205+0xf000] ;  /* 0x00f00000cd74783b */ /* 0x000f2c0000004200 */
[----:B------:R-:W-:Y:S02]  /*1eb20*/  F2FP.BF16.PACK_AB R100, R233, R232 ;  /* 0x000000e8e964723e */ /* 0x000fe400000010ff */
[----:B------:R-:W-:Y:S03]  /*1eb30*/  F2FP.BF16.PACK_AB R101, R230, R231 ;  /* 0x000000e7e665723e */ /* 0x000fe600000010ff */
[----:B------:R-:W-:Y:S02]  /*1eb40*/  F2FP.BF16.PACK_AB R102, R228, R229 ;  /* 0x000000e5e466723e */ /* 0x000fe400000010ff */
[----:B------:R-:W-:Y:S07]  /*1eb50*/  F2FP.BF16.PACK_AB R103, R235, R226 ;  /* 0x000000e2eb67723e */ /* 0x000fee00000010ff */
[C---:B-1----:R-:W-:Y:S08]  /*1eb60*/  HMMA.16816.F32.BF16 R4, R100.reuse, R108, R4 ;  /* 0x0000006c6404723c */ /* 0x042ff00000041804 */
[C---:B------:R-:W-:Y:S01]  /*1eb70*/  HMMA.16816.F32.BF16 R8, R100.reuse, R110, R8 ;  /* 0x0000006e6408723c */ /* 0x040fe20000041808 */
[----:B------:R-:W1:Y:S07]  /*1eb80*/  LDSM.16.MT88.4 R108, [R204+0xf000] ;  /* 0x00f00000cc6c783b */ /* 0x000e6e0000004200 */
        /* <DEDUP_REMOVED lines=8> */
[C---:B--2---:R-:W-:Y:S08]  /*1ec10*/  HMMA.16816.F32.BF16 R36, R100.reuse, R104, R36 ;  /* 0x000000686424723c */ /* 0x044ff00000041824 */
[C---:B------:R-:W-:Y:S01]  /*1ec20*/  HMMA.16816.F32.BF16 R40, R100.reuse, R106, R40 ;  /* 0x0000006a6428723c */ /* 0x040fe20000041828 */
[----:B------:R-:W2:Y:S07]  /*1ec30*/  LDSM.16.MT88.4 R104, [R206+0x11000] ;  /* 0x01100000ce68783b */ /* 0x000eae0000004200 */
[C---:B----4-:R-:W-:Y:S08]  /*1ec40*/  HMMA.16816.F32.BF16 R44, R100.reuse, R116, R44 ;  /* 0x00000074642c723c */ /* 0x050ff0000004182c */
[C---:B------:R-:W-:Y:S01]  /*1ec50*/  HMMA.16816.F32.BF16 R48, R100.reuse, R118, R48 ;  /* 0x000000766430723c */ /* 0x040fe20000041830 */
[----:B------:R-:W4:Y:S07]  /*1ec60*/  LDSM.16.MT88.4 R116, [R205+0x11000] ;  /* 0x01100000cd74783b */ /* 0x000f2e0000004200 */
        /* <DEDUP_REMOVED lines=8> */
[----:B------:R-:W-:Y:S07]  /*1ecf0*/  LDSM.16.MT88.4 R104, [R204+0xd800] ;  /* 0x00d80000cc68783b */ /* 0x000fee0000004200 */
[C---:B----4-:R-:W-:Y:S08]  /*1ed00*/  HMMA.16816.F32.BF16 R76, R100.reuse, R116, R76 ;  /* 0x00000074644c723c */ /* 0x050ff0000004184c */
[C---:B------:R-:W-:Y:S01]  /*1ed10*/  HMMA.16816.F32.BF16 R80, R100.reuse, R118, R80 ;  /* 0x000000766450723c */ /* 0x040fe20000041850 */
[----:B------:R-:W2:Y:S07]  /*1ed20*/  LDSM.16.MT88.4 R116, [R205+0xd800] ;  /* 0x00d80000cd74783b */ /* 0x000eae0000004200 */
[C---:B-1----:R-:W-:Y:S08]  /*1ed30*/  HMMA.16816.F32.BF16 R84, R100.reuse, R108, R84 ;  /* 0x0000006c6454723c */ /* 0x042ff00000041854 */
[C---:B------:R-:W-:Y:S08]  /*1ed40*/  HMMA.16816.F32.BF16 R88, R100.reuse, R110, R88 ;  /* 0x0000006e6458723c */ /* 0x040ff00000041858 */
[C---:B---3--:R-:W-:Y:S08]  /*1ed50*/  HMMA.16816.F32.BF16 R92, R100.reuse, R112, R92 ;  /* 0x00000070645c723c */ /* 0x048ff0000004185c */
[----:B------:R-:W-:Y:S08]  /*1ed60*/  HMMA.16816.F32.BF16 R96, R100, R114, R96 ;  /* 0x000000726460723c */ /* 0x000ff00000041860 */
[C---:B------:R-:W-:Y:S01]  /*1ed70*/  HMMA.16816.F32.BF16 R128, R136.reuse, R124, R4 ;  /* 0x0000007c8880723c */ /* 0x040fe20000041804 */
[----:B------:R-:W1:Y:S07]  /*1ed80*/  LDSM.16.MT88.4 R4, [R205+0x11800] ;  /* 0x01180000cd04783b */ /* 0x000e6e0000004200 */
[C---:B------:R-:W-:Y:S01]  /*1ed90*/  HMMA.16816.F32.BF16 R124, R136.reuse, R126, R8 ;  /* 0x0000007e887c723c */ /* 0x040fe20000041808 */
[----:B------:R-:W3:Y:S07]  /*1eda0*/  LDSM.16.MT88.4 R8, [R204+0x11800] ;  /* 0x01180000cc08783b */ /* 0x000eee0000004200 */
[C---:B--2---:R-:W-:Y:S01]  /*1edb0*/  HMMA.16816.F32.BF16 R120, R136.reuse, R116, R12 ;  /* 0x000000748878723c */ /* 0x044fe2000004180c */
[----:B------:R-:W2:Y:S07]  /*1edc0*/  LDSM.16.MT88.4 R12, [R203+0x11800] ;  /* 0x01180000cb0c783b */ /* 0x000eae0000004200 */
        /* <DEDUP_REMOVED lines=31> */
[C---:B--2---:R-:W-:Y:S03]  /*1efc0*/  HMMA.16816.F32.BF16 R92, R136.reuse, R12, R92 ;  /* 0x0000000c885c723c */ /* 0x044fe6000004185c */
[----:B------:R-:W-:Y:S02]  /*1efd0*/  FADD.FTZ R232, R232, R5 ;  /* 0x00000005e8e87221 */ /* 0x000fe40000010000 */
[----:B------:R-:W-:Y:S02]  /*1efe0*/  FADD.FTZ R5, R231, R0 ;  /* 0x00000000e7057221 */ /* 0x000fe40000010000 */
[----:B------:R-:W-:Y:S01]  /*1eff0*/  FADD.FTZ R0, R233, R232 ;  /* 0x000000e8e9007221 */ /* 0x000fe20000010000 */
[----:B------:R-:W-:Y:S04]  /*1f000*/  HMMA.16816.F32.BF16 R96, R136, R14, R96 ;  /* 0x0000000e8860723c */ /* 0x000fe80000041860 */
[----:B------:R-:W-:Y:S02]  /*1f010*/  FADD.FTZ R5, R230, R5 ;  /* 0x00000005e6057221 */ /* 0x000fe40000010000 */
[----:B------:R-:W-:Y:S01]  /*1f020*/  FADD.FTZ R229, R229, R0 ;  /* 0x00000000e5e57221 */ /* 0x000fe20000010000 */
[----:B------:R-:W-:Y:S01]  /*1f030*/  MOV R0, R3 ;  /* 0x0000000300007202 */ /* 0x000fe20000000f00 */
[----:B------:R-:W-:Y:S01]  /*1f040*/  FADD.FTZ R226, R226, R5 ;  /* 0x00000005e2e27221 */ /* 0x000fe20000010000 */
[----:B------:R-:W-:Y:S03]  /*1f050*/  MOV R137, R132 ;  /* 0x0000008400897202 */ /* 0x000fe60000000f00 */
[----:B------:R-:W-:Y:S02]  /*1f060*/  FADD.FTZ R5, R228, R229 ;  /* 0x000000e5e4057221 */ /* 0x000fe40000010000 */
        /* <DEDUP_REMOVED lines=8> */
[----:B------:R-:W-:Y:S01]  /*1f0f0*/  FADD.FTZ R225, R134, R135 ;  /* 0x0000008786e17221 */ /* 0x000fe20000010000 */
[----:B------:R-:W-:-:S05]  /*1f100*/  @P0 BRA `(.L_x_2102) ;  /* 0xffffc32000000947 */ /* 0x000fca000383ffff */
.L_x_2093:
        /* <DEDUP_REMOVED lines=11> */
.L_x_2121:
[----:B--23--:R-:W-:Y:S01]  /*1f1c0*/  FADD.FTZ R227, R10, R227 ;  /* 0x000000e30ae37221 */ /* 0x00cfe20000010000 */
[----:B------:R-:W-:Y:S05]  /*1f1d0*/  BRA.DIV ~URZ, `(.L_x_2104) ;  /* 0x000019327f007947 */ /* 0x000fea000b800000 */
[----:B------:R-:W2:Y:S04]  /*1f1e0*/  SHFL.BFLY PT, R6, R225, 0x2, 0x1f ;  /* 0x0c401f00e1067f89 */ /* 0x000ea800000e0000 */
[----:B------:R-:W3:Y:S01]  /*1f1f0*/  SHFL.BFLY PT, R2, R227, 0x1, 0x1f ;  /* 0x0c201f00e3027f89 */ /* 0x000ee200000e0000 */
[----:B--2---:R-:W-:Y:S02]  /*1f200*/  FADD.FTZ R11, R6, R225 ;  /* 0x000000e1060b7221 */ /* 0x004fe40000010000 */
[----:B---3--:R-:W-:-:S03]  /*1f210*/  FADD.FTZ R2, R227, R2 ;  /* 0x00000002e3027221 */ /* 0x008fc60000010000 */
[----:B------:R2:W3:Y:S04]  /*1f220*/  SHFL.BFLY PT, R10, R11, 0x1, 0x1f ;  /* 0x0c201f000b0a7f89 */ /* 0x0004e800000e0000 */
.L_x_2122:
        /* <DEDUP_REMOVED lines=176> */
[----:B------:R-:W-:Y:S04]  /*1fd30*/  STS.64 [R7+0x8000], R80 ;  /* 0x0080005007007388 */ /* 0x000fe80000000a00 */
[----:B------:R-:W-:Y:S04]  /*1fd40*/  STS.64 [R7+0x8800], R82 ;  /* 0x0088005207007388 */ /* 0x000fe80000000a00 */
        /* <DEDUP_REMOVED lines=8> */
[----:B--2---:R-:W2:Y:S04]  /*1fdd0*/  LD.E.64 R14, [R4.64+0xb0] ;  /* 0x0000b004040e7980 */ /* 0x004ea8000c101b00 */
[----:B------:R-:W2:Y:S04]  /*1fde0*/  LD.E R112, [R4.64+0x60] ;  /* 0x0000600404707980 */ /* 0x000ea8000c101900 */
[----:B---3--:R-:W3:Y:S01]  /*1fdf0*/  S2R R8, SR_TID.X ;  /* 0x0000000000087919 */ /* 0x008ee20000002100 */
[----:B------:R-:W-:-:S03]  /*1fe00*/  LEA.HI R16, R10, R9, RZ, 0x4 ;  /* 0x000000090a107211 */ /* 0x000fc600078f20ff */
[----:B------:R1:W5:Y:S01]  /*1fe10*/  LD.E R13, [R4.64+0xcc] ;  /* 0x0000cc04040d7980 */ /* 0x000362000c101900 */
[----:B------:R-:W-:-:S03]  /*1fe20*/  LOP3.LUT R16, R16, 0xfffffff0, RZ, 0xc0, !PT ;  /* 0xfffffff010107812 */ /* 0x000fc600078ec0ff */
[----:B------:R1:W5:Y:S01]  /*1fe30*/  LD.E.64 R116, [R4.64+0x78] ;  /* 0x0000780404747980 */ /* 0x000362000c101b00 */
[----:B------:R-:W-:-:S03]  /*1fe40*/  IADD3 R113, -R16, R9, RZ ;  /* 0x0000000910717210 */ /* 0x000fc60007ffe1ff */
[----:B------:R1:W5:Y:S01]  /*1fe50*/  LD.E.64 R118, [R4.64+0xa8] ;  /* 0x0000a80404767980 */ /* 0x000362000c101b00 */
[----:B------:R-:W-:Y:S01]  /*1fe60*/  LOP3.LUT R12, R12, 0xffffffe0, RZ, 0xc0, !PT ;  /* 0xffffffe00c0c7812 */ /* 0x000fe200078ec0ff */
[----:B------:R-:W-:Y:S01]  /*1fe70*/  @P4 MUFU.LG2 R2, R2 ;  /* 0x0000000200024308 */ /* 0x000fe20000000c00 */
[----:B----4-:R-:W-:Y:S01]  /*1fe80*/  LEA.HI R18, R113, R113, RZ, 0x1 ;  /* 0x0000007171127211 */ /* 0x010fe200078f08ff */
[----:B------:R-:W-:Y:S01]  /*1fe90*/  BSSY B0, `(.L_x_2105) ;  /* 0x000004d000007945 */ /* 0x000fe20003800000 */
[----:B------:R-:W-:Y:S02]  /*1fea0*/  IADD3 R12, -R12, R9, RZ ;  /* 0x000000090c0c7210 */ /* 0x000fe40007ffe1ff */
[C---:B------:R-:W-:Y:S02]  /*1feb0*/  SHF.L.U32 R17, R18.reuse, 0x2, RZ ;  /* 0x0000000212117819 */ /* 0x040fe400000006ff */
[----:B------:R-:W-:Y:S01]  /*1fec0*/  LOP3.LUT R18, R18, 0xffffffe, RZ, 0xc0, !PT ;  /* 0x0ffffffe12127812 */ /* 0x000fe200078ec0ff */
[----:B------:R-:W4:Y:S01]  /*1fed0*/  @P3 MUFU.LG2 R6, R6 ;  /* 0x0000000600063308 */ /* 0x000f220000000c00 */
[----:B------:R-:W-:-:S02]  /*1fee0*/  SHF.R.S32.HI R114, RZ, 0x1f, R11 ;  /* 0x0000001fff727819 */ /* 0x000fc4000001140b */
[----:B---3--:R-:W-:Y:S02]  /*1fef0*/  SHF.R.S32.HI R7, RZ, 0x1f, R8 ;  /* 0x0000001fff077819 */ /* 0x008fe40000011408 */
[----:B------:R-:W-:Y:S02]  /*1ff00*/  LOP3.LUT P0, RZ, R12, 0x3, RZ, 0xc0, !PT ;  /* 0x000000030cff7812 */ /* 0x000fe4000780c0ff */
[CC--:B------:R-:W-:Y:S02]  /*1ff10*/  LEA.HI R10, R7.reuse, R8.reuse, RZ, 0x4 ;  /* 0x00000008070a7211 */ /* 0x0c0fe400078f20ff */
[----:B------:R-:W-:Y:S02]  /*1ff20*/  LEA.HI R7, R7, R8, RZ, 0x5 ;  /* 0x0000000807077211 */ /* 0x000fe400078f28ff */
[----:B------:R-:W-:Y:S02]  /*1ff30*/  SHF.R.S32.HI R10, RZ, 0x4, R10 ;  /* 0x00000004ff0a7819 */ /* 0x000fe4000001140a */
[----:B------:R-:W-:-:S02]  /*1ff40*/  LOP3.LUT R7, R7, 0xffffffe0, RZ, 0xc0, !PT ;  /* 0xffffffe007077812 */ /* 0x000fc400078ec0ff */
[----:B------:R-:W-:Y:S01]  /*1ff50*/  SHF.L.U32 R16, R10, 0x6, RZ ;  /* 0x000000060a107819 */ /* 0x000fe200000006ff */
[----:B----4-:R-:W-:Y:S01]  /*1ff60*/  @P3 FMUL.FTZ R6, R6, 0.69314718246459960938 ;  /* 0x3f31721806063820 */ /* 0x010fe20000410000 */
[----:B------:R-:W-:Y:S02]  /*1ff70*/  IADD3 R7, -R7, R8, RZ ;  /* 0x0000000807077210 */ /* 0x000fe40007ffe1ff */
[----:B------:R-:W-:Y:S02]  /*1ff80*/  LOP3.LUT R16, R16, 0x1c0, RZ, 0xc0, !PT ;  /* 0x000001c010107812 */ /* 0x000fe400078ec0ff */
[----:B------:R-:W-:Y:S02]  /*1ff90*/  IADD3 R115, R113, -R18, RZ ;  /* 0x8000001271737210 */ /* 0x000fe40007ffe0ff */
[----:B------:R-:W-:Y:S02]  /*1ffa0*/  LOP3.LUT R17, R16, 0x38, R17, 0xf8, !PT ;  /* 0x0000003810117812 */ /* 0x000fe400078ef811 */
[----:B------:R-:W-:-:S02]  /*1ffb0*/  SHF.R.U32.HI R16, RZ, 0x3, R16 ;  /* 0x00000003ff107819 */ /* 0x000fc40000011610 */
[----:B------:R-:W-:Y:S02]  /*1ffc0*/  LEA.HI R114, R114, R11, RZ, 0x2 ;  /* 0x0000000b72727211 */ /* 0x000fe400078f10ff */
[----:B------:R-:W-:Y:S02]  /*1ffd0*/  LOP3.LUT R16, R17, R16, RZ, 0x3c, !PT ;  /* 0x0000001011107212 */ /* 0x000fe400078e3cff */
[----:B------:R-:W-:Y:S02]  /*1ffe0*/  SHF.R.S32.HI R8, RZ, 0x1f, R7 ;  /* 0x0000001fff087819 */ /* 0x000fe40000011407 */
[----:B------:R-:W-:Y:S01]  /*1fff0*/  LEA R115, R115, R16, 0x2 ;  /* 0x0000001073737211 */ /* 0x000fe200078e10ff */
[----:B------:R-:W-:Y:S01]  /*20000*/  BAR.SYNC.DEFER_BLOCKING 0x0 ;  /* 0x0000000000007b1d */ /* 0x000fe20000010000 */
[----:B------:R-:W-:Y:S02]  /*20010*/  LOP3.LUT R114, R114, 0xffffffc, RZ, 0xc0, !PT ;  /* 0x0ffffffc72727812 */ /* 0x000fe400078ec0ff */
[----:B------:R-:W-:-:S02]  /*20020*/  LEA.HI R8, R8, R7, RZ, 0x2 ;  /* 0x0000000708087211 */ /* 0x000fc400078f10ff */
[----:B------:R-:W-:Y:S02]  /*20030*/  SHF.L.U32 R7, R215, 0x6, RZ ;  /* 0x00000006d7077819 */ /* 0x000fe400000006ff */
[----:B------:R-:W-:Y:S01]  /*20040*/  SHF.L.U32 R120, R113, 0x2, RZ ;  /* 0x0000000271787819 */ /* 0x000fe200000006ff */
[----:B------:R-:W-:Y:S01]  /*20050*/  @P4 FMUL.FTZ R113, R2, 0.69314718246459960938 ;  /* 0x3f31721802714820 */ /* 0x000fe20000410000 */
[----:B------:R-:W-:Y:S02]  /*20060*/  IADD3 R114, R11, -R114, RZ ;  /* 0x800000720b727210 */ /* 0x000fe40007ffe0ff */
[----:B------:R-:W-:Y:S01]  /*20070*/  MOV R9, 0xff800000 ;  /* 0xff80000000097802 */ /* 0x000fe20000000f00 */
[-C--:B-----5:R-:W-:Y:S01]  /*20080*/  @P4 FFMA.FTZ R9, R132, R0.reuse, R113 ;  /* 0x0000000084094223 */ /* 0x0a0fe20000010071 */
[----:B------:R-:W-:Y:S01]  /*20090*/  MOV R11, 0xff800000 ;  /* 0xff800000000b7802 */ /* 0x000fe20000000f00 */
[----:B------:R-:W-:Y:S01]  /*200a0*/  @P3 FFMA.FTZ R11, R3, R0, R6 ;  /* 0x00000000030b3223 */ /* 0x000fe20000010006 */
[----:B------:R-:W-:Y:S01]  /*200b0*/  SHF.R.S32.HI R121, RZ, 0x1f, R120 ;  /* 0x0000001fff797819 */ /* 0x000fe20000011478 */
[----:B------:R-:W3:Y:S04]  /*200c0*/  LDS.128 R108, [R115.X4] ;  /* 0x00000000736c7984 */ /* 0x000ee80000004c00 */
        /* <DEDUP_REMOVED lines=23> */
[----:B---3--:R-:W-:-:S04]  /*20240*/  SHF.R.S32.HI R115, RZ, 0x2, R8 ;  /* 0x00000002ff737819 */ /* 0x008fc80000011408 */
[----:B------:R-:W-:Y:S01]  /*20250*/  LEA R114, R114, R115, 0x4 ;  /* 0x0000007372727211 */ /* 0x000fe200078e20ff */
[----:B--2---:R-:W-:-:S04]  /*20260*/  IMAD R14, R14, UR8, R219 ;  /* 0x000000080e0e7c24 */ /* 0x004fc8000f8e02db */
[----:B------:R-:W-:-:S04]  /*20270*/  IMAD R14, R14, R112, R217 ;  /* 0x000000700e0e7224 */ /* 0x000fc800078e02d9 */
[----:B------:R-:W-:Y:S01]  /*20280*/  IMAD R14, R15, R14, R7 ;  /* 0x0000000e0f0e7224 */ /* 0x000fe200078e0207 */
[----:B------:R-:W-:Y:S05]  /*20290*/  @P0 BRA `(.L_x_2106) ;  /* 0x000000c000000947 */ /* 0x000fea0003800000 */
[----:B-1--4-:R-:W-:Y:S01]  /*202a0*/  IMAD R3, R215, -0x40, R216 ;  /* 0xffffffc0d7037824 */ /* 0x012fe200078e02d8 */
        /* <DEDUP_REMOVED lines=11> */
.L_x_2106:
[----:B-1--4-:R-:W-:Y:S05]  /*20360*/  BSYNC B0 ;  /* 0x0000000000007941 */ /* 0x012fea0003800000 */
.L_x_2105:
        /* <DEDUP_REMOVED lines=22> */
.L_x_2108:
[----:B------:R-:W-:Y:S05]  /*204d0*/  BSYNC B0 ;  /* 0x0000000000007941 */ /* 0x000fea0003800000 */
.L_x_2107:
        /* <DEDUP_REMOVED lines=12> */
.L_x_2110:
[----:B------:R-:W-:Y:S05]  /*205a0*/  BSYNC B0 ;  /* 0x0000000000007941 */ /* 0x000fea0003800000 */
.L_x_2109:
        /* <DEDUP_REMOVED lines=12> */
.L_x_2112:
[----:B------:R-:W-:Y:S05]  /*20670*/  BSYNC B0 ;  /* 0x0000000000007941 */ /* 0x000fea0003800000 */
.L_x_2111:
        /* <DEDUP_REMOVED lines=12> */
.L_x_2114:
[----:B------:R-:W-:Y:S05]  /*20740*/  BSYNC B0 ;  /* 0x0000000000007941 */ /* 0x000fea0003800000 */
.L_x_2113:
        /* <DEDUP_REMOVED lines=12> */
.L_x_2116:
[----:B------:R-:W-:Y:S05]  /*20810*/  BSYNC B0 ;  /* 0x0000000000007941 */ /* 0x000fea0003800000 */
.L_x_2115:
        /* <DEDUP_REMOVED lines=12> */
.L_x_2118:
[----:B------:R-:W-:Y:S05]  /*208e0*/  BSYNC B0 ;  /* 0x0000000000007941 */ /* 0x000fea0003800000 */
.L_x_2117:
        /* <DEDUP_REMOVED lines=12> */
.L_x_2120:
[----:B------:R-:W-:Y:S05]  /*209b0*/  BSYNC B0 ;  /* 0x0000000000007941 */ /* 0x000fea0003800000 */
.L_x_2119:
[----:B------:R-:W-:-:S04]  /*209c0*/  IADD3 R10, R10, 0x38, RZ ;  /* 0x000000380a0a7810 */ /* 0x000fc80007ffe0ff */
[----:B------:R-:W-:Y:S01]  /*209d0*/  ISETP.GE.AND P0, PT, R10, R215, PT ;  /* 0x000000d70a00720c */ /* 0x000fe20003f06270 */
[----:B------:R-:W-:-:S12]  /*209e0*/  IMAD.MOV.U32 R215, RZ, RZ, 0x0 ;  /* 0x00000000ffd77424 */ /* 0x000fd800078e00ff */
[----:B------:R-:W-:Y:S05]  /*209f0*/  @P0 RET.REL.NODEC R214 `(_ZN5flash24flash_fwd_splitkv_kernelI23Flash_fwd_kernel_traitsILi192ELi64ELi64ELi4ELb0ELb0EN7cutlass10bfloat16_tE19Flash_kernel_traitsILi192ELi64ELi64ELi4ES3_EELb1ELb0ELb0ELb0ELb0ELb1ELb1ELb1EEEvNS_16Flash_fwd_paramsE) ;  /* 0xfffdf600d6000950 */ /* 0x000fea0003c3ffff */
        /* <DEDUP_REMOVED lines=8> */
[----:B------:R-:W-:Y:S05]  /*20a80*/  @P0 RET.REL.NODEC R214 `(_ZN5flash24flash_fwd_splitkv_kernelI23Flash_fwd_kernel_traitsILi192ELi64ELi64ELi4ELb0ELb0EN7cutlass10bfloat16_tE19Flash_kernel_traitsILi192ELi64ELi64ELi4ES3_EELb1ELb0ELb0ELb0ELb0ELb1ELb1ELb1EEEvNS_16Flash_fwd_paramsE) ;  /* 0xfffdf570d6000950 */ /* 0x000fea0003c3ffff */
[----:B------:R-:W-:Y:S01]  /*20a90*/  MOV R215, 0x0 ;  /* 0x0000000000d77802 */ /* 0x000fe20000000f00 */
[----:B------:R-:W-:-:S02]  /*20aa0*/  ULDC.64 UR4, c[0x0][0x118] ;  /* 0x0000460000047ab9 */ /* 0x000fc40000000a00 */
[----:B------:R3:W-:Y:S01]  /*20ab0*/  ST.E.128 [R6.64+0xaa00], R16 ;  /* 0x00aa001006007985 */ /* 0x0007e2000c101d04 */
[----:B------:R-:W-:Y:S05]  /*20ac0*/  RET.REL.NODEC R214 `(_ZN5flash24flash_fwd_splitkv_kernelI23Flash_fwd_kernel_traitsILi192ELi64ELi64ELi4ELb0ELb0EN7cutlass10bfloat16_tE19Flash_kernel_traitsILi192ELi64ELi64ELi4ES3_EELb1ELb0ELb0ELb0ELb0ELb1ELb1ELb1EEEvNS_16Flash_fwd_paramsE) ;  /* 0xfffdf530d6007950 */ /* 0x000fea0003c3ffff */
.L_x_2103:
[----:B------:R-:W-:Y:S02]  /*20ad0*/  MOV R9, 0x2 ;  /* 0x0000000200097802 */ /* 0x000fe40000000f00 */
[----:B------:R-:W-:Y:S02]  /*20ae0*/  MOV R8, 0x20b00 ;  /* 0x00020b0000087802 */ /* 0x000fe40000000f00 */
[----:B-1---5:R-:W-:Y:S05]  /*20af0*/  CALL.REL.NOINC `($__internal_17_$__cuda_sm70_shflsync_bfly_p) ;  /* 0x000000f000007944 */ /* 0x022fea0003c00000 */
[----:B-12---:R-:W-:Y:S05]  /*20b00*/  BRA `(.L_x_2121) ;  /* 0xffffe6b000007947 */ /* 0x006fea000383ffff */
.L_x_2104:
[----:B------:R-:W-:Y:S02]  /*20b10*/  MOV R9, 0x1 ;  /* 0x0000000100097802 */ /* 0x000fe40000000f00 */
[----:B------:R-:W-:Y:S02]  /*20b20*/  MOV R8, 0x20b40 ;  /* 0x00020b4000087802 */ /* 0x000fe40000000f00 */
[----:B-1---5:R-:W-:Y:S05]  /*20b30*/  CALL.REL.NOINC `($__internal_17_$__cuda_sm70_shflsync_bfly_p) ;  /* 0x000000b000007944 */ /* 0x022fea0003c00000 */
[----:B--2---:R-:W-:Y:S01]  /*20b40*/  FADD.FTZ R2, R227, R10 ;  /* 0x0000000ae3027221 */ /* 0x004fe20000010000 */
[----:B-1----:R-:W-:Y:S02]  /*20b50*/  MOV R227, R225 ;  /* 0x000000e100e37202 */ /* 0x002fe40000000f00 */
[----:B------:R-:W-:Y:S02]  /*20b60*/  MOV R9, 0x2 ;  /* 0x0000000200097802 */ /* 0x000fe40000000f00 */
[----:B------:R-:W-:-:S02]  /*20b70*/  MOV R8, 0x20b90 ;  /* 0x00020b9000087802 */ /* 0x000fc40000000f00 */
[----:B------:R-:W-:Y:S05]  /*20b80*/  CALL.REL.NOINC `($__internal_17_$__cuda_sm70_shflsync_bfly_p) ;  /* 0x0000006000007944 */ /* 0x000fea0003c00000 */
[----:B--2---:R-:W-:Y:S01]  /*20b90*/  FADD.FTZ R11, R225, R10 ;  /* 0x0000000ae10b7221 */ /* 0x004fe20000010000 */
[----:B-1----:R-:W-:-:S02]  /*20ba0*/  MOV R9, 0x1 ;  /* 0x0000000100097802 */ /* 0x002fc40000000f00 */
[----:B------:R-:W-:Y:S02]  /*20bb0*/  MOV R8, 0x20be0 ;  /* 0x00020be000087802 */ /* 0x000fe40000000f00 */
[----:B------:R-:W-:Y:S02]  /*20bc0*/  MOV R227, R11 ;  /* 0x0000000b00e37202 */ /* 0x000fe40000000f00 */
[----:B------:R-:W-:Y:S05]  /*20bd0*/  CALL.REL.NOINC `($__internal_17_$__cuda_sm70_shflsync_bfly_p) ;  /* 0x0000001000007944 */ /* 0x000fea0003c00000 */
[----:B-12---:R-:W-:Y:S05]  /*20be0*/  BRA `(.L_x_2122) ;  /* 0xffffe64000007947 */ /* 0x006fea000383ffff */
        .weak           $__internal_17_$__cuda_sm70_shflsync_bfly_p
        .type           $__internal_17_$__cuda_sm70_shflsync_bfly_p,@function
        .size           $__internal_17_$__cuda_sm70_shflsync_bfly_p,(.L_x_4389 - $__internal_17_$__cuda_sm70_shflsync_bfly_p)
$__internal_17_$__cuda_sm70_shflsync_bfly_p:
[----:B------:R-:W-:Y:S01]  /*20bf0*/  MOV R12, R8 ;  /* 0x00000008000c7202 */ /* 0x000fe20000000f00 */
[----:B------:R-:W-:Y:S04]  /*20c00*/  WARPSYNC R6 ;  /* 0x0000000600007348 */ /* 0x000fe80003800000 */
[----:B------:R-:W-:Y:S01]  /*20c10*/  MOV R13, 0x0 ;  /* 0x00000000000d7802 */ /* 0x000fe20000000f00 */
[----:B------:R1:W2:Y:S03]  /*20c20*/  SHFL.BFLY PT, R10, R227, R9, R7 ;  /* 0x0c000009e30a7389 */ /* 0x0002a600000e0007 */
[----:B------:R-:W-:Y:S05]  /*20c30*/  RET.REL.NODEC R12 `(_ZN5flash24flash_fwd_splitkv_kernelI23Flash_fwd_kernel_traitsILi192ELi64ELi64ELi4ELb0ELb0EN7cutlass10bfloat16_tE19Flash_kernel_traitsILi192ELi64ELi64ELi4ES3_EELb1ELb0ELb0ELb0ELb0ELb1ELb1ELb1EEEvNS_16Flash_fwd_paramsE) ;  /* 0xfffdf3c00c007950 */ /* 0x000fea0003c3ffff */
.L_x_2123:
        /* <DEDUP_REMOVED lines=12> */
.L_x_4389:


//--------------------- .text._ZN5flash24flash_fwd_splitkv_kernelI23Flash_fwd_kernel_traitsILi192ELi64ELi64ELi4ELb0ELb0EN7cutlass10bfloat16_tE19Flash_kernel_traitsILi192ELi64ELi64ELi4ES3_EELb1ELb0ELb0ELb0ELb1ELb0ELb0ELb0EEEvNS_16Flash_fwd_paramsE --------------------------
	.section	.text._ZN5flash24flash_fwd_splitkv_kernelI23Flash_fwd_kernel_traitsILi192ELi64ELi64ELi4ELb0ELb0EN7cutlass10bfloat16_tE19Flash_kernel_traitsILi192ELi64ELi64ELi4ES3_EELb1ELb0ELb0ELb0ELb1ELb0ELb0ELb0EEEvNS_16Flash_fwd_paramsE,"ax",@progbits
	.sectioninfo	@"SHI_REGISTERS=226"
	.align	128
        .global         _ZN5flash24flash_fwd_splitkv_kernelI23Flash_fwd_kernel_traitsILi192ELi64ELi64ELi4ELb0ELb0EN7cutlass10bfloat16_tE19Flash_kernel_traitsILi192ELi64ELi64ELi4ES3_EELb1ELb0ELb0ELb0ELb1ELb0ELb0ELb0EEEvNS_16Flash_fwd_paramsE
        .type           _ZN5flash24flash_fwd_splitkv_kernelI23Flash_fwd_kernel_traitsILi192ELi64ELi64ELi4ELb0ELb0EN7cutlass10bfloat16_tE19Flash_kernel_traitsILi192ELi64ELi64ELi4ES3_EELb1ELb0ELb0ELb0ELb1ELb0ELb0ELb0EEEvNS_16Flash_fwd_paramsE,@function
        .size           _ZN5flash24flash_fwd_splitkv_kernelI23Flash_fwd_kernel_traitsILi192ELi64ELi64ELi4ELb0ELb0EN7cutlass10bfloat16_tE19Flash_kernel_traitsILi192ELi64ELi64ELi4ES3_EELb1ELb0ELb0ELb0ELb1ELb0ELb0ELb0EEEvNS_16Flash_fwd_paramsE,(.L_x_4428 - _ZN5flash24flash_fwd_splitkv_kernelI23Flash_fwd_kernel_traitsILi192ELi64ELi64ELi4ELb0ELb0EN7cutlass10bfloat16_tE19Flash_kernel_traitsILi192ELi64ELi64ELi4ES3_EELb1ELb0ELb0ELb0ELb1ELb0ELb0ELb0EEEvNS_16Flash_fwd_paramsE)
        .other          _ZN5flash24flash_fwd_splitkv_kernelI23Flash_fwd_kernel_traitsILi192ELi64ELi64ELi4ELb0ELb0EN7cutlass10bfloat16_tE19Flash_kernel_traitsILi192ELi64ELi64ELi4ES3_EELb1ELb0ELb0ELb0ELb1ELb0ELb0ELb0EEEvNS_16Flash_fwd_paramsE,@"STO_CUDA_ENTRY STV_DEFAULT"
_ZN5flash24flash_fwd_splitkv_kernelI23Flash_fwd_kernel_traitsILi192ELi64ELi64ELi4ELb0ELb0EN7cutlass10bfloat16_tE19Flash_kernel_traitsILi192ELi64ELi64ELi4ES3_EELb1ELb0ELb0ELb0ELb1ELb0ELb0ELb0EEEvNS_16Flash_fwd_paramsE:
.text._ZN5flash24flash_fwd_splitkv_kernelI23Flash_fwd_kernel_traitsILi192ELi64ELi64ELi4ELb0ELb0EN7cutlass10bfloat16_tE19Flash_kernel_traitsILi192ELi64ELi64ELi4ES3_EELb1ELb0ELb0ELb0ELb1ELb0ELb0ELb0EEEvNS_16Flash_fwd_paramsE:
        /* <DEDUP_REMOVED lines=24> */
[----:B------:R-:W4:Y:S04]  /*0180*/  S2R R28, SR_CTAID.Z ;  /* 0x00000000001c7919 */ /* 0x000f280000002700 */
[----:B------:R-:W1:Y:S01]  /*0190*/  S2R R86, SR_TID.X ;  /* 0x0000000000567919 */ /* 0x000e620000002100 */
[----:B------:R-:W-:Y:S01]  /*01a0*/  ISETP.NE.AND.EX P0, PT, RZ, c[0x0][0x24c], PT, P0 ;  /* 0x00009300ff007a0c */ /* 0x000fe20003f05300 */
[----:B--2---:R-:W-:-:S02]  /*01b0*/  @P2 IMAD.IADD R90, R3, 0x1, -R202 ;  /* 0x00000001035a2824 */ /* 0x004fc400078e0aca */
[----:B------:R-:W-:-:S10]  /*01c0*/  @!P2 IMAD.MOV.U32 R90, RZ, RZ, c[0x0][0x214] ;  /* 0x00008500ff5aa624 */ /* 0x000fd400078e00ff */
[----:B------:R-:W-:Y:S05]  /*01d0*/  @!P0 BRA `(.L_x_2124) ;  /* 0x0000004000008947 */ /* 0x000fea0003800000 */
[----:B-1-34-:R-:W2:Y:S02]  /*01e0*/  @P3 LDG.E R0, [R6.64+0x4] ;  /* 0x0000040606003981 */ /* 0x01aea4000c1e1900 */
[----:B--2--5:R-:W-:-:S06]  /*01f0*/  @P3 IADD3 R0, R0, -R9, RZ ;  /* 0x8000000900003210 */ /* 0x024fcc0007ffe0ff */
[----:B------:R1:W5:Y:S01]  /*0200*/  @!P3 LDG.E R0, [R6.64] ;  /* 0x000000060600b981 */ /* 0x000362000c1e1900 */
[----:B------:R-:W-:Y:S05]  /*0210*/  BRA `(.L_x_2125) ;  /* 0x0000001000007947 */ /* 0x000fea0003800000 */
.L_x_2124:
[----:B-1-34-:R-:W-:Y:S02]  /*0220*/  MOV R0, c[0x0][0x218] ;  /* 0x0000860000007a02 */ /* 0x01afe40000000f00 */
.L_x_2125:
[----:B------:R-:W-:-:S04]  /*0230*/  ISETP.NE.U32.AND P2, PT, RZ, c[0x0][0x258], PT ;  /* 0x00009600ff007a0c */ /* 0x000fc80003f45070 */
[----:B------:R-:W-:-:S13]  /*0240*/  ISETP.NE.AND.EX P2, PT, RZ, c[0x0][0x25c], PT, P2 ;  /* 0x00009700ff007a0c */ /* 0x000fda0003f45320 */
[----:B-1----:R-:W-:-:S05]  /*0250*/  @P2 IMAD.WIDE R6, R13, R4, c[0x0][0x258] ;  /* 0x000096000d062625 */ /* 0x002fca00078e0204 */
        /* <DEDUP_REMOVED lines=9> */
[----:B------:R-:W-:Y:S01]  /*02f0*/  ULDC UR5, c[0x0][0x218] ;  /* 0x0000860000057ab9 */ /* 0x000fe20000000800 */
[----:B------:R-:W-:Y:S01]  /*0300*/  IADD3 R3, -R90, 0x7f, R89 ;  /* 0x0000007f5a037810 */ /* 0x000fe20007ffe159 */
[----:B------:R-:W-:Y:S01]  /*0310*/  UIADD3 UR5, UR5, 0x3f, URZ ;  /* 0x0000003f05057890 */ /* 0x000fe2000fffe03f */
[----:B------:R-:W-:Y:S02]  /*0320*/  IADD3 R6, R84, 0x3f, RZ ;  /* 0x0000003f54067810 */ /* 0x000fe40007ffe0ff */
[----:B------:R-:W-:Y:S01]  /*0330*/  IADD3 R3, R3, c[0x0][0x2e8], R84 ;  /* 0x0000ba0003037a10 */ /* 0x000fe20007ffe054 */
[----:B------:R-:W-:Y:S01]  /*0340*/  USHF.R.S32.HI UR4, URZ, 0x1f, UR5 ;  /* 0x0000001f3f047899 */ /* 0x000fe20008011405 */
[----:B------:R-:W-:Y:S02]  /*0350*/  SHF.R.S32.HI R5, RZ, 0x1f, R6 ;  /* 0x0000001fff057819 */ /* 0x000fe40000011406 */
[----:B------:R-:W-:Y:S01]  /*0360*/  SHF.R.S32.HI R0, RZ, 0x1f, R3 ;  /* 0x0000001fff007819 */ /* 0x000fe20000011403 */
[----:B------:R-:W-:Y:S01]  /*0370*/  ULEA.HI UR4, UR4, UR5, URZ, 0x6 ;  /* 0x0000000504047291 */ /* 0x000fe2000f8f303f */
[----:B------:R-:W-:-:S02]  /*0380*/  LEA.HI R5, R5, R6, RZ, 0x6 ;  /* 0x0000000605057211 */ /* 0x000fc400078f30ff */
[----:B------:R-:W-:Y:S01]  /*0390*/  LEA.HI R0, R0, R3, RZ, 0x6 ;  /* 0x0000000300007211 */ /* 0x000fe200078f30ff */
[----:B------:R-:W-:Y:S01]  /*03a0*/  USHF.R.S32.HI UR4, URZ, 0x6, UR4 ;  /* 0x000000063f047899 */ /* 0x000fe20008011404 */
[----:B------:R-:W-:Y:S02]  /*03b0*/  SHF.R.S32.HI R5, RZ, 0x6, R5 ;  /* 0x00000006ff057819 */ /* 0x000fe40000011405 */
[----:B------:R-:W-:-:S03]  /*03c0*/  SHF.R.S32.HI R0, RZ, 0x6, R0 ;  /* 0x00000006ff007819 */ /* 0x000fc60000011400 */
[----:B------:R-:W-:-:S04]  /*03d0*/  IMNMX R5, R5, UR4, PT ;  /* 0x0000000405057c17 */ /* 0x000fc8000b800200 */
[----:B------:R-:W-:-:S04]  /*03e0*/  IMNMX R133, R5, R0, PT ;  /* 0x0000000005857217 */ /* 0x000fc80003800200 */
[----:B------:R-:W-:-:S13]  /*03f0*/  ISETP.GT.AND P0, PT, R133, RZ, PT ;  /* 0x000000ff8500720c */ /* 0x000fda0003f04270 */
[----:B------:R-:W-:Y:S05]  /*0400*/  @P0 BRA `(.L_x_2126) ;  /* 0x0000075000000947 */ /* 0x000fea0003800000 */
[----:B------:R-:W-:Y:S01]  /*0410*/  ISETP.NE.AND P0, PT, R202, -0x1, PT ;  /* 0xffffffffca00780c */ /* 0x000fe20003f05270 */
[----:B------:R-:W-:Y:S01]  /*0420*/  BSSY B0, `(.L_x_2127) ;  /* 0x000002b000007945 */ /* 0x000fe20003800000 */
[----:B------:R-:W-:Y:S02]  /*0430*/  SHF.R.S32.HI R3, RZ, 0x1f, R86 ;  /* 0x0000001fff037819 */ /* 0x000fe40000011456 */
[----:B------:R-:W-:Y:S02]  /*0440*/  SHF.R.S32.HI R0, RZ, 0x1f, R89 ;  /* 0x0000001fff007819 */ /* 0x000fe40000011459 */
[----:B------:R-:W-:Y:S02]  /*0450*/  LEA.HI R2, R3, R86, RZ, 0x3 ;  /* 0x0000005603027211 */ /* 0x000fe400078f18ff */
[----:B------:R-:W-:Y:S01]  /*0460*/  IADD3 R90, -R89, R90, RZ ;  /* 0x0000005a595a7210 */ /* 0x000fe20007ffe1ff */
[----:B------:R-:W-:Y:S01]  /*0470*/  IMAD R0, R0, c[0x0][0x1e8], RZ ;  /* 0x00007a0000007a24 */ /* 0x000fe200078e02ff */
[----:B------:R-:W-:-:S03]  /*0480*/  LOP3.LUT R3, R2, 0x1ffffff8, RZ, 0xc0, !PT ;  /* 0x1ffffff802037812 */ /* 0x000fc600078ec0ff */
[----:B------:R-:W-:Y:S01]  /*0490*/  @!P0 SHF.R.S32.HI R8, RZ, 0x1f, R13 ;  /* 0x0000001fff088819 */ /* 0x000fe2000001140d */
[----:B------:R-:W-:-:S04]  /*04a0*/  @P0 IMAD.WIDE.U32 R6, R202, c[0x0][0x1e8], RZ ;  /* 0x00007a00ca060a25 */ /* 0x000fc800078e00ff */
[----:B------:R-:W-:Y:S02]  /*04b0*/  IMAD.IADD R4, R86, 0x1, -R3 ;  /* 0x0000000156047824 */ /* 0x000fe400078e0a03 */
[----:B------:R-:W-:Y:S02]  /*04c0*/  @!P0 IMAD R8, R8, c[0x0][0x1e0], RZ ;  /* 0x0000780008088a24 */ /* 0x000fe400078e02ff */
[----:B------:R-:W-:Y:S02]  /*04d0*/  IMAD.SHL.U32 R4, R4, 0x8, RZ ;  /* 0x0000000804047824 */ /* 0x000fe400078e00ff */
[----:B------:R-:W-:-:S03]  /*04e0*/  @!P0 IMAD.WIDE.U32 R10, R13, c[0x0][0x1e0], RZ ;  /* 0x000078000d0a8a25 */ /* 0x000fc600078e00ff */
[----:B------:R-:W-:Y:S01]  /*04f0*/  SHF.R.S32.HI R5, RZ, 0x1f, R4 ;  /* 0x0000001fff057819 */ /* 0x000fe20000011404 */
[----:B------:R-:W-:Y:S01]  /*0500*/  @!P0 IMAD R3, R13, c[0x0][0x1e4], R8 ;  /* 0x000079000d038a24 */ /* 0x000fe200078e0208 */
[----:B------:R-:W-:Y:S01]  /*0510*/  @!P0 MOV R6, R10 ;  /* 0x0000000a00068202 */ /* 0x000fe20000000f00 */
[----:B------:R-:W-:Y:S02]  /*0520*/  @P0 IMAD R202, R202, c[0x0][0x1ec], R7 ;  /* 0x00007b00caca0a24 */ /* 0x000fe400078e0207 */
[----:B------:R-:W-:Y:S01]  /*0530*/  @!P0 IMAD.IADD R202, R11, 0x1, R3 ;  /* 0x000000010bca8824 */ /* 0x000fe200078e0203 */
[----:B------:R-:W-:Y:S01]  /*0540*/  SHF.R.S32.HI R3, RZ, 0x1f, R28 ;  /* 0x0000001fff037819 */ /* 0x000fe2000001141c */
[----:B------:R-:W-:-:S04]  /*0550*/  IMAD.WIDE.U32 R4, R89, c[0x0][0x1e8], R4 ;  /* 0x00007a0059047a25 */ /* 0x000fc800078e0004 */
[----:B------:R-:W-:Y:S01]  /*0560*/  IMAD R7, R89, c[0x0][0x1ec], R0 ;  /* 0x00007b0059077a24 */ /* 0x000fe200078e0200 */
[----:B------:R-:W-:Y:S01]  /*0570*/  IADD3 R6, P0, R6, R4, RZ ;  /* 0x0000000406067210 */ /* 0x000fe20007f1e0ff */
[----:B------:R-:W-:Y:S01]  /*0580*/  IMAD R9, R3, c[0x0][0x1f0], RZ ;  /* 0x00007c0003097a24 */ /* 0x000fe200078e02ff */
[----:B------:R-:W-:Y:S01]  /*0590*/  SHF.R.S32.HI R3, RZ, 0x3, R2 ;  /* 0x00000003ff037819 */ /* 0x000fe20000011402 */
[----:B------:R-:W-:Y:S01]  /*05a0*/  IMAD R0, R13, c[0x0][0x1c0], R28 ;  /* 0x000070000d007a24 */ /* 0x000fe200078e021c */
[----:B------:R-:W-:Y:S01]  /*05b0*/  IADD3.X R7, R202, R5, R7, P0, !PT ;  /* 0x00000005ca077210 */ /* 0x000fe200007fe407 */
[----:B------:R-:W-:Y:S01]  /*05c0*/  IMAD R9, R28, c[0x0][0x1f4], R9 ;  /* 0x00007d001c097a24 */ /* 0x000fe200078e0209 */
[----:B------:R-:W-:Y:S01]  /*05d0*/  ISETP.GE.AND P0, PT, R3, R90, PT ;  /* 0x0000005a0300720c */ /* 0x000fe20003f06270 */
[----:B------:R-:W-:Y:S01]  /*05e0*/  IMAD R89, R0, c[0x0][0x214], R89 ;  /* 0x0000850000597a24 */ /* 0x000fe200078e0259 */
[----:B------:R-:W-:Y:S01]  /*05f0*/  SHF.R.S32.HI R2, RZ, 0x1f, R3 ;  /* 0x0000001fff027819 */ /* 0x000fe20000011403 */
[----:B------:R-:W-:-:S05]  /*0600*/  IMAD.WIDE.U32 R28, R28, c[0x0][0x1f0], R6 ;  /* 0x00007c001c1c7a25 */ /* 0x000fca00078e0006 */
[----:B------:R-:W-:-:S05]  /*0610*/  IADD3 R13, R29, R9, RZ ;  /* 0x000000091d0d7210 */ /* 0x000fca0007ffe0ff */
[----:B------:R-:W-:Y:S05]  /*0620*/  @P0 BRA `(.L_x_2128) ;  /* 0x000000a000000947 */ /* 0x000fea0003800000 */
[----:B------:R-:W-:Y:S01]  /*0630*/  MOV R12, R28 ;  /* 0x0000001c000c7202 */ /* 0x000fe20000000f00 */
[----:B------:R-:W-:-:S04]  /*0640*/  IMAD R0, R2, c[0x0][0x1e8], RZ ;  /* 0x00007a0002007a24 */ /* 0x000fc800078e02ff */
[----:B------:R-:W-:-:S04]  /*0650*/  IMAD.WIDE.U32 R4, R3, c[0x0][0x1e8], R12 ;  /* 0x00007a0003047a25 */ /* 0x000fc800078e000c */
[----:B------:R-:W-:Y:S01]  /*0660*/  IMAD R0, R3, c[0x0][0x1ec], R0 ;  /* 0x00007b0003007a24 */ /* 0x000fe200078e0200 */
[----:B------:R-:W-:-:S04]  /*0670*/  LEA R6, P0, R4, c[0x0][0x1d0], 0x1 ;  /* 0x0000740004067a11 */ /* 0x000fc800078008ff */
[----:B------:R-:W-:-:S04]  /*0680*/  IADD3 R0, R5, R0, RZ ;  /* 0x0000000005007210 */ /* 0x000fc80007ffe0ff */
[----:B------:R-:W-:-:S05]  /*0690*/  LEA.HI.X R7, R4, c[0x0][0x1d4], R0, 0x1, P0 ;  /* 0x0000750004077a11 */ /* 0x000fca00000f0c00 */
[----:B------:R1:W-:Y:S04]  /*06a0*/  STG.E.128 [R6.64], RZ ;  /* 0x000000ff06007986 */ /* 0x0003e8000c101d06 */
[----:B------:R1:W-:Y:S04]  /*06b0*/  STG.E.128 [R6.64+0x80], RZ ;  /* 0x000080ff06007986 */ /* 0x0003e8000c101d06 */
[----:B------:R1:W-:Y:S02]  /*06c0*/  STG.E.128 [R6.64+0x100], RZ ;  /* 0x000100ff06007986 */ /* 0x0003e4000c101d06 */
.L_x_2128:
[----:B------:R-:W-:Y:S05]  /*06d0*/  BSYNC B0 ;  /* 0x0000000000007941 */ /* 0x000fea0003800000 */
.L_x_2127:
[----:B------:R-:W-:Y:S01]  /*06e0*/  IADD3 R9, R3, 0x10, RZ ;  /* 0x0000001003097810 */ /* 0x000fe20007ffe0ff */
[----:B------:R-:W-:Y:S03]  /*06f0*/  BSSY B0, `(.L_x_2129) ;  /* 0x0000010000007945 */ /* 0x000fe60003800000 */
[----:B------:R-:W-:-:S13]  /*0700*/  ISETP.GE.AND P0, PT, R9, R90, PT ;  /* 0x0000005a0900720c */ /* 0x000fda0003f06270 */
[----:B------:R-:W-:Y:S05]  /*0710*/  @P0 BRA `(.L_x_2130) ;  /* 0x000000d000000947 */ /* 0x000fea0003800000 */
[----:B------:R-:W-:Y:S01]  /*0720*/  IADD3 R5, P0, R3, 0x10, RZ ;  /* 0x0000001003057810 */ /* 0x000fe20007f1e0ff */
[----:B-1----:R-:W-:Y:S01]  /*0730*/  IMAD.MOV.U32 R6, RZ, RZ, R28 ;  /* 0x000000ffff067224 */ /* 0x002fe200078e001c */
[----:B------:R-:W-:-:S03]  /*0740*/  MOV R7, R13 ;  /* 0x0000000d00077202 */ /* 0x000fc60000000f00 */
[----:B------:R-:W-:Y:S02]  /*0750*/  IMAD.X R0, RZ, RZ, R2, P0 ;  /* 0x000000ffff007224 */ /* 0x000fe400000e0602 */
[----:B------:R-:W-:-:S04]  /*0760*/  IMAD.WIDE.U32 R6, R5, c[0x0][0x1e8], R6 ;  /* 0x00007a0005067a25 */ /* 0x000fc800078e0006 */
[----:B------:R-:W-:Y:S01]  /*0770*/  IMAD R0, R0, c[0x0][0x1e8], RZ ;  /* 0x00007a0000007a24 */ /* 0x000fe200078e02ff */
[----:B------:R-:W-:-:S03]  /*0780*/  LEA R4, P0, R6, c[0x0][0x1d0], 0x1 ;  /* 0x0000740006047a11 */ /* 0x000fc600078008ff */
[----:B------:R-:W-:-:S05]  /*0790*/  IMAD R0, R5, c[0x0][0x1ec], R0 ;  /* 0x00007b0005007a24 */ /* 0x000fca00078e0200 */
[----:B------:R-:W-:-:S04]  /*07a0*/  IADD3 R5, R7, R0, RZ ;  /* 0x0000000007057210 */ /* 0x000fc80007ffe0ff */
[----:B------:R-:W-:-:S05]  /*07b0*/  LEA.HI.X R5, R6, c[0x0][0x1d4], R5, 0x1, P0 ;  /* 0x0000750006057a11 */ /* 0x000fca00000f0c05 */
[----:B------:R1:W-:Y:S04]  /*07c0*/  STG.E.128 [R4.64], RZ ;  /* 0x000000ff04007986 */ /* 0x0003e8000c101d06 */
[----:B------:R1:W-:Y:S04]  /*07d0*/  STG.E.128 [R4.64+0x80], RZ ;  /* 0x000080ff04007986 */ /* 0x0003e8000c101d06 */
[----:B------:R1:W-:Y:S02]  /*07e0*/  STG.E.128 [R4.64+0x100], RZ ;  /* 0x000100ff04007986 */ /* 0x0003e4000c101d06 */
.L_x_2130:
[----:B------:R-:W-:Y:S05]  /*07f0*/  BSYNC B0 ;  /* 0x0000000000007941 */ /* 0x000fea0003800000 */
.L_x_2129:
[----:B-1----:R-:W-:Y:S01]  /*0800*/  IADD3 R7, R3, 0x20, RZ ;  /* 0x0000002003077810 */ /* 0x002fe20007ffe0ff */
[----:B------:R-:W-:Y:S03]  /*0810*/  BSSY B0, `(.L_x_2131) ;  /* 0x0000010000007945 */ /* 0x000fe60003800000 */
[----:B------:R-:W-:-:S13]  /*0820*/  ISETP.GE.AND P0, PT, R7, R90, PT ;  /* 0x0000005a0700720c */ /* 0x000fda0003f06270 */
[----:B------:R-:W-:Y:S05]  /*0830*/  @P0 BRA `(.L_x_2132) ;  /* 0x000000d000000947 */ /* 0x000fea0003800000 */
[----:B------:R-:W-:Y:S01]  /*0840*/  IADD3 R5, P0, R3, 0x20, RZ ;  /* 0x0000002003057810 */ /* 0x000fe20007f1e0ff */
[----:B------:R-:W-:Y:S01]  /*0850*/  IMAD.MOV.U32 R10, RZ, RZ, R28 ;  /* 0x000000ffff0a7224 */ /* 0x000fe200078e001c */
        /* <DEDUP_REMOVED lines=11> */
.L_x_2132:
[----:B------:R-:W-:Y:S05]  /*0910*/  BSYNC B0 ;  /* 0x0000000000007941 */ /* 0x000fea0003800000 */
.L_x_2131:
[----:B------:R-:W-:Y:S01]  /*0920*/  IADD3 R11, R3, 0x30, RZ ;  /* 0x00000030030b7810 */ /* 0x000fe20007ffe0ff */
[----:B------:R-:W-:Y:S03]  /*0930*/  BSSY B0, `(.L_x_2133) ;  /* 0x000000f000007945 */ /* 0x000fe60003800000 */
[----:B------:R-:W-:-:S13]  /*0940*/  ISETP.GE.AND P0, PT, R11, R90, PT ;  /* 0x0000005a0b00720c */ /* 0x000fda0003f06270 */
[----:B------:R-:W-:Y:S05]  /*0950*/  @P0 BRA `(.L_x_2134) ;  /* 0x000000c000000947 */ /* 0x000fea0003800000 */
[----:B-1----:R-:W-:Y:S02]  /*0960*/  IADD3 R5, P0, R3, 0x30, RZ ;  /* 0x0000003003057810 */ /* 0x002fe40007f1e0ff */
[----:B------:R-:W-:Y:S02]  /*0970*/  MOV R12, R28 ;  /* 0x0000001c000c7202 */ /* 0x000fe40000000f00 */
[----:B------:R-:W-:-:S03]  /*0980*/  IADD3.X R0, RZ, R2, RZ, P0, !PT ;  /* 0x00000002ff007210 */ /* 0x000fc600007fe4ff */
        /* <DEDUP_REMOVED lines=9> */
.L_x_2134:
[----:B------:R-:W-:Y:S05]  /*0a20*/  BSYNC B0 ;  /* 0x0000000000007941 */ /* 0x000fea0003800000 */
.L_x_2133:
[----:B------:R-:W-:-:S04]  /*0a30*/  LOP3.LUT P4, RZ, R86, 0x7, RZ, 0xc0, !PT ;  /* 0x0000000756ff7812 */ /* 0x000fc8000788c0ff */
[-C--:B------:R-:W-:Y:S02]  /*0a40*/  ISETP.GE.OR P3, PT, R3, R90.reuse, P4 ;  /* 0x0000005a0300720c */ /* 0x080fe40002766670 */
[-C--:B------:R-:W-:Y:S02]  /*0a50*/  ISETP.GE.OR P2, PT, R9, R90.reuse, P4 ;  /* 0x0000005a0900720c */ /* 0x080fe40002746670 */
[-C--:B------:R-:W-:Y:S02]  /*0a60*/  ISETP.GE.OR P1, PT, R7, R90.reuse, P4 ;  /* 0x0000005a0700720c */ /* 0x080fe40002726670 */
[----:B------:R-:W-:Y:S02]  /*0a70*/  IADD3 R3, P0, R89, R3, RZ ;  /* 0x0000000359037210 */ /* 0x000fe40007f1e0ff */
[----:B------:R-:W-:Y:S02]  /*0a80*/  ISETP.GE.OR P4, PT, R11, R90, P4 ;  /* 0x0000005a0b00720c */ /* 0x000fe40002786670 */
[----:B------:R-:W-:-:S02]  /*0a90*/  LEA.HI.X.SX32 R2, R89, R2, 0x1, P0 ;  /* 0x0000000259027211 */ /* 0x000fc400000f0eff */
[----:B-1----:R-:W-:-:S04]  /*0aa0*/  LEA R4, P0, R3, c[0x0][0x200], 0x2 ;  /* 0x0000800003047a11 */ /* 0x002fc800078010ff */
[----:B------:R-:W-:Y:S01]  /*0ab0*/  LEA.HI.X R5, R3, c[0x0][0x204], R2, 0x2, P0 ;  /* 0x0000810003057a11 */ /* 0x000fe200000f1402 */
[----:B------:R-:W-:Y:S02]  /*0ac0*/  @!P3 IMAD.MOV.U32 R3, RZ, RZ, 0x7f800000 ;  /* 0x7f800000ff03b424 */ /* 0x000fe400078e00ff */
[----:B------:R-:W-:Y:S02]  /*0ad0*/  @!P2 IMAD.MOV.U32 R2, RZ, RZ, 0x7f800000 ;  /* 0x7f800000ff02a424 */ /* 0x000fe400078e00ff */
[----:B------:R-:W-:Y:S01]  /*0ae0*/  @!P1 IMAD.MOV.U32 R0, RZ, RZ, 0x7f800000 ;  /* 0x7f800000ff009424 */ /* 0x000fe200078e00ff */
[----:B------:R1:W-:Y:S04]  /*0af0*/  @!P3 STG.E [R4.64], R3 ;  /* 0x000000030400b986 */ /* 0x0003e8000c101906 */
[----:B------:R1:W-:Y:S04]  /*0b00*/  @!P2 STG.E [R4.64+0x40], R2 ;  /* 0x000040020400a986 */ /* 0x0003e8000c101906 */
[----:B------:R1:W-:Y:S01]  /*0b10*/  @!P1 STG.E [R4.64+0x80], R0 ;  /* 0x0000800004009986 */ /* 0x0003e2000c101906 */
[----:B------:R-:W-:Y:S05]  /*0b20*/  @P4 EXIT ;  /* 0x000000000000494d */ /* 0x000fea0003800000 */
[----:B-1----:R-:W-:-:S05]  /*0b30*/  MOV R3, 0x7f800000 ;  /* 0x7f80000000037802 */ /* 0x002fca0000000f00 */
[----:B------:R-:W-:Y:S01]  /*0b40*/  STG.E [R4.64+0xc0], R3 ;  /* 0x0000c00304007986 */ /* 0x000fe2000c101906 */
[----:B------:R-:W-:Y:S05]  /*0b50*/  EXIT ;  /* 0x000000000000794d */ /* 0x000fea0003800000 */
.L_x_2126:
[----:B------:R-:W-:Y:S01]  /*0b60*/  ISETP.NE.U32.AND P2, PT, RZ, c[0x0][0x2c0], PT ;  /* 0x0000b000ff007a0c */ /* 0x000fe20003f45070 */
[----:B------:R-:W-:Y:S01]  /*0b70*/  IMAD.MOV.U32 R0, RZ, RZ, R13 ;  /* 0x000000ffff007224 */ /* 0x000fe200078e000d */
[----:B------:R-:W-:Y:S02]  /*0b80*/  ISETP.NE.U32.AND P0, PT, RZ, c[0x0][0x2b8], PT ;  /* 0x0000ae00ff007a0c */ /* 0x000fe40003f05070 */
[----:B------:R-:W-:Y:S02]  /*0b90*/  ISETP.NE.AND.EX P2, PT, RZ, c[0x0][0x2c4], PT, P2 ;  /* 0x0000b100ff007a0c */ /* 0x000fe40003f45320 */
[----:B------:R-:W-:-:S11]  /*0ba0*/  ISETP.NE.AND.EX P0, PT, RZ, c[0x0][0x2bc], PT, P0 ;  /* 0x0000af00ff007a0c */ /* 0x000fd60003f05300 */
[----:B------:R-:W-:Y:S02]  /*0bb0*/  @P2 SHF.R.S32.HI R6, RZ, 0x1f, R13 ;  /* 0x0000001fff062819 */ /* 0x000fe4000001140d */
[----:B------:R-:W-:-:S04]  /*0bc0*/  @P0 IMAD.WIDE R10, R13, R4, c[0x0][0x2b8] ;  /* 0x0000ae000d0a0625 */ /* 0x000fc800078e0204 */
[----:B------:R-:W-:Y:S01]  /*0bd0*/  @P2 IMAD R6, R6, c[0x0][0x2c8], RZ ;  /* 0x0000b20006062a24 */ /* 0x000fe200078e02ff */
[----:B------:R-:W-:Y:S01]  /*0be0*/  CS2R R206, SRZ ;  /* 0x0000000000ce7805 */ /* 0x000fe2000001ff00 */
[C---:B------:R-:W-:Y:S01]  /*0bf0*/  @P2 IMAD.WIDE.U32 R4, R13.reuse, c[0x0][0x2c8], RZ ;  /* 0x0000b2000d042a25 */ /* 0x040fe200078e00ff */
[----:B------:R1:W5:Y:S01]  /*0c00*/  @P0 LDG.E R0, [R10.64] ;  /* 0x000000060a000981 */ /* 0x000362000c1e1900 */
[----:B------:R-:W-:Y:S02]  /*0c10*/  PLOP3.LUT P0, PT, PT, PT, PT, 0x8, 0x0 ;  /* 0x000000000000781c */ /* 0x000fe40003f0e170 */
[----:B------:R-:W-:Y:S01]  /*0c20*/  @P2 IMAD R3, R13, c[0x0][0x2cc], R6 ;  /* 0x0000b3000d032a24 */ /* 0x000fe200078e0206 */
[----:B------:R-:W-:-:S03]  /*0c30*/  @P2 LEA R206, P1, R4, c[0x0][0x2c0], 0x2 ;  /* 0x0000b00004ce2a11 */ /* 0x000fc600078210ff */
[----:B------:R-:W-:-:S05]  /*0c40*/  @P2 IMAD.IADD R3, R5, 0x1, R3 ;  /* 0x0000000105032824 */ /* 0x000fca00078e0203 */
[----:B------:R-:W-:Y:S02]  /*0c50*/  @P2 SHF.L.U64.HI R3, R4, 0x2, R3 ;  /* 0x0000000204032819 */ /* 0x000fe40000010203 */
[----:B------:R-:W-:Y:S02]  /*0c60*/  IABS R4, c[0x0][0x2d0] ;  /* 0x0000b40000047a13 */ /* 0x000fe40000000000 */
[----:B------:R-:W-:Y:S02]  /*0c70*/  @P2 IADD3.X R207, R3, c[0x0][0x2c4], RZ, P1, !PT ;  /* 0x0000b10003cf2a10 */ /* 0x000fe40000ffe4ff */
[----:B------:R-:W-:-:S04]  /*0c80*/  @P2 ISETP.NE.U32.AND P1, PT, R206, RZ, PT ;  /* 0x000000ffce00220c */ /* 0x000fc80003f25070 */
[----:B------:R-:W-:-:S13]  /*0c90*/  @P2 ISETP.NE.AND.EX P0, PT, R207, RZ, PT, P1 ;  /* 0x000000ffcf00220c */ /* 0x000fda0003f05310 */
[----:B------:R-:W-:Y:S05]  /*0ca0*/  @!P0 BRA `(.L_x_2135) ;  /* 0x0000047000008947 */ /* 0x000fea0003800000 */
[----:B-1----:R-:W1:Y:S01]  /*0cb0*/  I2F.RP R5, R4 ;  /* 0x0000000400057306 */ /* 0x002e620000209400 */
        /* <DEDUP_REMOVED lines=70> */
.L_x_2135:
[----:B-1----:R-:W-:-:S13]  /*1120*/  ISETP.NE.AND P4, PT, R9, -0x1, PT ;  /* 0xffffffff0900780c */ /* 0x002fda0003f85270 */
        /* <DEDUP_REMOVED lines=16> */
.L_x_2137:
[----:B------:R-:W-:Y:S02]  /*1230*/  IABS R7, c[0x0][0x1c8] ;  /* 0x0000720000077a13 */ /* 0x000fe40000000000 */
[----:B------:R-:W-:Y:S02]  /*1240*/  MOV R15, R3 ;  /* 0x00000003000f7202 */ /* 0x000fe40000000f00 */
[----:B------:R-:W1:Y:S08]  /*1250*/  I2F.RP R14, R7 ;  /* 0x00000007000e7306 */ /* 0x000e700000209400 */
[----:B-1----:R-:W1:Y:S02]  /*1260*/  MUFU.RCP R10, R14 ;  /* 0x0000000e000a7308 */ /* 0x002e640000001000 */
[----:B-1----:R-:W-:Y:S01]  /*1270*/  IADD3 R10, R10, 0xffffffe, RZ ;  /* 0x0ffffffe0a0a7810 */ /* 0x002fe20007ffe0ff */
[----:B------:R-:W-:-:S02]  /*1280*/  IMAD.MOV.U32 R14, RZ, RZ, R8 ;  /* 0x000000ffff0e7224 */ /* 0x000fc400078e0008 */
[----:B------:R-:W-:-:S03]  /*1290*/  @P4 IMAD.IADD R8, R2, 0x1, R9 ;  /* 0x0000000102084824 */ /* 0x000fc600078e0209 */
[----:B------:R-:W1:Y:S01]  /*12a0*/  F2I.FTZ.U32.TRUNC.NTZ R11, R10 ;  /* 0x0000000a000b7305 */ /* 0x000e62000021f000 */
[----:B------:R-:W-:-:S04]  /*12b0*/  @P4 IMAD.WIDE.U32 R16, R8, c[0x0][0x1a0], RZ ;  /* 0x0000680008104a25 */ /* 0x000fc800078e00ff */
[----:B------:R-:W-:Y:S02]  /*12c0*/  @P4 IMAD R8, R8, c[0x0][0x1a4], R17 ;  /* 0x0000690008084a24 */ /* 0x000fe400078e0211 */
[----:B-1----:R-:W-:Y:S02]  /*12d0*/  IMAD.MOV R5, RZ, RZ, -R11 ;  /* 0x000000ffff057224 */ /* 0x002fe400078e0a0b */
[----:B------:R-:W-:Y:S02]  /*12e0*/  IMAD.MOV.U32 R10, RZ, RZ, RZ ;  /* 0x000000ffff0a7224 */ /* 0x000fe400078e00ff */
        /* <DEDUP_REMOVED lines=38> */
.L_x_2136:
[----:B------:R-:W-:Y:S01]  /*1550*/  ISETP.NE.AND P1, PT, R202, -0x1, PT ;  /* 0xffffffffca00780c */ /* 0x000fe20003f25270 */
[----:B------:R-:W-:Y:S01]  /*1560*/  IMAD.IADD R199, R90, 0x1, -R89 ;  /* 0x000000015ac77824 */ /* 0x000fe200078e0a59 */
[----:B------:R-:W-:Y:S01]  /*1570*/  SHF.R.S32.HI R87, RZ, 0x1f, R86 ;  /* 0x0000001fff577819 */ /* 0x000fe20000011456 */
[----:B------:R-:W-:Y:S01]  /*1580*/  IMAD R11, R11, c[0x0][0x1b8], RZ ;  /* 0x00006e000b0b7a24 */ /* 0x000fe200078e02ff */
[----:B------:R-:W-:Y:S01]  /*1590*/  IADD3 R203, R133, -0x1, RZ ;  /* 0xffffffff85cb7810 */ /* 0x000fe20007ffe0ff */
[----:B------:R-:W-:Y:S01]  /*15a0*/  IMAD.SHL.U32 R216, R86, 0x2, RZ ;  /* 0x0000000256d87824 */ /* 0x000fe200078e00ff */
[----:B------:R-:W-:Y:S01]  /*15b0*/  LEA.HI R14, R87, R86, RZ, 0x3 ;  /* 0x00000056570e7211 */ /* 0x000fe200078f18ff */
[----:B------:R-:W-:-:S03]  /*15c0*/  IMAD R11, R12, c[0x0][0x1bc], R11 ;  /* 0x00006f000c0b7a24 */ /* 0x000fc600078e020b */
[----:B------:R-:W-:Y:S02]  /*15d0*/  LOP3.LUT R3, R14, 0xfffffff8, RZ, 0xc0, !PT ;  /* 0xfffffff80e037812 */ /* 0x000fe400078ec0ff */
[----:B------:R-:W-:Y:S01]  /*15e0*/  SHF.R.S32.HI R14, RZ, 0x3, R14 ;  /* 0x00000003ff0e7819 */ /* 0x000fe2000001140e */
[----:B------:R-:W-:Y:S01]  /*15f0*/  @!P1 IMAD.WIDE.U32 R22, R13, c[0x0][0x178], RZ ;  /* 0x00005e000d169a25 */ /* 0x000fe200078e00ff */
[----:B------:R-:W-:Y:S02]  /*1600*/  @!P1 SHF.R.S32.HI R2, RZ, 0x1f, R13 ;  /* 0x0000001fff029819 */ /* 0x000fe4000001140d */
[----:B------:R-:W-:Y:S01]  /*1610*/  SHF.R.S32.HI R15, RZ, 0x1f, R14 ;  /* 0x0000001fff0f7819 */ /* 0x000fe2000001140e */
[----:B-----5:R-:W-:Y:S01]  /*1620*/  IMAD.IADD R0, R86, 0x1, -R3 ;  /* 0x0000000156007824 */ /* 0x020fe200078e0a03 */
[----:B------:R-:W-:Y:S01]  /*1630*/  SHF.R.S32.HI R3, RZ, 0x1f, R28 ;  /* 0x0000001fff037819 */ /* 0x000fe2000001141c */
[----:B------:R-:W-:Y:S01]  /*1640*/  @!P1 IMAD R2, R2, c[0x0][0x178], RZ ;  /* 0x00005e0002029a24 */ /* 0x000fe200078e02ff */
[----:B------:R-:W-:Y:S01]  /*1650*/  LOP3.LUT R216, R216, 0x6, RZ, 0xc0, !PT ;  /* 0x00000006d8d87812 */ /* 0x000fe200078ec0ff */
[----:B------:R-:W-:-:S02]  /*1660*/  IMAD.SHL.U32 R10, R14, 0x40, RZ ;  /* 0x000000400e0a7824 */ /* 0x000fc400078e00ff */
[----:B------:R-:W-:-:S03]  /*1670*/  @P1 IMAD.WIDE.U32 R18, R202, c[0x0][0x190], RZ ;  /* 0x00006400ca121a25 */ /* 0x000fc600078e00ff */
[----:B------:R-:W-:Y:S01]  /*1680*/  LOP3.LUT R10, R10, 0x1c0, RZ, 0xc0, !PT ;  /* 0x000001c00a0a7812 */ /* 0x000fe200078ec0ff */
[----:B------:R-:W-:Y:S02]  /*1690*/  @!P1 IMAD R2, R13, c[0x0][0x17c], R2 ;  /* 0x00005f000d029a24 */ /* 0x000fe400078e0202 */
[----:B------:R-:W-:Y:S01]  /*16a0*/  @!P1 IMAD.MOV.U32 R18, RZ, RZ, R22 ;  /* 0x000000ffff129224 */ /* 0x000fe200078e0016 */
[----:B------:R-:W-:Y:S01]  /*16b0*/  SHF.R.U32.HI R205, RZ, 0x3, R10 ;  /* 0x00000003ffcd7819 */ /* 0x000fe2000001160a */
[----:B------:R-:W-:Y:S02]  /*16c0*/  IMAD.SHL.U32 R13, R0, 0x8, RZ ;  /* 0x00000008000d7824 */ /* 0x000fe400078e00ff */
[----:B------:R-:W-:Y:S02]  /*16d0*/  @P1 IMAD R9, R202, c[0x0][0x194], R19 ;  /* 0x00006500ca091a24 */ /* 0x000fe400078e0213 */
[----:B------:R-:W-:Y:S01]  /*16e0*/  @!P1 IMAD.IADD R9, R23, 0x1, R2 ;  /* 0x0000000117099824 */ /* 0x000fe200078e0202 */
[----:B------:R-:W-:Y:S01]  /*16f0*/  IADD3 R16, P2, R13, R16, RZ ;  /* 0x000000100d107210 */ /* 0x000fe20007f5e0ff */
[----:B------:R-:W-:Y:S01]  /*1700*/  IMAD R3, R3, c[0x0][0x1a8], RZ ;  /* 0x00006a0003037a24 */ /* 0x000fe200078e02ff */
[----:B------:R-:W-:Y:S01]  /*1710*/  LOP3.LUT R2, R10, 0x38, R13, 0xf8, !PT ;  /* 0x000000380a027812 */ /* 0x000fe200078ef80d */
[----:B------:R-:W-:Y:S01]  /*1720*/  IMAD.WIDE R32, R33, 0x40, R14 ;  /* 0x0000004021207825 */ /* 0x000fe200078e020e */
[----:B------:R-:W-:-:S02]  /*1730*/  IADD3 R20, P3, R13, R20, RZ ;  /* 0x000000140d147210 */ /* 0x000fc40007f7e0ff */
[----:B------:R-:W-:Y:S01]  /*1740*/  IADD3 R18, P1, R13, R18, RZ ;  /* 0x000000120d127210 */ /* 0x000fe20007f3e0ff */
[----:B------:R-:W-:Y:S01]  /*1750*/  IMAD R26, R28, c[0x0][0x1ac], R3 ;  /* 0x00006b001c1a7a24 */ /* 0x000fe200078e0203 */
[----:B------:R-:W-:Y:S01]  /*1760*/  SHF.R.S32.HI R13, RZ, 0x1f, R13 ;  /* 0x0000001fff0d7819 */ /* 0x000fe2000001140d */
[----:B------:R-:W-:Y:S01]  /*1770*/  IMAD R135, R15, c[0x0][0x198], RZ ;  /* 0x000066000f877a24 */ /* 0x000fe200078e02ff */
[----:B------:R-:W-:Y:S02]  /*1780*/  IADD3 R10, R14, 0x10, RZ ;  /* 0x000000100e0a7810 */ /* 0x000fe40007ffe0ff */
[----:B------:R-:W-:Y:S01]  /*1790*/  LOP3.LUT R205, R2, R205, RZ, 0x3c, !PT ;  /* 0x000000cd02cd7212 */ /* 0x000fe200078e3cff */
[C---:B------:R-:W-:Y:S01]  /*17a0*/  IMAD.X R17, R13.reuse, 0x1, R8, P2 ;  /* 0x000000010d117824 */ /* 0x040fe200010e0608 */
[C---:B------:R-:W-:Y:S01]  /*17b0*/  IADD3 R8, R14.reuse, 0x20, RZ ;  /* 0x000000200e087810 */ /* 0x040fe20007ffe0ff */
[C---:B------:R-:W-:Y:S01]  /*17c0*/  IMAD.X R19, R13.reuse, 0x1, R9, P1 ;  /* 0x000000010d137824 */ /* 0x040fe200008e0609 */
[----:B------:R-:W-:Y:S01]  /*17d0*/  IADD3 R146, P1, R14, R7, RZ ;  /* 0x000000070e927210 */ /* 0x000fe20007f3e0ff */
[----:B------:R-:W-:Y:S01]  /*17e0*/  IMAD.X R21, R13, 0x1, R6, P3 ;  /* 0x000000010d157824 */ /* 0x000fe200018e0606 */
[-C--:B------:R-:W-:Y:S01]  /*17f0*/  ISETP.GE.AND P5, PT, R8, R199.reuse, PT ;  /* 0x000000c70800720c */ /* 0x080fe20003fa6270 */
[----:B------:R-:W-:Y:S01]  /*1800*/  IMAD.WIDE.U32 R28, R28, c[0x0][0x1a8], R18 ;  /* 0x00006a001c1c7a25 */ /* 0x000fe200078e0012 */
[----:B------:R-:W-:-:S02]  /*1810*/  ISETP.GE.AND P2, PT, R10, R199, PT ;  /* 0x000000c70a00720c */ /* 0x000fc40003f46270 */
[C---:B------:R-:W-:Y:S01]  /*1820*/  IADD3 R6, R14.reuse, 0x30, RZ ;  /* 0x000000300e067810 */ /* 0x040fe20007ffe0ff */
[----:B------:R-:W-:Y:S01]  /*1830*/  IMAD.X R5, R15, 0x1, R5, P1 ;  /* 0x000000010f057824 */ /* 0x000fe200008e0605 */
[CC--:B------:R-:W-:Y:S01]  /*1840*/  ISETP.GE.AND P1, PT, R14.reuse, R199.reuse, PT ;  /* 0x000000c70e00720c */ /* 0x0c0fe20003f26270 */
[----:B------:R-:W-:Y:S01]  /*1850*/  IMAD.WIDE.U32 R20, R14, c[0x0][0x198], R20 ;  /* 0x000066000e147a25 */ /* 0x000fe200078e0014 */
[----:B------:R-:W-:Y:S02]  /*1860*/  ISETP.GE.AND P4, PT, R6, R199, PT ;  /* 0x000000c70600720c */ /* 0x000fe40003f86270 */
[----:B------:R-:W-:Y:S01]  /*1870*/  LEA.HI R2, R87, R86, RZ, 0x6 ;  /* 0x0000005657027211 */ /* 0x000fe200078f30ff */
[----:B------:R-:W-:Y:S02]  /*1880*/  IMAD.MOV.U32 R134, RZ, RZ, R20 ;  /* 0x000000ffff867224 */ /* 0x000fe400078e0014 */
[C---:B------:R-:W-:Y:S01]  /*1890*/  @!P5 IADD3 R18, P6, R32.reuse, 0x20, RZ ;  /* 0x000000202012d810 */ /* 0x040fe20007fde0ff */
[----:B------:R-:W-:Y:S01]  /*18a0*/  IMAD.IADD R27, R29, 0x1, R26 ;  /* 0x000000011d1b7824 */ /* 0x000fe200078e021a */
[----:B------:R-:W-:Y:S01]  /*18b0*/  @!P2 IADD3 R20, P3, R32, 0x10, RZ ;  /* 0x000000102014a810 */ /* 0x000fe20007f7e0ff */
[----:B------:R-:W-:-:S02]  /*18c0*/  @!P5 IMAD.MOV.U32 R24, RZ, RZ, R28 ;  /* 0x000000ffff18d224 */ /* 0x000fc400078e001c */
[--C-:B------:R-:W-:Y:S02]  /*18d0*/  @!P5 IMAD.X R13, RZ, RZ, R33.reuse, P6 ;  /* 0x000000ffff0dd224 */ /* 0x100fe400030e0621 */
[----:B------:R-:W-:Y:S02]  /*18e0*/  @!P1 IMAD R3, R33, c[0x0][0x190], RZ ;  /* 0x0000640021039a24 */ /* 0x000fe400078e02ff */
[----:B------:R-:W-:Y:S02]  /*18f0*/  @!P1 IMAD.MOV.U32 R26, RZ, RZ, R28 ;  /* 0x000000ffff1a9224 */ /* 0x000fe400078e001c */
[----:B------:R-:W-:Y:S01]  /*1900*/  @!P2 IMAD.X R9, RZ, RZ, R33, P3 ;  /* 0x000000ffff09a224 */ /* 0x000fe200018e0621 */
[----:B------:R-:W-:Y:S01]  /*1910*/  @!P4 IADD3 R7, P3, R32, 0x30, RZ ;  /* 0x000000302007c810 */ /* 0x000fe20007f7e0ff */
[--C-:B------:R-:W-:Y:S02]  /*1920*/  @!P2 IMAD.MOV.U32 R31, RZ, RZ, R27.reuse ;  /* 0x000000ffff1fa224 */ /* 0x100fe400078e001b */
[----:B------:R-:W-:-:S02]  /*1930*/  @!P5 IMAD.MOV.U32 R25, RZ, RZ, R27 ;  /* 0x000000ffff19d224 */ /* 0x000fc400078e001b */
[----:B------:R-:W-:Y:S02]  /*1940*/  @!P4 IMAD.MOV.U32 R29, RZ, RZ, R27 ;  /* 0x000000ffff1dc224 */ /* 0x000fe400078e001b */
[----:B------:R-:W-:Y:S02]  /*1950*/  @!P5 IMAD R13, R13, c[0x0][0x190], RZ ;  /* 0x000064000d0dda24 */ /* 0x000fe400078e02ff */
[C---:B------:R-:W-:Y:S02]  /*1960*/  @!P1 IMAD R3, R32.reuse, c[0x0][0x194], R3 ;  /* 0x0000650020039a24 */ /* 0x040fe400078e0203 */
[----:B------:R-:W-:-:S04]  /*1970*/  @!P1 IMAD.WIDE.U32 R26, R32, c[0x0][0x190], R26 ;  /* 0x00006400201a9a25 */ /* 0x000fc800078e001a */
[C---:B------:R-:W-:Y:S02]  /*1980*/  @!P5 IMAD R13, R18.reuse, c[0x0][0x194], R13 ;  /* 0x00006500120dda24 */ /* 0x040fe400078e020d */
[----:B------:R-:W-:Y:S02]  /*1990*/  @!P4 IMAD.X R22, RZ, RZ, R33, P3 ;  /* 0x000000ffff16c224 */ /* 0x000fe400018e0621 */
[----:B------:R-:W-:Y:S01]  /*19a0*/  @!P5 IMAD.WIDE.U32 R18, R18, c[0x0][0x190], R24 ;  /* 0x000064001212da25 */ /* 0x000fe200078e0018 */
[----:B------:R-:W-:-:S03]  /*19b0*/  @!P1 LEA R24, P3, R26, c[0x0][0x160], 0x1 ;  /* 0x000058001a189a11 */ /* 0x000fc600078608ff */
[----:B------:R-:W-:Y:S02]  /*19c0*/  @!P1 IMAD.IADD R3, R27, 0x1, R3 ;  /* 0x000000011b039824 */ /* 0x000fe400078e0203 */
[----:B------:R-:W-:Y:S02]  /*19d0*/  IMAD.SHL.U32 R2, R2, 0x8, RZ ;  /* 0x0000000802027824 */ /* 0x000fe400078e00ff */
[----:B------:R-:W-:Y:S01]  /*19e0*/  IMAD R135, R14, c[0x0][0x19c], R135 ;  /* 0x000067000e877a24 */ /* 0x000fe200078e0287 */
[----:B------:R-:W-:Y:S01]  /*19f0*/  @!P1 LEA.HI.X R25, R26, c[0x0][0x164], R3, 0x1, P3 ;  /* 0x000059001a199a11 */ /* 0x000fe200018f0c03 */
[----:B------:R-:W-:Y:S01]  /*1a00*/  @!P2 IMAD R9, R9, c[0x0][0x190], RZ ;  /* 0x000064000909aa24 */ /* 0x000fe200078e02ff */
[----:B------:R-:W-:Y:S01]  /*1a10*/  LOP3.LUT R205, R205, 0xfffffe00, R2, 0xf8, !PT ;  /* 0xfffffe00cdcd7812 */ /* 0x000fe200078ef802 */
[----:B------:R-:W-:Y:S01]  /*1a20*/  @!P2 IMAD.MOV.U32 R30, RZ, RZ, R28 ;  /* 0x000000ffff1ea224 */ /* 0x000fe200078e001c */
[----:B------:R-:W-:Y:S01]  /*1a30*/  @!P5 LEA R26, P3, R18, c[0x0][0x160], 0x1 ;  /* 0x00005800121ada11 */ /* 0x000fe200078608ff */
[----:B------:R-:W-:-:S02]  /*1a40*/  @!P4 IMAD R22, R22, c[0x0][0x190], RZ ;  /* 0x000064001616ca24 */ /* 0x000fc400078e02ff */
[----:B------:R-:W-:Y:S02]  /*1a50*/  IMAD.SHL.U32 R3, R203, 0x40, RZ ;  /* 0x00000040cb037824 */ /* 0x000fe400078e00ff */
[----:B------:R-:W-:Y:S02]  /*1a60*/  IMAD.IADD R135, R21, 0x1, R135 ;  /* 0x0000000115877824 */ /* 0x000fe400078e0287 */
[C---:B------:R-:W-:Y:S02]  /*1a70*/  @!P2 IMAD R2, R20.reuse, c[0x0][0x194], R9 ;  /* 0x000065001402aa24 */ /* 0x040fe400078e0209 */
[----:B------:R-:W-:-:S04]  /*1a80*/  @!P2 IMAD.WIDE.U32 R20, R20, c[0x0][0x190], R30 ;  /* 0x000064001414aa25 */ /* 0x000fc800078e001e */
[C---:B------:R-:W-:Y:S02]  /*1a90*/  @!P4 IMAD R9, R7.reuse, c[0x0][0x194], R22 ;  /* 0x000065000709ca24 */ /* 0x040fe400078e0216 */
[----:B------:R-:W-:Y:S01]  /*1aa0*/  @!P4 IMAD.WIDE.U32 R22, R7, c[0x0][0x190], R28 ;  /* 0x000064000716ca25 */ /* 0x000fe200078e001c */
[----:B------:R-:W-:-:S03]  /*1ab0*/  @!P2 LEA R28, P6, R20, c[0x0][0x160], 0x1 ;  /* 0x00005800141caa11 */ /* 0x000fc600078c08ff */
[----:B------:R-:W-:Y:S02]  /*1ac0*/  @!P5 IMAD.IADD R13, R19, 0x1, R13 ;  /* 0x00000001130dd824 */ /* 0x000fe400078e020d */
[----:B------:R-:W-:Y:S02]  /*1ad0*/  IMAD.IADD R7, R84, 0x1, -R3 ;  /* 0x0000000154077824 */ /* 0x000fe400078e0a03 */
[----:B------:R-:W-:Y:S01]  /*1ae0*/  @!P2 IMAD.IADD R2, R21, 0x1, R2 ;  /* 0x000000011502a824 */ /* 0x000fe200078e0202 */
[----:B------:R-:W-:Y:S01]  /*1af0*/  @!P5 LEA.HI.X R27, R18, c[0x0][0x164], R13, 0x1, P3 ;  /* 0x00005900121bda11 */ /* 0x000fe200018f0c0d */
[----:B------:R-:W-:Y:S01]  /*1b00*/  IMAD.SHL.U32 R205, R205, 0x2, RZ ;  /* 0x00000002cdcd7824 */ /* 0x000fe200078e00ff */
[----:B------:R-:W-:Y:S01]  /*1b10*/  ISETP.GE.AND P3, PT, R10, R7, PT ;  /* 0x000000070a00720c */ /* 0x000fe20003f66270 */
[----:B------:R-:W-:Y:S01]  /*1b20*/  @!P4 IMAD.IADD R9, R23, 0x1, R9 ;  /* 0x000000011709c824 */ /* 0x000fe200078e0209 */
[----:B------:R-:W-:Y:S01]  /*1b30*/  @!P2 LEA.HI.X R29, R20, c[0x0][0x164], R2, 0x1, P6 ;  /* 0x00005900141daa11 */ /* 0x000fe200030f0c02 */
[----:B------:R-:W-:Y:S01]  /*1b40*/  IMAD.MOV.U32 R2, RZ, RZ, c[0x0][0x198] ;  /* 0x00006600ff027624 */ /* 0x000fe200078e00ff */
[----:B------:R-:W-:Y:S01]  /*1b50*/  @!P4 LEA R20, P6, R22, c[0x0][0x160], 0x1 ;  /* 0x000058001614ca11 */ /* 0x000fe200078c08ff */
[----:B------:R-:W-:Y:S01]  /*1b60*/  @!PT LDS RZ, [RZ] ;  /* 0x00000000fffff984 */ /* 0x000fe20000000800 */
[----:B------:R-:W-:Y:S01]  /*1b70*/  @!PT LDS RZ, [RZ] ;  /* 0x00000000fffff984 */ /* 0x000fe20000000800 */
[----:B------:R-:W-:Y:S01]  /*1b80*/  @!PT LDS RZ, [RZ] ;  /* 0x00000000fffff984 */ /* 0x000fe20000000800 */
[----:B------:R1:W-:Y:S01]  /*1b90*/  @!P1 LDGSTS.E.BYPASS.LTC128B.128 [R205], [R24.64] ;  /* 0x0000000018cd9fae */ /* 0x0003e2000b901d46 */
[----:B------:R-:W-:-:S02]  /*1ba0*/  IMAD.MOV.U32 R13, RZ, RZ, c[0x0][0x19c] ;  /* 0x00006700ff0d7624 */ /* 0x000fc400078e00ff */
[----:B------:R-:W-:Y:S01]  /*1bb0*/  @!P4 LEA.HI.X R21, R22, c[0x0][0x164], R9, 0x1, P6 ;  /* 0x000059001615ca11 */ /* 0x000fe200030f0c09 */
[----:B------:R1:W-:Y:S01]  /*1bc0*/  @!P1 LDGSTS.E.BYPASS.LTC128B.128 [R205+0x2000], [R24.64+0x80] ;  /* 0x0200008018cd9fae */ /* 0x0003e2000b901d46 */
[-C--:B------:R-:W-:Y:S01]  /*1bd0*/  ISETP.GE.AND P6, PT, R14, R7.reuse, PT ;  /* 0x000000070e00720c */ /* 0x080fe20003fc6270 */
[----:B------:R-:W-:Y:S02]  /*1be0*/  IMAD.WIDE.U32 R16, R12, c[0x0][0x1b8], R16 ;  /* 0x00006e000c107a25 */ /* 0x000fe400078e0010 */
[----:B------:R1:W-:Y:S01]  /*1bf0*/  @!P1 LDGSTS.E.BYPASS.LTC128B.128 [R205+0x4000], [R24.64+0x100] ;  /* 0x0400010018cd9fae */ /* 0x0003e2000b901d46 */
[----:B------:R-:W-:Y:S01]  /*1c00*/  ISETP.GE.AND P1, PT, R8, R7, PT ;  /* 0x000000070800720c */ /* 0x000fe20003f26270 */
[----:B------:R-:W-:Y:S02]  /*1c10*/  IMAD.IADD R17, R17, 0x1, R11 ;  /* 0x0000000111117824 */ /* 0x000fe400078e020b */
[----:B------:R2:W-:Y:S01]  /*1c20*/  @!P2 LDGSTS.E.BYPASS.LTC128B.128 [R205+0x800], [R28.64] ;  /* 0x008000001ccdafae */ /* 0x0005e2000b901d46 */
[----:B------:R-:W-:-:S03]  /*1c30*/  IMAD R5, R5, c[0x0][0x1a0], RZ ;  /* 0x0000680005057a24 */ /* 0x000fc600078e02ff */
[----:B------:R2:W-:Y:S04]  /*1c40*/  @!P2 LDGSTS.E.BYPASS.LTC128B.128 [R205+0x2800], [R28.64+0x80] ;  /* 0x028000801ccdafae */ /* 0x0005e8000b901d46 */
[----:B------:R2:W-:Y:S01]  /*1c50*/  @!P2 LDGSTS.E.BYPASS.LTC128B.128 [R205+0x4800], [R28.64+0x100] ;  /* 0x048001001ccdafae */ /* 0x0005e2000b901d46 */
[----:B------:R-:W-:-:S03]  /*1c60*/  @!P3 LEA R15, P2, R2, R134, 0x4 ;  /* 0x00000086020fb211 */ /* 0x000fc600078420ff */
[----:B------:R3:W-:Y:S01]  /*1c70*/  @!P5 LDGSTS.E.BYPASS.LTC128B.128 [R205+0x1000], [R26.64] ;  /* 0x010000001acddfae */ /* 0x0007e2000b901d46 */
[C---:B------:R-:W-:Y:S02]  /*1c80*/  @!P3 LEA.HI.X R18, R2.reuse, R135, R13, 0x4, P2 ;  /* 0x000000870212b211 */ /* 0x040fe400010f240d */
[C---:B------:R-:W-:Y:S01]  /*1c90*/  @!P3 LEA R22, P2, R15.reuse, c[0x0][0x168], 0x1 ;  /* 0x00005a000f16ba11 */ /* 0x040fe200078408ff */
[----:B------:R3:W-:Y:S03]  /*1ca0*/  @!P5 LDGSTS.E.BYPASS.LTC128B.128 [R205+0x3000], [R26.64+0x80] ;  /* 0x030000801acddfae */ /* 0x0007e6000b901d46 */
[----:B------:R-:W-:Y:S01]  /*1cb0*/  @!P3 LEA.HI.X R23, R15, c[0x0][0x16c], R18, 0x1, P2 ;  /* 0x00005b000f17ba11 */ /* 0x000fe200010f0c12 */
[----:B------:R3:W-:Y:S01]  /*1cc0*/  @!P5 LDGSTS.E.BYPASS.LTC128B.128 [R205+0x5000], [R26.64+0x100] ;  /* 0x050001001acddfae */ /* 0x0007e2000b901d46 */
[----:B------:R-:W-:Y:S01]  /*1cd0*/  IMAD.SHL.U32 R18, R13, 0x20, RZ ;  /* 0x000000200d127824 */ /* 0x000fe200078e00ff */
[CC--:B------:R-:W-:Y:S01]  /*1ce0*/  LEA.HI R15, R87.reuse, R86.reuse, RZ, 0x4 ;  /* 0x00000056570f7211 */ /* 0x0c0fe200078f20ff */
[----:B-1----:R-:W-:Y:S01]  /*1cf0*/  IMAD.WIDE.U32 R24, R2, 0x20, RZ ;  /* 0x0000002002187825 */ /* 0x002fe200078e00ff */
[----:B------:R1:W-:Y:S01]  /*1d00*/  @!P4 LDGSTS.E.BYPASS.LTC128B.128 [R205+0x1800], [R20.64] ;  /* 0x0180000014cdcfae */ /* 0x0003e2000b901d46 */
[----:B------:R-:W-:-:S03]  /*1d10*/  LEA.HI R87, R87, R86, RZ, 0x5 ;  /* 0x0000005657577211 */ /* 0x000fc600078f28ff */
[C---:B------:R-:W-:Y:S01]  /*1d20*/  @!P1 IADD3 R9, P2, R134.reuse, R24, RZ ;  /* 0x0000001886099210 */ /* 0x040fe20007f5e0ff */
[----:B------:R1:W-:Y:S01]  /*1d30*/  @!P4 LDGSTS.E.BYPASS.LTC128B.128 [R205+0x3800], [R20.64+0x80] ;  /* 0x0380008014cdcfae */ /* 0x0003e2000b901d46 */
[----:B------:R-:W-:Y:S02]  /*1d40*/  SHF.R.S32.HI R88, RZ, 0x5, R87 ;  /* 0x00000005ff587819 */ /* 0x000fe40000011457 */
[----:B------:R-:W-:Y:S01]  /*1d50*/  @!P1 IADD3.X R18, R135, R25, R18, P2, !PT ;  /* 0x0000001987129210 */ /* 0x000fe200017fe412 */
[----:B------:R1:W-:Y:S01]  /*1d60*/  @!P4 LDGSTS.E.BYPASS.LTC128B.128 [R205+0x5800], [R20.64+0x100] ;  /* 0x0580010014cdcfae */ /* 0x0003e2000b901d46 */
[----:B------:R-:W-:Y:S02]  /*1d70*/  @!P1 LEA R24, P2, R9, c[0x0][0x168], 0x1 ;  /* 0x00005a0009189a11 */ /* 0x000fe400078408ff */
[----:B--2---:R-:W-:Y:S02]  /*1d80*/  @!P6 LEA R28, P5, R134, c[0x0][0x168], 0x1 ;  /* 0x00005a00861cea11 */ /* 0x004fe400078a08ff */
[----:B------:R-:W-:-:S02]  /*1d90*/  ISETP.GE.AND P4, PT, R8, R7, PT ;  /* 0x000000070800720c */ /* 0x000fc40003f86270 */
[----:B------:R-:W-:Y:S02]  /*1da0*/  @!P6 LEA.HI.X R29, R134, c[0x0][0x16c], R135, 0x1, P5 ;  /* 0x00005b00861dea11 */ /* 0x000fe400028f0c87 */
[----:B------:R-:W-:Y:S02]  /*1db0*/  ISETP.GE.AND P5, PT, R10, R7, PT ;  /* 0x000000070a00720c */ /* 0x000fe40003fa6270 */
[----:B------:R-:W-:Y:S01]  /*1dc0*/  SHF.R.S32.HI R10, RZ, 0x4, R15 ;  /* 0x00000004ff0a7819 */ /* 0x000fe2000001140f */
[----:B------:R2:W-:Y:S01]  /*1dd0*/  @!P6 LDGSTS.E.BYPASS.LTC128B.128 [R205+0x6000], [R28.64] ;  /* 0x060000001ccdefae */ /* 0x0005e2000b901d46 */
[----:B------:R-:W-:Y:S02]  /*1de0*/  @!P1 LEA.HI.X R25, R9, c[0x0][0x16c], R18, 0x1, P2 ;  /* 0x00005b0009199a11 */ /* 0x000fe400010f0c12 */
[C---:B------:R-:W-:Y:S01]  /*1df0*/  LEA.HI R8, R15.reuse, R10, RZ, 0x1 ;  /* 0x0000000a0f087211 */ /* 0x040fe200078f08ff */
[----:B------:R2:W-:Y:S01]  /*1e00*/  @!P6 LDGSTS.E.BYPASS.LTC128B.128 [R205+0x8000], [R28.64+0x80] ;  /* 0x080000801ccdefae */ /* 0x0005e2000b901d46 */
[----:B------:R-:W-:-:S02]  /*1e10*/  LOP3.LUT R15, R15, 0xfffffff0, RZ, 0xc0, !PT ;  /* 0xfffffff00f0f7812 */ /* 0x000fc400078ec0ff */
[-C--:B------:R-:W-:Y:S01]  /*1e20*/  ISETP.GE.AND P2, PT, R6, R7.reuse, PT ;  /* 0x000000070600720c */ /* 0x080fe20003f46270 */
[----:B------:R2:W-:Y:S01]  /*1e30*/  @!P6 LDGSTS.E.BYPASS.LTC128B.128 [R205+0xa000], [R28.64+0x100] ;  /* 0x0a0001001ccdefae */ /* 0x0005e2000b901d46 */
[----:B------:R-:W-:Y:S01]  /*1e40*/  LOP3.LUT R9, R8, 0xfffffffe, RZ, 0xc0, !PT ;  /* 0xfffffffe08097812 */ /* 0x000fe200078ec0ff */
[----:B------:R-:W-:Y:S01]  /*1e50*/  IMAD.IADD R15, R86, 0x1, -R15 ;  /* 0x00000001560f7824 */ /* 0x000fe200078e0a0f */
[----:B------:R-:W-:Y:S01]  /*1e60*/  ISETP.GE.AND P6, PT, R14, R7, PT ;  /* 0x000000070e00720c */ /* 0x000fe20003fc6270 */
[----:B------:R1:W-:Y:S01]  /*1e70*/  @!P3 LDGSTS.E.BYPASS.LTC128B.128 [R205+0x6800], [R22.64] ;  /* 0x0680000016cdbfae */ /* 0x0003e2000b901d46 */
[----:B------:R-:W-:Y:S01]  /*1e80*/  LOP3.LUT R87, R87, 0xffffffe0, RZ, 0xc0, !PT ;  /* 0xffffffe057577812 */ /* 0x000fe200078ec0ff */
[----:B------:R-:W-:Y:S01]  /*1e90*/  IMAD.IADD R10, R10, 0x1, -R9 ;  /* 0x000000010a0a7824 */ /* 0x000fe200078e0a09 */
[----:B------:R-:W-:Y:S01]  /*1ea0*/  SHF.R.S32.HI R8, RZ, 0x1f, R15 ;  /* 0x0000001fff087819 */ /* 0x000fe2000001140f */
[----:B------:R1:W-:Y:S01]  /*1eb0*/  @!P3 LDGSTS.E.BYPASS.LTC128B.128 [R205+0x8800], [R22.64+0x80] ;  /* 0x0880008016cdbfae */ /* 0x0003e2000b901d46 */
[----:B------:R-:W-:-:S02]  /*1ec0*/  IMAD.SHL.U32 R9, R14, 0x8, RZ ;  /* 0x000000080e097824 */ /* 0x000fc400078e00ff */
[----:B------:R-:W-:Y:S01]  /*1ed0*/  LEA.HI R8, R8, R15, RZ, 0x3 ;  /* 0x0000000f08087211 */ /* 0x000fe200078f18ff */
[----:B------:R-:W-:Y:S01]  /*1ee0*/  @!P2 IMAD R13, R13, 0x30, RZ ;  /* 0x000000300d0da824 */ /* 0x000fe200078e02ff */
[----:B------:R1:W-:Y:S01]  /*1ef0*/  @!P3 LDGSTS.E.BYPASS.LTC128B.128 [R205+0xa800], [R22.64+0x100] ;  /* 0x0a80010016cdbfae */ /* 0x0003e2000b901d46 */
[----:B------:R-:W-:Y:S01]  /*1f00*/  @!P2 IMAD.WIDE.U32 R18, R2, 0x30, R134 ;  /* 0x000000300212a825 */ /* 0x000fe200078e0086 */
[----:B------:R-:W-:Y:S02]  /*1f10*/  LOP3.LUT R12, R8, 0xfffffff8, RZ, 0xc0, !PT ;  /* 0xfffffff8080c7812 */ /* 0x000fe400078ec0ff */
[----:B------:R3:W-:Y:S01]  /*1f20*/  @!P1 LDGSTS.E.BYPASS.LTC128B.128 [R205+0x7000], [R24.64] ;  /* 0x0700000018cd9fae */ /* 0x0007e2000b901d46 */
[----:B------:R-:W-:Y:S01]  /*1f30*/  @!P2 IMAD.IADD R11, R19, 0x1, R13 ;  /* 0x00000001130ba824 */ /* 0x000fe200078e020d */
[----:B------:R-:W-:Y:S01]  /*1f40*/  ISETP.GE.AND P3, PT, R6, R7, PT ;  /* 0x000000070600720c */ /* 0x000fe20003f66270 */
[----:B------:R-:W-:Y:S01]  /*1f50*/  IMAD.IADD R7, R15, 0x1, -R12 ;  /* 0x000000010f077824 */ /* 0x000fe200078e0a0c */
[----:B------:R3:W-:Y:S01]  /*1f60*/  @!P1 LDGSTS.E.BYPASS.LTC128B.128 [R205+0x9000], [R24.64+0x80] ;  /* 0x0900008018cd9fae */ /* 0x0007e2000b901d46 */
[----:B------:R-:W-:-:S02]  /*1f70*/  IMAD.SHL.U32 R6, R0, 0x40, RZ ;  /* 0x0000004000067824 */ /* 0x000fc400078e00ff */
[----:B------:R-:W-:Y:S01]  /*1f80*/  IMAD.SHL.U32 R85, R8, 0x40, RZ ;  /* 0x0000004008557824 */ /* 0x000fe200078e00ff */
[----:B------:R3:W-:Y:S01]  /*1f90*/  @!P1 LDGSTS.E.BYPASS.LTC128B.128 [R205+0xb000], [R24.64+0x100] ;  /* 0x0b00010018cd9fae */ /* 0x0007e2000b901d46 */
[----:B------:R-:W-:Y:S02]  /*1fa0*/  @!P2 LEA R14, P1, R18, c[0x0][0x168], 0x1 ;  /* 0x00005a00120eaa11 */ /* 0x000fe400078208ff */
[----:B------:R-:W-:Y:S02]  /*1fb0*/  LOP3.LUT R6, R6, 0x1c0, RZ, 0xc0, !PT ;  /* 0x000001c006067812 */ /* 0x000fe400078ec0ff */
[----:B------:R-:W-:Y:S01]  /*1fc0*/  @!P2 LEA.HI.X R15, R18, c[0x0][0x16c], R11, 0x1, P1 ;  /* 0x00005b00120faa11 */ /* 0x000fe200008f0c0b */
[----:B------:R-:W-:Y:S01]  /*1fd0*/  IMAD R11, R146, c[0x0][0x1a4], R5 ;  /* 0x00006900920b7a24 */ /* 0x000fe200078e0205 */
[----:B------:R-:W-:Y:S01]  /*1fe0*/  LOP3.LUT R9, R6, 0x8, R9, 0xf8, !PT ;  /* 0x0000000806097812 */ /* 0x000fe200078ef809 */
[----:B------:R-:W-:Y:S01]  /*1ff0*/  IMAD.WIDE.U32 R146, R146, c[0x0][0x1a0], R16 ;  /* 0x0000680092927a25 */ /* 0x000fe200078e0010 */
[----:B------:R-:W-:Y:S01]  /*2000*/  SHF.R.U32.HI R6, RZ, 0x3, R6 ;  /* 0x00000003ff067819 */ /* 0x000fe20000011606 */
[----:B------:R4:W-:Y:S01]  /*2010*/  @!P2 LDGSTS.E.BYPASS.LTC128B.128 [R205+0x7800], [R14.64] ;  /* 0x078000000ecdafae */ /* 0x0009e2000b901d46 */
[----:B------:R-:W-:Y:S01]  /*2020*/  LOP3.LUT R85, R85, 0xfffffe00, RZ, 0xc0, !PT ;  /* 0xfffffe0055557812 */ /* 0x000fe200078ec0ff */
[----:B------:R-:W-:Y:S01]  /*2030*/  IMAD.MOV.U32 R5, RZ, RZ, 0x20 ;  /* 0x00000020ff057424 */ /* 0x000fe200078e00ff */
[----:B------:R-:W-:Y:S01]  /*2040*/  LOP3.LUT R9, R9, R6, RZ, 0x3c, !PT ;  /* 0x0000000609097212 */ /* 0x000fe200078e3cff */
[----:B------:R4:W-:Y:S01]  /*2050*/  @!P2 LDGSTS.E.BYPASS.LTC128B.128 [R205+0x9800], [R14.64+0x80] ;  /* 0x098000800ecdafae */ /* 0x0009e2000b901d46 */
[----:B------:R-:W-:Y:S01]  /*2060*/  IMAD.SHL.U32 R6, R7, 0x40, RZ ;  /* 0x0000004007067824 */ /* 0x000fe200078e00ff */
[----:B------:R-:W-:Y:S01]  /*2070*/  LEA R200, P1, R146, c[0x0][0x170], 0x1 ;  /* 0x00005c0092c87a11 */ /* 0x000fe200078208ff */
[----:B------:R-:W-:Y:S01]  /*2080*/  IMAD.IADD R144, R147, 0x1, R11 ;  /* 0x0000000193907824 */ /* 0x000fe200078e020b */
[----:B------:R4:W-:Y:S01]  /*2090*/  @!P2 LDGSTS.E.BYPASS.LTC128B.128 [R205+0xb800], [R14.64+0x100] ;  /* 0x0b8001000ecdafae */ /* 0x0009e2000b901d46 */
[----:B------:R-:W-:Y:S01]  /*20a0*/  IMAD R197, R10, 0x200, R9 ;  /* 0x000002000ac57824 */ /* 0x000fe200078e0209 */
[----:B------:R-:W-:Y:S01]  /*20b0*/  LOP3.LUT R6, R6, 0x1c0, RZ, 0xc0, !PT ;  /* 0x000001c006067812 */ /* 0x000fe200078ec0ff */
[----:B------:R-:W-:Y:S01]  /*20c0*/  IMAD.SHL.U32 R9, R10, 0x8, RZ ;  /* 0x000000080a097824 */ /* 0x000fe200078e00ff */
[----:B------:R-:W0:Y:S01]  /*20d0*/  LDGDEPBAR ;  /* 0x00000000000079af */ /* 0x000e220000000000 */
[----:B------:R-:W-:Y:S01]  /*20e0*/  @!P4 IMAD.MOV.U32 R11, RZ, RZ, c[0x0][0x1a0] ;  /* 0x00006800ff0bc624 */ /* 0x000fe200078e00ff */
[----:B------:R-:W-:Y:S01]  /*20f0*/  LEA.HI.X R201, R146, c[0x0][0x174], R144, 0x1, P1 ;  /* 0x00005d0092c97a11 */ /* 0x000fe200008f0c90 */
[----:B------:R-:W-:Y:S01]  /*2100*/  IMAD R12, R5, c[0x0][0x1a4], RZ ;  /* 0x00006900050c7a24 */ /* 0x000fe200078e02ff */
[----:B------:R-:W-:Y:S01]  /*2110*/  LOP3.LUT R9, R6, 0x8, R9, 0xf8, !PT ;  /* 0x0000000806097812 */ /* 0x000fe200078ef809 */
[----:B------:R-:W-:Y:S01]  /*2120*/  @!P4 IMAD.MOV.U32 R10, RZ, RZ, c[0x0][0x1a4] ;  /* 0x00006900ff0ac624 */ /* 0x000fe200078e00ff */
[----:B------:R-:W-:Y:S01]  /*2130*/  SHF.R.U32.HI R6, RZ, 0x3, R6 ;  /* 0x00000003ff067819 */ /* 0x000fe20000011606 */
[----:B------:R-:W-:-:S02]  /*2140*/  @!P3 IMAD.MOV.U32 R18, RZ, RZ, c[0x0][0x1a0] ;  /* 0x00006800ff12b624 */ /* 0x000fc400078e00ff */
[----:B------:R-:W-:Y:S01]  /*2150*/  IMAD.SHL.U32 R197, R197, 0x2, RZ ;  /* 0x00000002c5c57824 */ /* 0x000fe200078e00ff */
[----:B------:R-:W-:Y:S01]  /*2160*/  LOP3.LUT R6, R9, R6, RZ, 0x3c, !PT ;  /* 0x0000000609067212 */ /* 0x000fe200078e3cff */
[----:B------:R-:W-:Y:S02]  /*2170*/  @!P3 IMAD.MOV.U32 R9, RZ, RZ, c[0x0][0x1a4] ;  /* 0x00006900ff09b624 */ /* 0x000fe400078e00ff */
[----:B------:R-:W-:Y:S01]  /*2180*/  @!P3 IMAD.WIDE.U32 R18, R18, 0x60, R200 ;  /* 0x000000601212b825 */ /* 0x000fe200078e00c8 */
[----:B------:R-:W-:-:S03]  /*2190*/  IADD3 R195, R197, 0x6020, RZ ;  /* 0x00006020c5c37810 */ /* 0x000fc60007ffe0ff */
[----:B------:R-:W-:Y:S02]  /*21a0*/  @!P3 IMAD R9, R9, 0x60, RZ ;  /* 0x000000600909b824 */ /* 0x000fe400078e02ff */
[----:B------:R-:W-:Y:S02]  /*21b0*/  @!P3 IMAD.MOV.U32 R8, RZ, RZ, R18 ;  /* 0x000000ffff08b224 */ /* 0x000fe400078e0012 */
[----:B------:R-:W-:Y:S02]  /*21c0*/  @!P3 IMAD.IADD R9, R19, 0x1, R9 ;  /* 0x000000011309b824 */ /* 0x000fe400078e0209 */
[----:B----4-:R-:W-:Y:S01]  /*21d0*/  IMAD.WIDE.U32 R14, R5, c[0x0][0x1a0], RZ ;  /* 0x00006800050e7a25 */ /* 0x010fe200078e00ff */
[----:B------:R-:W-:-:S04]  /*21e0*/  DEPBAR.LE SB0, 0x0 ;  /* 0x000080000000791a */ /* 0x000fc80000000000 */
[----:B------:R-:W-:Y:S01]  /*21f0*/  BAR.SYNC.DEFER_BLOCKING 0x0 ;  /* 0x0000000000007b1d */ /* 0x000fe20000010000 */
[----:B------:R-:W-:Y:S02]  /*2200*/  @!P5 IADD3 R16, P2, R200, R14, RZ ;  /* 0x0000000ec810d210 */ /* 0x000fe40007f5e0ff */
[----:B------:R-:W-:Y:S02]  /*2210*/  @!P4 LEA R14, P1, R11, R200, 0x6 ;  /* 0x000000c80b0ec211 */ /* 0x000fe400078230ff */
[----:B------:R-:W-:Y:S02]  /*2220*/  @!P5 IADD3.X R17, R201, R15, R12, P2, !PT ;  /* 0x0000000fc911d210 */ /* 0x000fe400017fe40c */
[----:B------:R-:W-:Y:S01]  /*2230*/  @!P4 LEA.HI.X R15, R11, R201, R10, 0x6, P1 ;  /* 0x000000c90b0fc211 */ /* 0x000fe200008f340a */
[----:B------:R-:W-:-:S04]  /*2240*/  IMAD R11, R88, 0x400, R85 ;  /* 0x00000400580b7824 */ /* 0x000fc800078e0255 */
[----:B------:R-:W-:-:S04]  /*2250*/  IMAD.IADD R198, R6, 0x1, R11 ;  /* 0x0000000106c67824 */ /* 0x000fc800078e020b */
[----:B------:R-:W-:Y:S01]  /*2260*/  IMAD.SHL.U32 R198, R198, 0x2, RZ ;  /* 0x00000002c6c67824 */ /* 0x000fe200078e00ff */
[----:B------:R-:W-:Y:S01]  /*2270*/  R2P PR, R7, 0x6 ;  /* 0x0000000607007804 */ /* 0x000fe20000000000 */
[----:B------:R-:W-:-:S04]  /*2280*/  IMAD.MOV.U32 R7, RZ, RZ, 0x10 ;  /* 0x00000010ff077424 */ /* 0x000fc800078e00ff */
[----:B------:R-:W-:Y:S01]  /*2290*/  SEL R5, R5, 0xffffffe0, !P2 ;  /* 0xffffffe005057807 */ /* 0x000fe20005000000 */
[----:B------:R-:W-:Y:S01]  /*22a0*/  @P6 STS.128 [R205+0xc000], RZ ;  /* 0x00c000ffcd006388 */ /* 0x000fe20000000c00 */
[----:B------:R-:W-:Y:S02]  /*22b0*/  SEL R7, R7, 0xfffffff0, !P1 ;  /* 0xfffffff007077807 */ /* 0x000fe40004800000 */
[----:B------:R-:W-:Y:S01]  /*22c0*/  R2P PR, R0, 0x6 ;  /* 0x0000000600007804 */ /* 0x000fe20000000000 */
[----:B------:R-:W-:Y:S01]  /*22d0*/  @P6 STS.128 [R205+0xe000], RZ ;  /* 0x00e000ffcd006388 */ /* 0x000fe20000000c00 */
[----:B------:R-:W-:Y:S01]  /*22e0*/  IADD3 R0, R197, 0x6000, RZ ;  /* 0x00006000c5007810 */ /* 0x000fe20007ffe0ff */
[--C-:B------:R-:W-:Y:S02]  /*22f0*/  IMAD R196, R7, 0x2, R198.reuse ;  /* 0x0000000207c47824 */ /* 0x100fe400078e02c6 */
[----:B------:R-:W-:Y:S01]  /*2300*/  @P6 STS.128 [R205+0x10000], RZ ;  /* 0x010000ffcd006388 */ /* 0x000fe20000000c00 */
[----:B------:R-:W-:-:S02]  /*2310*/  IMAD R194, R5, 0x2, R198 ;  /* 0x0000000205c27824 */ /* 0x000fc400078e02c6 */
[----:B------:R-:W-:Y:S01]  /*2320*/  IMAD R193, R5, 0x2, R196 ;  /* 0x0000000205c17824 */ /* 0x000fe200078e02c4 */
[----:B------:R-:W-:Y:S01]  /*2330*/  @!PT LDS RZ, [RZ] ;  /* 0x00000000fffff984 */ /* 0x000fe20000000800 */
[----:B------:R-:W-:Y:S01]  /*2340*/  @!PT LDS RZ, [RZ] ;  /* 0x00000000fffff984 */ /* 0x000fe20000000800 */
[----:B------:R-:W-:Y:S01]  /*2350*/  @!PT LDS RZ, [RZ] ;  /* 0x00000000fffff984 */ /* 0x000fe20000000800 */
[----:B------:R4:W-:Y:S04]  /*2360*/  @!P6 LDGSTS.E.BYPASS.LTC128B.128 [R205+0xc000], [R200.64] ;  /* 0x0c000000c8cdefae */ /* 0x0009e8000b901d46 */
[----:B------:R4:W-:Y:S01]  /*2370*/  @!P6 LDGSTS.E.BYPASS.LTC128B.128 [R205+0xe000], [R200.64+0x80] ;  /* 0x0e000080c8cdefae */ /* 0x0009e2000b901d46 */
[----:B------:R-:W-:Y:S01]  /*2380*/  @P1 IADD3 R195, R0, -0x20, RZ ;  /* 0xffffffe000c31810 */ /* 0x000fe20007ffe0ff */
[----:B------:R-:W-:Y:S02]  /*2390*/  IMAD.MOV.U32 R0, RZ, RZ, 0x40 ;  /* 0x00000040ff007424 */ /* 0x000fe400078e00ff */
[----:B------:R4:W-:Y:S01]  /*23a0*/  @!P6 LDGSTS.E.BYPASS.LTC128B.128 [R205+0x10000], [R200.64+0x100] ;  /* 0x10000100c8cdefae */ /* 0x0009e2000b901d46 */
[----:B------:R-:W-:-:S02]  /*23b0*/  IADD3 R187, R195, 0x800, RZ ;  /* 0x00000800c3bb7810 */ /* 0x000fc40007ffe0ff */
[----:B------:R-:W-:Y:S01]  /*23c0*/  SEL R0, R0, 0xffffffc0, !P2 ;  /* 0xffffffc000007807 */ /* 0x000fe20005000000 */
[----:B------:R-:W-:Y:S01]  /*23d0*/  @P5 STS.128 [R205+0xc800], RZ ;  /* 0x00c800ffcd005388 */ /* 0x000fe20000000c00 */
[C---:B------:R-:W-:Y:S02]  /*23e0*/  IADD3 R186, R195.reuse, 0x1000, RZ ;  /* 0x00001000c3ba7810 */ /* 0x040fe40007ffe0ff */
[----:B------:R-:W-:Y:S01]  /*23f0*/  IADD3 R185, R195, 0x1800, RZ ;  /* 0x00001800c3b97810 */ /* 0x000fe20007ffe0ff */
[----:B------:R-:W-:Y:S01]  /*2400*/  @P5 STS.128 [R205+0xe800], RZ ;  /* 0x00e800ffcd005388 */ /* 0x000fe20000000c00 */
[----:B------:R-:W-:Y:S01]  /*2410*/  IMAD.IADD R191, R197, 0x1, R0 ;  /* 0x00000001c5bf7824 */ /* 0x000fe200078e0200 */
[C---:B------:R-:W-:Y:S01]  /*2420*/  IADD3 R183, R195.reuse, 0x2000, RZ ;  /* 0x00002000c3b77810 */ /* 0x040fe20007ffe0ff */
[----:B------:R-:W-:Y:S01]  /*2430*/  IMAD.IADD R184, R0, 0x1, R195 ;  /* 0x0000000100b87824 */ /* 0x000fe200078e02c3 */
[----:B------:R-:W-:Y:S01]  /*2440*/  @P5 STS.128 [R205+0x10800], RZ ;  /* 0x010800ffcd005388 */ /* 0x000fe20000000c00 */
[----:B------:R-:W-:Y:S01]  /*2450*/  IMAD.IADD R0, R86, 0x1, -R87 ;  /* 0x0000000156007824 */ /* 0x000fe200078e0a57 */
[----:B------:R-:W-:-:S02]  /*2460*/  IADD3 R182, R195, 0x2800, RZ ;  /* 0x00002800c3b67810 */ /* 0x000fc40007ffe0ff */
[----:B------:R-:W-:Y:S01]  /*2470*/  @!PT LDS RZ, [RZ] ;  /* 0x00000000fffff984 */ /* 0x000fe20000000800 */
[----:B------:R-:W-:Y:S01]  /*2480*/  @!PT LDS RZ, [RZ] ;  /* 0x00000000fffff984 */ /* 0x000fe20000000800 */
[----:B------:R-:W-:Y:S01]  /*2490*/  @!PT LDS RZ, [RZ] ;  /* 0x00000000fffff984 */ /* 0x000fe20000000800 */
[----:B------:R1:W-:Y:S01]  /*24a0*/  @!P5 LDGSTS.E.BYPASS.LTC128B.128 [R205+0xc800], [R16.64] ;  /* 0x0c80000010cddfae */ /* 0x0003e2000b901d46 */
[C---:B------:R-:W-:Y:S02]  /*24b0*/  IADD3 R181, R195.reuse, 0x3000, RZ ;  /* 0x00003000c3b57810 */ /* 0x040fe40007ffe0ff */
[C---:B------:R-:W-:Y:S01]  /*24c0*/  IADD3 R180, R195.reuse, 0x3800, RZ ;  /* 0x00003800c3b47810 */ /* 0x040fe20007ffe0ff */
[----:B------:R1:W-:Y:S01]  /*24d0*/  @!P5 LDGSTS.E.BYPASS.LTC128B.128 [R205+0xe800], [R16.64+0x80] ;  /* 0x0e80008010cddfae */ /* 0x0003e2000b901d46 */
[C---:B------:R-:W-:Y:S02]  /*24e0*/  IADD3 R179, R195.reuse, 0x4000, RZ ;  /* 0x00004000c3b37810 */ /* 0x040fe40007ffe0ff */
[C---:B------:R-:W-:Y:S01]  /*24f0*/  IADD3 R178, R195.reuse, 0x4800, RZ ;  /* 0x00004800c3b27810 */ /* 0x040fe20007ffe0ff */
[----:B------:R1:W-:Y:S01]  /*2500*/  @!P5 LDGSTS.E.BYPASS.LTC128B.128 [R205+0x10800], [R16.64+0x100] ;  /* 0x1080010010cddfae */ /* 0x0003e2000b901d46 */
[C---:B------:R-:W-:Y:S02]  /*2510*/  IADD3 R177, R195.reuse, 0x5000, RZ ;  /* 0x00005000c3b17810 */ /* 0x040fe40007ffe0ff */
[----:B------:R-:W-:Y:S01]  /*2520*/  IADD3 R176, R195, 0x5800, RZ ;  /* 0x00005800c3b07810 */ /* 0x000fe20007ffe0ff */
[----:B------:R-:W-:Y:S04]  /*2530*/  @P4 STS.128 [R205+0xd000], RZ ;  /* 0x00d000ffcd004388 */ /* 0x000fe80000000c00 */
[----:B------:R-:W-:Y:S04]  /*2540*/  @P4 STS.128 [R205+0xf000], RZ ;  /* 0x00f000ffcd004388 */ /* 0x000fe80000000c00 */
[----:B------:R-:W-:Y:S04]  /*2550*/  @P4 STS.128 [R205+0x11000], RZ ;  /* 0x011000ffcd004388 */ /* 0x000fe80000000c00 */
[----:B------:R-:W-:Y:S01]  /*2560*/  @!PT LDS RZ, [RZ] ;  /* 0x00000000fffff984 */ /* 0x000fe20000000800 */
[----:B------:R-:W-:Y:S01]  /*2570*/  @!PT LDS RZ, [RZ] ;  /* 0x00000000fffff984 */ /* 0x000fe20000000800 */
[----:B------:R-:W-:Y:S01]  /*2580*/  @!PT LDS RZ, [RZ] ;  /* 0x00000000fffff984 */ /* 0x000fe20000000800 */
[----:B------:R1:W-:Y:S04]  /*2590*/  @!P4 LDGSTS.E.BYPASS.LTC128B.128 [R205+0xd000], [R14.64] ;  /* 0x0d0000000ecdcfae */ /* 0x0003e8000b901d46 */
[----:B------:R1:W-:Y:S04]  /*25a0*/  @!P4 LDGSTS.E.BYPASS.LTC128B.128 [R205+0xf000], [R14.64+0x80] ;  /* 0x0f0000800ecdcfae */ /* 0x0003e8000b901d46 */
[----:B------:R1:W-:Y:S04]  /*25b0*/  @!P4 LDGSTS.E.BYPASS.LTC128B.128 [R205+0x11000], [R14.64+0x100] ;  /* 0x110001000ecdcfae */ /* 0x0003e8000b901d46 */
        /* <DEDUP_REMOVED lines=9> */
[----:B---3--:R-:W-:Y:S04]  /*2650*/  LDSM.16.M88.4 R24, [R198] ;  /* 0x00000000c618783b */ /* 0x008fe80000000200 */
[----:B------:R-:W3:Y:S04]  /*2660*/  LDSM.16.M88.4 R60, [R197+0x6800] ;  /* 0x00680000c53c783b */ /* 0x000ee80000000200 */
[----:B-1----:R-:W1:Y:S04]  /*2670*/  LDSM.16.M88.4 R16, [R197+0x6000] ;  /* 0x00600000c510783b */ /* 0x002e680000000200 */
[----:B------:R-:W1:Y:S04]  /*2680*/  LDSM.16.M88.4 R52, [R197+0x7000] ;  /* 0x00700000c534783b */ /* 0x000e680000000200 */
[----:B------:R-:W-:Y:S04]  /*2690*/  LDSM.16.M88.4 R40, [R196] ;  /* 0x00000000c428783b */ /* 0x000fe80000000200 */
[----:B------:R-:W-:Y:S04]  /*26a0*/  LDSM.16.M88.4 R32, [R197+0x7800] ;  /* 0x00780000c520783b */ /* 0x000fe80000000200 */
[----:B--2---:R-:W2:Y:S04]  /*26b0*/  LDSM.16.M88.4 R8, [R195+0x800] ;  /* 0x00080000c308783b */ /* 0x004ea80000000200 */
[----:B------:R-:W2:Y:S04]  /*26c0*/  LDSM.16.M88.4 R28, [R195] ;  /* 0x00000000c31c783b */ /* 0x000ea80000000200 */
[----:B------:R-:W2:Y:S04]  /*26d0*/  LDSM.16.M88.4 R12, [R195+0x1000] ;  /* 0x00100000c30c783b */ /* 0x000ea80000000200 */
[----:B------:R-:W2:Y:S04]  /*26e0*/  LDSM.16.M88.4 R72, [R195+0x1800] ;  /* 0x00180000c348783b */ /* 0x000ea80000000200 */
[----:B------:R-:W-:Y:S01]  /*26f0*/  LDSM.16.M88.4 R44, [R194] ;  /* 0x00000000c22c783b */ /* 0x000fe20000000200 */
[C---:B---3--:R-:W-:Y:S03]  /*2700*/  HMMA.16816.F32.BF16 R64, R24.reuse, R60, RZ ;  /* 0x0000003c1840723c */ /* 0x048fe600000418ff */
[----:B------:R-:W3:Y:S04]  /*2710*/  LDSM.16.M88.4 R36, [R191+0x6000] ;  /* 0x00600000bf24783b */ /* 0x000ee80000000200 */
[----:B------:R-:W-:Y:S01]  /*2720*/  LDSM.16.M88.4 R68, [R193] ;  /* 0x00000000c144783b */ /* 0x000fe20000000200 */
[C---:B------:R-:W-:Y:S03]  /*2730*/  HMMA.16816.F32.BF16 R60, R24.reuse, R62, RZ ;  /* 0x0000003e183c723c */ /* 0x040fe600000418ff */
[----:B------:R-:W-:Y:S04]  /*2740*/  LDSM.16.M88.4 R76, [R195+0x2800] ;  /* 0x00280000c34c783b */ /* 0x000fe80000000200 */
[----:B------:R-:W-:Y:S01]  /*2750*/  LDSM.16.M88.4 R80, [R193+0x2000] ;  /* 0x00200000c150783b */ /* 0x000fe20000000200 */
[C---:B-1----:R-:W-:Y:S03]  /*2760*/  HMMA.16816.F32.BF16 R20, R24.reuse, R16, RZ ;  /* 0x000000101814723c */ /* 0x042fe600000418ff */
[----:B------:R-:W0:Y:S05]  /*2770*/  LDGDEPBAR ;  /* 0x00000000000079af */ /* 0x000e2a0000000000 */
[C---:B------:R-:W-:Y:S08]  /*2780*/  HMMA.16816.F32.BF16 R16, R24.reuse, R18, RZ ;  /* 0x000000121810723c */ /* 0x040ff000000418ff */
[C---:B------:R-:W-:Y:S08]  /*2790*/  HMMA.16816.F32.BF16 R56, R24.reuse, R52, RZ ;  /* 0x000000341838723c */ /* 0x040ff000000418ff */
[----:B------:R-:W-:Y:S08]  /*27a0*/  HMMA.16816.F32.BF16 R52, R24, R54, RZ ;  /* 0x000000361834723c */ /* 0x000ff000000418ff */
[C---:B--2---:R-:W-:Y:S08]  /*27b0*/  HMMA.16816.F32.BF16 R64, R40.reuse, R8, R64 ;  /* 0x000000082840723c */ /* 0x044ff00000041840 */
[----:B------:R-:W-:Y:S01]  /*27c0*/  HMMA.16816.F32.BF16 R60, R40, R10, R60 ;  /* 0x0000000a283c723c */ /* 0x000fe2000004183c */
[----:B------:R-:W1:Y:S07]  /*27d0*/  LDSM.16.M88.4 R8, [R191+0x7000] ;  /* 0x00700000bf08783b */ /* 0x000e6e0000000200 */
[C---:B------:R-:W-:Y:S08]  /*27e0*/  HMMA.16816.F32.BF16 R48, R24.reuse, R32, RZ ;  /* 0x000000201830723c */ /* 0x040ff000000418ff */
[----:B------:R-:W-:Y:S01]  /*27f0*/  HMMA.16816.F32.BF16 R24, R24, R34, RZ ;  /* 0x000000221818723c */ /* 0x000fe200000418ff */
[----:B------:R-:W2:Y:S07]  /*2800*/  LDSM.16.M88.4 R32, [R191+0x6800] ;  /* 0x00680000bf20783b */ /* 0x000eae0000000200 */
[C---:B------:R-:W-:Y:S08]  /*2810*/  HMMA.16816.F32.BF16 R20, R40.reuse, R28, R20 ;  /* 0x0000001c2814723c */ /* 0x040ff00000041814 */
[C---:B------:R-:W-:Y:S01]  /*2820*/  HMMA.16816.F32.BF16 R16, R40.reuse, R30, R16 ;  /* 0x0000001e2810723c */ /* 0x040fe20000041810 */
[----:B------:R-:W1:Y:S07]  /*2830*/  LDSM.16.M88.4 R28, [R191+0x7800] ;  /* 0x00780000bf1c783b */ /* 0x000e6e0000000200 */
[C---:B------:R-:W-:Y:S08]  /*2840*/  HMMA.16816.F32.BF16 R56, R40.reuse, R12, R56 ;  /* 0x0000000c2838723c */ /* 0x040ff00000041838 */
[C---:B------:R-:W-:Y:S01]  /*2850*/  HMMA.16816.F32.BF16 R52, R40.reuse, R14, R52 ;  /* 0x0000000e2834723c */ /* 0x040fe20000041834 */
[----:B------:R-:W2:Y:S07]  /*2860*/  LDSM.16.M88.4 R12, [R184] ;  /* 0x00000000b80c783b */ /* 0x000eae0000000200 */
[C---:B------:R-:W-:Y:S08]  /*2870*/  HMMA.16816.F32.BF16 R48, R40.reuse, R72, R48 ;  /* 0x000000482830723c */ /* 0x040ff00000041830 */
[----:B------:R-:W-:Y:S01]  /*2880*/  HMMA.16816.F32.BF16 R24, R40, R74, R24 ;  /* 0x0000004a2818723c */ /* 0x000fe20000041818 */
[----:B------:R-:W4:Y:S04]  /*2890*/  LDSM.16.M88.4 R40, [R184+0x800] ;  /* 0x00080000b828783b */ /* 0x000f280000000200 */
[----:B------:R-:W-:Y:S03]  /*28a0*/  LDSM.16.M88.4 R72, [R184+0x1800] ;  /* 0x00180000b848783b */ /* 0x000fe60000000200 */
[C---:B---3--:R-:W-:Y:S08]  /*28b0*/  HMMA.16816.F32.BF16 R20, R44.reuse, R36, R20 ;  /* 0x000000242c14723c */ /* 0x048ff00000041814 */
[C---:B------:R-:W-:Y:S01]  /*28c0*/  HMMA.16816.F32.BF16 R16, R44.reuse, R38, R16 ;  /* 0x000000262c10723c */ /* 0x040fe20000041810 */
[----:B------:R-:W-:Y:S07]  /*28d0*/  LDSM.16.M88.4 R36, [R197+0x8000] ;  /* 0x00800000c524783b */ /* 0x000fee0000000200 */
[C---:B-1----:R-:W-:Y:S08]  /*28e0*/  HMMA.16816.F32.BF16 R56, R44.reuse, R8, R56 ;  /* 0x000000082c38723c */ /* 0x042ff00000041838 */
[C---:B------:R-:W-:Y:S01]  /*28f0*/  HMMA.16816.F32.BF16 R52, R44.reuse, R10, R52 ;  /* 0x0000000a2c34723c */ /* 0x040fe20000041834 */
[----:B------:R-:W1:Y:S07]  /*2900*/  LDSM.16.M88.4 R8, [R184+0x1000] ;  /* 0x00100000b808783b */ /* 0x000e6e0000000200 */
[C---:B--2---:R-:W-:Y:S08]  /*2910*/  HMMA.16816.F32.BF16 R64, R44.reuse, R32, R64 ;  /* 0x000000202c40723c */ /* 0x044ff00000041840 */
[C---:B------:R-:W-:Y:S01]  /*2920*/  HMMA.16816.F32.BF16 R60, R44.reuse, R34, R60 ;  /* 0x000000222c3c723c */ /* 0x040fe2000004183c */
[----:B------:R-:W-:Y:S07]  /*2930*/  LDSM.16.M88.4 R32, [R197+0x8800] ;  /* 0x00880000c520783b */ /* 0x000fee0000000200 */
[C---:B------:R-:W-:Y:S08]  /*2940*/  HMMA.16816.F32.BF16 R48, R44.reuse, R28, R48 ;  /* 0x0000001c2c30723c */ /* 0x040ff00000041830 */
[----:B------:R-:W-:Y:S01]  /*2950*/  HMMA.16816.F32.BF16 R44, R44, R30, R24 ;  /* 0x0000001e2c2c723c */ /* 0x000fe20000041818 */
[----:B------:R-:W2:Y:S04]  /*2960*/  LDSM.16.M88.4 R24, [R198+0x2000] ;  /* 0x00200000c618783b */ /* 0x000ea80000000200 */
[----:B------:R-:W-:Y:S03]  /*2970*/  LDSM.16.M88.4 R28, [R197+0x9800] ;  /* 0x00980000c51c783b */ /* 0x000fe60000000200 */
[C---:B------:R-:W-:Y:S08]  /*2980*/  HMMA.16816.F32.BF16 R20, R68.reuse, R12, R20 ;  /* 0x0000000c4414723c */ /* 0x040ff00000041814 */
[C---:B------:R-:W-:Y:S01]  /*2990*/  HMMA.16816.F32.BF16 R16, R68.reuse, R14, R16 ;  /* 0x0000000e4410723c */ /* 0x040fe20000041810 */
[----:B------:R-:W3:Y:S07]  /*29a0*/  LDSM.16.M88.4 R12, [R197+0x9000] ;  /* 0x00900000c50c783b */ /* 0x000eee0000000200 */
[C---:B----4-:R-:W-:Y:S08]  /*29b0*/  HMMA.16816.F32.BF16 R64, R68.reuse, R40, R64 ;  /* 0x000000284440723c */ /* 0x050ff00000041840 */
[C---:B------:R-:W-:Y:S01]  /*29c0*/  HMMA.16816.F32.BF16 R60, R68.reuse, R42, R60 ;  /* 0x0000002a443c723c */ /* 0x040fe2000004183c */
[----:B------:R-:W-:Y:S07]  /*29d0*/  LDSM.16.M88.4 R40, [R196+0x2000] ;  /* 0x00200000c428783b */ /* 0x000fee0000000200 */
[C---:B-1----:R-:W-:Y:S08]  /*29e0*/  HMMA.16816.F32.BF16 R56, R68.reuse, R8, R56 ;  /* 0x000000084438723c */ /* 0x042ff00000041838 */
[C---:B------:R-:W-:Y:S01]  /*29f0*/  HMMA.16816.F32.BF16 R52, R68.reuse, R10, R52 ;  /* 0x0000000a4434723c */ /* 0x040fe20000041834 */
[----:B------:R-:W1:Y:S07]  /*2a00*/  LDSM.16.M88.4 R8, [R195+0x2000] ;  /* 0x00200000c308783b */ /* 0x000e6e0000000200 */
[C---:B------:R-:W-:Y:S08]  /*2a10*/  HMMA.16816.F32.BF16 R48, R68.reuse, R72, R48 ;  /* 0x000000484430723c */ /* 0x040ff00000041830 */
[----:B------:R-:W-:Y:S01]  /*2a20*/  HMMA.16816.F32.BF16 R44, R68, R74, R44 ;  /* 0x0000004a442c723c */ /* 0x000fe2000004182c */
[----:B------:R-:W4:Y:S04]  /*2a30*/  LDSM.16.M88.4 R68, [R195+0x3800] ;  /* 0x00380000c344783b */ /* 0x000f280000000200 */
[----:B------:R-:W1:Y:S03]  /*2a40*/  LDSM.16.M88.4 R72, [R195+0x3000] ;  /* 0x00300000c348783b */ /* 0x000e660000000200 */
[C---:B--2---:R-:W-:Y:S08]  /*2a50*/  HMMA.16816.F32.BF16 R20, R24.reuse, R36, R20 ;  /* 0x000000241814723c */ /* 0x044ff00000041814 */
[C---:B------:R-:W-:Y:S01]  /*2a60*/  HMMA.16816.F32.BF16 R16, R24.reuse, R38, R16 ;  /* 0x000000261810723c */ /* 0x040fe20000041810 */
[----:B------:R-:W-:Y:S07]  /*2a70*/  LDSM.16.M88.4 R36, [R191+0x8000] ;  /* 0x00800000bf24783b */ /* 0x000fee0000000200 */
[C---:B---3--:R-:W-:Y:S08]  /*2a80*/  HMMA.16816.F32.BF16 R56, R24.reuse, R12, R56 ;  /* 0x0000000c1838723c */ /* 0x048ff00000041838 */
[C---:B------:R-:W-:Y:S01]  /*2a90*/  HMMA.16816.F32.BF16 R52, R24.reuse, R14, R52 ;  /* 0x0000000e1834723c */ /* 0x040fe20000041834 */
[----:B------:R-:W2:Y:S07]  /*2aa0*/  LDSM.16.M88.4 R12, [R194+0x2000] ;  /* 0x00200000c20c783b */ /* 0x000eae0000000200 */
[C---:B------:R-:W-:Y:S08]  /*2ab0*/  HMMA.16816.F32.BF16 R48, R24.reuse, R28, R48 ;  /* 0x0000001c1830723c */ /* 0x040ff00000041830 */
[C---:B------:R-:W-:Y:S08]  /*2ac0*/  HMMA.16816.F32.BF16 R64, R24.reuse, R32, R64 ;  /* 0x000000201840723c */ /* 0x040ff00000041840 */
[C---:B------:R-:W-:Y:S01]  /*2ad0*/  HMMA.16816.F32.BF16 R60, R24.reuse, R34, R60 ;  /* 0x00000022183c723c */ /* 0x040fe2000004183c */
[----:B------:R-:W-:Y:S07]  /*2ae0*/  LDSM.16.M88.4 R32, [R191+0x8800] ;  /* 0x00880000bf20783b */ /* 0x000fee0000000200 */
[----:B------:R-:W-:Y:S01]  /*2af0*/  HMMA.16816.F32.BF16 R44, R24, R30, R44 ;  /* 0x0000001e182c723c */ /* 0x000fe2000004182c */
[----:B------:R-:W3:Y:S04]  /*2b00*/  LDSM.16.M88.4 R24, [R191+0x9800] ;  /* 0x00980000bf18783b */ /* 0x000ee80000000200 */
[----:B------:R-:W2:Y:S03]  /*2b10*/  LDSM.16.M88.4 R28, [R191+0x9000] ;  /* 0x00900000bf1c783b */ /* 0x000ea60000000200 */
[C---:B-1----:R-:W-:Y:S08]  /*2b20*/  HMMA.16816.F32.BF16 R20, R40.reuse, R8, R20 ;  /* 0x000000082814723c */ /* 0x042ff00000041814 */
[C---:B------:R-:W-:Y:S01]  /*2b30*/  HMMA.16816.F32.BF16 R16, R40.reuse, R10, R16 ;  /* 0x0000000a2810723c */ /* 0x040fe20000041810 */
[----:B------:R-:W1:Y:S07]  /*2b40*/  LDSM.16.M88.4 R8, [R184+0x2000] ;  /* 0x00200000b808783b */ /* 0x000e6e0000000200 */
[C---:B----4-:R-:W-:Y:S08]  /*2b50*/  HMMA.16816.F32.BF16 R48, R40.reuse, R68, R48 ;  /* 0x000000442830723c */ /* 0x050ff00000041830 */
[C---:B------:R-:W-:Y:S08]  /*2b60*/  HMMA.16816.F32.BF16 R64, R40.reuse, R76, R64 ;  /* 0x0000004c2840723c */ /* 0x040ff00000041840 */
[C---:B------:R-:W-:Y:S01]  /*2b70*/  HMMA.16816.F32.BF16 R60, R40.reuse, R78, R60 ;  /* 0x0000004e283c723c */ /* 0x040fe2000004183c */
[----:B------:R-:W-:Y:S07]  /*2b80*/  LDSM.16.M88.4 R76, [R184+0x2800] ;  /* 0x00280000b84c783b */ /* 0x000fee0000000200 */
[C---:B------:R-:W-:Y:S01]  /*2b90*/  HMMA.16816.F32.BF16 R44, R40.reuse, R70, R44 ;  /* 0x00000046282c723c */ /* 0x040fe2000004182c */
[----:B------:R-:W4:Y:S07]  /*2ba0*/  LDSM.16.M88.4 R68, [R184+0x3800] ;  /* 0x00380000b844783b */ /* 0x000f2e0000000200 */
        /* <DEDUP_REMOVED lines=8> */
[C---:B------:R-:W-:Y:S08]  /*2c30*/  HMMA.16816.F32.BF16 R64, R12.reuse, R32, R64 ;  /* 0x000000200c40723c */ /* 0x040ff00000041840 */
[C---:B------:R-:W-:Y:S01]  /*2c40*/  HMMA.16816.F32.BF16 R60, R12.reuse, R34, R60 ;  /* 0x000000220c3c723c */ /* 0x040fe2000004183c */
[----:B------:R-:W3:Y:S07]  /*2c50*/  LDSM.16.M88.4 R32, [R197+0xa800] ;  /* 0x00a80000c520783b */ /* 0x000eee0000000200 */
[C---:B------:R-:W-:Y:S01]  /*2c60*/  HMMA.16816.F32.BF16 R44, R12.reuse, R26, R44 ;  /* 0x0000001a0c2c723c */ /* 0x040fe2000004182c */
[----:B------:R-:W2:Y:S07]  /*2c70*/  LDSM.16.M88.4 R24, [R197+0xb800] ;  /* 0x00b80000c518783b */ /* 0x000eae0000000200 */
[C---:B------:R-:W-:Y:S08]  /*2c80*/  HMMA.16816.F32.BF16 R56, R12.reuse, R28, R56 ;  /* 0x0000001c0c38723c */ /* 0x040ff00000041838 */
[----:B------:R-:W-:Y:S01]  /*2c90*/  HMMA.16816.F32.BF16 R52, R12, R30, R52 ;  /* 0x0000001e0c34723c */ /* 0x000fe20000041834 */
[----:B------:R-:W2:Y:S04]  /*2ca0*/  LDSM.16.M88.4 R28, [R197+0xb000] ;  /* 0x00b00000c51c783b */ /* 0x000ea80000000200 */
[----:B------:R-:W-:Y:S03]  /*2cb0*/  LDSM.16.M88.4 R12, [R196+0x4000] ;  /* 0x00400000c40c783b */ /* 0x000fe60000000200 */
[C---:B-1----:R-:W-:Y:S08]  /*2cc0*/  HMMA.16816.F32.BF16 R20, R80.reuse, R8, R20 ;  /* 0x000000085014723c */ /* 0x042ff00000041814 */
[C---:B------:R-:W-:Y:S01]  /*2cd0*/  HMMA.16816.F32.BF16 R16, R80.reuse, R10, R16 ;  /* 0x0000000a5010723c */ /* 0x040fe20000041810 */
[----:B------:R-:W1:Y:S07]  /*2ce0*/  LDSM.16.M88.4 R8, [R195+0x4000] ;  /* 0x00400000c308783b */ /* 0x000e6e0000000200 */
[C---:B----4-:R-:W-:Y:S08]  /*2cf0*/  HMMA.16816.F32.BF16 R48, R80.reuse, R68, R48 ;  /* 0x000000445030723c */ /* 0x050ff00000041830 */
[C---:B------:R-:W-:Y:S08]  /*2d00*/  HMMA.16816.F32.BF16 R64, R80.reuse, R76, R64 ;  /* 0x0000004c5040723c */ /* 0x040ff00000041840 */
[C---:B------:R-:W-:Y:S08]  /*2d10*/  HMMA.16816.F32.BF16 R60, R80.reuse, R78, R60 ;  /* 0x0000004e503c723c */ /* 0x040ff0000004183c */
[C---:B------:R-:W-:Y:S01]  /*2d20*/  HMMA.16816.F32.BF16 R68, R80.reuse, R70, R44 ;  /* 0x000000465044723c */ /* 0x040fe2000004182c */
[----:B------:R-:W4:Y:S07]  /*2d30*/  LDSM.16.M88.4 R44, [R195+0x4800] ;  /* 0x00480000c32c783b */ /* 0x000f2e0000000200 */
[C---:B------:R-:W-:Y:S08]  /*2d40*/  HMMA.16816.F32.BF16 R56, R80.reuse, R72, R56 ;  /* 0x000000485038723c */ /* 0x040ff00000041838 */
[----:B------:R-:W-:Y:S08]  /*2d50*/  HMMA.16816.F32.BF16 R52, R80, R74, R52 ;  /* 0x0000004a5034723c */ /* 0x000ff00000041834 */
[C---:B--2---:R-:W-:Y:S08]  /*2d60*/  HMMA.16816.F32.BF16 R20, R40.reuse, R36, R20 ;  /* 0x000000242814723c */ /* 0x044ff00000041814 */
[C---:B------:R-:W-:Y:S01]  /*2d70*/  HMMA.16816.F32.BF16 R16, R40.reuse, R38, R16 ;  /* 0x000000262810723c */ /* 0x040fe20000041810 */
[----:B------:R-:W2:Y:S07]  /*2d80*/  LDSM.16.M88.4 R36, [R195+0x5000] ;  /* 0x00500000c324783b */ /* 0x000eae0000000200 */
[C---:B---3--:R-:W-:Y:S08]  /*2d90*/  HMMA.16816.F32.BF16 R64, R40.reuse, R32, R64 ;  /* 0x000000202840723c */ /* 0x048ff00000041840 */
[C---:B------:R-:W-:Y:S01]  /*2da0*/  HMMA.16816.F32.BF16 R60, R40.reuse, R34, R60 ;  /* 0x00000022283c723c */ /* 0x040fe2000004183c */
[----:B------:R-:W-:Y:S07]  /*2db0*/  LDSM.16.M88.4 R32, [R191+0xa000] ;  /* 0x00a00000bf20783b */ /* 0x000fee0000000200 */
[C---:B------:R-:W-:Y:S08]  /*2dc0*/  HMMA.16816.F32.BF16 R48, R40.reuse, R24, R48 ;  /* 0x000000182830723c */ /* 0x040ff00000041830 */
[C---:B------:R-:W-:Y:S01]  /*2dd0*/  HMMA.16816.F32.BF16 R68, R40.reuse, R26, R68 ;  /* 0x0000001a2844723c */ /* 0x040fe20000041844 */
[----:B------:R-:W3:Y:S07]  /*2de0*/  LDSM.16.M88.4 R24, [R195+0x5800] ;  /* 0x00580000c318783b */ /* 0x000eee0000000200 */
[C---:B------:R-:W-:Y:S08]  /*2df0*/  HMMA.16816.F32.BF16 R56, R40.reuse, R28, R56 ;  /* 0x0000001c2838723c */ /* 0x040ff00000041838 */
[----:B------:R-:W-:Y:S01]  /*2e00*/  HMMA.16816.F32.BF16 R52, R40, R30, R52 ;  /* 0x0000001e2834723c */ /* 0x000fe20000041834 */
[----:B------:R-:W-:Y:S04]  /*2e10*/  LDSM.16.M88.4 R28, [R191+0xa800] ;  /* 0x00a80000bf1c783b */ /* 0x000fe80000000200 */
[----:B------:R-:W-:Y:S03]  /*2e20*/  LDSM.16.M88.4 R40, [R191+0xb000] ;  /* 0x00b00000bf28783b */ /* 0x000fe60000000200 */
[C---:B-1----:R-:W-:Y:S08]  /*2e30*/  HMMA.16816.F32.BF16 R20, R12.reuse, R8, R20 ;  /* 0x000000080c14723c */ /* 0x042ff00000041814 */
[C---:B------:R-:W-:Y:S01]  /*2e40*/  HMMA.16816.F32.BF16 R16, R12.reuse, R10, R16 ;  /* 0x0000000a0c10723c */ /* 0x040fe20000041810 */
[----:B------:R-:W1:Y:S07]  /*2e50*/  LDSM.16.M88.4 R8, [R194+0x4000] ;  /* 0x00400000c208783b */ /* 0x000e6e0000000200 */
[C---:B----4-:R-:W-:Y:S08]  /*2e60*/  HMMA.16816.F32.BF16 R64, R12.reuse, R44, R64 ;  /* 0x0000002c0c40723c */ /* 0x050ff00000041840 */
[C---:B------:R-:W-:Y:S01]  /*2e70*/  HMMA.16816.F32.BF16 R60, R12.reuse, R46, R60 ;  /* 0x0000002e0c3c723c */ /* 0x040fe2000004183c */
[----:B------:R-:W4:Y:S07]  /*2e80*/  LDSM.16.M88.4 R44, [R191+0xb800] ;  /* 0x00b80000bf2c783b */ /* 0x000f2e0000000200 */
[C---:B--2---:R-:W-:Y:S08]  /*2e90*/  HMMA.16816.F32.BF16 R56, R12.reuse, R36, R56 ;  /* 0x000000240c38723c */ /* 0x044ff00000041838 */
[C---:B------:R-:W-:Y:S01]  /*2ea0*/  HMMA.16816.F32.BF16 R72, R12.reuse, R38, R52 ;  /* 0x000000260c48723c */ /* 0x040fe20000041834 */
[----:B------:R-:W-:Y:S04]  /*2eb0*/  LDSM.16.M88.4 R36, [R193+0x4000] ;  /* 0x00400000c124783b */ /* 0x000fe80000000200 */
[----:B------:R-:W2:Y:S03]  /*2ec0*/  LDSM.16.M88.4 R52, [R184+0x4000] ;  /* 0x00400000b834783b */ /* 0x000ea60000000200 */
[C---:B---3--:R-:W-:Y:S07]  /*2ed0*/  HMMA.16816.F32.BF16 R48, R12.reuse, R24, R48 ;  /* 0x000000180c30723c */ /* 0x048fee0000041830 */
[----:B------:R-:W-:Y:S01]  /*2ee0*/  SHF.R.S32.HI R25, RZ, 0x1f, R0 ;  /* 0x0000001fff197819 */ /* 0x000fe20000011400 */
[----:B------:R-:W-:Y:S01]  /*2ef0*/  HMMA.16816.F32.BF16 R68, R12, R26, R68 ;  /* 0x0000001a0c44723c */ /* 0x000fe20000041844 */
[----:B------:R-:W3:Y:S02]  /*2f00*/  LDSM.16.M88.4 R12, [R184+0x4800] ;  /* 0x00480000b80c783b */ /* 0x000ee40000000200 */
[----:B------:R-:W-:-:S02]  /*2f10*/  LEA.HI R0, R25, R0, RZ, 0x2 ;  /* 0x0000000019007211 */ /* 0x000fc400078f10ff */
[----:B------:R-:W2:Y:S02]  /*2f20*/  LDSM.16.M88.4 R24, [R184+0x5000] ;  /* 0x00500000b818783b */ /* 0x000ea40000000200 */
[----:B------:R-:W-:Y:S01]  /*2f30*/  SHF.R.S32.HI R0, RZ, 0x2, R0 ;  /* 0x00000002ff007819 */ /* 0x000fe20000011400 */
[C---:B-1----:R-:W-:Y:S07]  /*2f40*/  HMMA.16816.F32.BF16 R64, R8.reuse, R28, R64 ;  /* 0x0000001c0840723c */ /* 0x042fee0000041840 */
[----:B------:R-:W-:Y:S01]  /*2f50*/  IMAD R29, R88, 0x10, R89 ;  /* 0x00000010581d7824 */ /* 0x000fe200078e0259 */
[----:B------:R-:W-:Y:S04]  /*2f60*/  HMMA.16816.F32.BF16 R20, R8, R32, R20 ;  /* 0x000000200814723c */ /* 0x000fe80000041814 */
[----:B------:R-:W-:Y:S01]  /*2f70*/  IADD3 R29, R29, 0x1, R0 ;  /* 0x000000011d1d7810 */ /* 0x000fe20007ffe000 */
[----:B------:R-:W-:-:S02]  /*2f80*/  IMAD.IADD R0, R85, 0x1, R6 ;  /* 0x0000000155007824 */ /* 0x000fc400078e0206 */
[----:B------:R-:W-:Y:S01]  /*2f90*/  IMAD.IADD R33, R3, 0x1, R216 ;  /* 0x0000000103217824 */ /* 0x000fe200078e02d8 */
[----:B------:R-:W-:Y:S01]  /*2fa0*/  IADD3 R29, R84, R29, -R90 ;  /* 0x0000001d541d7210 */ /* 0x000fe20007ffe85a */
[----:B------:R-:W-:Y:S03]  /*2fb0*/  HMMA.16816.F32.BF16 R16, R8, R34, R16 ;  /* 0x000000220810723c */ /* 0x000fe60000041810 */
[----:B------:R-:W-:-:S04]  /*2fc0*/  IADD3 R29, R29, c[0x0][0x2e8], RZ ;  /* 0x0000ba001d1d7a10 */ /* 0x000fc80007ffe0ff */
[----:B------:R-:W-:Y:S01]  /*2fd0*/  IMNMX R210, R29, R84, PT ;  /* 0x000000541dd27217 */ /* 0x000fe20003800200 */
[C---:B------:R-:W-:Y:S07]  /*2fe0*/  HMMA.16816.F32.BF16 R60, R8.reuse, R30, R60 ;  /* 0x0000001e083c723c */ /* 0x040fee000004183c */
[----:B------:R-:W-:Y:S01]  /*2ff0*/  IADD3 R31, R33, 0x8, RZ ;  /* 0x00000008211f7810 */ /* 0x000fe20007ffe0ff */
[----:B------:R-:W-:Y:S03]  /*3000*/  HMMA.16816.F32.BF16 R56, R8, R40, R56 ;  /* 0x000000280838723c */ /* 0x000fe60000041838 */
[----:B------:R-:W-:-:S05]  /*3010*/  ISETP.GE.AND P1, PT, R31, R210, PT ;  /* 0x000000d21f00720c */ /* 0x000fca0003f26270 */
[C---:B------:R-:W-:Y:S08]  /*3020*/  HMMA.16816.F32.BF16 R72, R8.reuse, R42, R72 ;  /* 0x0000002a0848723c */ /* 0x040ff00000041848 */
[C---:B----4-:R-:W-:Y:S08]  /*3030*/  HMMA.16816.F32.BF16 R48, R8.reuse, R44, R48 ;  /* 0x0000002c0830723c */ /* 0x050ff00000041830 */
[----:B------:R-:W-:Y:S07]  /*3040*/  HMMA.16816.F32.BF16 R68, R8, R46, R68 ;  /* 0x0000002e0844723c */ /* 0x000fee0000041844 */
[----:B------:R-:W-:Y:S01]  /*3050*/  IADD3 R9, R29, 0x8, RZ ;  /* 0x000000081d097810 */ /* 0x000fe20007ffe0ff */
[----:B--2---:R-:W-:Y:S01]  /*3060*/  HMMA.16816.F32.BF16 R20, R36, R52, R20 ;  /* 0x000000342414723c */ /* 0x004fe20000041814 */
[----:B------:R-:W-:-:S02]  /*3070*/  IADD3 R29, R33, 0x1, RZ ;  /* 0x00000001211d7810 */ /* 0x000fc40007ffe0ff */
[----:B------:R-:W-:Y:S02]  /*3080*/  IMNMX R204, R9, R84, PT ;  /* 0x0000005409cc7217 */ /* 0x000fe40003800200 */
[----:B------:R-:W1:Y:S01]  /*3090*/  LDSM.16.M88.4 R8, [R184+0x5800] ;  /* 0x00580000b808783b */ /* 0x000e620000000200 */
[----:B------:R-:W-:Y:S01]  /*30a0*/  ISETP.GE.AND P3, PT, R29, R210, PT ;  /* 0x000000d21d00720c */ /* 0x000fe20003f66270 */
[----:B------:R-:W-:-:S04]  /*30b0*/  DEPBAR.LE SB0, 0x0 ;  /* 0x000080000000791a */ /* 0x000fc80000000000 */
[----:B------:R-:W-:Y:S01]  /*30c0*/  HMMA.16816.F32.BF16 R16, R36, R54, R16 ;  /* 0x000000362410723c */ /* 0x000fe20000041810 */
[-C--:B------:R-:W-:Y:S02]  /*30d0*/  ISETP.GE.AND P2, PT, R31, R204.reuse, PT ;  /* 0x000000cc1f00720c */ /* 0x080fe40003f46270 */
[----:B------:R-:W-:-:S05]  /*30e0*/  ISETP.GE.AND P6, PT, R29, R204, PT ;  /* 0x000000cc1d00720c */ /* 0x000fca0003fc6270 */
[C---:B---3--:R-:W-:Y:S05]  /*30f0*/  HMMA.16816.F32.BF16 R64, R36.reuse, R12, R64 ;  /* 0x0000000c2440723c */ /* 0x048fea0000041840 */
[----:B------:R-:W-:Y:S02]  /*3100*/  FSEL R31, R21, -INF , !P3 ;  /* 0xff800000151f7808 */ /* 0x000fe40005800000 */
[----:B------:R-:W-:Y:S01]  /*3110*/  IADD3 R13, R33, 0x9, RZ ;  /* 0x00000009210d7810 */ /* 0x000fe20007ffe0ff */
[----:B------:R-:W-:Y:S03]  /*3120*/  HMMA.16816.F32.BF16 R60, R36, R14, R60 ;  /* 0x0000000e243c723c */ /* 0x000fe6000004183c */
[----:B------:R-:W-:-:S02]  /*3130*/  ISETP.GE.AND P4, PT, R13, R210, PT ;  /* 0x000000d20d00720c */ /* 0x000fc40003f86270 */
[----:B------:R-:W-:Y:S02]  /*3140*/  ISETP.GE.AND P5, PT, R13, R204, PT ;  /* 0x000000cc0d00720c */ /* 0x000fe40003fa6270 */
[C---:B------:R-:W-:Y:S01]  /*3150*/  IADD3 R13, R33.reuse, 0x10, RZ ;  /* 0x00000010210d7810 */ /* 0x040fe20007ffe0ff */
[C---:B------:R-:W-:Y:S01]  /*3160*/  HMMA.16816.F32.BF16 R56, R36.reuse, R24, R56 ;  /* 0x000000182438723c */ /* 0x040fe20000041838 */
[----:B------:R-:W-:Y:S02]  /*3170*/  IADD3 R15, R33, 0x11, RZ ;  /* 0x00000011210f7810 */ /* 0x000fe40007ffe0ff */
[----:B------:R-:W-:Y:S02]  /*3180*/  FSEL R29, R16, -INF , !P1 ;  /* 0xff800000101d7808 */ /* 0x000fe40004800000 */
[C---:B------:R-:W-:Y:S02]  /*3190*/  ISETP.GE.AND P3, PT, R13.reuse, R210, PT ;  /* 0x000000d20d00720c */ /* 0x040fe40003f66270 */
[----:B------:R-:W-:Y:S01]  /*31a0*/  ISETP.GE.AND P1, PT, R13, R204, PT ;  /* 0x000000cc0d00720c */ /* 0x000fe20003f26270 */
[----:B------:R-:W-:Y:S01]  /*31b0*/  HMMA.16816.F32.BF16 R72, R36, R26, R72 ;  /* 0x0000001a2448723c */ /* 0x000fe20000041848 */
[----:B------:R-:W-:-:S02]  /*31c0*/  FSEL R18, R18, -INF , !P2 ;  /* 0xff80000012127808 */ /* 0x000fc40005000000 */
[----:B------:R-:W-:Y:S02]  /*31d0*/  FSEL R21, R17, -INF , !P4 ;  /* 0xff80000011157808 */ /* 0x000fe40006000000 */
[----:B------:R-:W-:Y:S02]  /*31e0*/  IADD3 R13, R33, 0x18, RZ ;  /* 0x00000018210d7810 */ /* 0x000fe40007ffe0ff */
[C---:B------:R-:W-:Y:S01]  /*31f0*/  ISETP.GE.AND P2, PT, R15.reuse, R210, PT ;  /* 0x000000d20f00720c */ /* 0x040fe20003f46270 */
[----:B-1----:R-:W-:Y:S01]  /*3200*/  HMMA.16816.F32.BF16 R48, R36, R8, R48 ;  /* 0x000000082430723c */ /* 0x002fe20000041830 */
[----:B------:R-:W-:Y:S02]  /*3210*/  ISETP.GE.AND P4, PT, R15, R204, PT ;  /* 0x000000cc0f00720c */ /* 0x000fe40003f86270 */
[----:B------:R-:W-:Y:S02]  /*3220*/  FSEL R6, R19, -INF , !P5 ;  /* 0xff80000013067808 */ /* 0x000fe40006800000 */
[----:B------:R-:W-:-:S02]  /*3230*/  IADD3 R15, R33, 0x19, RZ ;  /* 0x00000019210f7810 */ /* 0x000fc40007ffe0ff */
[----:B------:R-:W-:Y:S01]  /*3240*/  FSEL R19, R64, -INF , !P3 ;  /* 0xff80000040137808 */ /* 0x000fe20005800000 */
[----:B------:R-:W-:Y:S01]  /*3250*/  HMMA.16816.F32.BF16 R68, R36, R10, R68 ;  /* 0x0000000a2444723c */ /* 0x000fe20000041844 */
[C---:B------:R-:W-:Y:S02]  /*3260*/  ISETP.GE.AND P5, PT, R13.reuse, R210, PT ;  /* 0x000000d20d00720c */ /* 0x040fe40003fa6270 */
[----:B------:R-:W-:Y:S02]  /*3270*/  ISETP.GE.AND P3, PT, R13, R204, PT ;  /* 0x000000cc0d00720c */ /* 0x000fe40003f66270 */
[----:B------:R-:W-:Y:S02]  /*3280*/  FSEL R14, R66, -INF , !P1 ;  /* 0xff800000420e7808 */ /* 0x000fe40004800000 */
[----:B------:R-:W-:Y:S02]  /*3290*/  IADD3 R13, R33, 0x20, RZ ;  /* 0x00000020210d7810 */ /* 0x000fe40007ffe0ff */
[----:B------:R-:W-:-:S02]  /*32a0*/  ISETP.GE.AND P1, PT, R15, R210, PT ;  /* 0x000000d20f00720c */ /* 0x000fc40003f26270 */
[----:B------:R-:W-:Y:S02]  /*32b0*/  FSEL R17, R65, -INF , !P2 ;  /* 0xff80000041117808 */ /* 0x000fe40005000000 */
[----:B------:R-:W-:Y:S02]  /*32c0*/  ISETP.GE.AND P2, PT, R15, R204, PT ;  /* 0x000000cc0f00720c */ /* 0x000fe40003f46270 */
[----:B------:R-:W-:Y:S02]  /*32d0*/  IADD3 R25, R33, 0x21, RZ ;  /* 0x0000002121197810 */ /* 0x000fe40007ffe0ff */
[----:B------:R-:W-:Y:S02]  /*32e0*/  FSEL R16, R67, -INF , !P4 ;  /* 0xff80000043107808 */ /* 0x000fe40006000000 */
[----:B------:R-:W-:Y:S02]  /*32f0*/  FSEL R15, R60, -INF , !P5 ;  /* 0xff8000003c0f7808 */ /* 0x000fe40006800000 */
[----:B------:R-:W-:-:S02]  /*3300*/  ISETP.GE.AND P4, PT, R13, R210, PT ;  /* 0x000000d20d00720c */ /* 0x000fc40003f86270 */
[-C--:B------:R-:W-:Y:S02]  /*3310*/  ISETP.GE.AND P5, PT, R13, R204.reuse, PT ;  /* 0x000000cc0d00720c */ /* 0x080fe40003fa6270 */
[----:B------:R-:W-:Y:S02]  /*3320*/  FSEL R13, R61, -INF , !P1 ;  /* 0xff8000003d0d7808 */ /* 0x000fe40004800000 */
[----:B------:R-:W-:Y:S02]  /*3330*/  ISETP.GE.AND P1, PT, R25, R204, PT ;  /* 0x000000cc1900720c */ /* 0x000fe40003f26270 */
[----:B------:R-:W-:Y:S02]  /*3340*/  IADD3 R9, R33, 0x30, RZ ;  /* 0x0000003021097810 */ /* 0x000fe40007ffe0ff */
[----:B------:R-:W-:Y:S02]  /*3350*/  FSEL R12, R62, -INF , !P3 ;  /* 0xff8000003e0c7808 */ /* 0x000fe40005800000 */
[----:B------:R-:W-:-:S02]  /*3360*/  ISETP.GE.AND P3, PT, R25, R210, PT ;  /* 0x000000d21900720c */ /* 0x000fc40003f66270 */
[----:B------:R-:W-:Y:S02]  /*3370*/  IADD3 R25, R33, 0x28, RZ ;  /* 0x0000002821197810 */ /* 0x000fe40007ffe0ff */
[----:B------:R-:W-:Y:S02]  /*3380*/  FSEL R214, R59, -INF , !P1 ;  /* 0xff8000003bd67808 */ /* 0x000fe40004800000 */
[-C--:B------:R-:W-:Y:S02]  /*3390*/  ISETP.GE.AND P1, PT, R9, R210.reuse, PT ;  /* 0x000000d20900720c */ /* 0x080fe40003f26270 */
[----:B------:R-:W-:Y:S02]  /*33a0*/  FSEL R8, R63, -INF , !P2 ;  /* 0xff8000003f087808 */ /* 0x000fe40005000000 */
[----:B------:R-:W-:Y:S02]  /*33b0*/  FSEL R171, R56, -INF , !P4 ;  /* 0xff80000038ab7808 */ /* 0x000fe40006000000 */
[----:B------:R-:W-:-:S02]  /*33c0*/  ISETP.GE.AND P2, PT, R25, R210, PT ;  /* 0x000000d21900720c */ /* 0x000fc40003f46270 */
[----:B------:R-:W-:Y:S02]  /*33d0*/  ISETP.GE.AND P4, PT, R25, R204, PT ;  /* 0x000000cc1900720c */ /* 0x000fe40003f86270 */
[C---:B------:R-:W-:Y:S02]  /*33e0*/  IADD3 R27, R33.reuse, 0x29, RZ ;  /* 0x00000029211b7810 */ /* 0x040fe40007ffe0ff */
[----:B------:R-:W-:Y:S02]  /*33f0*/  IADD3 R11, R33, 0x31, RZ ;  /* 0x00000031210b7810 */ /* 0x000fe40007ffe0ff */
[----:B------:R-:W-:Y:S01]  /*3400*/  FSEL R175, R48, -INF , !P1 ;  /* 0xff80000030af7808 */ /* 0x000fe20004800000 */
[----:B------:R-:W-:Y:S01]  /*3410*/  BAR.SYNC.DEFER_BLOCKING 0x0 ;  /* 0x0000000000007b1d */ /* 0x000fe20000010000 */
[----:B------:R-:W-:Y:S02]  /*3420*/  ISETP.GT.AND P1, PT, R133, 0x1, PT ;  /* 0x000000018500780c */ /* 0x000fe40003f24270 */
[----:B------:R-:W-:-:S02]  /*3430*/  FSEL R168, R58, -INF , !P5 ;  /* 0xff8000003aa87808 */ /* 0x000fc40006800000 */
[----:B------:R-:W-:Y:S02]  /*3440*/  FSEL R165, R57, -INF , !P3 ;  /* 0xff80000039a57808 */ /* 0x000fe40005800000 */
[----:B------:R-:W-:Y:S02]  /*3450*/  FSEL R163, R72, -INF , !P2 ;  /* 0xff80000048a37808 */ /* 0x000fe40005000000 */
[----:B------:R-:W-:Y:S02]  /*3460*/  FSEL R170, R74, -INF , !P4 ;  /* 0xff8000004aaa7808 */ /* 0x000fe40006000000 */
[C---:B------:R-:W-:Y:S02]  /*3470*/  ISETP.GE.AND P5, PT, R27.reuse, R210, PT ;  /* 0x000000d21b00720c */ /* 0x040fe40003fa6270 */
[-C--:B------:R-:W-:Y:S02]  /*3480*/  ISETP.GE.AND P3, PT, R27, R204.reuse, PT ;  /* 0x000000cc1b00720c */ /* 0x080fe40003f66270 */
[----:B------:R-:W-:-:S02]  /*3490*/  ISETP.GE.AND P2, PT, R9, R204, PT ;  /* 0x000000cc0900720c */ /* 0x000fc40003f46270 */
[----:B------:R-:W-:Y:S02]  /*34a0*/  ISETP.GE.AND P4, PT, R11, R210, PT ;  /* 0x000000d20b00720c */ /* 0x000fe40003f86270 */
[----:B------:R-:W-:Y:S02]  /*34b0*/  IADD3 R9, R33, 0x38, RZ ;  /* 0x0000003821097810 */ /* 0x000fe40007ffe0ff */
[----:B------:R-:W-:Y:S02]  /*34c0*/  FSEL R169, R73, -INF , !P5 ;  /* 0xff80000049a97808 */ /* 0x000fe40006800000 */
[----:B------:R-:W-:Y:S02]  /*34d0*/  FSEL R212, R75, -INF , !P3 ;  /* 0xff8000004bd47808 */ /* 0x000fe40005800000 */
[----:B------:R-:W-:Y:S02]  /*34e0*/  FSEL R10, R23, -INF , !P6 ;  /* 0xff800000170a7808 */ /* 0x000fe40007000000 */
[----:B------:R-:W-:-:S02]  /*34f0*/  FSEL R172, R50, -INF , !P2 ;  /* 0xff80000032ac7808 */ /* 0x000fc40005000000 */
[----:B------:R-:W-:Y:S02]  /*3500*/  FSEL R173, R49, -INF , !P4 ;  /* 0xff80000031ad7808 */ /* 0x000fe40006000000 */
[----:B------:R-:W-:Y:S02]  /*3510*/  ISETP.GE.AND P5, PT, R11, R204, PT ;  /* 0x000000cc0b00720c */ /* 0x000fe40003fa6270 */
[C---:B------:R-:W-:Y:S02]  /*3520*/  ISETP.GE.AND P6, PT, R9.reuse, R210, PT ;  /* 0x000000d20900720c */ /* 0x040fe40003fc6270 */
[----:B------:R-:W-:Y:S02]  /*3530*/  ISETP.GE.AND P3, PT, R9, R204, PT ;  /* 0x000000cc0900720c */ /* 0x000fe40003f66270 */
[C---:B------:R-:W-:Y:S02]  /*3540*/  ISETP.GE.AND P2, PT, R33.reuse, R210, PT ;  /* 0x000000d22100720c */ /* 0x040fe40003f46270 */
[----:B------:R-:W-:-:S02]  /*3550*/  ISETP.GE.AND P4, PT, R33, R204, PT ;  /* 0x000000cc2100720c */ /* 0x000fc40003f86270 */
[----:B------:R-:W-:Y:S02]  /*3560*/  IADD3 R9, R33, 0x39, RZ ;  /* 0x0000003921097810 */ /* 0x000fe40007ffe0ff */
[----:B------:R-:W-:Y:S02]  /*3570*/  FSEL R142, R51, -INF , !P5 ;  /* 0xff800000338e7808 */ /* 0x000fe40006800000 */
[----:B------:R-:W-:Y:S02]  /*3580*/  FSEL R20, R20, -INF , !P2 ;  /* 0xff80000014147808 */ /* 0x000fe40005000000 */
[----:B------:R-:W-:Y:S02]  /*3590*/  FSEL R22, R22, -INF , !P4 ;  /* 0xff80000016167808 */ /* 0x000fe40006000000 */
[C---:B------:R-:W-:Y:S02]  /*35a0*/  ISETP.GE.AND P5, PT, R9.reuse, R210, PT ;  /* 0x000000d20900720c */ /* 0x040fe40003fa6270 */
[----:B------:R-:W-:-:S02]  /*35b0*/  ISETP.GE.AND P2, PT, R9, R204, PT ;  /* 0x000000cc0900720c */ /* 0x000fc40003f46270 */
[----:B------:R-:W-:Y:S02]  /*35c0*/  @!P1 LEA R208, P4, R134, c[0x0][0x168], 0x1 ;  /* 0x00005a0086d09a11 */ /* 0x000fe400078808ff */
[----:B------:R-:W-:Y:S02]  /*35d0*/  FSEL R143, R68, -INF , !P6 ;  /* 0xff800000448f7808 */ /* 0x000fe40007000000 */
[----:B------:R-:W-:Y:S02]  /*35e0*/  FSEL R140, R70, -INF , !P3 ;  /* 0xff800000468c7808 */ /* 0x000fe40005800000 */
[----:B------:R-:W-:Y:S02]  /*35f0*/  FSEL R141, R69, -INF , !P5 ;  /* 0xff800000458d7808 */ /* 0x000fe40006800000 */
[----:B------:R-:W-:Y:S02]  /*3600*/  FSEL R166, R71, -INF , !P2 ;  /* 0xff80000047a67808 */ /* 0x000fe40005000000 */
[----:B------:R-:W-:Y:S01]  /*3610*/  @!P1 LEA.HI.X R209, R134, c[0x0][0x16c], R135, 0x1, P4 ;  /* 0x00005b0086d19a11 */ /* 0x000fe200020f0c87 */
[----:B------:R-:W-:Y:S05]  /*3620*/  @!P1 BRA `(.L_x_2138) ;  /* 0x0000059000009947 */ /* 0x000fea0003800000 */
[----:B------:R-:W-:Y:S05]  /*3630*/  @!P0 BRA `(.L_x_2139) ;  /* 0x0000039000008947 */ /* 0x000fea0003800000 */
[----:B------:R-:W1:Y:S01]  /*3640*/  I2F.RP R9, R4 ;  /* 0x0000000400097306 */ /* 0x000e620000209400 */
[----:B------:R-:W-:-:S02]  /*3650*/  IADD3 R26, R3, -0x40, RZ ;  /* 0xffffffc0031a7810 */ /* 0x000fc40007ffe0ff */
[----:B------:R-:W-:Y:S02]  /*3660*/  IABS R24, R3 ;  /* 0x0000000300187213 */ /* 0x000fe40000000000 */
[----:B------:R-:W-:Y:S02]  /*3670*/  IABS R11, R26 ;  /* 0x0000001a000b7213 */ /* 0x000fe40000000000 */
[----:B------:R-:W-:Y:S02]  /*3680*/  LOP3.LUT R3, R3, c[0x0][0x2d0], RZ, 0x3c, !PT ;  /* 0x0000b40003037a12 */ /* 0x000fe400078e3cff */
[----:B------:R-:W-:Y:S02]  /*3690*/  LOP3.LUT R26, R26, c[0x0][0x2d0], RZ, 0x3c, !PT ;  /* 0x0000b4001a1a7a12 */ /* 0x000fe400078e3cff */
[----:B------:R-:W-:Y:S02]  /*36a0*/  ISETP.GE.AND P3, PT, R3, RZ, PT ;  /* 0x000000ff0300720c */ /* 0x000fe40003f66270 */
[----:B------:R-:W-:Y:S01]  /*36b0*/  ISETP.GE.AND P1, PT, R26, RZ, PT ;  /* 0x000000ff1a00720c */ /* 0x000fe20003f26270 */
        /* <DEDUP_REMOVED lines=13> */
[----:B------:R-:W-:Y:S02]  /*3790*/  LOP3.LUT R11, RZ, c[0x0][0x2d0], RZ, 0x33, !PT ;  /* 0x0000b400ff0b7a12 */ /* 0x000fe400078e33ff */
        /* <DEDUP_REMOVED lines=29> */
[----:B------:R-:W-:-:S04]  /*3970*/  SHF.R.S32.HI R4, RZ, 0x1f, R9 ;  /* 0x0000001fff047819 */ /* 0x000fc80000011409 */
[----:B------:R-:W-:Y:S01]  /*3980*/  MOV R3, R26 ;  /* 0x0000001a00037202 */ /* 0x000fe20000000f00 */
[----:B------:R-:W-:-:S04]  /*3990*/  IMAD R4, R4, c[0x0][0x180], RZ ;  /* 0x0000600004047a24 */ /* 0x000fc800078e02ff */
[----:B------:R-:W-:-:S04]  /*39a0*/  IMAD R4, R9, c[0x0][0x184], R4 ;  /* 0x0000610009047a24 */ /* 0x000fc800078e0204 */
[----:B------:R-:W-:Y:S01]  /*39b0*/  IMAD.IADD R4, R27, 0x1, R4 ;  /* 0x000000011b047824 */ /* 0x000fe200078e0204 */
[----:B------:R-:W-:Y:S05]  /*39c0*/  BRA `(.L_x_2140) ;  /* 0x0000002000007947 */ /* 0x000fea0003800000 */
.L_x_2139:
[----:B------:R-:W-:-:S04]  /*39d0*/  LEA R3, -R2, RZ, 0x6 ;  /* 0x000000ff02037211 */ /* 0x000fc800078e31ff */
[----:B------:R-:W-:Y:S02]  /*39e0*/  SHF.R.S32.HI R4, RZ, 0x1f, R3 ;  /* 0x0000001fff047819 */ /* 0x000fe40000011403 */
.L_x_2140:
[----:B------:R-:W-:Y:S01]  /*39f0*/  IADD3 R134, P1, R3, R134, RZ ;  /* 0x0000008603867210 */ /* 0x000fe20007f3e0ff */
[----:B------:R-:W-:Y:S02]  /*3a00*/  IMAD.MOV.U32 R3, RZ, RZ, 0x5 ;  /* 0x00000005ff037424 */ /* 0x000fe400078e00ff */
[----:B------:R-:W-:Y:S01]  /*3a10*/  IMAD.SHL.U32 R9, R2, 0x20, RZ ;  /* 0x0000002002097824 */ /* 0x000fe200078e00ff */
[----:B------:R-:W-:Y:S01]  /*3a20*/  LEA R208, P2, R134, c[0x0][0x168], 0x1 ;  /* 0x00005a0086d07a11 */ /* 0x000fe200078408ff */
[----:B------:R-:W-:Y:S01]  /*3a30*/  IMAD.X R135, R4, 0x1, R135, P1 ;  /* 0x0000000104877824 */ /* 0x000fe200008e0687 */
[----:B------:R-:W-:Y:S02]  /*3a40*/  SHF.L.U64.HI R3, R2, R3, c[0x0][0x19c] ;  /* 0x0000670002037619 */ /* 0x000fe40000010203 */
[----:B------:R-:W-:Y:S02]  /*3a50*/  IADD3 R26, P1, R9, R208, RZ ;  /* 0x000000d0091a7210 */ /* 0x000fe40007f3e0ff */
[----:B------:R-:W-:-:S02]  /*3a60*/  LEA.HI.X R209, R134, c[0x0][0x16c], R135, 0x1, P2 ;  /* 0x00005b0086d17a11 */ /* 0x000fc400010f0c87 */
[----:B------:R-:W-:-:S03]  /*3a70*/  IADD3 R24, P2, R9, R26, RZ ;  /* 0x0000001a09187210 */ /* 0x000fc60007f5e0ff */
[----:B------:R-:W-:Y:S01]  /*3a80*/  IMAD.X R27, R3, 0x1, R209, P1 ;  /* 0x00000001031b7824 */ /* 0x000fe200008e06d1 */
[----:B------:R-:W-:Y:S01]  /*3a90*/  IADD3 R32, P1, R9, R24, RZ ;  /* 0x0000001809207210 */ /* 0x000fe20007f3e0ff */
[----:B------:R-:W-:Y:S01]  /*3aa0*/  @!PT LDS RZ, [RZ] ;  /* 0x00000000fffff984 */ /* 0x000fe20000000800 */
[----:B------:R-:W-:Y:S01]  /*3ab0*/  @!PT LDS RZ, [RZ] ;  /* 0x00000000fffff984 */ /* 0x000fe20000000800 */
[----:B------:R-:W-:Y:S01]  /*3ac0*/  @!PT LDS RZ, [RZ] ;  /* 0x00000000fffff984 */ /* 0x000fe20000000800 */
[----:B------:R1:W-:Y:S02]  /*3ad0*/  LDGSTS.E.BYPASS.LTC128B.128 [R205+0x6000], [R208.64] ;  /* 0x06000000d0cd7fae */ /* 0x0003e4000b901d46 */
[C---:B------:R-:W-:Y:S02]  /*3ae0*/  IMAD.X R25, R3.reuse, 0x1, R27, P2 ;  /* 0x0000000103197824 */ /* 0x040fe400010e061b */
[----:B------:R1:W-:Y:S02]  /*3af0*/  LDGSTS.E.BYPASS.LTC128B.128 [R205+0x8000], [R208.64+0x80] ;  /* 0x08000080d0cd7fae */ /* 0x0003e4000b901d46 */
[----:B------:R-:W-:Y:S02]  /*3b00*/  IMAD.X R33, R3, 0x1, R25, P1 ;  /* 0x0000000103217824 */ /* 0x000fe400008e0619 */
[----:B------:R1:W-:Y:S04]  /*3b10*/  LDGSTS.E.BYPASS.LTC128B.128 [R205+0xa000], [R208.64+0x100] ;  /* 0x0a000100d0cd7fae */ /* 0x0003e8000b901d46 */
[----:B------:R1:W-:Y:S04]  /*3b20*/  LDGSTS.E.BYPASS.LTC128B.128 [R205+0x6800], [R26.64] ;  /* 0x068000001acd7fae */ /* 0x0003e8000b901d46 */
[----:B------:R1:W-:Y:S04]  /*3b30*/  LDGSTS.E.BYPASS.LTC128B.128 [R205+0x8800], [R26.64+0x80] ;  /* 0x088000801acd7fae */ /* 0x0003e8000b901d46 */
[----:B------:R1:W-:Y:S04]  /*3b40*/  LDGSTS.E.BYPASS.LTC128B.128 [R205+0xa800], [R26.64+0x100] ;  /* 0x0a8001001acd7fae */ /* 0x0003e8000b901d46 */
[----:B------:R1:W-:Y:S04]  /*3b50*/  LDGSTS.E.BYPASS.LTC128B.128 [R205+0x7000], [R24.64] ;  /* 0x0700000018cd7fae */ /* 0x0003e8000b901d46 */
[----:B------:R1:W-:Y:S04]  /*3b60*/  LDGSTS.E.BYPASS.LTC128B.128 [R205+0x9000], [R24.64+0x80] ;  /* 0x0900008018cd7fae */ /* 0x0003e8000b901d46 */
[----:B------:R1:W-:Y:S04]  /*3b70*/  LDGSTS.E.BYPASS.LTC128B.128 [R205+0xb000], [R24.64+0x100] ;  /* 0x0b00010018cd7fae */ /* 0x0003e8000b901d46 */
[----:B------:R1:W-:Y:S04]  /*3b80*/  LDGSTS.E.BYPASS.LTC128B.128 [R205+0x7800], [R32.64] ;  /* 0x0780000020cd7fae */ /* 0x0003e8000b901d46 */
[----:B------:R1:W-:Y:S04]  /*3b90*/  LDGSTS.E.BYPASS.LTC128B.128 [R205+0x9800], [R32.64+0x80] ;  /* 0x0980008020cd7fae */ /* 0x0003e8000b901d46 */
[----:B------:R1:W-:Y:S04]  /*3ba0*/  LDGSTS.E.BYPASS.LTC128B.128 [R205+0xb800], [R32.64+0x100] ;  /* 0x0b80010020cd7fae */ /* 0x0003e8000b901d46 */
[----:B------:R-:W0:Y:S02]  /*3bb0*/  LDGDEPBAR ;  /* 0x00000000000079af */ /* 0x000e240000000000 */
.L_x_2138:
[----:B-1----:R-:W-:Y:S02]  /*3bc0*/  FMNMX.FTZ R24, R20, R31, !PT ;  /* 0x0000001f14187209 */ /* 0x002fe40007810000 */
        /* <DEDUP_REMOVED lines=29> */
[----:B------:R-:W-:Y:S01]  /*3da0*/  SHF.L.U32 R192, R0, 0x1, RZ ;  /* 0x0000000100c07819 */ /* 0x000fe200000006ff */
[----:B------:R-:W1:Y:S03]  /*3db0*/  SHFL.BFLY PT, R9, R24, 0x2, 0x1f ;  /* 0x0c401f0018097f89 */ /* 0x000e6600000e0000 */
[-C--:B------:R-:W-:Y:S01]  /*3dc0*/  LEA R189, R5, R192.reuse, 0x1 ;  /* 0x000000c005bd7211 */ /* 0x080fe200078e08ff */
[----:B------:R-:W2:Y:S01]  /*3dd0*/  SHFL.BFLY PT, R4, R11, 0x2, 0x1f ;  /* 0x0c401f000b047f89 */ /* 0x000ea200000e0000 */
[----:B------:R-:W-:-:S03]  /*3de0*/  LEA R190, R7, R192, 0x1 ;  /* 0x000000c007be7211 */ /* 0x000fc600078e08ff */
[----:B------:R-:W-:Y:S01]  /*3df0*/  LDSM.16.MT88.4 R68, [R192+0xe000] ;  /* 0x00e00000c044783b */ /* 0x000fe20000004200 */
[----:B------:R-:W-:-:S03]  /*3e00*/  LEA R188, R5, R190, 0x1 ;  /* 0x000000be05bc7211 */ /* 0x000fc600078e08ff */
[----:B------:R-:W-:Y:S04]  /*3e10*/  LDSM.16.MT88.4 R84, [R189+0xe000] ;  /* 0x00e00000bd54783b */ /* 0x000fe80000004200 */
[----:B------:R-:W-:Y:S04]  /*3e20*/  LDSM.16.MT88.4 R36, [R192+0xc000] ;  /* 0x00c00000c024783b */ /* 0x000fe80000004200 */
[----:B------:R-:W-:Y:S01]  /*3e30*/  LDSM.16.MT88.4 R44, [R190+0xc000] ;  /* 0x00c00000be2c783b */ /* 0x000fe20000004200 */
[----:B-1----:R-:W-:-:S03]  /*3e40*/  FMNMX.FTZ R9, R24, R9, !PT ;  /* 0x0000000918097209 */ /* 0x002fc60007810000 */
[----:B------:R-:W-:Y:S01]  /*3e50*/  LDSM.16.MT88.4 R52, [R189+0xc000] ;  /* 0x00c00000bd34783b */ /* 0x000fe20000004200 */
[----:B--2---:R-:W-:-:S03]  /*3e60*/  FMNMX.FTZ R4, R11, R4, !PT ;  /* 0x000000040b047209 */ /* 0x004fc60007810000 */
[----:B------:R-:W1:Y:S04]  /*3e70*/  SHFL.BFLY PT, R132, R9, 0x1, 0x1f ;  /* 0x0c201f0009847f89 */ /* 0x000e6800000e0000 */
[----:B------:R-:W2:Y:S04]  /*3e80*/  SHFL.BFLY PT, R3, R4, 0x1, 0x1f ;  /* 0x0c201f0004037f89 */ /* 0x000ea800000e0000 */
[----:B------:R-:W3:Y:S04]  /*3e90*/  LDSM.16.MT88.4 R60, [R188+0xc000] ;  /* 0x00c00000bc3c783b */ /* 0x000ee80000004200 */
[----:B------:R-:W4:Y:S04]  /*3ea0*/  LDSM.16.MT88.4 R76, [R190+0xe000] ;  /* 0x00e00000be4c783b */ /* 0x000f280000004200 */
[----:B------:R-:W5:Y:S04]  /*3eb0*/  LDSM.16.MT88.4 R92, [R188+0xe000] ;  /* 0x00e00000bc5c783b */ /* 0x000f680000004200 */
[----:B------:R-:W3:Y:S01]  /*3ec0*/  LDSM.16.MT88.4 R100, [R192+0x10000] ;  /* 0x01000000c064783b */ /* 0x000ee20000004200 */
[----:B-1----:R-:W-:-:S03]  /*3ed0*/  FMNMX.FTZ R132, R9, R132, !PT ;  /* 0x0000008409847209 */ /* 0x002fc60007810000 */
[----:B------:R-:W1:Y:S01]  /*3ee0*/  LDSM.16.MT88.4 R124, [R190+0x10000] ;  /* 0x01000000be7c783b */ /* 0x000e620000004200 */
[----:B--2---:R-:W-:Y:S01]  /*3ef0*/  FMNMX.FTZ R3, R4, R3, !PT ;  /* 0x0000000304037209 */ /* 0x004fe20007810000 */
[C---:B------:R-:W-:Y:S01]  /*3f00*/  FMUL.FTZ R174, R132.reuse, c[0x0][0x23c] ;  /* 0x00008f0084ae7a20 */ /* 0x040fe20000410000 */
[----:B------:R-:W-:Y:S01]  /*3f10*/  FSETP.NEU.FTZ.AND P1, PT, R132, -INF , PT ;  /* 0xff8000008400780b */ /* 0x000fe20003f3d000 */
[----:B------:R-:W2:Y:S02]  /*3f20*/  LDSM.16.MT88.4 R112, [R189+0x10000] ;  /* 0x01000000bd70783b */ /* 0x000ea40000004200 */
[C---:B------:R-:W-:Y:S01]  /*3f30*/  FMUL.FTZ R167, R3.reuse, c[0x0][0x23c] ;  /* 0x00008f0003a77a20 */ /* 0x040fe20000410000 */
[----:B------:R-:W-:Y:S01]  /*3f40*/  FSEL R174, R174, RZ, P1 ;  /* 0x000000ffaeae7208 */ /* 0x000fe20000800000 */
[----:B------:R-:W-:Y:S01]  /*3f50*/  LDSM.16.MT88.4 R136, [R190+0xc800] ;  /* 0x00c80000be88783b */ /* 0x000fe20000004200 */
[----:B------:R-:W-:-:S03]  /*3f60*/  FSETP.NEU.FTZ.AND P1, PT, R3, -INF , PT ;  /* 0xff8000000300780b */ /* 0x000fc60003f3d000 */
[--C-:B------:R-:W-:Y:S01]  /*3f70*/  FFMA.FTZ R158, R20, c[0x0][0x23c], -R174.reuse ;  /* 0x00008f00149e7a23 */ /* 0x100fe200000108ae */
[----:B------:R-:W-:Y:S01]  /*3f80*/  FSEL R167, R167, RZ, P1 ;  /* 0x000000ffa7a77208 */ /* 0x000fe20000800000 */
[--C-:B------:R-:W-:Y:S01]  /*3f90*/  FFMA.FTZ R157, R31, c[0x0][0x23c], -R174.reuse ;  /* 0x00008f001f9d7a23 */ /* 0x100fe200000108ae */
[----:B------:R-:W-:Y:S01]  /*3fa0*/  LDSM.16.MT88.4 R32, [R189+0xc800] ;  /* 0x00c80000bd20783b */ /* 0x000fe20000004200 */
[--C-:B------:R-:W-:Y:S01]  /*3fb0*/  FFMA.FTZ R156, R29, c[0x0][0x23c], -R174.reuse ;  /* 0x00008f001d9c7a23 */ /* 0x100fe200000108ae */
[----:B------:R-:W-:Y:S01]  /*3fc0*/  ISETP.GE.AND P1, PT, R133, 0x2, PT ;  /* 0x000000028500780c */ /* 0x000fe20003f26270 */
[----:B------:R-:W-:Y:S01]  /*3fd0*/  FFMA.FTZ R151, R21, c[0x0][0x23c], -R174 ;  /* 0x00008f0015977a23 */ /* 0x000fe200000108ae */
[----:B------:R-:W-:Y:S01]  /*3fe0*/  MUFU.EX2 R158, R158 ;  /* 0x0000009e009e7308 */ /* 0x000fe20000000800 */
[--C-:B------:R-:W-:Y:S01]  /*3ff0*/  FFMA.FTZ R159, R22, c[0x0][0x23c], -R167.reuse ;  /* 0x00008f00169f7a23 */ /* 0x100fe200000108a7 */
[----:B------:R-:W-:Y:S01]  /*4000*/  LDSM.16.MT88.4 R28, [R188+0xc800] ;  /* 0x00c80000bc1c783b */ /* 0x000fe20000004200 */
[----:B------:R-:W-:-:S02]  /*4010*/  FFMA.FTZ R160, R10, c[0x0][0x23c], -R167 ;  /* 0x00008f000aa07a23 */ /* 0x000fc400000108a7 */
[--C-:B------:R-:W-:Y:S01]  /*4020*/  FFMA.FTZ R161, R18, c[0x0][0x23c], -R167.reuse ;  /* 0x00008f0012a17a23 */ /* 0x100fe200000108a7 */
[----:B------:R-:W-:Y:S01]  /*4030*/  LDSM.16.MT88.4 R20, [R192+0xc800] ;  /* 0x00c80000c014783b */ /* 0x000fe20000004200 */
[--C-:B------:R-:W-:Y:S01]  /*4040*/  FFMA.FTZ R152, R6, c[0x0][0x23c], -R167.reuse ;  /* 0x00008f0006987a23 */ /* 0x100fe200000108a7 */
[----:B------:R-:W1:Y:S01]  /*4050*/  MUFU.EX2 R157, R157 ;  /* 0x0000009d009d7308 */ /* 0x000e620000000800 */
[--C-:B------:R-:W-:Y:S01]  /*4060*/  FFMA.FTZ R154, R19, c[0x0][0x23c], -R174.reuse ;  /* 0x00008f00139a7a23 */ /* 0x100fe200000108ae */
[----:B------:R-:W2:Y:S01]  /*4070*/  LDSM.16.MT88.4 R4, [R188+0x10000] ;  /* 0x01000000bc04783b */ /* 0x000ea20000004200 */
[--C-:B------:R-:W-:Y:S02]  /*4080*/  FFMA.FTZ R149, R17, c[0x0][0x23c], -R174.reuse ;  /* 0x00008f0011957a23 */ /* 0x100fe400000108ae */
[--C-:B------:R-:W-:Y:S01]  /*4090*/  FFMA.FTZ R148, R16, c[0x0][0x23c], -R167.reuse ;  /* 0x00008f0010947a23 */ /* 0x100fe200000108a7 */
[----:B------:R-:W-:Y:S01]  /*40a0*/  LDSM.16.MT88.4 R24, [R190+0xe800] ;  /* 0x00e80000be18783b */ /* 0x000fe20000004200 */
[----:B------:R-:W-:Y:S01]  /*40b0*/  FFMA.FTZ R0, R8, c[0x0][0x23c], -R167 ;  /* 0x00008f0008007a23 */ /* 0x000fe200000108a7 */
[----:B------:R-:W-:Y:S01]  /*40c0*/  MUFU.EX2 R156, R156 ;  /* 0x0000009c009c7308 */ /* 0x000fe20000000800 */
[--C-:B------:R-:W-:Y:S01]  /*40d0*/  FFMA.FTZ R150, R15, c[0x0][0x23c], -R174.reuse ;  /* 0x00008f000f967a23 */ /* 0x100fe200000108ae */
[----:B------:R-:W2:Y:S01]  /*40e0*/  LDSM.16.MT88.4 R8, [R192+0xe800] ;  /* 0x00e80000c008783b */ /* 0x000ea20000004200 */
[----:B------:R-:W-:-:S02]  /*40f0*/  FFMA.FTZ R145, R13, c[0x0][0x23c], -R174 ;  /* 0x00008f000d917a23 */ /* 0x000fc400000108ae */
[--C-:B------:R-:W-:Y:S01]  /*4100*/  FFMA.FTZ R155, R14, c[0x0][0x23c], -R167.reuse ;  /* 0x00008f000e9b7a23 */ /* 0x100fe200000108a7 */
[----:B------:R-:W2:Y:S01]  /*4110*/  LDSM.16.MT88.4 R16, [R189+0xe800] ;  /* 0x00e80000bd10783b */ /* 0x000ea20000004200 */
[----:B------:R-:W-:Y:S01]  /*4120*/  FFMA.FTZ R153, R12, c[0x0][0x23c], -R167 ;  /* 0x00008f000c997a23 */ /* 0x000fe200000108a7 */
[----:B------:R-:W3:Y:S01]  /*4130*/  MUFU.EX2 R151, R151 ;  /* 0x0000009700977308 */ /* 0x000ee20000000800 */
[----:B-1----:R-:W-:Y:S01]  /*4140*/  F2FP.BF16.PACK_AB R116, R157, R158 ;  /* 0x0000009e9d74723e */ /* 0x002fe200000010ff */
[----:B------:R-:W1:Y:S01]  /*4150*/  LDSM.16.MT88.4 R12, [R188+0xe800] ;  /* 0x00e80000bc0c783b */ /* 0x000e620000004200 */
        /* <DEDUP_REMOVED lines=13> */
[----:B------:R-:W-:Y:S01]  /*4230*/  MUFU.EX2 R161, R161 ;  /* 0x000000a100a17308 */ /* 0x000fe20000000800 */
[--C-:B------:R-:W-:Y:S02]  /*4240*/  FFMA.FTZ R173, R143, c[0x0][0x23c], -R174.reuse ;  /* 0x00008f008fad7a23 */ /* 0x100fe400000108ae */
[----:B------:R-:W-:Y:S02]  /*4250*/  FFMA.FTZ R174, R141, c[0x0][0x23c], -R174 ;  /* 0x00008f008dae7a23 */ /* 0x000fe400000108ae */
[--C-:B------:R-:W-:Y:S02]  /*4260*/  FFMA.FTZ R172, R172, c[0x0][0x23c], -R167.reuse ;  /* 0x00008f00acac7a23 */ /* 0x100fe400000108a7 */
[--C-:B------:R-:W-:Y:S01]  /*4270*/  FFMA.FTZ R211, R142, c[0x0][0x23c], -R167.reuse ;  /* 0x00008f008ed37a23 */ /* 0x100fe200000108a7 */
[----:B------:R-:W3:Y:S01]  /*4280*/  MUFU.EX2 R152, R152 ;  /* 0x0000009800987308 */ /* 0x000ee20000000800 */
[----:B----4-:R-:W-:Y:S01]  /*4290*/  F2FP.BF16.PACK_AB R117, R160, R159 ;  /* 0x0000009fa075723e */ /* 0x010fe200000010ff */
        /* <DEDUP_REMOVED lines=8> */
[----:B---3--:R-:W-:Y:S01]  /*4320*/  F2FP.BF16.PACK_AB R119, R152, R161 ;  /* 0x000000a19877723e */ /* 0x008fe200000010ff */
[----:B------:R-:W3:Y:S01]  /*4330*/  MUFU.EX2 R149, R149 ;  /* 0x0000009500957308 */ /* 0x000ee20000000800 */
        /* <DEDUP_REMOVED lines=20> */
[C---:B-----5:R-:W-:Y:S02]  /*4480*/  HMMA.16816.F32.BF16 R88, R116.reuse, R92, RZ ;  /* 0x0000005c7458723c */ /* 0x060fe400000418ff */
[----:B------:R-:W-:Y:S06]  /*4490*/  MUFU.EX2 R164, R164 ;  /* 0x000000a400a47308 */ /* 0x000fec0000000800 */
[C---:B------:R-:W-:Y:S02]  /*44a0*/  HMMA.16816.F32.BF16 R96, R116.reuse, R100, RZ ;  /* 0x000000647460723c */ /* 0x040fe400000418ff */
[----:B------:R-:W-:Y:S06]  /*44b0*/  MUFU.EX2 R168, R168 ;  /* 0x000000a800a87308 */ /* 0x000fec0000000800 */
[C---:B------:R-:W-:Y:S02]  /*44c0*/  HMMA.16816.F32.BF16 R104, R116.reuse, R124, RZ ;  /* 0x0000007c7468723c */ /* 0x040fe400000418ff */
[----:B------:R-:W5:Y:S06]  /*44d0*/  MUFU.EX2 R169, R169 ;  /* 0x000000a900a97308 */ /* 0x000f6c0000000800 */
[C---:B--2---:R-:W-:Y:S02]  /*44e0*/  HMMA.16816.F32.BF16 R108, R116.reuse, R112, RZ ;  /* 0x00000070746c723c */ /* 0x044fe400000418ff */
[----:B------:R-:W-:Y:S06]  /*44f0*/  MUFU.EX2 R170, R170 ;  /* 0x000000aa00aa7308 */ /* 0x000fec0000000800 */
[C---:B------:R-:W-:Y:S02]  /*4500*/  HMMA.16816.F32.BF16 R36, R116.reuse, R38, RZ ;  /* 0x000000267424723c */ /* 0x040fe400000418ff */
[----:B------:R-:W2:Y:S06]  /*4510*/  MUFU.EX2 R171, R171 ;  /* 0x000000ab00ab7308 */ /* 0x000eac0000000800 */
[C---:B------:R-:W-:Y:S02]  /*4520*/  HMMA.16816.F32.BF16 R44, R116.reuse, R46, RZ ;  /* 0x0000002e742c723c */ /* 0x040fe400000418ff */
[----:B------:R-:W-:Y:S06]  /*4530*/  MUFU.EX2 R175, R175 ;  /* 0x000000af00af7308 */ /* 0x000fec0000000800 */
[C---:B------:R-:W-:Y:S02]  /*4540*/  HMMA.16816.F32.BF16 R52, R116.reuse, R54, RZ ;  /* 0x000000367434723c */ /* 0x040fe400000418ff */
[----:B------:R-:W1:Y:S06]  /*4550*/  MUFU.EX2 R212, R212 ;  /* 0x000000d400d47308 */ /* 0x000e6c0000000800 */
[C---:B------:R-:W-:Y:S02]  /*4560*/  HMMA.16816.F32.BF16 R60, R116.reuse, R62, RZ ;  /* 0x0000003e743c723c */ /* 0x040fe400000418ff */
[----:B------:R-:W-:Y:S06]  /*4570*/  MUFU.EX2 R173, R173 ;  /* 0x000000ad00ad7308 */ /* 0x000fec0000000800 */
[C---:B------:R-:W-:Y:S02]  /*4580*/  HMMA.16816.F32.BF16 R76, R116.reuse, R78, RZ ;  /* 0x0000004e744c723c */ /* 0x040fe400000418ff */
[----:B------:R-:W-:Y:S06]  /*4590*/  MUFU.EX2 R174, R174 ;  /* 0x000000ae00ae7308 */ /* 0x000fec0000000800 */
        /* <DEDUP_REMOVED lines=9> */
[----:B---3--:R-:W-:Y:S01]  /*4630*/  F2FP.BF16.PACK_AB R4, R149, R154 ;  /* 0x0000009a9504723e */ /* 0x008fe200000010ff */
[----:B------:R-:W-:Y:S01]  /*4640*/  HMMA.16816.F32.BF16 R116, R116, R6, RZ ;  /* 0x000000067474723c */ /* 0x000fe200000418ff */
[----:B----4-:R-:W-:Y:S01]  /*4650*/  F2FP.BF16.PACK_AB R5, R148, R155 ;  /* 0x0000009b9405723e */ /* 0x010fe200000010ff */
[----:B------:R-:W-:-:S02]  /*4660*/  FADD.FTZ R154, R154, R151 ;  /* 0x000000979a9a7221 */ /* 0x000fc40000010000 */
[----:B------:R-:W-:Y:S02]  /*4670*/  FADD.FTZ R155, R155, R152 ;  /* 0x000000989b9b7221 */ /* 0x000fe40000010000 */
[----:B------:R-:W-:Y:S01]  /*4680*/  FADD.FTZ R149, R149, R154 ;  /* 0x0000009a95957221 */ /* 0x000fe20000010000 */
[----:B------:R-:W-:Y:S01]  /*4690*/  F2FP.BF16.PACK_AB R6, R145, R150 ;  /* 0x000000969106723e */ /* 0x000fe200000010ff */
[----:B------:R-:W-:Y:S01]  /*46a0*/  FADD.FTZ R148, R148, R155 ;  /* 0x0000009b94947221 */ /* 0x000fe20000010000 */
[----:B-1----:R-:W-:Y:S01]  /*46b0*/  F2FP.BF16.PACK_AB R7, R0, R153 ;  /* 0x000000990007723e */ /* 0x002fe200000010ff */
        /* <DEDUP_REMOVED lines=90> */
[C---:B------:R-:W-:Y:S01]  /*4c60*/  F2FP.BF16.PACK_AB R5, R211.reuse, R172 ;  /* 0x000000acd305723e */ /* 0x040fe200000010ff */
[----:B------:R-:W-:Y:S01]  /*4c70*/  FADD.FTZ R172, R172, R171 ;  /* 0x000000abacac7221 */ /* 0x000fe20000010000 */
[----:B------:R-:W-:Y:S01]  /*4c80*/  F2FP.BF16.PACK_AB R6, R174, R173 ;  /* 0x000000adae06723e */ /* 0x000fe200000010ff */
[----:B------:R-:W-:Y:S01]  /*4c90*/  FADD.FTZ R212, R212, R175 ;  /* 0x000000afd4d47221 */ /* 0x000fe20000010000 */
[----:B------:R-:W-:Y:S01]  /*4ca0*/  F2FP.BF16.PACK_AB R7, R166, R213 ;  /* 0x000000d5a607723e */ /* 0x000fe200000010ff */
        /* <DEDUP_REMOVED lines=33> */
[----:B------:R-:W-:-:S04]  /*4ec0*/  DEPBAR.LE SB0, 0x0 ;  /* 0x000080000000791a */ /* 0x000fc80000000000 */
        /* <DEDUP_REMOVED lines=54> */
[----:B--2---:R-:W-:-:S05]  /*5230*/  IMAD.IADD R6, R6, 0x1, -R5 ;  /* 0x0000000106067824 */ /* 0x004fca00078e0a05 */
[----:B------:R-:W-:-:S05]  /*5240*/  SHF.R.S32.HI R5, RZ, 0x1f, R6 ;  /* 0x0000001fff057819 */ /* 0x000fca0000011406 */
[----:B------:R-:W-:-:S04]  /*5250*/  IMAD R5, R5, c[0x0][0x188], RZ ;  /* 0x0000620005057a24 */ /* 0x000fc800078e02ff */
[C---:B------:R-:W-:Y:S02]  /*5260*/  IMAD R5, R6.reuse, c[0x0][0x18c], R5 ;  /* 0x0000630006057a24 */ /* 0x040fe400078e0205 */
[----:B------:R-:W-:-:S04]  /*5270*/  IMAD.WIDE.U32 R6, R6, c[0x0][0x188], R8 ;  /* 0x0000620006067a25 */ /* 0x000fc800078e0008 */
[----:B------:R-:W-:Y:S01]  /*5280*/  IMAD.IADD R8, R7, 0x1, R5 ;  /* 0x0000000107087824 */ /* 0x000fe200078e0205 */
[----:B------:R-:W-:Y:S01]  /*5290*/  MOV R9, R6 ;  /* 0x0000000600097202 */ /* 0x000fe20000000f00 */
[----:B------:R-:W-:Y:S05]  /*52a0*/  BRA `(.L_x_2143) ;  /* 0x0000003000007947 */ /* 0x000fea0003800000 */
.L_x_2142:
[----:B------:R-:W-:-:S05]  /*52b0*/  IMAD.MOV.U32 R9, RZ, RZ, c[0x0][0x1a0] ;  /* 0x00006800ff097624 */ /* 0x000fca00078e00ff */
[----:B------:R-:W-:-:S04]  /*52c0*/  LEA R9, -R9, RZ, 0x6 ;  /* 0x000000ff09097211 */ /* 0x000fc800078e31ff */
[----:B------:R-:W-:Y:S02]  /*52d0*/  SHF.R.S32.HI R8, RZ, 0x1f, R9 ;  /* 0x0000001fff087819 */ /* 0x000fe40000011409 */
.L_x_2143:
[C---:B------:R-:W-:Y:S01]  /*52e0*/  LEA R200, P2, R9.reuse, R200, 0x1 ;  /* 0x000000c809c87211 */ /* 0x040fe200078408ff */
[----:B------:R-:W-:Y:S01]  /*52f0*/  IMAD.MOV.U32 R4, RZ, RZ, c[0x0][0x1a0] ;  /* 0x00006800ff047624 */ /* 0x000fe200078e00ff */
[CC--:B------:R-:W-:Y:S01]  /*5300*/  IADD3 R6, P1, R9.reuse, R146.reuse, RZ ;  /* 0x0000009209067210 */ /* 0x0c0fe20007f3e0ff */
[----:B------:R-:W-:Y:S01]  /*5310*/  IMAD.MOV.U32 R7, RZ, RZ, c[0x0][0x1a4] ;  /* 0x00006900ff077624 */ /* 0x000fe200078e00ff */
[----:B------:R-:W-:Y:S01]  /*5320*/  LEA.HI.X R201, R9, R201, R8, 0x1, P2 ;  /* 0x000000c909c97211 */ /* 0x000fe200010f0c08 */
[----:B------:R-:W-:Y:S01]  /*5330*/  IMAD.MOV.U32 R211, RZ, RZ, 0x5 ;  /* 0x00000005ffd37424 */ /* 0x000fe200078e00ff */
[----:B------:R-:W-:Y:S01]  /*5340*/  LEA R9, P2, R4, R9, 0x4 ;  /* 0x0000000904097211 */ /* 0x000fe200078420ff */
[----:B------:R-:W-:Y:S01]  /*5350*/  IMAD.X R5, R8, 0x1, R144, P1 ;  /* 0x0000000108057824 */ /* 0x000fe200008e0690 */
[----:B------:R-:W-:Y:S01]  /*5360*/  LEA R10, P3, R6, c[0x0][0x170], 0x1 ;  /* 0x00005c00060a7a11 */ /* 0x000fe200078608ff */
[----:B------:R-:W-:Y:S01]  /*5370*/  @!PT LDS RZ, [RZ] ;  /* 0x00000000fffff984 */ /* 0x000fe20000000800 */
[----:B------:R-:W-:Y:S01]  /*5380*/  @!PT LDS RZ, [RZ] ;  /* 0x00000000fffff984 */ /* 0x000fe20000000800 */
[----:B------:R-:W-:Y:S01]  /*5390*/  @!PT LDS RZ, [RZ] ;  /* 0x00000000fffff984 */ /* 0x000fe20000000800 */
[----:B------:R1:W-:Y:S01]  /*53a0*/  LDGSTS.E.BYPASS.LTC128B.128 [R205+0xc000], [R200.64] ;  /* 0x0c000000c8cd7fae */ /* 0x0003e2000b901d46 */
[----:B------:R-:W-:-:S02]  /*53b0*/  IADD3 R9, P1, R9, R146, RZ ;  /* 0x0000009209097210 */ /* 0x000fc40007f3e0ff */
[----:B------:R-:W-:Y:S02]  /*53c0*/  LEA.HI.X R7, R4, R8, R7, 0x4, P2 ;  /* 0x0000000804077211 */ /* 0x000fe400010f2407 */
[----:B------:R-:W-:Y:S01]  /*53d0*/  LEA.HI.X R11, R6, c[0x0][0x174], R5, 0x1, P3 ;  /* 0x00005d00060b7a11 */ /* 0x000fe200018f0c05 */
[C---:B------:R-:W-:Y:S01]  /*53e0*/  IMAD.SHL.U32 R5, R4.reuse, 0x20, RZ ;  /* 0x0000002004057824 */ /* 0x040fe200078e00ff */
[----:B------:R-:W-:Y:S01]  /*53f0*/  SHF.L.U64.HI R4, R4, R211, c[0x0][0x1a4] ;  /* 0x0000690004047619 */ /* 0x000fe200000102d3 */
[----:B------:R-:W-:Y:S01]  /*5400*/  IMAD.X R144, R7, 0x1, R144, P1 ;  /* 0x0000000107907824 */ /* 0x000fe200008e0690 */
[----:B------:R-:W-:Y:S01]  /*5410*/  LEA R6, P1, R9, c[0x0][0x170], 0x1 ;  /* 0x00005c0009067a11 */ /* 0x000fe200078208ff */
[----:B------:R2:W-:Y:S01]  /*5420*/  LDGSTS.E.BYPASS.LTC128B.128 [R205+0xe000], [R10.64+0x80] ;  /* 0x0e0000800acd7fae */ /* 0x0005e2000b901d46 */
[----:B------:R-:W-:Y:S02]  /*5430*/  IADD3 R8, P2, R5, R200, RZ ;  /* 0x000000c805087210 */ /* 0x000fe40007f5e0ff */
[----:B------:R-:W-:Y:S01]  /*5440*/  LEA.HI.X R7, R9, c[0x0][0x174], R144, 0x1, P1 ;  /* 0x00005d0009077a11 */ /* 0x000fe200008f0c90 */
[----:B------:R2:W-:Y:S01]  /*5450*/  LDGSTS.E.BYPASS.LTC128B.128 [R205+0x10000], [R10.64+0x100] ;  /* 0x100001000acd7fae */ /* 0x0005e2000b901d46 */
[-C--:B------:R-:W-:Y:S01]  /*5460*/  IADD3 R12, P1, R8, R5.reuse, RZ ;  /* 0x00000005080c7210 */ /* 0x080fe20007f3e0ff */
[----:B------:R-:W-:Y:S01]  /*5470*/  IMAD.X R9, R4, 0x1, R201, P2 ;  /* 0x0000000104097824 */ /* 0x000fe200010e06c9 */
[----:B------:R-:W-:-:S02]  /*5480*/  IADD3 R18, P3, R6, R5, RZ ;  /* 0x0000000506127210 */ /* 0x000fc40007f7e0ff */
[-C--:B------:R-:W-:Y:S01]  /*5490*/  IADD3 R16, P2, R12, R5.reuse, RZ ;  /* 0x000000050c107210 */ /* 0x080fe20007f5e0ff */
[--C-:B------:R-:W-:Y:S01]  /*54a0*/  IMAD.X R13, R9, 0x1, R4.reuse, P1 ;  /* 0x00000001090d7824 */ /* 0x100fe200008e0604 */
[----:B------:R-:W-:Y:S01]  /*54b0*/  IADD3 R20, P1, R18, R5, RZ ;  /* 0x0000000512147210 */ /* 0x000fe20007f3e0ff */
[--C-:B------:R-:W-:Y:S01]  /*54c0*/  IMAD.X R19, R7, 0x1, R4.reuse, P3 ;  /* 0x0000000107137824 */ /* 0x100fe200018e0604 */
[----:B------:R2:W-:Y:S01]  /*54d0*/  LDGSTS.E.BYPASS.LTC128B.128 [R205+0xc800], [R8.64] ;  /* 0x0c80000008cd7fae */ /* 0x0005e2000b901d46 */
[--C-:B------:R-:W-:Y:S02]  /*54e0*/  IMAD.X R17, R13, 0x1, R4.reuse, P2 ;  /* 0x000000010d117824 */ /* 0x100fe400010e0604 */
[----:B------:R-:W-:Y:S01]  /*54f0*/  IMAD.X R21, R19, 0x1, R4, P1 ;  /* 0x0000000113157824 */ /* 0x000fe200008e0604 */
[----:B------:R3:W-:Y:S01]  /*5500*/  LDGSTS.E.BYPASS.LTC128B.128 [R205+0xe800], [R6.64+0x80] ;  /* 0x0e80008006cd7fae */ /* 0x0007e2000b901d46 */
[----:B------:R-:W-:-:S03]  /*5510*/  ISETP.GE.AND P1, PT, R133, 0x3, PT ;  /* 0x000000038500780c */ /* 0x000fc60003f26270 */
[----:B------:R3:W-:Y:S04]  /*5520*/  LDGSTS.E.BYPASS.LTC128B.128 [R205+0x10800], [R6.64+0x100] ;  /* 0x1080010006cd7fae */ /* 0x0007e8000b901d46 */
[----:B------:R4:W-:Y:S04]  /*5530*/  LDGSTS.E.BYPASS.LTC128B.128 [R205+0xd000], [R12.64] ;  /* 0x0d0000000ccd7fae */ /* 0x0009e8000b901d46 */
[----:B------:R5:W-:Y:S04]  /*5540*/  LDGSTS.E.BYPASS.LTC128B.128 [R205+0xf000], [R18.64+0x80] ;  /* 0x0f00008012cd7fae */ /* 0x000be8000b901d46 */
[----:B------:R5:W-:Y:S04]  /*5550*/  LDGSTS.E.BYPASS.LTC128B.128 [R205+0x11000], [R18.64+0x100] ;  /* 0x1100010012cd7fae */ /* 0x000be8000b901d46 */
[----:B------:R5:W-:Y:S04]  /*5560*/  LDGSTS.E.BYPASS.LTC128B.128 [R205+0xd800], [R16.64] ;  /* 0x0d80000010cd7fae */ /* 0x000be8000b901d46 */
[----:B------:R1:W-:Y:S04]  /*5570*/  LDGSTS.E.BYPASS.LTC128B.128 [R205+0xf800], [R20.64+0x80] ;  /* 0x0f80008014cd7fae */ /* 0x0003e8000b901d46 */
[----:B------:R1:W-:Y:S04]  /*5580*/  LDGSTS.E.BYPASS.LTC128B.128 [R205+0x11800], [R20.64+0x100] ;  /* 0x1180010014cd7fae */ /* 0x0003e8000b901d46 */
[----:B------:R-:W-:Y:S04]  /*5590*/  LDSM.16.M88.4 R172, [R198] ;  /* 0x00000000c6ac783b */ /* 0x000fe80000000200 */
[----:B------:R-:W1:Y:S04]  /*55a0*/  LDSM.16.M88.4 R28, [R197+0x7000] ;  /* 0x00700000c51c783b */ /* 0x000e680000000200 */
[----:B------:R-:W1:Y:S04]  /*55b0*/  LDSM.16.M88.4 R144, [R197+0x6000] ;  /* 0x00600000c590783b */ /* 0x000e680000000200 */
[----:B------:R-:W1:Y:S04]  /*55c0*/  LDSM.16.M88.4 R136, [R197+0x6800] ;  /* 0x00680000c588783b */ /* 0x000e680000000200 */
[----:B------:R-:W-:Y:S04]  /*55d0*/  LDSM.16.M88.4 R212, [R196] ;  /* 0x00000000c4d4783b */ /* 0x000fe80000000200 */
[----:B---3--:R-:W3:Y:S04]  /*55e0*/  LDSM.16.M88.4 R4, [R186] ;  /* 0x00000000ba04783b */ /* 0x008ee80000000200 */
[----:B------:R-:W3:Y:S04]  /*55f0*/  LDSM.16.M88.4 R156, [R197+0x7800] ;  /* 0x00780000c59c783b */ /* 0x000ee80000000200 */
[----:B----4-:R-:W4:Y:S04]  /*5600*/  LDSM.16.M88.4 R12, [R195] ;  /* 0x00000000c30c783b */ /* 0x010f280000000200 */
[----:B--2---:R-:W2:Y:S04]  /*5610*/  LDSM.16.M88.4 R8, [R187] ;  /* 0x00000000bb08783b */ /* 0x004ea80000000200 */
[----:B------:R-:W-:Y:S04]  /*5620*/  LDSM.16.M88.4 R164, [R194] ;  /* 0x00000000c2a4783b */ /* 0x000fe80000000200 */
[----:B-----5:R-:W5:Y:S01]  /*5630*/  LDSM.16.M88.4 R16, [R191+0x7000] ;  /* 0x00700000bf10783b */ /* 0x020f620000000200 */
[C---:B-1----:R-:W-:Y:S03]  /*5640*/  HMMA.16816.F32.BF16 R32, R172.reuse, R28, RZ ;  /* 0x0000001cac20723c */ /* 0x042fe600000418ff */
[----:B------:R-:W1:Y:S04]  /*5650*/  LDSM.16.M88.4 R220, [R185] ;  /* 0x00000000b9dc783b */ /* 0x000e680000000200 */
[----:B------:R-:W1:Y:S01]  /*5660*/  LDSM.16.M88.4 R152, [R191+0x6000] ;  /* 0x00600000bf98783b */ /* 0x000e620000000200 */
[C---:B------:R-:W-:Y:S03]  /*5670*/  HMMA.16816.F32.BF16 R28, R172.reuse, R30, RZ ;  /* 0x0000001eac1c723c */ /* 0x040fe600000418ff */
[----:B------:R-:W1:Y:S04]  /*5680*/  LDSM.16.M88.4 R20, [R191+0x6800] ;  /* 0x00680000bf14783b */ /* 0x000e680000000200 */
[----:B------:R-:W-:Y:S01]  /*5690*/  LDSM.16.M88.4 R168, [R191+0x7800] ;  /* 0x00780000bfa8783b */ /* 0x000fe20000000200 */
[C---:B------:R-:W-:Y:S03]  /*56a0*/  HMMA.16816.F32.BF16 R148, R172.reuse, R144, RZ ;  /* 0x00000090ac94723c */ /* 0x040fe600000418ff */
[----:B------:R-:W-:Y:S04]  /*56b0*/  LDSM.16.M88.4 R160, [R184+0x1800] ;  /* 0x00180000b8a0783b */ /* 0x000fe80000000200 */
[----:B------:R-:W0:Y:S01]  /*56c0*/  LDGDEPBAR ;  /* 0x00000000000079af */ /* 0x000e220000000000 */
[C---:B------:R-:W-:Y:S08]  /*56d0*/  HMMA.16816.F32.BF16 R140, R172.reuse, R136, RZ ;  /* 0x00000088ac8c723c */ /* 0x040ff000000418ff */
[C---:B------:R-:W-:Y:S08]  /*56e0*/  HMMA.16816.F32.BF16 R144, R172.reuse, R146, RZ ;  /* 0x00000092ac90723c */ /* 0x040ff000000418ff */
[----:B------:R-:W-:Y:S08]  /*56f0*/  HMMA.16816.F32.BF16 R136, R172, R138, RZ ;  /* 0x0000008aac88723c */ /* 0x000ff000000418ff */
[C---:B---3--:R-:W-:Y:S08]  /*5700*/  HMMA.16816.F32.BF16 R32, R212.reuse, R4, R32 ;  /* 0x00000004d420723c */ /* 0x048ff00000041820 */
[----:B------:R-:W-:Y:S01]  /*5710*/  HMMA.16816.F32.BF16 R28, R212, R6, R28 ;  /* 0x00000006d41c723c */ /* 0x000fe2000004181c */
[----:B------:R-:W-:Y:S07]  /*5720*/  LDSM.16.M88.4 R4, [R184+0x1000] ;  /* 0x00100000b804783b */ /* 0x000fee0000000200 */
[C---:B------:R-:W-:Y:S08]  /*5730*/  HMMA.16816.F32.BF16 R24, R172.reuse, R156, RZ ;  /* 0x0000009cac18723c */ /* 0x040ff000000418ff */
[----:B------:R-:W-:Y:S01]  /*5740*/  HMMA.16816.F32.BF16 R172, R172, R158, RZ ;  /* 0x0000009eacac723c */ /* 0x000fe200000418ff */
[----:B------:R-:W3:Y:S07]  /*5750*/  LDSM.16.M88.4 R156, [R193] ;  /* 0x00000000c19c783b */ /* 0x000eee0000000200 */
[C---:B----4-:R-:W-:Y:S08]  /*5760*/  HMMA.16816.F32.BF16 R148, R212.reuse, R12, R148 ;  /* 0x0000000cd494723c */ /* 0x050ff00000041894 */
[C---:B------:R-:W-:Y:S01]  /*5770*/  HMMA.16816.F32.BF16 R144, R212.reuse, R14, R144 ;  /* 0x0000000ed490723c */ /* 0x040fe20000041890 */
[----:B------:R-:W4:Y:S07]  /*5780*/  LDSM.16.M88.4 R12, [R184] ;  /* 0x00000000b80c783b */ /* 0x000f2e0000000200 */
[C---:B--2---:R-:W-:Y:S08]  /*5790*/  HMMA.16816.F32.BF16 R140, R212.reuse, R8, R140 ;  /* 0x00000008d48c723c */ /* 0x044ff0000004188c */
[----:B------:R-:W-:Y:S01]  /*57a0*/  HMMA.16816.F32.BF16 R136, R212, R10, R136 ;  /* 0x0000000ad488723c */ /* 0x000fe20000041888 */
[----:B------:R-:W2:Y:S07]  /*57b0*/  LDSM.16.M88.4 R8, [R184+0x800] ;  /* 0x00080000b808783b */ /* 0x000eae0000000200 */
[C---:B-----5:R-:W-:Y:S08]  /*57c0*/  HMMA.16816.F32.BF16 R32, R164.reuse, R16, R32 ;  /* 0x00000010a420723c */ /* 0x060ff00000041820 */
[----:B------:R-:W-:Y:S01]  /*57d0*/  HMMA.16816.F32.BF16 R28, R164, R18, R28 ;  /* 0x00000012a41c723c */ /* 0x000fe2000004181c */
[----:B------:R-:W-:Y:S07]  /*57e0*/  LDSM.16.M88.4 R16, [R197+0x9000] ;  /* 0x00900000c510783b */ /* 0x000fee0000000200 */
[C---:B-1----:R-:W-:Y:S08]  /*57f0*/  HMMA.16816.F32.BF16 R24, R212.reuse, R220, R24 ;  /* 0x000000dcd418723c */ /* 0x042ff00000041818 */
[----:B------:R-:W-:Y:S01]  /*5800*/  HMMA.16816.F32.BF16 R172, R212, R222, R172 ;  /* 0x000000ded4ac723c */ /* 0x000fe200000418ac */
[----:B------:R-:W1:Y:S04]  /*5810*/  LDSM.16.M88.4 R212, [R198+0x2000] ;  /* 0x00200000c6d4783b */ /* 0x000e680000000200 */
[----:B------:R-:W-:Y:S03]  /*5820*/  LDSM.16.M88.4 R220, [R197+0x9800] ;  /* 0x00980000c5dc783b */ /* 0x000fe60000000200 */
[C---:B------:R-:W-:Y:S08]  /*5830*/  HMMA.16816.F32.BF16 R148, R164.reuse, R152, R148 ;  /* 0x00000098a494723c */ /* 0x040ff00000041894 */
[C---:B------:R-:W-:Y:S01]  /*5840*/  HMMA.16816.F32.BF16 R144, R164.reuse, R154, R144 ;  /* 0x0000009aa490723c */ /* 0x040fe20000041890 */
[----:B------:R-:W5:Y:S07]  /*5850*/  LDSM.16.M88.4 R152, [R197+0x8000] ;  /* 0x00800000c598783b */ /* 0x000f6e0000000200 */
[C---:B------:R-:W-:Y:S08]  /*5860*/  HMMA.16816.F32.BF16 R140, R164.reuse, R20, R140 ;  /* 0x00000014a48c723c */ /* 0x040ff0000004188c */
[----:B------:R-:W-:Y:S01]  /*5870*/  HMMA.16816.F32.BF16 R136, R164, R22, R136 ;  /* 0x00000016a488723c */ /* 0x000fe20000041888 */
[----:B------:R-:W1:Y:S07]  /*5880*/  LDSM.16.M88.4 R20, [R197+0x8800] ;  /* 0x00880000c514783b */ /* 0x000e6e0000000200 */
[C---:B---3--:R-:W-:Y:S08]  /*5890*/  HMMA.16816.F32.BF16 R32, R156.reuse, R4, R32 ;  /* 0x000000049c20723c */ /* 0x048ff00000041820 */
[----:B------:R-:W-:Y:S01]  /*58a0*/  HMMA.16816.F32.BF16 R28, R156, R6, R28 ;  /* 0x000000069c1c723c */ /* 0x000fe2000004181c */
[----:B------:R-:W-:Y:S07]  /*58b0*/  LDSM.16.M88.4 R4, [R181] ;  /* 0x00000000b504783b */ /* 0x000fee0000000200 */
[C---:B------:R-:W-:Y:S08]  /*58c0*/  HMMA.16816.F32.BF16 R24, R164.reuse, R168, R24 ;  /* 0x000000a8a418723c */ /* 0x040ff00000041818 */
[----:B------:R-:W-:Y:S01]  /*58d0*/  HMMA.16816.F32.BF16 R172, R164, R170, R172 ;  /* 0x000000aaa4ac723c */ /* 0x000fe200000418ac */
[----:B------:R-:W3:Y:S04]  /*58e0*/  LDSM.16.M88.4 R164, [R196+0x2000] ;  /* 0x00200000c4a4783b */ /* 0x000ee80000000200 */
[----:B------:R-:W-:Y:S03]  /*58f0*/  LDSM.16.M88.4 R168, [R180] ;  /* 0x00000000b4a8783b */ /* 0x000fe60000000200 */
[C---:B----4-:R-:W-:Y:S08]  /*5900*/  HMMA.16816.F32.BF16 R148, R156.reuse, R12, R148 ;  /* 0x0000000c9c94723c */ /* 0x050ff00000041894 */
[C---:B------:R-:W-:Y:S01]  /*5910*/  HMMA.16816.F32.BF16 R144, R156.reuse, R14, R144 ;  /* 0x0000000e9c90723c */ /* 0x040fe20000041890 */
[----:B------:R-:W-:Y:S07]  /*5920*/  LDSM.16.M88.4 R12, [R183] ;  /* 0x00000000b70c783b */ /* 0x000fee0000000200 */
[C---:B--2---:R-:W-:Y:S08]  /*5930*/  HMMA.16816.F32.BF16 R140, R156.reuse, R8, R140 ;  /* 0x000000089c8c723c */ /* 0x044ff0000004188c */
[----:B------:R-:W-:Y:S01]  /*5940*/  HMMA.16816.F32.BF16 R136, R156, R10, R136 ;  /* 0x0000000a9c88723c */ /* 0x000fe20000041888 */
[----:B------:R-:W2:Y:S07]  /*5950*/  LDSM.16.M88.4 R8, [R182] ;  /* 0x00000000b608783b */ /* 0x000eae0000000200 */
[C---:B-1----:R-:W-:Y:S08]  /*5960*/  HMMA.16816.F32.BF16 R32, R212.reuse, R16, R32 ;  /* 0x00000010d420723c */ /* 0x042ff00000041820 */
[----:B------:R-:W-:Y:S01]  /*5970*/  HMMA.16816.F32.BF16 R28, R212, R18, R28 ;  /* 0x00000012d41c723c */ /* 0x000fe2000004181c */
[----:B------:R-:W-:Y:S07]  /*5980*/  LDSM.16.M88.4 R16, [R194+0x2000] ;  /* 0x00200000c210783b */ /* 0x000fee0000000200 */
[C---:B------:R-:W-:Y:S08]  /*5990*/  HMMA.16816.F32.BF16 R24, R156.reuse, R160, R24 ;  /* 0x000000a09c18723c */ /* 0x040ff00000041818 */
[----:B------:R-:W-:Y:S01]  /*59a0*/  HMMA.16816.F32.BF16 R172, R156, R162, R172 ;  /* 0x000000a29cac723c */ /* 0x000fe200000418ac */
[----:B------:R-:W-:Y:S04]  /*59b0*/  LDSM.16.M88.4 R156, [R191+0x8800] ;  /* 0x00880000bf9c783b */ /* 0x000fe80000000200 */
[----:B------:R-:W-:Y:S03]  /*59c0*/  LDSM.16.M88.4 R160, [R191+0x8000] ;  /* 0x00800000bfa0783b */ /* 0x000fe60000000200 */
[C---:B-----5:R-:W-:Y:S08]  /*59d0*/  HMMA.16816.F32.BF16 R148, R212.reuse, R152, R148 ;  /* 0x00000098d494723c */ /* 0x060ff00000041894 */
[C---:B------:R-:W-:Y:S01]  /*59e0*/  HMMA.16816.F32.BF16 R144, R212.reuse, R154, R144 ;  /* 0x0000009ad490723c */ /* 0x040fe20000041890 */
[----:B------:R-:W1:Y:S07]  /*59f0*/  LDSM.16.M88.4 R152, [R191+0x9000] ;  /* 0x00900000bf98783b */ /* 0x000e6e0000000200 */
[C---:B------:R-:W-:Y:S08]  /*5a00*/  HMMA.16816.F32.BF16 R140, R212.reuse, R20, R140 ;  /* 0x00000014d48c723c */ /* 0x040ff0000004188c */
[----:B------:R-:W-:Y:S01]  /*5a10*/  HMMA.16816.F32.BF16 R136, R212, R22, R136 ;  /* 0x00000016d488723c */ /* 0x000fe20000041888 */
[----:B------:R-:W-:Y:S07]  /*5a20*/  LDSM.16.M88.4 R20, [R191+0x9800] ;  /* 0x00980000bf14783b */ /* 0x000fee0000000200 */
[C---:B---3--:R-:W-:Y:S08]  /*5a30*/  HMMA.16816.F32.BF16 R32, R164.reuse, R4, R32 ;  /* 0x00000004a420723c */ /* 0x048ff00000041820 */
[----:B------:R-:W-:Y:S01]  /*5a40*/  HMMA.16816.F32.BF16 R28, R164, R6, R28 ;  /* 0x00000006a41c723c */ /* 0x000fe2000004181c */
[----:B------:R-:W-:Y:S07]  /*5a50*/  LDSM.16.M88.4 R4, [R184+0x3000] ;  /* 0x00300000b804783b */ /* 0x000fee0000000200 */
[C---:B------:R-:W-:Y:S08]  /*5a60*/  HMMA.16816.F32.BF16 R24, R212.reuse, R220, R24 ;  /* 0x000000dcd418723c */ /* 0x040ff00000041818 */
[----:B------:R-:W-:Y:S01]  /*5a70*/  HMMA.16816.F32.BF16 R172, R212, R222, R172 ;  /* 0x000000ded4ac723c */ /* 0x000fe200000418ac */
[----:B------:R-:W3:Y:S04]  /*5a80*/  LDSM.16.M88.4 R212, [R193+0x2000] ;  /* 0x00200000c1d4783b */ /* 0x000ee80000000200 */
[----:B------:R-:W-:Y:S03]  /*5a90*/  LDSM.16.M88.4 R220, [R184+0x3800] ;  /* 0x00380000b8dc783b */ /* 0x000fe60000000200 */
[C---:B--2---:R-:W-:Y:S08]  /*5aa0*/  HMMA.16816.F32.BF16 R140, R164.reuse, R8, R140 ;  /* 0x00000008a48c723c */ /* 0x044ff0000004188c */
[C---:B------:R-:W-:Y:S01]  /*5ab0*/  HMMA.16816.F32.BF16 R136, R164.reuse, R10, R136 ;  /* 0x0000000aa488723c */ /* 0x040fe20000041888 */
[----:B------:R-:W2:Y:S07]  /*5ac0*/  LDSM.16.M88.4 R8, [R184+0x2800] ;  /* 0x00280000b808783b */ /* 0x000eae0000000200 */
        /* <DEDUP_REMOVED lines=9> */
[----:B------:R-:W-:Y:S03]  /*5b60*/  LDSM.16.M88.4 R164, [R197+0xa000] ;  /* 0x00a00000c5a4783b */ /* 0x000fe60000000200 */
[C---:B------:R-:W-:Y:S08]  /*5b70*/  HMMA.16816.F32.BF16 R140, R16.reuse, R156, R140 ;  /* 0x0000009c108c723c */ /* 0x040ff0000004188c */
[C---:B------:R-:W-:Y:S01]  /*5b80*/  HMMA.16816.F32.BF16 R136, R16.reuse, R158, R136 ;  /* 0x0000009e1088723c */ /* 0x040fe20000041888 */
[----:B------:R-:W1:Y:S07]  /*5b90*/  LDSM.16.M88.4 R156, [R197+0xb000] ;  /* 0x00b00000c59c783b */ /* 0x000e6e0000000200 */
[C---:B------:R-:W-:Y:S08]  /*5ba0*/  HMMA.16816.F32.BF16 R144, R16.reuse, R162, R144 ;  /* 0x000000a21090723c */ /* 0x040ff00000041890 */
[----:B------:R-:W-:Y:S01]  /*5bb0*/  HMMA.16816.F32.BF16 R148, R16, R160, R148 ;  /* 0x000000a01094723c */ /* 0x000fe20000041894 */
[----:B------:R-:W5:Y:S07]  /*5bc0*/  LDSM.16.M88.4 R160, [R197+0xa800] ;  /* 0x00a80000c5a0783b */ /* 0x000f6e0000000200 */
[C---:B---3--:R-:W-:Y:S08]  /*5bd0*/  HMMA.16816.F32.BF16 R32, R212.reuse, R4, R32 ;  /* 0x00000004d420723c */ /* 0x048ff00000041820 */
[----:B------:R-:W-:Y:S01]  /*5be0*/  HMMA.16816.F32.BF16 R28, R212, R6, R28 ;  /* 0x00000006d41c723c */ /* 0x000fe2000004181c */
[----:B------:R-:W-:Y:S07]  /*5bf0*/  LDSM.16.M88.4 R4, [R176] ;  /* 0x00000000b004783b */ /* 0x000fee0000000200 */
[C---:B------:R-:W-:Y:S08]  /*5c00*/  HMMA.16816.F32.BF16 R24, R16.reuse, R20, R24 ;  /* 0x000000141018723c */ /* 0x040ff00000041818 */
[----:B------:R-:W-:Y:S01]  /*5c10*/  HMMA.16816.F32.BF16 R172, R16, R22, R172 ;  /* 0x0000001610ac723c */ /* 0x000fe200000418ac */
[----:B------:R-:W-:Y:S04]  /*5c20*/  LDSM.16.M88.4 R20, [R196+0x4000] ;  /* 0x00400000c414783b */ /* 0x000fe80000000200 */
[----:B------:R-:W-:Y:S03]  /*5c30*/  LDSM.16.M88.4 R16, [R179] ;  /* 0x00000000b310783b */ /* 0x000fe60000000200 */
[C---:B--2---:R-:W-:Y:S08]  /*5c40*/  HMMA.16816.F32.BF16 R140, R212.reuse, R8, R140 ;  /* 0x00000008d48c723c */ /* 0x044ff0000004188c */
[C---:B------:R-:W-:Y:S01]  /*5c50*/  HMMA.16816.F32.BF16 R136, R212.reuse, R10, R136 ;  /* 0x0000000ad488723c */ /* 0x040fe20000041888 */
[----:B------:R-:W2:Y:S07]  /*5c60*/  LDSM.16.M88.4 R8, [R177] ;  /* 0x00000000b108783b */ /* 0x000eae0000000200 */
[C---:B----4-:R-:W-:Y:S08]  /*5c70*/  HMMA.16816.F32.BF16 R144, R212.reuse, R14, R144 ;  /* 0x0000000ed490723c */ /* 0x050ff00000041890 */
[----:B------:R-:W-:Y:S01]  /*5c80*/  HMMA.16816.F32.BF16 R148, R212, R12, R148 ;  /* 0x0000000cd494723c */ /* 0x000fe20000041894 */
[----:B------:R-:W3:Y:S07]  /*5c90*/  LDSM.16.M88.4 R12, [R178] ;  /* 0x00000000b20c783b */ /* 0x000eee0000000200 */
[C---:B-1----:R-:W-:Y:S08]  /*5ca0*/  HMMA.16816.F32.BF16 R32, R168.reuse, R156, R32 ;  /* 0x0000009ca820723c */ /* 0x042ff00000041820 */
[----:B------:R-:W-:Y:S01]  /*5cb0*/  HMMA.16816.F32.BF16 R28, R168, R158, R28 ;  /* 0x0000009ea81c723c */ /* 0x000fe2000004181c */
[----:B------:R-:W-:Y:S07]  /*5cc0*/  LDSM.16.M88.4 R156, [R191+0xa000] ;  /* 0x00a00000bf9c783b */ /* 0x000fee0000000200 */
[C---:B------:R-:W-:Y:S08]  /*5cd0*/  HMMA.16816.F32.BF16 R24, R212.reuse, R220, R24 ;  /* 0x000000dcd418723c */ /* 0x040ff00000041818 */
[----:B------:R-:W-:Y:S08]  /*5ce0*/  HMMA.16816.F32.BF16 R172, R212, R222, R172 ;  /* 0x000000ded4ac723c */ /* 0x000ff000000418ac */
[C---:B------:R-:W-:Y:S08]  /*5cf0*/  HMMA.16816.F32.BF16 R144, R168.reuse, R166, R144 ;  /* 0x000000a6a890723c */ /* 0x040ff00000041890 */
[C---:B------:R-:W-:Y:S08]  /*5d00*/  HMMA.16816.F32.BF16 R148, R168.reuse, R164, R148 ;  /* 0x000000a4a894723c */ /* 0x040ff00000041894 */
[C---:B-----5:R-:W-:Y:S08]  /*5d10*/  HMMA.16816.F32.BF16 R140, R168.reuse, R160, R140 ;  /* 0x000000a0a88c723c */ /* 0x060ff0000004188c */
[----:B------:R-:W-:Y:S01]  /*5d20*/  HMMA.16816.F32.BF16 R136, R168, R162, R136 ;  /* 0x000000a2a888723c */ /* 0x000fe20000041888 */
[----:B------:R-:W1:Y:S07]  /*5d30*/  LDSM.16.M88.4 R160, [R194+0x4000] ;  /* 0x00400000c2a0783b */ /* 0x000e6e0000000200 */
[C---:B--2---:R-:W-:Y:S08]  /*5d40*/  HMMA.16816.F32.BF16 R32, R20.reuse, R8, R32 ;  /* 0x000000081420723c */ /* 0x044ff00000041820 */
[----:B------:R-:W-:Y:S01]  /*5d50*/  HMMA.16816.F32.BF16 R28, R20, R10, R28 ;  /* 0x0000000a141c723c */ /* 0x000fe2000004181c */
[----:B------:R-:W2:Y:S07]  /*5d60*/  LDSM.16.M88.4 R8, [R191+0xb000] ;  /* 0x00b00000bf08783b */ /* 0x000eae0000000200 */
[C---:B------:R-:W-:Y:S01]  /*5d70*/  HMMA.16816.F32.BF16 R164, R168.reuse, R152, R24 ;  /* 0x00000098a8a4723c */ /* 0x040fe20000041818 */
[----:B------:R-:W4:Y:S07]  /*5d80*/  LDSM.16.M88.4 R24, [R191+0xa800] ;  /* 0x00a80000bf18783b */ /* 0x000f2e0000000200 */
[----:B------:R-:W-:Y:S01]  /*5d90*/  HMMA.16816.F32.BF16 R172, R168, R154, R172 ;  /* 0x0000009aa8ac723c */ /* 0x000fe200000418ac */
[----:B------:R-:W5:Y:S07]  /*5da0*/  LDSM.16.M88.4 R152, [R191+0xb800] ;  /* 0x00b80000bf98783b */ /* 0x000f6e0000000200 */
[C---:B------:R-:W-:Y:S08]  /*5db0*/  HMMA.16816.F32.BF16 R144, R20.reuse, R18, R144 ;  /* 0x000000121490723c */ /* 0x040ff00000041890 */
[C---:B------:R-:W-:Y:S01]  /*5dc0*/  HMMA.16816.F32.BF16 R148, R20.reuse, R16, R148 ;  /* 0x000000101494723c */ /* 0x040fe20000041894 */
[----:B------:R-:W-:Y:S07]  /*5dd0*/  LDSM.16.M88.4 R16, [R193+0x4000] ;  /* 0x00400000c110783b */ /* 0x000fee0000000200 */
[C---:B---3--:R-:W-:Y:S08]  /*5de0*/  HMMA.16816.F32.BF16 R140, R20.reuse, R12, R140 ;  /* 0x0000000c148c723c */ /* 0x048ff0000004188c */
[C---:B------:R-:W-:Y:S01]  /*5df0*/  HMMA.16816.F32.BF16 R136, R20.reuse, R14, R136 ;  /* 0x0000000e1488723c */ /* 0x040fe20000041888 */
[----:B------:R-:W3:Y:S07]  /*5e00*/  LDSM.16.M88.4 R12, [R184+0x4000] ;  /* 0x00400000b80c783b */ /* 0x000eee0000000200 */
[C---:B------:R-:W-:Y:S08]  /*5e10*/  HMMA.16816.F32.BF16 R164, R20.reuse, R4, R164 ;  /* 0x0000000414a4723c */ /* 0x040ff000000418a4 */
[----:B------:R-:W-:Y:S01]  /*5e20*/  HMMA.16816.F32.BF16 R172, R20, R6, R172 ;  /* 0x0000000614ac723c */ /* 0x000fe200000418ac */
[----:B------:R-:W3:Y:S04]  /*5e30*/  LDSM.16.M88.4 R4, [R184+0x4800] ;  /* 0x00480000b804783b */ /* 0x000ee80000000200 */
[----:B------:R-:W3:Y:S03]  /*5e40*/  LDSM.16.M88.4 R20, [R184+0x5000] ;  /* 0x00500000b814783b */ /* 0x000ee60000000200 */
[C---:B-1----:R-:W-:Y:S08]  /*5e50*/  HMMA.16816.F32.BF16 R144, R160.reuse, R158, R144 ;  /* 0x0000009ea090723c */ /* 0x042ff00000041890 */
[C---:B--2---:R-:W-:Y:S08]  /*5e60*/  HMMA.16816.F32.BF16 R32, R160.reuse, R8, R32 ;  /* 0x00000008a020723c */ /* 0x044ff00000041820 */
[----:B------:R-:W-:Y:S01]  /*5e70*/  HMMA.16816.F32.BF16 R28, R160, R10, R28 ;  /* 0x0000000aa01c723c */ /* 0x000fe2000004181c */
[----:B------:R-:W1:Y:S01]  /*5e80*/  LDSM.16.M88.4 R8, [R184+0x5800] ;  /* 0x00580000b808783b */ /* 0x000e620000000200 */
[----:B------:R-:W-:-:S06]  /*5e90*/  DEPBAR.LE SB0, 0x0 ;  /* 0x000080000000791a */ /* 0x000fcc0000000000 */
[C---:B------:R-:W-:Y:S08]  /*5ea0*/  HMMA.16816.F32.BF16 R148, R160.reuse, R156, R148 ;  /* 0x0000009ca094723c */ /* 0x040ff00000041894 */
[C---:B----4-:R-:W-:Y:S08]  /*5eb0*/  HMMA.16816.F32.BF16 R140, R160.reuse, R24, R140 ;  /* 0x00000018a08c723c */ /* 0x050ff0000004188c */
[C---:B------:R-:W-:Y:S08]  /*5ec0*/  HMMA.16816.F32.BF16 R136, R160.reuse, R26, R136 ;  /* 0x0000001aa088723c */ /* 0x040ff00000041888 */
[----:B-----5:R-:W-:Y:S08]  /*5ed0*/  HMMA.16816.F32.BF16 R164, R160, R152, R164 ;  /* 0x00000098a0a4723c */ /* 0x020ff000000418a4 */
[C---:B---3--:R-:W-:Y:S08]  /*5ee0*/  HMMA.16816.F32.BF16 R144, R16.reuse, R14, R144 ;  /* 0x0000000e1090723c */ /* 0x048ff00000041890 */
[C---:B------:R-:W-:Y:S07]  /*5ef0*/  HMMA.16816.F32.BF16 R148, R16.reuse, R12, R148 ;  /* 0x0000000c1094723c */ /* 0x040fee0000041894 */
[----:B------:R-:W-:Y:S01]  /*5f00*/  IMAD R13, R203, 0x40, R216 ;  /* 0x00000040cb0d7824 */ /* 0x000fe200078e02d8 */
[----:B------:R-:W-:Y:S04]  /*5f10*/  HMMA.16816.F32.BF16 R140, R16, R4, R140 ;  /* 0x00000004108c723c */ /* 0x000fe8000004188c */
[----:B------:R-:W-:-:S02]  /*5f20*/  ISETP.GE.AND P5, PT, R13, R210, PT ;  /* 0x000000d20d00720c */ /* 0x000fc40003fa6270 */
[C---:B------:R-:W-:Y:S02]  /*5f30*/  IADD3 R15, R13.reuse, 0x11, RZ ;  /* 0x000000110d0f7810 */ /* 0x040fe40007ffe0ff */
[C---:B------:R-:W-:Y:S01]  /*5f40*/  IADD3 R5, R13.reuse, 0x1, RZ ;  /* 0x000000010d057810 */ /* 0x040fe20007ffe0ff */
[----:B------:R-:W-:Y:S01]  /*5f50*/  HMMA.16816.F32.BF16 R32, R16, R20, R32 ;  /* 0x000000141020723c */ /* 0x000fe20000041820 */
[----:B------:R-:W-:Y:S02]  /*5f60*/  IADD3 R25, R13, 0x20, RZ ;  /* 0x000000200d197810 */ /* 0x000fe40007ffe0ff */
[C---:B------:R-:W-:Y:S02]  /*5f70*/  ISETP.GE.AND P6, PT, R5.reuse, R210, PT ;  /* 0x000000d20500720c */ /* 0x040fe40003fc6270 */
[----:B------:R-:W-:Y:S02]  /*5f80*/  ISETP.GE.AND P4, PT, R5, R204, PT ;  /* 0x000000cc0500720c */ /* 0x000fe40003f86270 */
[----:B------:R-:W-:Y:S01]  /*5f90*/  IADD3 R5, R13, 0x8, RZ ;  /* 0x000000080d057810 */ /* 0x000fe20007ffe0ff */
[----:B------:R-:W-:Y:S01]  /*5fa0*/  HMMA.16816.F32.BF16 R172, R160, R154, R172 ;  /* 0x0000009aa0ac723c */ /* 0x000fe200000418ac */
[----:B------:R-:W-:-:S02]  /*5fb0*/  FSEL R148, R148, -INF , !P5 ;  /* 0xff80000094947808 */ /* 0x000fc40006800000 */
[C---:B------:R-:W-:Y:S02]  /*5fc0*/  ISETP.GE.AND P2, PT, R5.reuse, R210, PT ;  /* 0x000000d20500720c */ /* 0x040fe40003f46270 */
[-C--:B------:R-:W-:Y:S02]  /*5fd0*/  ISETP.GE.AND P3, PT, R5, R204.reuse, PT ;  /* 0x000000cc0500720c */ /* 0x080fe40003f66270 */
[----:B------:R-:W-:Y:S01]  /*5fe0*/  FSEL R12, R144, -INF , !P2 ;  /* 0xff800000900c7808 */ /* 0x000fe20005000000 */
[----:B------:R-:W-:Y:S01]  /*5ff0*/  HMMA.16816.F32.BF16 R136, R16, R6, R136 ;  /* 0x000000061088723c */ /* 0x000fe20000041888 */
[C---:B------:R-:W-:Y:S02]  /*6000*/  ISETP.GE.AND P2, PT, R13.reuse, R204, PT ;  /* 0x000000cc0d00720c */ /* 0x040fe40003f46270 */
[----:B------:R-:W-:Y:S02]  /*6010*/  IADD3 R5, R13, 0x10, RZ ;  /* 0x000000100d057810 */ /* 0x000fe40007ffe0ff */
[----:B------:R-:W-:-:S02]  /*6020*/  FSEL R4, R149, -INF , !P6 ;  /* 0xff80000095047808 */ /* 0x000fc40007000000 */
[----:B------:R-:W-:Y:S01]  /*6030*/  IADD3 R7, R13, 0x9, RZ ;  /* 0x000000090d077810 */ /* 0x000fe20007ffe0ff */
[C---:B-1----:R-:W-:Y:S01]  /*6040*/  HMMA.16816.F32.BF16 R164, R16.reuse, R8, R164 ;  /* 0x0000000810a4723c */ /* 0x042fe200000418a4 */
[----:B------:R-:W-:Y:S02]  /*6050*/  FSEL R150, R150, -INF , !P2 ;  /* 0xff80000096967808 */ /* 0x000fe40005000000 */
[C---:B------:R-:W-:Y:S02]  /*6060*/  ISETP.GE.AND P5, PT, R7.reuse, R210, PT ;  /* 0x000000d20700720c */ /* 0x040fe40003fa6270 */
[-C--:B------:R-:W-:Y:S02]  /*6070*/  ISETP.GE.AND P6, PT, R7, R204.reuse, PT ;  /* 0x000000cc0700720c */ /* 0x080fe40003fc6270 */
[----:B------:R-:W-:Y:S01]  /*6080*/  ISETP.GE.AND P2, PT, R5, R204, PT ;  /* 0x000000cc0500720c */ /* 0x000fe20003f46270 */
[----:B------:R-:W-:Y:S01]  /*6090*/  HMMA.16816.F32.BF16 R28, R16, R22, R28 ;  /* 0x00000016101c723c */ /* 0x000fe2000004181c */
[----:B------:R-:W-:-:S02]  /*60a0*/  FSEL R7, R151, -INF , !P4 ;  /* 0xff80000097077808 */ /* 0x000fc40006000000 */
[-C--:B------:R-:W-:Y:S02]  /*60b0*/  ISETP.GE.AND P4, PT, R15, R210.reuse, PT ;  /* 0x000000d20f00720c */ /* 0x080fe40003f86270 */
[----:B------:R-:W-:Y:S02]  /*60c0*/  IADD3 R21, R13, 0x21, RZ ;  /* 0x000000210d157810 */ /* 0x000fe40007ffe0ff */
[----:B------:R-:W-:Y:S01]  /*60d0*/  FSEL R23, R142, -INF , !P2 ;  /* 0xff8000008e177808 */ /* 0x000fe20005000000 */
[----:B------:R-:W-:Y:S01]  /*60e0*/  HMMA.16816.F32.BF16 R172, R16, R10, R172 ;  /* 0x0000000a10ac723c */ /* 0x000fe200000418ac */
[----:B------:R-:W-:Y:S02]  /*60f0*/  FSEL R6, R145, -INF , !P5 ;  /* 0xff80000091067808 */ /* 0x000fe40006800000 */
[----:B------:R-:W-:Y:S02]  /*6100*/  ISETP.GE.AND P2, PT, R25, R210, PT ;  /* 0x000000d21900720c */ /* 0x000fe40003f46270 */
[----:B------:R-:W-:-:S02]  /*6110*/  FSEL R24, R141, -INF , !P4 ;  /* 0xff8000008d187808 */ /* 0x000fc40006000000 */
[C---:B------:R-:W-:Y:S02]  /*6120*/  IADD3 R151, R13.reuse, 0x18, RZ ;  /* 0x000000180d977810 */ /* 0x040fe40007ffe0ff */
[----:B------:R-:W-:Y:S01]  /*6130*/  IADD3 R145, R13, 0x30, RZ ;  /* 0x000000300d917810 */ /* 0x000fe20007ffe0ff */
[----:B------:R-:W-:Y:S01]  /*6140*/  BAR.SYNC.DEFER_BLOCKING 0x0 ;  /* 0x0000000000007b1d */ /* 0x000fe20000010000 */
[----:B------:R-:W-:Y:S02]  /*6150*/  ISETP.GE.AND P4, PT, R21, R210, PT ;  /* 0x000000d21500720c */ /* 0x000fe40003f86270 */
[----:B------:R-:W-:Y:S02]  /*6160*/  IADD3 R133, R13, 0x31, RZ ;  /* 0x000000310d857810 */ /* 0x000fe40007ffe0ff */
[----:B------:R-:W-:Y:S02]  /*6170*/  FSEL R9, R147, -INF , !P6 ;  /* 0xff80000093097808 */ /* 0x000fe40007000000 */
[----:B------:R-:W-:-:S02]  /*6180*/  FSEL R212, R32, -INF , !P2 ;  /* 0xff80000020d47808 */ /* 0x000fc40005000000 */
[-C--:B------:R-:W-:Y:S02]  /*6190*/  ISETP.GE.AND P6, PT, R151, R210.reuse, PT ;  /* 0x000000d29700720c */ /* 0x080fe40003fc6270 */
[-C--:B------:R-:W-:Y:S02]  /*61a0*/  ISETP.GE.AND P2, PT, R145, R210.reuse, PT ;  /* 0x000000d29100720c */ /* 0x080fe40003f46270 */
[----:B------:R-:W-:Y:S02]  /*61b0*/  FSEL R214, R33, -INF , !P4 ;  /* 0xff80000021d67808 */ /* 0x000fe40006000000 */
[-C--:B------:R-:W-:Y:S02]  /*61c0*/  ISETP.GE.AND P5, PT, R5, R210.reuse, PT ;  /* 0x000000d20500720c */ /* 0x080fe40003fa6270 */
[----:B------:R-:W-:Y:S02]  /*61d0*/  ISETP.GE.AND P4, PT, R133, R210, PT ;  /* 0x000000d28500720c */ /* 0x000fe40003f86270 */
[----:B------:R-:W-:-:S02]  /*61e0*/  FSEL R5, R146, -INF , !P3 ;  /* 0xff80000092057808 */ /* 0x000fc40005800000 */
[----:B------:R-:W-:Y:S02]  /*61f0*/  IADD3 R27, R13, 0x19, RZ ;  /* 0x000000190d1b7810 */ /* 0x000fe40007ffe0ff */
[-C--:B------:R-:W-:Y:S02]  /*6200*/  ISETP.GE.AND P3, PT, R15, R204.reuse, PT ;  /* 0x000000cc0f00720c */ /* 0x080fe40003f66270 */
[----:B------:R-:W-:Y:S02]  /*6210*/  FSEL R22, R136, -INF , !P6 ;  /* 0xff80000088167808 */ /* 0x000fe40007000000 */
[----:B------:R-:W-:Y:S02]  /*6220*/  FSEL R154, R164, -INF , !P2 ;  /* 0xff800000a49a7808 */ /* 0x000fe40005000000 */
[----:B------:R-:W-:Y:S02]  /*6230*/  FSEL R26, R140, -INF , !P5 ;  /* 0xff8000008c1a7808 */ /* 0x000fe40006800000 */
[----:B------:R-:W-:-:S02]  /*6240*/  ISETP.GE.AND P2, PT, R151, R204, PT ;  /* 0x000000cc9700720c */ /* 0x000fc40003f46270 */
[----:B------:R-:W-:Y:S02]  /*6250*/  FSEL R136, R165, -INF , !P4 ;  /* 0xff800000a5887808 */ /* 0x000fe40006000000 */
[C---:B------:R-:W-:Y:S02]  /*6260*/  ISETP.GE.AND P5, PT, R27.reuse, R210, PT ;  /* 0x000000d21b00720c */ /* 0x040fe40003fa6270 */
[-C--:B------:R-:W-:Y:S02]  /*6270*/  ISETP.GE.AND P4, PT, R27, R204.reuse, PT ;  /* 0x000000cc1b00720c */ /* 0x080fe40003f86270 */
[----:B------:R-:W-:Y:S02]  /*6280*/  FSEL R27, R143, -INF , !P3 ;  /* 0xff8000008f1b7808 */ /* 0x000fe40005800000 */
[----:B------:R-:W-:Y:S02]  /*6290*/  ISETP.GE.AND P3, PT, R25, R204, PT ;  /* 0x000000cc1900720c */ /* 0x000fe40003f66270 */
[----:B------:R-:W-:-:S02]  /*62a0*/  FSEL R25, R138, -INF , !P2 ;  /* 0xff8000008a197808 */ /* 0x000fc40005000000 */
[----:B------:R-:W-:Y:S02]  /*62b0*/  ISETP.GE.AND P2, PT, R21, R204, PT ;  /* 0x000000cc1500720c */ /* 0x000fe40003f46270 */
[C---:B------:R-:W-:Y:S02]  /*62c0*/  IADD3 R149, R13.reuse, 0x28, RZ ;  /* 0x000000280d957810 */ /* 0x040fe40007ffe0ff */
[----:B------:R-:W-:Y:S02]  /*62d0*/  IADD3 R147, R13, 0x29, RZ ;  /* 0x000000290d937810 */ /* 0x000fe40007ffe0ff */
[----:B------:R-:W-:Y:S02]  /*62e0*/  FSEL R20, R137, -INF , !P5 ;  /* 0xff80000089147808 */ /* 0x000fe40006800000 */
[----:B------:R-:W-:Y:S02]  /*62f0*/  FSEL R21, R139, -INF , !P4 ;  /* 0xff8000008b157808 */ /* 0x000fe40006000000 */
[----:B------:R-:W-:-:S02]  /*6300*/  FSEL R213, R34, -INF , !P3 ;  /* 0xff80000022d57808 */ /* 0x000fc40005800000 */
[----:B------:R-:W-:Y:S02]  /*6310*/  FSEL R171, R35, -INF , !P2 ;  /* 0xff80000023ab7808 */ /* 0x000fe40005000000 */
[----:B------:R-:W-:Y:S02]  /*6320*/  IADD3 R15, R13, 0x38, RZ ;  /* 0x000000380d0f7810 */ /* 0x000fe40007ffe0ff */
[-C--:B------:R-:W-:Y:S02]  /*6330*/  ISETP.GE.AND P6, PT, R149, R210.reuse, PT ;  /* 0x000000d29500720c */ /* 0x080fe40003fc6270 */
[----:B------:R-:W-:Y:S02]  /*6340*/  ISETP.GE.AND P5, PT, R147, R210, PT ;  /* 0x000000d29300720c */ /* 0x000fe40003fa6270 */
        /* <DEDUP_REMOVED lines=9> */
[-C--:B------:R-:W-:Y:S02]  /*63e0*/  ISETP.GE.AND P6, PT, R15, R210.reuse, PT ;  /* 0x000000d20f00720c */ /* 0x080fe40003fc6270 */
[----:B------:R-:W-:Y:S02]  /*63f0*/  ISETP.GE.AND P5, PT, R13, R210, PT ;  /* 0x000000d20d00720c */ /* 0x000fe40003fa6270 */
[-C--:B------:R-:W-:Y:S02]  /*6400*/  ISETP.GE.AND P4, PT, R133, R204.reuse, PT ;  /* 0x000000cc8500720c */ /* 0x080fe40003f86270 */
[-C--:B------:R-:W-:Y:S02]  /*6410*/  ISETP.GE.AND P3, PT, R15, R204.reuse, PT ;  /* 0x000000cc0f00720c */ /* 0x080fe40003f66270 */
[----:B------:R-:W-:-:S02]  /*6420*/  ISETP.GE.AND P2, PT, R13, R204, PT ;  /* 0x000000cc0d00720c */ /* 0x000fc40003f46270 */
[----:B------:R-:W-:Y:S02]  /*6430*/  FSEL R139, R167, -INF , !P4 ;  /* 0xff800000a78b7808 */ /* 0x000fe40006000000 */
[----:B------:R-:W-:Y:S02]  /*6440*/  FSEL R155, R172, -INF , !P6 ;  /* 0xff800000ac9b7808 */ /* 0x000fe40007000000 */
[----:B------:R-:W-:Y:S02]  /*6450*/  FSEL R138, R173, -INF , !P5 ;  /* 0xff800000ad8a7808 */ /* 0x000fe40006800000 */
[----:B------:R-:W-:Y:S02]  /*6460*/  FSEL R137, R174, -INF , !P3 ;  /* 0xff800000ae897808 */ /* 0x000fe40005800000 */
[----:B------:R-:W-:Y:S01]  /*6470*/  FSEL R151, R175, -INF , !P2 ;  /* 0xff800000af977808 */ /* 0x000fe20005000000 */
[----:B------:R-:W-:Y:S05]  /*6480*/  @!P1 BRA `(.L_x_2144) ;  /* 0x0000058000009947 */ /* 0x000fea0003800000 */
[----:B------:R-:W-:Y:S05]  /*6490*/  @!P0 BRA `(.L_x_2145) ;  /* 0x0000039000008947 */ /* 0x000fea0003800000 */
[----:B------:R-:W1:Y:S01]  /*64a0*/  I2F.RP R11, R0 ;  /* 0x00000000000b7306 */ /* 0x000e620000209400 */
[----:B------:R-:W-:-:S05]  /*64b0*/  IMAD.SHL.U32 R8, R203, 0x40, RZ ;  /* 0x00000040cb087824 */ /* 0x000fca00078e00ff */
[C---:B------:R-:W-:Y:S02]  /*64c0*/  IADD3 R16, R8.reuse, -0x40, RZ ;  /* 0xffffffc008107810 */ /* 0x040fe40007ffe0ff */
[----:B------:R-:W-:Y:S02]  /*64d0*/  IABS R14, R8 ;  /* 0x00000008000e7213 */ /* 0x000fe40000000000 */
[----:B------:R-:W-:Y:S02]  /*64e0*/  IABS R10, R16 ;  /* 0x00000010000a7213 */ /* 0x000fe40000000000 */
[----:B------:R-:W-:Y:S02]  /*64f0*/  LOP3.LUT R8, R8, c[0x0][0x2d0], RZ, 0x3c, !PT ;  /* 0x0000b40008087a12 */ /* 0x000fe400078e3cff */
[----:B------:R-:W-:Y:S01]  /*6500*/  LOP3.LUT R16, R16, c[0x0][0x2d0], RZ, 0x3c, !PT ;  /* 0x0000b40010107a12 */ /* 0x000fe200078e3cff */
[----:B-1----:R-:W1:Y:S01]  /*6510*/  MUFU.RCP R18, R11 ;  /* 0x0000000b00127308 */ /* 0x002e620000001000 */
[----:B------:R-:W-:-:S02]  /*6520*/  ISETP.GE.AND P3, PT, R8, RZ, PT ;  /* 0x000000ff0800720c */ /* 0x000fc40003f66270 */
[----:B------:R-:W-:Y:S02]  /*6530*/  ISETP.GE.AND P1, PT, R16, RZ, PT ;  /* 0x000000ff1000720c */ /* 0x000fe40003f26270 */
        /* <DEDUP_REMOVED lines=20> */
[----:B------:R-:W-:-:S02]  /*6680*/  ISETP.NE.AND P2, PT, RZ, c[0x0][0x2d0], PT ;  /* 0x0000b400ff007a0c */ /* 0x000fc40003f45270 */
[----:B------:R-:W-:-:S05]  /*6690*/  LOP3.LUT R0, RZ, c[0x0][0x2d0], RZ, 0x33, !PT ;  /* 0x0000b400ff007a12 */ /* 0x000fca00078e33ff */
        /* <DEDUP_REMOVED lines=25> */
.L_x_2145:
[----:B------:R-:W-:-:S04]  /*6830*/  LEA R14, -R2, RZ, 0x6 ;  /* 0x000000ff020e7211 */ /* 0x000fc800078e31ff */
[----:B------:R-:W-:Y:S02]  /*6840*/  SHF.R.S32.HI R0, RZ, 0x1f, R14 ;  /* 0x0000001fff007819 */ /* 0x000fe4000001140e */
.L_x_2146:
[----:B------:R-:W-:Y:S01]  /*6850*/  IADD3 R134, P1, R134, R14, RZ ;  /* 0x0000000e86867210 */ /* 0x000fe20007f3e0ff */
[C---:B------:R-:W-:Y:S01]  /*6860*/  IMAD.SHL.U32 R8, R2.reuse, 0x20, RZ ;  /* 0x0000002002087824 */ /* 0x040fe200078e00ff */
[----:B------:R-:W-:Y:S02]  /*6870*/  SHF.L.U64.HI R211, R2, R211, c[0x0][0x19c] ;  /* 0x0000670002d37619 */ /* 0x000fe400000102d3 */
[----:B------:R-:W-:Y:S01]  /*6880*/  LEA R208, P2, R134, c[0x0][0x168], 0x1 ;  /* 0x00005a0086d07a11 */ /* 0x000fe200078408ff */
[----:B------:R-:W-:-:S03]  /*6890*/  IMAD.X R135, R135, 0x1, R0, P1 ;  /* 0x0000000187877824 */ /* 0x000fc600008e0600 */
[----:B------:R-:W-:Y:S02]  /*68a0*/  IADD3 R10, P1, R8, R208, RZ ;  /* 0x000000d0080a7210 */ /* 0x000fe40007f3e0ff */
[----:B------:R-:W-:Y:S02]  /*68b0*/  LEA.HI.X R209, R134, c[0x0][0x16c], R135, 0x1, P2 ;  /* 0x00005b0086d17a11 */ /* 0x000fe400010f0c87 */
[----:B------:R-:W-:-:S03]  /*68c0*/  IADD3 R14, P2, R8, R10, RZ ;  /* 0x0000000a080e7210 */ /* 0x000fc60007f5e0ff */
[C---:B------:R-:W-:Y:S01]  /*68d0*/  IMAD.X R11, R211.reuse, 0x1, R209, P1 ;  /* 0x00000001d30b7824 */ /* 0x040fe200008e06d1 */
        /* <DEDUP_REMOVED lines=19> */
.L_x_2144:
[----:B-1----:R-:W-:Y:S01]  /*6a10*/  FMNMX.FTZ R11, R132, R148, !PT ;  /* 0x00000094840b7209 */ /* 0x002fe20007810000 */
[----:B------:R-:W-:Y:S01]  /*6a20*/  LDSM.16.MT88.4 R16, [R192+0xc000] ;  /* 0x00c00000c010783b */ /* 0x000fe20000004200 */
[----:B------:R-:W-:-:S02]  /*6a30*/  FMNMX.FTZ R8, R3, R150, !PT ;  /* 0x0000009603087209 */ /* 0x000fc40007810000 */
[----:B------:R-:W-:Y:S01]  /*6a40*/  FMNMX.FTZ R11, R4, R11, !PT ;  /* 0x0000000b040b7209 */ /* 0x000fe20007810000 */
[----:B------:R-:W-:Y:S01]  /*6a50*/  LDSM.16.MT88.4 R32, [R189+0xc800] ;  /* 0x00c80000bd20783b */ /* 0x000fe20000004200 */
        /* <DEDUP_REMOVED lines=39> */
[----:B------:R-:W-:Y:S02]  /*6cd0*/  FSETP.NEU.FTZ.AND P2, PT, R147, -INF , PT ;  /* 0xff8000009300780b */ /* 0x000fe40003f5d000 */
[C---:B------:R-:W-:Y:S01]  /*6ce0*/  FSETP.NEU.FTZ.AND P1, PT, R146.reuse, -INF , PT ;  /* 0xff8000009200780b */ /* 0x040fe20003f3d000 */
[----:B------:R-:W-:Y:S01]  /*6cf0*/  FMUL.FTZ R152, R146, c[0x0][0x23c] ;  /* 0x00008f0092987a20 */ /* 0x000fe20000410000 */
[----:B------:R-:W-:-:S04]  /*6d00*/  FSEL R157, R157, RZ, P2 ;  /* 0x000000ff9d9d7208 */ /* 0x000fc80001000000 */
[----:B------:R-:W-:Y:S01]  /*6d10*/  FSEL R152, R152, RZ, P1 ;  /* 0x000000ff98987208 */ /* 0x000fe20000800000 */
[--C-:B------:R-:W-:Y:S02]  /*6d20*/  FFMA.FTZ R143, R12, c[0x0][0x23c], -R157.reuse ;  /* 0x00008f000c8f7a23 */ /* 0x100fe4000001089d */
[----:B------:R-:W1:Y:S01]  /*6d30*/  LDSM.16.MT88.4 R12, [R190+0xc000] ;  /* 0x00c00000be0c783b */ /* 0x000e620000004200 */
[--C-:B------:R-:W-:Y:S01]  /*6d40*/  FFMA.FTZ R142, R6, c[0x0][0x23c], -R157.reuse ;  /* 0x00008f00068e7a23 */ /* 0x100fe2000001089d */
[----:B------:R-:W-:Y:S01]  /*6d50*/  FSEL R6, R146, RZ, P1 ;  /* 0x000000ff92067208 */ /* 0x000fe20000800000 */
[----:B------:R-:W-:Y:S01]  /*6d60*/  FFMA.FTZ R0, R5, c[0x0][0x23c], -R152 ;  /* 0x00008f0005007a23 */ /* 0x000fe20000010898 */
[----:B------:R-:W-:Y:S01]  /*6d70*/  FSEL R5, R147, RZ, P2 ;  /* 0x000000ff93057208 */ /* 0x000fe20001000000 */
[----:B------:R-:W-:Y:S01]  /*6d80*/  FFMA.FTZ R144, R4, c[0x0][0x23c], -R157 ;  /* 0x00008f0004907a23 */ /* 0x000fe2000001089d */
[----:B------:R-:W-:Y:S01]  /*6d90*/  MUFU.EX2 R143, R143 ;  /* 0x0000008f008f7308 */ /* 0x000fe20000000800 */
[----:B------:R-:W-:-:S02]  /*6da0*/  FADD.FTZ R6, R3, -R6 ;  /* 0x8000000603067221 */ /* 0x000fc40000010000 */
[----:B------:R-:W-:Y:S02]  /*6db0*/  FADD.FTZ R4, R132, -R5 ;  /* 0x8000000584047221 */ /* 0x000fe40000010000 */
[--C-:B------:R-:W-:Y:S01]  /*6dc0*/  FFMA.FTZ R145, R148, c[0x0][0x23c], -R157.reuse ;  /* 0x00008f0094917a23 */ /* 0x100fe2000001089d */
[----:B------:R-:W-:Y:S01]  /*6dd0*/  LDSM.16.MT88.4 R132, [R190+0xc800] ;  /* 0x00c80000be84783b */ /* 0x000fe20000004200 */
[--C-:B------:R-:W-:Y:S01]  /*6de0*/  FFMA.FTZ R141, R150, c[0x0][0x23c], -R152.reuse ;  /* 0x00008f00968d7a23 */ /* 0x100fe20000010898 */
[----:B------:R-:W-:Y:S01]  /*6df0*/  MUFU.EX2 R144, R144 ;  /* 0x0000009000907308 */ /* 0x000fe20000000800 */
[--C-:B------:R-:W-:Y:S02]  /*6e00*/  FFMA.FTZ R140, R7, c[0x0][0x23c], -R152.reuse ;  /* 0x00008f00078c7a23 */ /* 0x100fe40000010898 */
[----:B------:R-:W-:Y:S02]  /*6e10*/  FFMA.FTZ R149, R9, c[0x0][0x23c], -R152 ;  /* 0x00008f0009957a23 */ /* 0x000fe40000010898 */
[----:B------:R-:W-:Y:S01]  /*6e20*/  FMUL.FTZ R150, R4, c[0x0][0x23c] ;  /* 0x00008f0004967a20 */ /* 0x000fe20000410000 */
[----:B------:R-:W2:Y:S01]  /*6e30*/  LDSM.16.MT88.4 R8, [R189+0xc000] ;  /* 0x00c00000bd08783b */ /* 0x000ea20000004200 */
[----:B------:R-:W-:Y:S01]  /*6e40*/  FMUL.FTZ R148, R6, c[0x0][0x23c] ;  /* 0x00008f0006947a20 */ /* 0x000fe20000410000 */
[----:B------:R-:W3:Y:S01]  /*6e50*/  MUFU.EX2 R145, R145 ;  /* 0x0000009100917308 */ /* 0x000ee20000000800 */
[----:B------:R-:W-:-:S02]  /*6e60*/  FFMA.FTZ R3, R26, c[0x0][0x23c], -R157 ;  /* 0x00008f001a037a23 */ /* 0x000fc4000001089d */
[--C-:B------:R-:W-:Y:S02]  /*6e70*/  FFMA.FTZ R156, R24, c[0x0][0x23c], -R157.reuse ;  /* 0x00008f00189c7a23 */ /* 0x100fe4000001089d */
[--C-:B------:R-:W-:Y:S02]  /*6e80*/  FFMA.FTZ R158, R22, c[0x0][0x23c], -R157.reuse ;  /* 0x00008f00169e7a23 */ /* 0x100fe4000001089d */
[----:B------:R-:W-:Y:S01]  /*6e90*/  FFMA.FTZ R159, R20, c[0x0][0x23c], -R157 ;  /* 0x00008f00149f7a23 */ /* 0x000fe2000001089d */
[----:B------:R-:W4:Y:S01]  /*6ea0*/  MUFU.EX2 R142, R142 ;  /* 0x0000008e008e7308 */ /* 0x000f220000000800 */
[--C-:B------:R-:W-:Y:S02]  /*6eb0*/  FFMA.FTZ R160, R23, c[0x0][0x23c], -R152.reuse ;  /* 0x00008f0017a07a23 */ /* 0x100fe40000010898 */
[--C-:B------:R-:W-:Y:S02]  /*6ec0*/  FFMA.FTZ R163, R27, c[0x0][0x23c], -R152.reuse ;  /* 0x00008f001ba37a23 */ /* 0x100fe40000010898 */
[----:B------:R-:W-:-:S02]  /*6ed0*/  FFMA.FTZ R161, R25, c[0x0][0x23c], -R152 ;  /* 0x00008f0019a17a23 */ /* 0x000fc40000010898 */
[----:B------:R-:W-:Y:S01]  /*6ee0*/  FFMA.FTZ R162, R21, c[0x0][0x23c], -R152 ;  /* 0x00008f0015a27a23 */ /* 0x000fe20000010898 */
[----:B------:R-:W-:Y:S01]  /*6ef0*/  MUFU.EX2 R141, R141 ;  /* 0x0000008d008d7308 */ /* 0x000fe20000000800 */
[----:B---3--:R-:W-:Y:S01]  /*6f00*/  F2FP.BF16.PACK_AB R4, R144, R145 ;  /* 0x000000919004723e */ /* 0x008fe200000010ff */
[----:B------:R-:W-:Y:S01]  /*6f10*/  LDSM.16.MT88.4 R24, [R192+0xe800] ;  /* 0x00e80000c018783b */ /* 0x000fe20000004200 */
[--C-:B------:R-:W-:Y:S02]  /*6f20*/  FFMA.FTZ R166, R170, c[0x0][0x23c], -R157.reuse ;  /* 0x00008f00aaa67a23 */ /* 0x100fe4000001089d */
[--C-:B------:R-:W-:Y:S01]  /*6f30*/  FFMA.FTZ R173, R168, c[0x0][0x23c], -R157.reuse ;  /* 0x00008f00a8ad7a23 */ /* 0x100fe2000001089d */
[----:B------:R-:W-:Y:S01]  /*6f40*/  LDSM.16.MT88.4 R20, [R190+0xe800] ;  /* 0x00e80000be14783b */ /* 0x000fe20000004200 */
[--C-:B------:R-:W-:Y:S01]  /*6f50*/  FFMA.FTZ R164, R212, c[0x0][0x23c], -R157.reuse ;  /* 0x00008f00d4a47a23 */ /* 0x100fe2000001089d */
[----:B------:R-:W3:Y:S01]  /*6f60*/  MUFU.EX2 R140, R140 ;  /* 0x0000008c008c7308 */ /* 0x000ee20000000800 */
[----:B----4-:R-:W-:Y:S01]  /*6f70*/  F2FP.BF16.PACK_AB R6, R142, R143 ;  /* 0x0000008f8e06723e */ /* 0x010fe200000010ff */
[----:B------:R-:W-:-:S02]  /*6f80*/  FFMA.FTZ R167, R214, c[0x0][0x23c], -R157 ;  /* 0x00008f00d6a77a23 */ /* 0x000fc4000001089d */
[--C-:B------:R-:W-:Y:S02]  /*6f90*/  FFMA.FTZ R168, R213, c[0x0][0x23c], -R152.reuse ;  /* 0x00008f00d5a87a23 */ /* 0x100fe40000010898 */
[--C-:B------:R-:W-:Y:S02]  /*6fa0*/  FFMA.FTZ R171, R171, c[0x0][0x23c], -R152.reuse ;  /* 0x00008f00abab7a23 */ /* 0x100fe40000010898 */
[----:B------:R-:W-:Y:S01]  /*6fb0*/  MUFU.EX2 R0, R0 ;  /* 0x0000000000007308 */ /* 0x000fe20000000800 */
[--C-:B------:R-:W-:Y:S02]  /*6fc0*/  FFMA.FTZ R169, R169, c[0x0][0x23c], -R152.reuse ;  /* 0x00008f00a9a97a23 */ /* 0x100fe40000010898 */
[----:B------:R-:W-:Y:S02]  /*6fd0*/  FFMA.FTZ R170, R165, c[0x0][0x23c], -R152 ;  /* 0x00008f00a5aa7a23 */ /* 0x000fe40000010898 */
[--C-:B------:R-:W-:Y:S02]  /*6fe0*/  FFMA.FTZ R154, R154, c[0x0][0x23c], -R157.reuse ;  /* 0x00008f009a9a7a23 */ /* 0x100fe4000001089d */
[--C-:B------:R-:W-:Y:S01]  /*6ff0*/  FFMA.FTZ R165, R136, c[0x0][0x23c], -R157.reuse ;  /* 0x00008f0088a57a23 */ /* 0x100fe2000001089d */
[----:B------:R-:W4:Y:S01]  /*7000*/  MUFU.EX2 R149, R149 ;  /* 0x0000009500957308 */ /* 0x000f220000000800 */
[----:B---3--:R-:W-:Y:S01]  /*7010*/  F2FP.BF16.PACK_AB R5, R140, R141 ;  /* 0x0000008d8c05723e */ /* 0x008fe200000010ff */
[----:B------:R-:W-:-:S02]  /*7020*/  FFMA.FTZ R155, R155, c[0x0][0x23c], -R157 ;  /* 0x00008f009b9b7a23 */ /* 0x000fc4000001089d */
[----:B------:R-:W-:Y:S02]  /*7030*/  FFMA.FTZ R172, R138, c[0x0][0x23c], -R157 ;  /* 0x00008f008aac7a23 */ /* 0x000fe4000001089d */
[--C-:B------:R-:W-:Y:S02]  /*7040*/  FFMA.FTZ R153, R153, c[0x0][0x23c], -R152.reuse ;  /* 0x00008f0099997a23 */ /* 0x100fe40000010898 */
[----:B------:R-:W3:Y:S01]  /*7050*/  MUFU.EX2 R150, R150 ;  /* 0x0000009600967308 */ /* 0x000ee20000000800 */
[--C-:B------:R-:W-:Y:S02]  /*7060*/  FFMA.FTZ R174, R139, c[0x0][0x23c], -R152.reuse ;  /* 0x00008f008bae7a23 */ /* 0x100fe40000010898 */
[--C-:B------:R-:W-:Y:S02]  /*7070*/  FFMA.FTZ R157, R137, c[0x0][0x23c], -R152.reuse ;  /* 0x00008f00899d7a23 */ /* 0x100fe40000010898 */
        /* <DEDUP_REMOVED lines=13> */
[----:B------:R-:W-:Y:S02]  /*7150*/  FMUL.FTZ R47, R47, R148 ;  /* 0x000000942f2f7220 */ /* 0x000fe40000410000 */
[-C--:B------:R-:W-:Y:S01]  /*7160*/  FMUL.FTZ R128, R128, R150.reuse ;  /* 0x0000009680807220 */ /* 0x080fe20000410000 */
[C---:B-1----:R-:W-:Y:S01]  /*7170*/  HMMA.16816.F32.BF16 R40, R4.reuse, R12, R40 ;  /* 0x0000000c0428723c */ /* 0x042fe20000041828 */
[----:B------:R-:W-:Y:S01]  /*7180*/  FMUL.FTZ R129, R129, R150 ;  /* 0x0000009681817220 */ /* 0x000fe20000410000 */
[----:B------:R-:W-:Y:S01]  /*7190*/  MUFU.EX2 R158, R158 ;  /* 0x0000009e009e7308 */ /* 0x000fe20000000800 */
[-C--:B------:R-:W-:Y:S02]  /*71a0*/  FMUL.FTZ R130, R130, R148.reuse ;  /* 0x0000009482827220 */ /* 0x080fe40000410000 */
[----:B------:R-:W-:Y:S02]  /*71b0*/  FMUL.FTZ R131, R131, R148 ;  /* 0x0000009483837220 */ /* 0x000fe40000410000 */
[-C--:B------:R-:W-:Y:S01]  /*71c0*/  FMUL.FTZ R36, R36, R150.reuse ;  /* 0x0000009624247220 */ /* 0x080fe20000410000 */
[----:B------:R-:W-:Y:S01]  /*71d0*/  HMMA.16816.F32.BF16 R44, R4, R14, R44 ;  /* 0x0000000e042c723c */ /* 0x000fe2000004182c */
[----:B------:R-:W1:Y:S01]  /*71e0*/  LDSM.16.MT88.4 R12, [R192+0xe000] ;  /* 0x00e00000c00c783b */ /* 0x000e620000004200 */
[----:B------:R-:W-:Y:S01]  /*71f0*/  FMUL.FTZ R37, R37, R150 ;  /* 0x0000009625257220 */ /* 0x000fe20000410000 */
[----:B------:R-:W-:Y:S01]  /*7200*/  MUFU.EX2 R159, R159 ;  /* 0x0000009f009f7308 */ /* 0x000fe20000000800 */
[----:B------:R-:W-:-:S02]  /*7210*/  FMUL.FTZ R38, R38, R148 ;  /* 0x0000009426267220 */ /* 0x000fc40000410000 */
[----:B------:R-:W-:Y:S02]  /*7220*/  FMUL.FTZ R39, R39, R148 ;  /* 0x0000009427277220 */ /* 0x000fe40000410000 */
[-C--:B------:R-:W-:Y:S01]  /*7230*/  FMUL.FTZ R48, R48, R150.reuse ;  /* 0x0000009630307220 */ /* 0x080fe20000410000 */
[C---:B------:R-:W-:Y:S01]  /*7240*/  HMMA.16816.F32.BF16 R128, R4.reuse, R16, R128 ;  /* 0x000000100480723c */ /* 0x040fe20000041880 */
[----:B------:R-:W-:Y:S01]  /*7250*/  FMUL.FTZ R49, R49, R150 ;  /* 0x0000009631317220 */ /* 0x000fe20000410000 */
[----:B------:R-:W-:Y:S01]  /*7260*/  MUFU.EX2 R160, R160 ;  /* 0x000000a000a07308 */ /* 0x000fe20000000800 */
[-C--:B------:R-:W-:Y:S02]  /*7270*/  FMUL.FTZ R50, R50, R148.reuse ;  /* 0x0000009432327220 */ /* 0x080fe40000410000 */
[----:B------:R-:W-:Y:S02]  /*7280*/  FMUL.FTZ R51, R51, R148 ;  /* 0x0000009433337220 */ /* 0x000fe40000410000 */
        /* <DEDUP_REMOVED lines=8> */
[C---:B--2---:R-:W-:Y:S01]  /*7310*/  HMMA.16816.F32.BF16 R48, R4.reuse, R8, R48 ;  /* 0x000000080430723c */ /* 0x044fe20000041830 */
[----:B------:R-:W-:Y:S02]  /*7320*/  FMUL.FTZ R65, R65, R150 ;  /* 0x0000009641417220 */ /* 0x000fe40000410000 */
[-C--:B------:R-:W-:Y:S01]  /*7330*/  FMUL.FTZ R66, R66, R148.reuse ;  /* 0x0000009442427220 */ /* 0x080fe20000410000 */
[----:B------:R-:W-:Y:S01]  /*7340*/  MUFU.EX2 R161, R161 ;  /* 0x000000a100a17308 */ /* 0x000fe20000000800 */
[----:B------:R-:W-:Y:S02]  /*7350*/  FMUL.FTZ R67, R67, R148 ;  /* 0x0000009443437220 */ /* 0x000fe40000410000 */
[-C--:B------:R-:W-:Y:S01]  /*7360*/  FMUL.FTZ R68, R68, R150.reuse ;  /* 0x0000009644447220 */ /* 0x080fe20000410000 */
[----:B------:R-:W-:Y:S01]  /*7370*/  HMMA.16816.F32.BF16 R52, R4, R10, R52 ;  /* 0x0000000a0434723c */ /* 0x000fe20000041834 */
[----:B------:R-:W2:Y:S01]  /*7380*/  LDSM.16.MT88.4 R8, [R190+0xe000] ;  /* 0x00e00000be08783b */ /* 0x000ea20000004200 */
[----:B------:R-:W-:-:S02]  /*7390*/  FMUL.FTZ R69, R69, R150 ;  /* 0x0000009645457220 */ /* 0x000fc40000410000 */
[-C--:B------:R-:W-:Y:S01]  /*73a0*/  FMUL.FTZ R70, R70, R148.reuse ;  /* 0x0000009446467220 */ /* 0x080fe20000410000 */
[----:B------:R-:W2:Y:S01]  /*73b0*/  MUFU.EX2 R162, R162 ;  /* 0x000000a200a27308 */ /* 0x000ea20000000800 */
[----:B------:R-:W-:Y:S02]  /*73c0*/  FMUL.FTZ R71, R71, R148 ;  /* 0x0000009447477220 */ /* 0x000fe40000410000 */
[C---:B-1----:R-:W-:Y:S01]  /*73d0*/  HMMA.16816.F32.BF16 R64, R4.reuse, R12, R64 ;  /* 0x0000000c0440723c */ /* 0x042fe20000041840 */
[-C--:B------:R-:W-:Y:S02]  /*73e0*/  FMUL.FTZ R56, R56, R150.reuse ;  /* 0x0000009638387220 */ /* 0x080fe40000410000 */
[----:B------:R-:W-:Y:S02]  /*73f0*/  FMUL.FTZ R57, R57, R150 ;  /* 0x0000009639397220 */ /* 0x000fe40000410000 */
[-C--:B------:R-:W-:Y:S01]  /*7400*/  FMUL.FTZ R58, R58, R148.reuse ;  /* 0x000000943a3a7220 */ /* 0x080fe20000410000 */
[----:B------:R-:W-:Y:S01]  /*7410*/  MUFU.EX2 R164, R164 ;  /* 0x000000a400a47308 */ /* 0x000fe20000000800 */
[----:B------:R-:W-:Y:S01]  /*7420*/  FMUL.FTZ R59, R59, R148 ;  /* 0x000000943b3b7220 */ /* 0x000fe20000410000 */
[----:B------:R-:W-:Y:S01]  /*7430*/  HMMA.16816.F32.BF16 R68, R4, R14, R68 ;  /* 0x0000000e0444723c */ /* 0x000fe20000041844 */
[----:B------:R-:W1:Y:S01]  /*7440*/  LDSM.16.MT88.4 R12, [R188+0xe000] ;  /* 0x00e00000bc0c783b */ /* 0x000e620000004200 */
[----:B------:R-:W-:-:S02]  /*7450*/  FMUL.FTZ R60, R60, R150 ;  /* 0x000000963c3c7220 */ /* 0x000fc40000410000 */
[----:B------:R-:W-:Y:S02]  /*7460*/  FMUL.FTZ R61, R61, R150 ;  /* 0x000000963d3d7220 */ /* 0x000fe40000410000 */
[-C--:B------:R-:W-:Y:S01]  /*7470*/  FMUL.FTZ R62, R62, R148.reuse ;  /* 0x000000943e3e7220 */ /* 0x080fe20000410000 */
[----:B------:R-:W1:Y:S01]  /*7480*/  MUFU.EX2 R167, R167 ;  /* 0x000000a700a77308 */ /* 0x000e620000000800 */
[----:B------:R-:W-:Y:S02]  /*7490*/  FMUL.FTZ R63, R63, R148 ;  /* 0x000000943f3f7220 */ /* 0x000fe40000410000 */
        /* <DEDUP_REMOVED lines=8> */
[----:B------:R-:W-:Y:S01]  /*7520*/  FMUL.FTZ R77, R77, R150 ;  /* 0x000000964d4d7220 */ /* 0x000fe20000410000 */
[----:B------:R-:W4:Y:S01]  /*7530*/  LDSM.16.MT88.4 R16, [R189+0xe000] ;  /* 0x00e00000bd10783b */ /* 0x000f220000004200 */
[-C--:B------:R-:W-:Y:S01]  /*7540*/  FMUL.FTZ R78, R78, R148.reuse ;  /* 0x000000944e4e7220 */ /* 0x080fe20000410000 */
[----:B------:R-:W-:Y:S01]  /*7550*/  MUFU.EX2 R173, R173 ;  /* 0x000000ad00ad7308 */ /* 0x000fe20000000800 */
[----:B------:R-:W-:Y:S02]  /*7560*/  FMUL.FTZ R79, R79, R148 ;  /* 0x000000944f4f7220 */ /* 0x000fe40000410000 */
[-C--:B------:R-:W-:Y:S01]  /*7570*/  FMUL.FTZ R88, R88, R150.reuse ;  /* 0x0000009658587220 */ /* 0x080fe20000410000 */
[----:B--2---:R-:W-:Y:S01]  /*7580*/  HMMA.16816.F32.BF16 R72, R4, R8, R72 ;  /* 0x000000080448723c */ /* 0x004fe20000041848 */
[----:B------:R-:W-:-:S02]  /*7590*/  FMUL.FTZ R89, R89, R150 ;  /* 0x0000009659597220 */ /* 0x000fc40000410000 */
[-C--:B------:R-:W-:Y:S01]  /*75a0*/  FMUL.FTZ R90, R90, R148.reuse ;  /* 0x000000945a5a7220 */ /* 0x080fe20000410000 */
[----:B------:R-:W-:Y:S01]  /*75b0*/  MUFU.EX2 R168, R168 ;  /* 0x000000a800a87308 */ /* 0x000fe20000000800 */
[----:B------:R-:W-:Y:S02]  /*75c0*/  FMUL.FTZ R91, R91, R148 ;  /* 0x000000945b5b7220 */ /* 0x000fe40000410000 */
[-C--:B------:R-:W-:Y:S01]  /*75d0*/  FMUL.FTZ R92, R92, R150.reuse ;  /* 0x000000965c5c7220 */ /* 0x080fe20000410000 */
[----:B------:R-:W-:Y:S01]  /*75e0*/  HMMA.16816.F32.BF16 R76, R4, R10, R76 ;  /* 0x0000000a044c723c */ /* 0x000fe2000004184c */
[----:B------:R-:W2:Y:S01]  /*75f0*/  LDSM.16.MT88.4 R8, [R192+0x10000] ;  /* 0x01000000c008783b */ /* 0x000ea20000004200 */
[----:B------:R-:W-:Y:S02]  /*7600*/  FMUL.FTZ R93, R93, R150 ;  /* 0x000000965d5d7220 */ /* 0x000fe40000410000 */
[-C--:B------:R-:W-:Y:S01]  /*7610*/  FMUL.FTZ R94, R94, R148.reuse ;  /* 0x000000945e5e7220 */ /* 0x080fe20000410000 */
[----:B------:R-:W2:Y:S01]  /*7620*/  MUFU.EX2 R171, R171 ;  /* 0x000000ab00ab7308 */ /* 0x000ea20000000800 */
[----:B------:R-:W-:-:S02]  /*7630*/  FMUL.FTZ R95, R95, R148 ;  /* 0x000000945f5f7220 */ /* 0x000fc40000410000 */
        /* <DEDUP_REMOVED lines=24> */
[----:B------:R-:W1:Y:S01]  /*77c0*/  MUFU.EX2 R165, R165 ;  /* 0x000000a500a57308 */ /* 0x000e620000000800 */
        /* <DEDUP_REMOVED lines=12> */
[----:B------:R-:W-:Y:S01]  /*7890*/  MUFU.EX2 R172, R172 ;  /* 0x000000ac00ac7308 */ /* 0x000fe20000000800 */
        /* <DEDUP_REMOVED lines=27> */
[----:B------:R-:W-:Y:S01]  /*7a50*/  FFMA.FTZ R145, R219, R150, R145 ;  /* 0x00000096db917223 */ /* 0x000fe20000010091 */
[----:B--2---:R-:W-:Y:S03]  /*7a60*/  HMMA.16816.F32.BF16 R120, R4, R8, R120 ;  /* 0x000000080478723c */ /* 0x004fe60000041878 */
[----:B------:R-:W-:-:S04]  /*7a70*/  FADD.FTZ R144, R144, R145 ;  /* 0x0000009190907221 */ /* 0x000fc80000010000 */
[----:B------:R-:W-:Y:S01]  /*7a80*/  FADD.FTZ R143, R143, R144 ;  /* 0x000000908f8f7221 */ /* 0x000fe20000010000 */
[----:B------:R-:W-:Y:S01]  /*7a90*/  HMMA.16816.F32.BF16 R116, R4, R10, R116 ;  /* 0x0000000a0474723c */ /* 0x000fe20000041874 */
[----:B------:R-:W-:Y:S02]  /*7aa0*/  LDSM.16.MT88.4 R8, [R188+0xe800] ;  /* 0x00e80000bc08783b */ /* 0x000fe40000004200 */
[----:B------:R-:W-:-:S04]  /*7ab0*/  FADD.FTZ R142, R142, R143 ;  /* 0x0000008f8e8e7221 */ /* 0x000fc80000010000 */
[C---:B---3--:R-:W-:Y:S01]  /*7ac0*/  F2FP.BF16.PACK_AB R4, R156.reuse, R3 ;  /* 0x000000039c04723e */ /* 0x048fe200000010ff */
[----:B------:R-:W-:Y:S01]  /*7ad0*/  FADD.FTZ R3, R3, R142 ;  /* 0x0000008e03037221 */ /* 0x000fe20000010000 */
[----:B-----5:R-:W-:Y:S02]  /*7ae0*/  F2FP.BF16.PACK_AB R5, R163, R160 ;  /* 0x000000a0a305723e */ /* 0x020fe400000010ff */
[----:B------:R-:W-:Y:S01]  /*7af0*/  F2FP.BF16.PACK_AB R6, R159, R158 ;  /* 0x0000009e9f06723e */ /* 0x000fe200000010ff */
[----:B------:R-:W-:Y:S01]  /*7b00*/  FADD.FTZ R3, R156, R3 ;  /* 0x000000039c037221 */ /* 0x000fe20000010000 */
[----:B------:R-:W-:-:S03]  /*7b10*/  F2FP.BF16.PACK_AB R7, R162, R161 ;  /* 0x000000a1a207723e */ /* 0x000fc600000010ff */
[----:B------:R-:W-:-:S04]  /*7b20*/  FADD.FTZ R158, R158, R3 ;  /* 0x000000039e9e7221 */ /* 0x000fc80000010000 */
[----:B-1----:R-:W-:Y:S01]  /*7b30*/  HMMA.16816.F32.BF16 R128, R4, R12, R128 ;  /* 0x0000000c0480723c */ /* 0x002fe20000041880 */
[----:B------:R-:W-:-:S07]  /*7b40*/  FADD.FTZ R159, R159, R158 ;  /* 0x0000009e9f9f7221 */ /* 0x000fce0000010000 */
        /* <DEDUP_REMOVED lines=28> */
[----:B------:R-:W-:Y:S07]  /*7d10*/  LDSM.16.MT88.4 R24, [R192+0xf000] ;  /* 0x00f00000c018783b */ /* 0x000fee0000004200 */
[C---:B---3--:R-:W-:Y:S08]  /*7d20*/  HMMA.16816.F32.BF16 R108, R4.reuse, R20, R108 ;  /* 0x00000014046c723c */ /* 0x048ff0000004186c */
[C---:B------:R-:W-:Y:S01]  /*7d30*/  HMMA.16816.F32.BF16 R112, R4.reuse, R22, R112 ;  /* 0x000000160470723c */ /* 0x040fe20000041870 */
[----:B------:R-:W-:Y:S07]  /*7d40*/  LDSM.16.MT88.4 R20, [R190+0xf000] ;  /* 0x00f00000be14783b */ /* 0x000fee0000004200 */
[C---:B----4-:R-:W-:Y:S08]  /*7d50*/  HMMA.16816.F32.BF16 R120, R4.reuse, R16, R120 ;  /* 0x000000100478723c */ /* 0x050ff00000041878 */
[----:B------:R-:W-:Y:S01]  /*7d60*/  HMMA.16816.F32.BF16 R116, R4, R18, R116 ;  /* 0x000000120474723c */ /* 0x000fe20000041874 */
[----:B------:R-:W2:Y:S06]  /*7d70*/  LDSM.16.MT88.4 R16, [R189+0xf000] ;  /* 0x00f00000bd10783b */ /* 0x000eac0000004200 */
[----:B------:R-:W-:Y:S01]  /*7d80*/  F2FP.BF16.PACK_AB R4, R167, R164 ;  /* 0x000000a4a704723e */ /* 0x000fe200000010ff */
[----:B------:R-:W-:Y:S01]  /*7d90*/  FADD.FTZ R164, R164, R159 ;  /* 0x0000009fa4a47221 */ /* 0x000fe20000010000 */
[----:B------:R-:W-:-:S02]  /*7da0*/  F2FP.BF16.PACK_AB R5, R171, R168 ;  /* 0x000000a8ab05723e */ /* 0x000fc400000010ff */
        /* <DEDUP_REMOVED lines=8> */
[C---:B-----5:R-:W-:Y:S08]  /*7e30*/  HMMA.16816.F32.BF16 R40, R4.reuse, R8, R40 ;  /* 0x000000080428723c */ /* 0x060ff00000041828 */
[C---:B--2---:R-:W-:Y:S08]  /*7e40*/  HMMA.16816.F32.BF16 R80, R4.reuse, R16, R80 ;  /* 0x000000100450723c */ /* 0x044ff00000041850 */
[C---:B------:R-:W-:Y:S01]  /*7e50*/  HMMA.16816.F32.BF16 R84, R4.reuse, R18, R84 ;  /* 0x000000120454723c */ /* 0x040fe20000041854 */
[----:B------:R-:W2:Y:S07]  /*7e60*/  LDSM.16.MT88.4 R16, [R189+0x11000] ;  /* 0x01100000bd10783b */ /* 0x000eae0000004200 */
[C---:B------:R-:W-:Y:S01]  /*7e70*/  HMMA.16816.F32.BF16 R44, R4.reuse, R10, R44 ;  /* 0x0000000a042c723c */ /* 0x040fe2000004182c */
[----:B------:R-:W3:Y:S07]  /*7e80*/  LDSM.16.MT88.4 R8, [R192+0x11000] ;  /* 0x01100000c008783b */ /* 0x000eee0000004200 */
[C---:B------:R-:W-:Y:S08]  /*7e90*/  HMMA.16816.F32.BF16 R64, R4.reuse, R24, R64 ;  /* 0x000000180440723c */ /* 0x040ff00000041840 */
        /* <DEDUP_REMOVED lines=24> */
[----:B------:R-:W-:Y:S01]  /*8020*/  HMMA.16816.F32.BF16 R76, R4, R22, R76 ;  /* 0x00000016044c723c */ /* 0x000fe2000004184c */
[----:B------:R-:W1:Y:S06]  /*8030*/  LDSM.16.MT88.4 R20, [R189+0xf800] ;  /* 0x00f80000bd14783b */ /* 0x000e6c0000004200 */
[----:B------:R-:W-:Y:S01]  /*8040*/  F2FP.BF16.PACK_AB R4, R165, R154 ;  /* 0x0000009aa504723e */ /* 0x000fe200000010ff */
[----:B------:R-:W-:Y:S01]  /*8050*/  FADD.FTZ R154, R154, R173 ;  /* 0x000000ad9a9a7221 */ /* 0x000fe20000010000 */
[----:B------:R-:W-:-:S02]  /*8060*/  F2FP.BF16.PACK_AB R5, R174, R153 ;  /* 0x00000099ae05723e */ /* 0x000fc400000010ff */
[----:B------:R-:W-:Y:S01]  /*8070*/  F2FP.BF16.PACK_AB R6, R172, R155 ;  /* 0x0000009bac06723e */ /* 0x000fe200000010ff */
[----:B------:R-:W-:Y:S01]  /*8080*/  FADD.FTZ R154, R165, R154 ;  /* 0x0000009aa59a7221 */ /* 0x000fe20000010000 */
[----:B------:R-:W-:-:S03]  /*8090*/  F2FP.BF16.PACK_AB R7, R152, R157 ;  /* 0x0000009d9807723e */ /* 0x000fc600000010ff */
[----:B------:R-:W-:-:S04]  /*80a0*/  FADD.FTZ R155, R155, R154 ;  /* 0x0000009a9b9b7221 */ /* 0x000fc80000010000 */
[----:B--2---:R-:W-:Y:S01]  /*80b0*/  HMMA.16816.F32.BF16 R88, R4, R16, R88 ;  /* 0x000000100458723c */ /* 0x004fe20000041858 */
[----:B------:R-:W-:-:S06]  /*80c0*/  FADD.FTZ R219, R172, R155 ;  /* 0x0000009bacdb7221 */ /* 0x000fcc0000010000 */
[----:B------:R-:W-:Y:S01]  /*80d0*/  FFMA.FTZ R17, R217, R148, R141 ;  /* 0x00000094d9117223 */ /* 0x000fe2000001008d */
[----:B---3--:R-:W-:Y:S03]  /*80e0*/  HMMA.16816.F32.BF16 R128, R4, R8, R128 ;  /* 0x000000080480723c */ /* 0x008fe60000041880 */
[----:B------:R-:W-:-:S04]  /*80f0*/  FADD.FTZ R17, R140, R17 ;  /* 0x000000118c117221 */ /* 0x000fc80000010000 */
[----:B------:R-:W-:Y:S01]  /*8100*/  FADD.FTZ R0, R0, R17 ;  /* 0x0000001100007221 */ /* 0x000fe20000010000 */
[----:B------:R-:W-:Y:S01]  /*8110*/  HMMA.16816.F32.BF16 R36, R4, R10, R36 ;  /* 0x0000000a0424723c */ /* 0x000fe20000041824 */
[----:B------:R-:W2:Y:S02]  /*8120*/  LDSM.16.MT88.4 R8, [R190+0x11800] ;  /* 0x01180000be08783b */ /* 0x000ea40000004200 */
[----:B------:R-:W-:-:S04]  /*8130*/  FADD.FTZ R149, R149, R0 ;  /* 0x0000000095957221 */ /* 0x000fc80000010000 */
[----:B------:R-:W-:Y:S01]  /*8140*/  FADD.FTZ R0, R160, R149 ;  /* 0x00000095a0007221 */ /* 0x000fe20000010000 */
[----:B----4-:R-:W-:Y:S03]  /*8150*/  HMMA.16816.F32.BF16 R64, R4, R24, R64 ;  /* 0x000000180440723c */ /* 0x010fe60000041840 */
[----:B------:R-:W-:-:S04]  /*8160*/  FADD.FTZ R0, R163, R0 ;  /* 0x00000000a3007221 */ /* 0x000fc80000010000 */
[----:B------:R-:W-:Y:S01]  /*8170*/  FADD.FTZ R3, R161, R0 ;  /* 0x00000000a1037221 */ /* 0x000fe20000010000 */
[----:B------:R-:W-:Y:S01]  /*8180*/  HMMA.16816.F32.BF16 R68, R4, R26, R68 ;  /* 0x0000001a0444723c */ /* 0x000fe20000041844 */
[----:B------:R-:W3:Y:S02]  /*8190*/  LDSM.16.MT88.4 R24, [R189+0x11800] ;  /* 0x01180000bd18783b */ /* 0x000ee40000004200 */
[----:B------:R-:W-:-:S04]  /*81a0*/  FADD.FTZ R3, R162, R3 ;  /* 0x00000003a2037221 */ /* 0x000fc80000010000 */
[----:B------:R-:W-:Y:S01]  /*81b0*/  FADD.FTZ R0, R168, R3 ;  /* 0x00000003a8007221 */ /* 0x000fe20000010000 */
[----:B-1----:R-:W-:Y:S01]  /*81c0*/  HMMA.16816.F32.BF16 R96, R4, R12, R96 ;  /* 0x0000000c0460723c */ /* 0x002fe20000041860 */
[----:B------:R-:W-:Y:S02]  /*81d0*/  MOV R3, R146 ;  /* 0x0000009200037202 */ /* 0x000fe40000000f00 */
[----:B------:R-:W-:-:S04]  /*81e0*/  FADD.FTZ R0, R171, R0 ;  /* 0x00000000ab007221 */ /* 0x000fc80000010000 */
[----:B------:R-:W-:Y:S01]  /*81f0*/  FADD.FTZ R169, R169, R0 ;  /* 0x00000000a9a97221 */ /* 0x000fe20000010000 */
[----:B------:R-:W-:Y:S01]  /*8200*/  HMMA.16816.F32.BF16 R100, R4, R14, R100 ;  /* 0x0000000e0464723c */ /* 0x000fe20000041864 */
[----:B------:R-:W1:Y:S02]  /*8210*/  LDSM.16.MT88.4 R12, [R188+0x11800] ;  /* 0x01180000bc0c783b */ /* 0x000e640000004200 */
        /* <DEDUP_REMOVED lines=8> */
[C---:B-----5:R-:W-:Y:S08]  /*82a0*/  HMMA.16816.F32.BF16 R56, R4.reuse, R32, R56 ;  /* 0x000000200438723c */ /* 0x060ff00000041838 */
        /* <DEDUP_REMOVED lines=11> */
[C---:B------:R-:W-:Y:S08]  /*8360*/  HMMA.16816.F32.BF16 R116, R4.reuse, R14, R116 ;  /* 0x0000000e0474723c */ /* 0x040ff00000041874 */
[----:B------:R-:W-:Y:S07]  /*8370*/  HMMA.16816.F32.BF16 R48, R4, R132, R48 ;  /* 0x000000840430723c */ /* 0x000fee0000041830 */
[----:B------:R-:W-:-:S02]  /*8380*/  MOV R132, R147 ;  /* 0x0000009300847202 */ /* 0x000fc40000000f00 */
.L_x_2141:
[----:B------:R-:W-:-:S13]  /*8390*/  ISETP.GE.AND P1, PT, R203, 0x1, PT ;  /* 0x00000001cb00780c */ /* 0x000fda0003f26270 */
[----:B------:R-:W-:Y:S05]  /*83a0*/  @!P1 BRA `(.L_x_2147) ;  /* 0x00002f6000009947 */ /* 0x000fea0003800000 */
[----:B------:R-:W-:Y:S01]  /*83b0*/  IMAD.MOV.U32 R213, RZ, RZ, c[0x0][0x1a0] ;  /* 0x00006800ffd57624 */ /* 0x000fe200078e00ff */
[----:B------:R-:W-:Y:S01]  /*83c0*/  MOV R210, 0x5 ;  /* 0x0000000500d27802 */ /* 0x000fe20000000f00 */
[C---:B------:R-:W-:Y:S01]  /*83d0*/  IMAD.U32 R214, R2.reuse, -0x40, RZ ;  /* 0xffffffc002d67824 */ /* 0x040fe200078e00ff */
[C---:B------:R-:W-:Y:S01]  /*83e0*/  SHF.L.U32 R211, R2.reuse, 0x5, RZ ;  /* 0x0000000502d37819 */ /* 0x040fe200000006ff */
[C---:B------:R-:W-:Y:S01]  /*83f0*/  IMAD.U32 R216, R213.reuse, -0x40, RZ ;  /* 0xffffffc0d5d87824 */ /* 0x040fe200078e00ff */
[-C--:B------:R-:W-:Y:S01]  /*8400*/  SHF.L.U64.HI R204, R2, R210.reuse, c[0x0][0x19c] ;  /* 0x0000670002cc7619 */ /* 0x080fe200000102d2 */
[----:B------:R-:W-:Y:S01]  /*8410*/  IMAD.MOV.U32 R0, RZ, RZ, R3 ;  /* 0x000000ffff007224 */ /* 0x000fe200078e0003 */
[C---:B------:R-:W-:Y:S01]  /*8420*/  SHF.L.U64.HI R210, R213.reuse, R210, c[0x0][0x1a4] ;  /* 0x00006900d5d27619 */ /* 0x040fe200000102d2 */
[----:B------:R-:W-:Y:S01]  /*8430*/  IMAD.MOV.U32 R133, RZ, RZ, R132 ;  /* 0x000000ffff857224 */ /* 0x000fe200078e0084 */
[----:B------:R-:W-:Y:S02]  /*8440*/  SHF.L.U32 R213, R213, 0x5, RZ ;  /* 0x00000005d5d57819 */ /* 0x000fe400000006ff */
[----:B------:R-:W-:-:S02]  /*8450*/  SHF.R.S32.HI R212, RZ, 0x1f, R214 ;  /* 0x0000001fffd47819 */ /* 0x000fc400000114d6 */
[----:B------:R-:W-:Y:S02]  /*8460*/  SHF.R.S32.HI R215, RZ, 0x1f, R216 ;  /* 0x0000001fffd77819 */ /* 0x000fe400000114d8 */
.L_x_2151:
        /* <DEDUP_REMOVED lines=59> */
[C---:B------:R-:W-:Y:S01]  /*8820*/  IMAD.WIDE.U32 R6, R4.reuse, c[0x0][0x188], R6 ;  /* 0x0000620004067a25 */ /* 0x040fe200078e0006 */
[----:B------:R-:W-:Y:S05]  /*8830*/  SHF.R.S32.HI R3, RZ, 0x1f, R4 ;  /* 0x0000001fff037819 */ /* 0x000fea0000011404 */
[----:B------:R-:W-:Y:S04]  /*8840*/  IMAD R3, R3, c[0x0][0x188], RZ ;  /* 0x0000620003037a24 */ /* 0x000fe800078e02ff */
[----:B------:R-:W-:Y:S04]  /*8850*/  IMAD R3, R4, c[0x0][0x18c], R3 ;  /* 0x0000630004037a24 */ /* 0x000fe800078e0203 */
[----:B------:R-:W-:Y:S02]  /*8860*/  IMAD.IADD R3, R7, 0x1, R3 ;  /* 0x0000000107037824 */ /* 0x000fe400078e0203 */
.L_x_2148:
[C---:B------:R-:W-:Y:S04]  /*8870*/  LEA R200, P1, R6.reuse, R200, 0x1 ;  /* 0x000000c806c87211 */ /* 0x040fe800078208ff */
[----:B------:R-:W-:Y:S02]  /*8880*/  LEA.HI.X R201, R6, R201, R3, 0x1, P1 ;  /* 0x000000c906c97211 */ /* 0x000fe400008f0c03 */
[C---:B------:R-:W-:Y:S03]  /*8890*/  IADD3 R220, P1, R213.reuse, R200, RZ ;  /* 0x000000c8d5dc7210 */ /* 0x040fe60007f3e0ff */
[----:B------:R-:W-:Y:S01]  /*88a0*/  @!PT LDS RZ, [RZ] ;  /* 0x00000000fffff984 */ /* 0x000fe20000000800 */
[----:B------:R-:W-:Y:S01]  /*88b0*/  @!PT LDS RZ, [RZ] ;  /* 0x00000000fffff984 */ /* 0x000fe20000000800 */
[----:B------:R-:W-:Y:S01]  /*88c0*/  @!PT LDS RZ, [RZ] ;  /* 0x00000000fffff984 */ /* 0x000fe20000000800 */
[----:B------:R1:W-:Y:S02]  /*88d0*/  LDGSTS.E.BYPASS.LTC128B.128 [R205+0xc000], [R200.64] ;  /* 0x0c000000c8cd7fae */ /* 0x0003e4000b901d46 */
[C---:B------:R-:W-:Y:S01]  /*88e0*/  IMAD.X R221, R210.reuse, 0x1, R201, P1 ;  /* 0x00000001d2dd7824 */ /* 0x040fe200008e06c9 */
[C---:B------:R-:W-:Y:S01]  /*88f0*/  IADD3 R134, P1, R213.reuse, R220, RZ ;  /* 0x000000dcd5867210 */ /* 0x040fe20007f3e0ff */
[----:B------:R1:W-:Y:S04]  /*8900*/  LDGSTS.E.BYPASS.LTC128B.128 [R205+0xe000], [R200.64+0x80] ;  /* 0x0e000080c8cd7fae */ /* 0x0003e8000b901d46 */
[----:B------:R1:W-:Y:S01]  /*8910*/  LDGSTS.E.BYPASS.LTC128B.128 [R205+0x10000], [R200.64+0x100] ;  /* 0x10000100c8cd7fae */ /* 0x0003e2000b901d46 */
[C---:B------:R-:W-:Y:S01]  /*8920*/  IMAD.X R135, R210.reuse, 0x1, R221, P1 ;  /* 0x00000001d2877824 */ /* 0x040fe200008e06dd */
[----:B------:R-:W-:Y:S02]  /*8930*/  IADD3 R2, P1, R213, R134, RZ ;  /* 0x00000086d5027210 */ /* 0x000fe40007f3e0ff */
[----:B------:R1:W-:Y:S03]  /*8940*/  LDGSTS.E.BYPASS.LTC128B.128 [R205+0xc800], [R220.64] ;  /* 0x0c800000dccd7fae */ /* 0x0003e6000b901d46 */
[----:B------:R-:W-:Y:S01]  /*8950*/  IMAD.X R3, R210, 0x1, R135, P1 ;  /* 0x00000001d2037824 */ /* 0x000fe200008e0687 */
[----:B------:R1:W-:Y:S01]  /*8960*/  LDGSTS.E.BYPASS.LTC128B.128 [R205+0xe800], [R220.64+0x80] ;  /* 0x0e800080dccd7fae */ /* 0x0003e2000b901d46 */
[----:B------:R-:W-:Y:S03]  /*8970*/  ISETP.GE.AND P1, PT, R203, 0x2, PT ;  /* 0x00000002cb00780c */ /* 0x000fe60003f26270 */
        /* <DEDUP_REMOVED lines=8> */
[----:B------:R-:W2:Y:S04]  /*8a00*/  LDSM.16.M88.4 R140, [R197+0x6000] ;  /* 0x00600000c58c783b */ /* 0x000ea80000000200 */
[----:B------:R-:W3:Y:S04]  /*8a10*/  LDSM.16.M88.4 R144, [R197+0x6800] ;  /* 0x00680000c590783b */ /* 0x000ee80000000200 */
[----:B------:R-:W4:Y:S04]  /*8a20*/  LDSM.16.M88.4 R148, [R197+0x7000] ;  /* 0x00700000c594783b */ /* 0x000f280000000200 */
[----:B------:R-:W0:Y:S04]  /*8a30*/  LDGDEPBAR ;  /* 0x00000000000079af */ /* 0x000e280000000000 */
[----:B------:R-:W5:Y:S04]  /*8a40*/  LDSM.16.M88.4 R152, [R197+0x7800] ;  /* 0x00780000c598783b */ /* 0x000f680000000200 */
[----:B------:R-:W-:Y:S04]  /*8a50*/  LDSM.16.M88.4 R156, [R196] ;  /* 0x00000000c49c783b */ /* 0x000fe80000000200 */
[----:B------:R-:W1:Y:S04]  /*8a60*/  LDSM.16.M88.4 R160, [R195] ;  /* 0x00000000c3a0783b */ /* 0x000e680000000200 */
[----:B------:R-:W1:Y:S04]  /*8a70*/  LDSM.16.M88.4 R164, [R187] ;  /* 0x00000000bba4783b */ /* 0x000e680000000200 */
[----:B------:R-:W1:Y:S04]  /*8a80*/  LDSM.16.M88.4 R168, [R186] ;  /* 0x00000000baa8783b */ /* 0x000e680000000200 */
[----:B------:R-:W1:Y:S01]  /*8a90*/  LDSM.16.M88.4 R172, [R185] ;  /* 0x00000000b9ac783b */ /* 0x000e620000000200 */
[C---:B--2---:R-:W-:Y:S08]  /*8aa0*/  HMMA.16816.F32.BF16 R4, R136.reuse, R140, RZ ;  /* 0x0000008c8804723c */ /* 0x044ff000000418ff */
[C---:B------:R-:W-:Y:S01]  /*8ab0*/  HMMA.16816.F32.BF16 R8, R136.reuse, R142, RZ ;  /* 0x0000008e8808723c */ /* 0x040fe200000418ff */
[----:B------:R-:W-:Y:S07]  /*8ac0*/  LDSM.16.M88.4 R140, [R194] ;  /* 0x00000000c28c783b */ /* 0x000fee0000000200 */
[C---:B---3--:R-:W-:Y:S08]  /*8ad0*/  HMMA.16816.F32.BF16 R12, R136.reuse, R144, RZ ;  /* 0x00000090880c723c */ /* 0x048ff000000418ff */
[C---:B------:R-:W-:Y:S01]  /*8ae0*/  HMMA.16816.F32.BF16 R16, R136.reuse, R146, RZ ;  /* 0x000000928810723c */ /* 0x040fe200000418ff */
[----:B------:R-:W2:Y:S07]  /*8af0*/  LDSM.16.M88.4 R144, [R191+0x6000] ;  /* 0x00600000bf90783b */ /* 0x000eae0000000200 */
[C---:B----4-:R-:W-:Y:S08]  /*8b00*/  HMMA.16816.F32.BF16 R20, R136.reuse, R148, RZ ;  /* 0x000000948814723c */ /* 0x050ff000000418ff */
[C---:B------:R-:W-:Y:S01]  /*8b10*/  HMMA.16816.F32.BF16 R24, R136.reuse, R150, RZ ;  /* 0x000000968818723c */ /* 0x040fe200000418ff */
[----:B------:R-:W3:Y:S07]  /*8b20*/  LDSM.16.M88.4 R148, [R191+0x6800] ;  /* 0x00680000bf94783b */ /* 0x000eee0000000200 */
[C---:B-----5:R-:W-:Y:S08]  /*8b30*/  HMMA.16816.F32.BF16 R28, R136.reuse, R152, RZ ;  /* 0x00000098881c723c */ /* 0x060ff000000418ff */
[----:B------:R-:W-:Y:S01]  /*8b40*/  HMMA.16816.F32.BF16 R32, R136, R154, RZ ;  /* 0x0000009a8820723c */ /* 0x000fe200000418ff */
[----:B------:R-:W4:Y:S04]  /*8b50*/  LDSM.16.M88.4 R136, [R191+0x7000] ;  /* 0x00700000bf88783b */ /* 0x000f280000000200 */
[----:B------:R-:W5:Y:S03]  /*8b60*/  LDSM.16.M88.4 R152, [R191+0x7800] ;  /* 0x00780000bf98783b */ /* 0x000f660000000200 */
[C---:B-1----:R-:W-:Y:S08]  /*8b70*/  HMMA.16816.F32.BF16 R4, R156.reuse, R160, R4 ;  /* 0x000000a09c04723c */ /* 0x042ff00000041804 */
[C---:B------:R-:W-:Y:S01]  /*8b80*/  HMMA.16816.F32.BF16 R8, R156.reuse, R162, R8 ;  /* 0x000000a29c08723c */ /* 0x040fe20000041808 */
[----:B------:R-:W-:Y:S07]  /*8b90*/  LDSM.16.M88.4 R160, [R193] ;  /* 0x00000000c1a0783b */ /* 0x000fee0000000200 */
[C---:B------:R-:W-:Y:S08]  /*8ba0*/  HMMA.16816.F32.BF16 R12, R156.reuse, R164, R12 ;  /* 0x000000a49c0c723c */ /* 0x040ff0000004180c */
[C---:B------:R-:W-:Y:S01]  /*8bb0*/  HMMA.16816.F32.BF16 R16, R156.reuse, R166, R16 ;  /* 0x000000a69c10723c */ /* 0x040fe20000041810 */
[----:B------:R-:W1:Y:S07]  /*8bc0*/  LDSM.16.M88.4 R164, [R184] ;  /* 0x00000000b8a4783b */ /* 0x000e6e0000000200 */
[C---:B------:R-:W-:Y:S08]  /*8bd0*/  HMMA.16816.F32.BF16 R20, R156.reuse, R168, R20 ;  /* 0x000000a89c14723c */ /* 0x040ff00000041814 */
[C---:B------:R-:W-:Y:S01]  /*8be0*/  HMMA.16816.F32.BF16 R24, R156.reuse, R170, R24 ;  /* 0x000000aa9c18723c */ /* 0x040fe20000041818 */
[----:B------:R-:W1:Y:S07]  /*8bf0*/  LDSM.16.M88.4 R168, [R184+0x800] ;  /* 0x00080000b8a8783b */ /* 0x000e6e0000000200 */
[C---:B------:R-:W-:Y:S08]  /*8c00*/  HMMA.16816.F32.BF16 R28, R156.reuse, R172, R28 ;  /* 0x000000ac9c1c723c */ /* 0x040ff0000004181c */
[----:B------:R-:W-:Y:S01]  /*8c10*/  HMMA.16816.F32.BF16 R32, R156, R174, R32 ;  /* 0x000000ae9c20723c */ /* 0x000fe20000041820 */
[----:B------:R-:W1:Y:S04]  /*8c20*/  LDSM.16.M88.4 R156, [R184+0x1000] ;  /* 0x00100000b89c783b */ /* 0x000e680000000200 */
[----:B------:R-:W1:Y:S03]  /*8c30*/  LDSM.16.M88.4 R172, [R184+0x1800] ;  /* 0x00180000b8ac783b */ /* 0x000e660000000200 */
[C---:B--2---:R-:W-:Y:S08]  /*8c40*/  HMMA.16816.F32.BF16 R4, R140.reuse, R144, R4 ;  /* 0x000000908c04723c */ /* 0x044ff00000041804 */
[C---:B------:R-:W-:Y:S01]  /*8c50*/  HMMA.16816.F32.BF16 R8, R140.reuse, R146, R8 ;  /* 0x000000928c08723c */ /* 0x040fe20000041808 */
[----:B------:R-:W-:Y:S07]  /*8c60*/  LDSM.16.M88.4 R144, [R197+0x8000] ;  /* 0x00800000c590783b */ /* 0x000fee0000000200 */
[C---:B---3--:R-:W-:Y:S08]  /*8c70*/  HMMA.16816.F32.BF16 R12, R140.reuse, R148, R12 ;  /* 0x000000948c0c723c */ /* 0x048ff0000004180c */
[C---:B------:R-:W-:Y:S01]  /*8c80*/  HMMA.16816.F32.BF16 R16, R140.reuse, R150, R16 ;  /* 0x000000968c10723c */ /* 0x040fe20000041810 */
[----:B------:R-:W-:Y:S07]  /*8c90*/  LDSM.16.M88.4 R148, [R197+0x8800] ;  /* 0x00880000c594783b */ /* 0x000fee0000000200 */
[C---:B----4-:R-:W-:Y:S08]  /*8ca0*/  HMMA.16816.F32.BF16 R20, R140.reuse, R136, R20 ;  /* 0x000000888c14723c */ /* 0x050ff00000041814 */
[C---:B------:R-:W-:Y:S01]  /*8cb0*/  HMMA.16816.F32.BF16 R24, R140.reuse, R138, R24 ;  /* 0x0000008a8c18723c */ /* 0x040fe20000041818 */
[----:B------:R-:W2:Y:S07]  /*8cc0*/  LDSM.16.M88.4 R136, [R198+0x2000] ;  /* 0x00200000c688783b */ /* 0x000eae0000000200 */
[C---:B-----5:R-:W-:Y:S08]  /*8cd0*/  HMMA.16816.F32.BF16 R28, R140.reuse, R152, R28 ;  /* 0x000000988c1c723c */ /* 0x060ff0000004181c */
[----:B------:R-:W-:Y:S01]  /*8ce0*/  HMMA.16816.F32.BF16 R32, R140, R154, R32 ;  /* 0x0000009a8c20723c */ /* 0x000fe20000041820 */
[----:B------:R-:W3:Y:S04]  /*8cf0*/  LDSM.16.M88.4 R140, [R197+0x9000] ;  /* 0x00900000c58c783b */ /* 0x000ee80000000200 */
[----:B------:R-:W4:Y:S03]  /*8d00*/  LDSM.16.M88.4 R152, [R197+0x9800] ;  /* 0x00980000c598783b */ /* 0x000f260000000200 */
[C---:B-1----:R-:W-:Y:S08]  /*8d10*/  HMMA.16816.F32.BF16 R4, R160.reuse, R164, R4 ;  /* 0x000000a4a004723c */ /* 0x042ff00000041804 */
[C---:B------:R-:W-:Y:S01]  /*8d20*/  HMMA.16816.F32.BF16 R8, R160.reuse, R166, R8 ;  /* 0x000000a6a008723c */ /* 0x040fe20000041808 */
[----:B------:R-:W-:Y:S07]  /*8d30*/  LDSM.16.M88.4 R164, [R183] ;  /* 0x00000000b7a4783b */ /* 0x000fee0000000200 */
[C---:B------:R-:W-:Y:S08]  /*8d40*/  HMMA.16816.F32.BF16 R12, R160.reuse, R168, R12 ;  /* 0x000000a8a00c723c */ /* 0x040ff0000004180c */
[C---:B------:R-:W-:Y:S01]  /*8d50*/  HMMA.16816.F32.BF16 R16, R160.reuse, R170, R16 ;  /* 0x000000aaa010723c */ /* 0x040fe20000041810 */
[----:B------:R-:W-:Y:S07]  /*8d60*/  LDSM.16.M88.4 R168, [R182] ;  /* 0x00000000b6a8783b */ /* 0x000fee0000000200 */
[C---:B------:R-:W-:Y:S08]  /*8d70*/  HMMA.16816.F32.BF16 R20, R160.reuse, R156, R20 ;  /* 0x0000009ca014723c */ /* 0x040ff00000041814 */
[C---:B------:R-:W-:Y:S01]  /*8d80*/  HMMA.16816.F32.BF16 R24, R160.reuse, R158, R24 ;  /* 0x0000009ea018723c */ /* 0x040fe20000041818 */
[----:B------:R-:W1:Y:S07]  /*8d90*/  LDSM.16.M88.4 R156, [R196+0x2000] ;  /* 0x00200000c49c783b */ /* 0x000e6e0000000200 */
[C---:B------:R-:W-:Y:S08]  /*8da0*/  HMMA.16816.F32.BF16 R28, R160.reuse, R172, R28 ;  /* 0x000000aca01c723c */ /* 0x040ff0000004181c */
[----:B------:R-:W-:Y:S01]  /*8db0*/  HMMA.16816.F32.BF16 R32, R160, R174, R32 ;  /* 0x000000aea020723c */ /* 0x000fe20000041820 */
[----:B------:R-:W5:Y:S04]  /*8dc0*/  LDSM.16.M88.4 R160, [R181] ;  /* 0x00000000b5a0783b */ /* 0x000f680000000200 */
[----:B------:R-:W1:Y:S03]  /*8dd0*/  LDSM.16.M88.4 R172, [R180] ;  /* 0x00000000b4ac783b */ /* 0x000e660000000200 */
[C---:B--2---:R-:W-:Y:S08]  /*8de0*/  HMMA.16816.F32.BF16 R4, R136.reuse, R144, R4 ;  /* 0x000000908804723c */ /* 0x044ff00000041804 */
[C---:B------:R-:W-:Y:S01]  /*8df0*/  HMMA.16816.F32.BF16 R8, R136.reuse, R146, R8 ;  /* 0x000000928808723c */ /* 0x040fe20000041808 */
[----:B------:R-:W-:Y:S07]  /*8e00*/  LDSM.16.M88.4 R144, [R191+0x8000] ;  /* 0x00800000bf90783b */ /* 0x000fee0000000200 */
[C---:B------:R-:W-:Y:S08]  /*8e10*/  HMMA.16816.F32.BF16 R12, R136.reuse, R148, R12 ;  /* 0x00000094880c723c */ /* 0x040ff0000004180c */
[C---:B------:R-:W-:Y:S01]  /*8e20*/  HMMA.16816.F32.BF16 R16, R136.reuse, R150, R16 ;  /* 0x000000968810723c */ /* 0x040fe20000041810 */
[----:B------:R-:W-:Y:S07]  /*8e30*/  LDSM.16.M88.4 R148, [R191+0x8800] ;  /* 0x00880000bf94783b */ /* 0x000fee0000000200 */
[C---:B---3--:R-:W-:Y:S08]  /*8e40*/  HMMA.16816.F32.BF16 R20, R136.reuse, R140, R20 ;  /* 0x0000008c8814723c */ /* 0x048ff00000041814 */
[C---:B------:R-:W-:Y:S01]  /*8e50*/  HMMA.16816.F32.BF16 R24, R136.reuse, R142, R24 ;  /* 0x0000008e8818723c */ /* 0x040fe20000041818 */
[----:B------:R-:W2:Y:S07]  /*8e60*/  LDSM.16.M88.4 R140, [R194+0x2000] ;  /* 0x00200000c28c783b */ /* 0x000eae0000000200 */
        /* <DEDUP_REMOVED lines=10> */
[C---:B-----5:R-:W-:Y:S08]  /*8f10*/  HMMA.16816.F32.BF16 R20, R156.reuse, R160, R20 ;  /* 0x000000a09c14723c */ /* 0x060ff00000041814 */
[C---:B------:R-:W-:Y:S01]  /*8f20*/  HMMA.16816.F32.BF16 R24, R156.reuse, R162, R24 ;  /* 0x000000a29c18723c */ /* 0x040fe20000041818 */
[----:B------:R-:W1:Y:S07]  /*8f30*/  LDSM.16.M88.4 R160, [R193+0x2000] ;  /* 0x00200000c1a0783b */ /* 0x000e6e0000000200 */
[C---:B------:R-:W-:Y:S08]  /*8f40*/  HMMA.16816.F32.BF16 R28, R156.reuse, R172, R28 ;  /* 0x000000ac9c1c723c */ /* 0x040ff0000004181c */
[----:B------:R-:W-:Y:S01]  /*8f50*/  HMMA.16816.F32.BF16 R32, R156, R174, R32 ;  /* 0x000000ae9c20723c */ /* 0x000fe20000041820 */
[----:B------:R-:W5:Y:S04]  /*8f60*/  LDSM.16.M88.4 R156, [R184+0x3000] ;  /* 0x00300000b89c783b */ /* 0x000f680000000200 */
[----:B------:R-:W1:Y:S03]  /*8f70*/  LDSM.16.M88.4 R172, [R184+0x3800] ;  /* 0x00380000b8ac783b */ /* 0x000e660000000200 */
        /* <DEDUP_REMOVED lines=19> */
[C---:B-----5:R-:W-:Y:S08]  /*90b0*/  HMMA.16816.F32.BF16 R20, R160.reuse, R156, R20 ;  /* 0x0000009ca014723c */ /* 0x060ff00000041814 */
        /* <DEDUP_REMOVED lines=32> */
[C---:B--2---:R-:W-:Y:S01]  /*92c0*/  HMMA.16816.F32.BF16 R4, R140.reuse, R144, R4 ;  /* 0x000000908c04723c */ /* 0x044fe20000041804 */
        /* <DEDUP_REMOVED lines=9> */
[C---:B-1----:R-:W-:Y:S08]  /*9360*/  HMMA.16816.F32.BF16 R4, R160.reuse, R164, R4 ;  /* 0x000000a4a004723c */ /* 0x042ff00000041804 */
        /* <DEDUP_REMOVED lines=9> */
[----:B------:R-:W-:Y:S02]  /*9400*/  MOV R136, R214 ;  /* 0x000000d600887202 */ /* 0x000fe40000000f00 */
[----:B------:R-:W-:Y:S01]  /*9410*/  MOV R3, R212 ;  /* 0x000000d400037202 */ /* 0x000fe20000000f00 */
        /* <DEDUP_REMOVED lines=9> */
[----:B------:R-:W-:Y:S02]  /*94b0*/  LOP3.LUT R139, R139, c[0x0][0x2d0], RZ, 0x3c, !PT ;  /* 0x0000b4008b8b7a12 */ /* 0x000fe400078e3cff */
[----:B------:R-:W-:Y:S02]  /*94c0*/  ISETP.GE.AND P1, PT, R137, RZ, PT ;  /* 0x000000ff8900720c */ /* 0x000fe40003f26270 */
[----:B------:R-:W-:Y:S01]  /*94d0*/  ISETP.GE.AND P3, PT, R139, RZ, PT ;  /* 0x000000ff8b00720c */ /* 0x000fe20003f66270 */
        /* <DEDUP_REMOVED lines=11> */
[C---:B------:R-:W-:Y:S01]  /*9590*/  IMAD R132, R2.reuse, R3, R132 ;  /* 0x0000000302847224 */ /* 0x040fe200078e0284 */
[----:B------:R-:W-:Y:S01]  /*95a0*/  LOP3.LUT R3, RZ, c[0x0][0x2d0], RZ, 0x33, !PT ;  /* 0x0000b400ff037a12 */ /* 0x000fe200078e33ff */
        /* <DEDUP_REMOVED lines=9> */
[----:B------:R-:W-:Y:S09]  /*9640*/  ISETP.NE.AND P2, PT, RZ, c[0x0][0x2d0], PT ;  /* 0x0000b400ff007a0c */ /* 0x000ff20003f45270 */
        /* <DEDUP_REMOVED lines=11> */
[----:B------:R-:W-:Y:S02]  /*9700*/  IMAD.MOV.U32 R3, RZ, RZ, 0x40 ;  /* 0x00000040ff037424 */ /* 0x000fe400078e00ff */
[----:B------:R-:W2:Y:S02]  /*9710*/  LDG.E R132, [R140.64] ;  /* 0x000000068c847981 */ /* 0x000ea4000c1e1900 */
[----:B------:R-:W-:Y:S02]  /*9720*/  IMAD R3, R2, c[0x0][0x2d0], -R3 ;  /* 0x0000b40002037a24 */ /* 0x000fe400078e0a03 */
[----:B------:R-:W2:Y:S02]  /*9730*/  LDG.E R135, [R134.64] ;  /* 0x0000000686877981 */ /* 0x000ea4000c1e1900 */
[C---:B------:R-:W-:Y:S01]  /*9740*/  IMAD.WIDE.U32 R136, R3.reuse, c[0x0][0x198], RZ ;  /* 0x0000660003887a25 */ /* 0x040fe200078e00ff */
        /* <DEDUP_REMOVED lines=10> */
.L_x_2150:
        /* <DEDUP_REMOVED lines=24> */
.L_x_2149:
        /* <DEDUP_REMOVED lines=410> */
.L_x_2147:
[----:B------:R-:W1:Y:S01]  /*b310*/  SHFL.BFLY PT, R0, R217, 0x2, 0x1f ;  /* 0x0c401f00d9007f89 */ /* 0x000e6200000e0000 */
[C---:B------:R-:W-:Y:S01]  /*b320*/  ISETP.NE.AND P0, PT, R202.reuse, -0x1, PT ;  /* 0xffffffffca00780c */ /* 0x040fe20003f05270 */
[----:B------:R-:W-:Y:S01]  /*b330*/  BSSY B0, `(.L_x_2152) ;  /* 0x0000133000007945 */ /* 0x000fe20003800000 */
[----:B------:R-:W-:Y:S01]  /*b340*/  MOV R5, 0x3f800000 ;  /* 0x3f80000000057802 */ /* 0x000fe20000000f00 */
[----:B------:R-:W2:Y:S10]  /*b350*/  SHFL.BFLY PT, R2, R219, 0x2, 0x1f ;  /* 0x0c401f00db027f89 */ /* 0x000eb400000e0000 */
        /* <DEDUP_REMOVED lines=17> */
[----:B------:R-:W-:-:S04]  /*b470*/  LEA.HI R11, R11, R12, RZ, 0x3 ;  /* 0x0000000c0b0b7211 */ /* 0x000fc800078f18ff */
[----:B------:R-:W-:-:S03]  /*b480*/  LOP3.LUT R11, R11, 0xfffffff8, RZ, 0xc0, !PT ;  /* 0xfffffff80b0b7812 */ /* 0x000fc600078ec0ff */
[----:B------:R-:W1:Y:S01]  /*b490*/  @P4 MUFU.RCP R7, R0 ;  /* 0x0000000000074308 */ /* 0x000e620000001000 */
[----:B------:R-:W-:-:S04]  /*b4a0*/  IADD3 R11, R12, -R11, RZ ;  /* 0x8000000b0c0b7210 */ /* 0x000fc80007ffe0ff */
[C---:B------:R-:W-:Y:S02]  /*b4b0*/  SHF.L.U32 R12, R11.reuse, 0x6, RZ ;  /* 0x000000060b0c7819 */ /* 0x040fe400000006ff */
[----:B------:R-:W-:Y:S01]  /*b4c0*/  LOP3.LUT R13, R11, 0x1, RZ, 0xc0, !PT ;  /* 0x000000010b0d7812 */ /* 0x000fe200078ec0ff */
[----:B------:R-:W2:Y:S01]  /*b4d0*/  @P5 MUFU.RCP R5, R2 ;  /* 0x0000000200055308 */ /* 0x000ea20000001000 */
[----:B------:R-:W-:Y:S02]  /*b4e0*/  LOP3.LUT R12, R12, 0x1c0, RZ, 0xc0, !PT ;  /* 0x000001c00c0c7812 */ /* 0x000fe400078ec0ff */
[----:B------:R-:W-:Y:S02]  /*b4f0*/  ISETP.NE.U32.AND P3, PT, R13, 0x1, PT ;  /* 0x000000010d00780c */ /* 0x000fe40003f65070 */
[----:B------:R-:W-:Y:S02]  /*b500*/  LEA.HI R12, R12, R12, RZ, 0x1d ;  /* 0x0000000c0c0c7211 */ /* 0x000fe400078fe8ff */
[----:B------:R-:W-:Y:S01]  /*b510*/  R2P PR, R11, 0x6 ;  /* 0x000000060b007804 */ /* 0x000fe20000000000 */
[C---:B-1----:R-:W-:Y:S01]  /*b520*/  FMUL.FTZ R131, R7.reuse, R131 ;  /* 0x0000008307837220 */ /* 0x042fe20000410000 */
[----:B------:R-:W1:Y:S01]  /*b530*/  @P5 MUFU.LG2 R2, R2 ;  /* 0x0000000200025308 */ /* 0x000e620000000c00 */
[----:B------:R-:W-:-:S02]  /*b540*/  FMUL.FTZ R130, R7, R130 ;  /* 0x0000008207827220 */ /* 0x000fc40000410000 */
[C---:B------:R-:W-:Y:S02]  /*b550*/  FMUL.FTZ R39, R7.reuse, R39 ;  /* 0x0000002707277220 */ /* 0x040fe40000410000 */
[----:B------:R-:W-:Y:S01]  /*b560*/  FMUL.FTZ R38, R7, R38 ;  /* 0x0000002607267220 */ /* 0x000fe20000410000 */
[----:B------:R-:W-:Y:S01]  /*b570*/  F2FP.BF16.PACK_AB R130, R131, R130 ;  /* 0x000000828382723e */ /* 0x000fe200000010ff */
[C---:B------:R-:W-:Y:S01]  /*b580*/  FMUL.FTZ R43, R7.reuse, R43 ;  /* 0x0000002b072b7220 */ /* 0x040fe20000410000 */
[----:B------:R-:W3:Y:S01]  /*b590*/  @P4 MUFU.LG2 R0, R0 ;  /* 0x0000000000004308 */ /* 0x000ee20000000c00 */
        /* <DEDUP_REMOVED lines=65> */
[C---:B--2---:R-:W-:Y:S01]  /*b9b0*/  FMUL.FTZ R128, R5.reuse, R128 ;  /* 0x0000008005807220 */ /* 0x044fe20000410000 */
[----:B------:R-:W-:Y:S01]  /*b9c0*/  LOP3.LUT R9, R10, 0x3ffffffc, RZ, 0xc0, !PT ;  /* 0x3ffffffc0a097812 */ /* 0x000fe200078ec0ff */
[C---:B------:R-:W-:Y:S01]  /*b9d0*/  FMUL.FTZ R129, R5.reuse, R129 ;  /* 0x0000008105817220 */ /* 0x040fe20000410000 */
[----:B------:R-:W-:Y:S01]  /*b9e0*/  SHF.R.S32.HI R10, RZ, 0x5, R7 ;  /* 0x00000005ff0a7819 */ /* 0x000fe20000011407 */
[----:B------:R-:W-:Y:S01]  /*b9f0*/  FMUL.FTZ R36, R5, R36 ;  /* 0x0000002405247220 */ /* 0x000fe20000410000 */
[----:B------:R-:W-:Y:S01]  /*ba00*/  IADD3 R9, -R9, R8, RZ ;  /* 0x0000000809097210 */ /* 0x000fe20007ffe1ff */
        /* <DEDUP_REMOVED lines=10> */
[----:B------:R-:W-:Y:S01]  /*bab0*/  FMUL.FTZ R48, R5, R48 ;  /* 0x0000003005307220 */ /* 0x000fe20000410000 */
[----:B------:R-:W-:Y:S01]  /*bac0*/  SHF.L.U32 R13, R9, 0x1, RZ ;  /* 0x00000001090d7819 */ /* 0x000fe200000006ff */
[C---:B------:R-:W-:Y:S01]  /*bad0*/  FMUL.FTZ R49, R5.reuse, R49 ;  /* 0x0000003105317220 */ /* 0x040fe20000410000 */
[----:B------:R-:W-:Y:S01]  /*bae0*/  MOV R9, 0x20 ;  /* 0x0000002000097802 */ /* 0x000fe20000000f00 */
[----:B------:R-:W-:Y:S01]  /*baf0*/  FMUL.FTZ R52, R5, R52 ;  /* 0x0000003405347220 */ /* 0x000fe20000410000 */
[----:B------:R-:W-:Y:S01]  /*bb00*/  IADD3 R11, R13, -0x10, RZ ;  /* 0xfffffff00d0b7810 */ /* 0x000fe20007ffe0ff */
[----:B------:R-:W-:Y:S01]  /*bb10*/  FMUL.FTZ R53, R5, R53 ;  /* 0x0000003505357220 */ /* 0x000fe20000410000 */
[----:B------:R-:W-:Y:S01]  /*bb20*/  SEL R12, R9, 0xffffffe0, !P1 ;  /* 0xffffffe0090c7807 */ /* 0x000fe20004800000 */
[----:B------:R-:W-:Y:S01]  /*bb30*/  FMUL.FTZ R56, R5, R56 ;  /* 0x0000003805387220 */ /* 0x000fe20000410000 */
[----:B------:R-:W-:Y:S01]  /*bb40*/  @P3 IADD3 R11, R13, 0x10, RZ ;  /* 0x000000100d0b3810 */ /* 0x000fe20007ffe0ff */
        /* <DEDUP_REMOVED lines=63> */
[----:B------:R-:W4:Y:S01]  /*bf40*/  S2R R9, SR_TID.X ;  /* 0x0000000000097919 */ /* 0x000f220000002100 */
[----:B------:R-:W-:Y:S01]  /*bf50*/  FMUL.FTZ R121, R5, R121 ;  /* 0x0000007905797220 */ /* 0x000fe20000410000 */
[----:B------:R-:W-:Y:S01]  /*bf60*/  F2FP.BF16.PACK_AB R112, R113, R112 ;  /* 0x000000707170723e */ /* 0x000fe200000010ff */
[----:B------:R-:W-:Y:S01]  /*bf70*/  FMUL.FTZ R116, R5, R116 ;  /* 0x0000007405747220 */ /* 0x000fe20000410000 */
[----:B------:R-:W-:Y:S01]  /*bf80*/  LOP3.LUT R7, R7, 0xffffffe0, RZ, 0xc0, !PT ;  /* 0xffffffe007077812 */ /* 0x000fe200078ec0ff */
[----:B------:R-:W-:Y:S01]  /*bf90*/  FMUL.FTZ R5, R5, R117 ;  /* 0x0000007505057220 */ /* 0x000fe20000410000 */
[----:B------:R-:W-:Y:S01]  /*bfa0*/  F2FP.BF16.PACK_AB R120, R121, R120 ;  /* 0x000000787978723e */ /* 0x000fe200000010ff */
[----:B-1----:R-:W-:Y:S01]  /*bfb0*/  @P5 FMUL.FTZ R63, R2, 0.69314718246459960938 ;  /* 0x3f317218023f5820 */ /* 0x002fe20000410000 */
[----:B------:R-:W-:Y:S01]  /*bfc0*/  IADD3 R8, R8, -R7, RZ ;  /* 0x8000000708087210 */ /* 0x000fe20007ffe0ff */
[----:B---3--:R-:W-:Y:S01]  /*bfd0*/  @P4 FMUL.FTZ R0, R0, 0.69314718246459960938 ;  /* 0x3f31721800004820 */ /* 0x008fe20000410000 */
[----:B------:R-:W-:-:S02]  /*bfe0*/  F2FP.BF16.PACK_AB R116, R5, R116 ;  /* 0x000000740574723e */ /* 0x000fc400000010ff */
[----:B------:R-:W-:-:S04]  /*bff0*/  MOV R5, 0x40 ;  /* 0x0000004000057802 */ /* 0x000fc80000000f00 */
[----:B------:R-:W-:Y:S02]  /*c000*/  SEL R14, R5, 0xffffffc0, !P2 ;  /* 0xffffffc0050e7807 */ /* 0x000fe40005000000 */
[----:B------:R-:W1:Y:S02]  /*c010*/  S2R R5, SR_CTAID.Y ;  /* 0x0000000000057919 */ /* 0x000e640000002600 */
[-C--:B------:R-:W-:Y:S02]  /*c020*/  IADD3 R19, R13, R14.reuse, RZ ;  /* 0x0000000e0d137210 */ /* 0x080fe40007ffe0ff */
[----:B------:R-:W-:Y:S02]  /*c030*/  IADD3 R21, R14, R11, RZ ;  /* 0x0000000b0e157210 */ /* 0x000fe40007ffe0ff */
[-C--:B------:R-:W-:Y:S01]  /*c040*/  IADD3 R23, R15, R14.reuse, RZ ;  /* 0x0000000e0f177210 */ /* 0x080fe20007ffe0ff */
[----:B------:R-:W-:Y:S01]  /*c050*/  STS [R19], R48 ;  /* 0x0000003013007388 */ /* 0x000fe20000000800 */
[----:B------:R-:W-:-:S02]  /*c060*/  IADD3 R25, R17, R14, RZ ;  /* 0x0000000e11197210 */ /* 0x000fc40007ffe0ff */
[----:B--2---:R-:W-:Y:S01]  /*c070*/  ISETP.NE.AND P2, PT, R12, RZ, PT ;  /* 0x000000ff0c00720c */ /* 0x004fe20003f45270 */
[----:B------:R-:W-:Y:S03]  /*c080*/  STS [R19+0x400], R50 ;  /* 0x0004003213007388 */ /* 0x000fe60000000800 */
[----:B------:R-:W-:Y:S01]  /*c090*/  ISETP.NE.OR P1, PT, R202, -0x1, !P2 ;  /* 0xffffffffca00780c */ /* 0x000fe20005725670 */
[----:B------:R-:W-:Y:S04]  /*c0a0*/  STS [R21], R52 ;  /* 0x0000003415007388 */ /* 0x000fe80000000800 */
[----:B------:R-:W-:Y:S04]  /*c0b0*/  STS [R21+0x400], R54 ;  /* 0x0004003615007388 */ /* 0x000fe80000000800 */
[----:B------:R-:W-:Y:S04]  /*c0c0*/  STS [R23], R56 ;  /* 0x0000003817007388 */ /* 0x000fe80000000800 */
[----:B------:R-:W-:Y:S01]  /*c0d0*/  STS [R23+0x400], R58 ;  /* 0x0004003a17007388 */ /* 0x000fe20000000800 */
[----:B-1----:R-:W-:-:S03]  /*c0e0*/  @!P1 IMAD R202, R5, c[0x0][0x214], RZ ;  /* 0x0000850005ca9a24 */ /* 0x002fc600078e02ff */
[----:B------:R4:W-:Y:S04]  /*c0f0*/  STS [R25], R60 ;  /* 0x0000003c19007388 */ /* 0x0009e80000000800 */
[----:B------:R1:W-:Y:S04]  /*c100*/  STS [R25+0x400], R62 ;  /* 0x0004003e19007388 */ /* 0x0003e80000000800 */
[----:B------:R2:W-:Y:S04]  /*c110*/  STS [R13+0x2000], R64 ;  /* 0x002000400d007388 */ /* 0x0005e80000000800 */
[----:B------:R-:W-:Y:S04]  /*c120*/  STS [R13+0x2400], R66 ;  /* 0x002400420d007388 */ /* 0x000fe80000000800 */
[----:B------:R-:W-:Y:S04]  /*c130*/  STS [R11+0x2000], R68 ;  /* 0x002000440b007388 */ /* 0x000fe80000000800 */
[----:B------:R-:W-:Y:S04]  /*c140*/  STS [R11+0x2400], R70 ;  /* 0x002400460b007388 */ /* 0x000fe80000000800 */
[----:B------:R-:W-:Y:S01]  /*c150*/  STS [R15+0x2000], R72 ;  /* 0x002000480f007388 */ /* 0x000fe20000000800 */
[----:B----4-:R-:W-:-:S03]  /*c160*/  SHF.R.S32.HI R60, RZ, 0x1f, R9 ;  /* 0x0000001fff3c7819 */ /* 0x010fc60000011409 */
[----:B------:R-:W-:Y:S01]  /*c170*/  STS [R15+0x2400], R74 ;  /* 0x0024004a0f007388 */ /* 0x000fe20000000800 */
[----:B-1----:R-:W-:-:S03]  /*c180*/  @!P0 SHF.R.S32.HI R62, RZ, 0x1f, R5 ;  /* 0x0000001fff3e8819 */ /* 0x002fc60000011405 */
[----:B------:R-:W-:Y:S01]  /*c190*/  STS [R17+0x2000], R76 ;  /* 0x0020004c11007388 */ /* 0x000fe20000000800 */
[----:B--2---:R-:W-:-:S03]  /*c1a0*/  @!P0 IMAD.WIDE.U32 R64, R5, c[0x0][0x1e0], RZ ;  /* 0x0000780005408a25 */ /* 0x004fc600078e00ff */
[----:B------:R-:W-:Y:S01]  /*c1b0*/  STS [R17+0x2400], R78 ;  /* 0x0024004e11007388 */ /* 0x000fe20000000800 */
[----:B------:R-:W-:Y:S01]  /*c1c0*/  @!P0 IMAD R62, R62, c[0x0][0x1e0], RZ ;  /* 0x000078003e3e8a24 */ /* 0x000fe200078e02ff */
[----:B------:R-:W-:Y:S02]  /*c1d0*/  @!P0 MOV R6, R64 ;  /* 0x0000004000068202 */ /* 0x000fe40000000f00 */
[----:B------:R-:W-:Y:S01]  /*c1e0*/  STS [R19+0x2000], R80 ;  /* 0x0020005013007388 */ /* 0x000fe20000000800 */
[----:B------:R-:W-:Y:S01]  /*c1f0*/  @!P0 IMAD R61, R5, c[0x0][0x1e4], R62 ;  /* 0x00007900053d8a24 */ /* 0x000fe200078e023e */
[----:B------:R-:W-:Y:S02]  /*c200*/  LEA.HI R62, R60, R9, RZ, 0x5 ;  /* 0x000000093c3e7211 */ /* 0x000fe400078f28ff */
[----:B------:R-:W-:Y:S02]  /*c210*/  STS [R19+0x2400], R82 ;  /* 0x0024005213007388 */ /* 0x000fe40000000800 */
[----:B------:R-:W-:-:S02]  /*c220*/  LOP3.LUT R62, R62, 0xffffffe0, RZ, 0xc0, !PT ;  /* 0xffffffe03e3e7812 */ /* 0x000fc400078ec0ff */
[----:B------:R-:W-:Y:S01]  /*c230*/  STS [R21+0x2000], R84 ;  /* 0x0020005415007388 */ /* 0x000fe20000000800 */
[----:B------:R-:W-:Y:S02]  /*c240*/  @!P0 IADD3 R4, R65, R61, RZ ;  /* 0x0000003d41048210 */ /* 0x000fe40007ffe0ff */
[----:B------:R-:W-:Y:S01]  /*c250*/  SHF.R.S32.HI R61, RZ, 0x1f, R10 ;  /* 0x0000001fff3d7819 */ /* 0x000fe2000001140a */
[----:B------:R-:W-:Y:S01]  /*c260*/  STS [R21+0x2400], R86 ;  /* 0x0024005615007388 */ /* 0x000fe20000000800 */
[----:B------:R-:W-:Y:S02]  /*c270*/  IADD3 R62, R9, -R62, RZ ;  /* 0x8000003e093e7210 */ /* 0x000fe40007ffe0ff */
[----:B------:R-:W-:Y:S01]  /*c280*/  LOP3.LUT P0, RZ, R8, 0x3, RZ, 0xc0, !PT ;  /* 0x0000000308ff7812 */ /* 0x000fe2000780c0ff */
[----:B------:R-:W-:Y:S01]  /*c290*/  STS [R23+0x2000], R88 ;  /* 0x0020005817007388 */ /* 0x000fe20000000800 */
[----:B------:R-:W-:Y:S02]  /*c2a0*/  LEA.HI R61, R61, R10, RZ, 0x2 ;  /* 0x0000000a3d3d7211 */ /* 0x000fe400078f10ff */
[----:B------:R-:W-:Y:S01]  /*c2b0*/  SHF.R.S32.HI R7, RZ, 0x1f, R62 ;  /* 0x0000001fff077819 */ /* 0x000fe2000001143e */
[----:B------:R-:W-:Y:S01]  /*c2c0*/  STS [R23+0x2400], R90 ;  /* 0x0024005a17007388 */ /* 0x000fe20000000800 */
[----:B------:R-:W-:-:S02]  /*c2d0*/  LOP3.LUT R61, R61, 0xffffffc, RZ, 0xc0, !PT ;  /* 0x0ffffffc3d3d7812 */ /* 0x000fc400078ec0ff */
[----:B------:R-:W-:Y:S01]  /*c2e0*/  LEA.HI R7, R7, R62, RZ, 0x2 ;  /* 0x0000003e07077211 */ /* 0x000fe200078f10ff */
[----:B------:R-:W-:Y:S01]  /*c2f0*/  STS [R25+0x2000], R92 ;  /* 0x0020005c19007388 */ /* 0x000fe20000000800 */
[----:B------:R-:W-:Y:S02]  /*c300*/  IADD3 R61, R10, -R61, RZ ;  /* 0x8000003d0a3d7210 */ /* 0x000fe40007ffe0ff */
[----:B------:R-:W-:Y:S01]  /*c310*/  SHF.R.S32.HI R2, RZ, 0x2, R7 ;  /* 0x00000002ff027819 */ /* 0x000fe20000011407 */
[----:B------:R-:W-:Y:S01]  /*c320*/  STS [R25+0x2400], R94 ;  /* 0x0024005e19007388 */ /* 0x000fe20000000800 */
[----:B------:R-:W-:Y:S01]  /*c330*/  MOV R8, 0x7f800000 ;  /* 0x7f80000000087802 */ /* 0x000fe20000000f00 */
[----:B------:R-:W-:Y:S01]  /*c340*/  @P5 FFMA.FTZ R8, R132, c[0x0][0x238], R63 ;  /* 0x00008e0084085a23 */ /* 0x000fe2000001003f */
[----:B------:R-:W-:Y:S01]  /*c350*/  MOV R10, 0x7f800000 ;  /* 0x7f800000000a7802 */ /* 0x000fe20000000f00 */
[----:B------:R-:W-:Y:S01]  /*c360*/  STS [R13+0x4000], R96 ;  /* 0x004000600d007388 */ /* 0x000fe20000000800 */
[----:B------:R-:W-:Y:S01]  /*c370*/  @P4 FFMA.FTZ R10, R3, c[0x0][0x238], R0 ;  /* 0x00008e00030a4a23 */ /* 0x000fe20000010000 */
[----:B------:R-:W-:-:S02]  /*c380*/  LEA R2, R61, R2, 0x4 ;  /* 0x000000023d027211 */ /* 0x000fc400078e20ff */
        /* <DEDUP_REMOVED lines=16> */
[----:B-1----:R-:W1:Y:S04]  /*c490*/  S2R R11, SR_CTAID.Z ;  /* 0x00000000000b7919 */ /* 0x002e680000002700 */
[----:B------:R2:W3:Y:S04]  /*c4a0*/  LDS.128 R52, [R205] ;  /* 0x00000000cd347984 */ /* 0x0004e80000000c00 */
[----:B------:R2:W4:Y:S01]  /*c4b0*/  LDS.128 R48, [R205+0x800] ;  /* 0x00080000cd307984 */ /* 0x0005220000000c00 */
[----:B-1----:R-:W-:-:S03]  /*c4c0*/  @!P2 IMAD R5, R5, c[0x0][0x1c0], R11 ;  /* 0x000070000505aa24 */ /* 0x002fc600078e020b */
[----:B------:R2:W1:Y:S01]  /*c4d0*/  LDS.128 R44, [R205+0x1000] ;  /* 0x00100000cd2c7984 */ /* 0x0004620000000c00 */
[----:B------:R-:W-:Y:S02]  /*c4e0*/  @P2 IMAD R202, R11, c[0x0][0x234], R202 ;  /* 0x00008d000bca2a24 */ /* 0x000fe400078e02ca */
[----:B------:R-:W-:Y:S01]  /*c4f0*/  @!P2 IMAD R202, R5, c[0x0][0x214], RZ ;  /* 0x0000850005caaa24 */ /* 0x000fe200078e02ff */
        /* <DEDUP_REMOVED lines=10> */
[----:B---34-:R-:W3:Y:S01]  /*c5a0*/  S2R R5, SR_CTAID.X ;  /* 0x0000000000057919 */ /* 0x018ee20000002500 */
[----:B------:R-:W-:-:S02]  /*c5b0*/  IADD3 R62, R2, 0x8, RZ ;  /* 0x00000008023e7810 */ /* 0x000fc40007ffe0ff */
[-C--:B------:R-:W-:Y:S02]  /*c5c0*/  ISETP.GE.AND P2, PT, R2, R199.reuse, PT ;  /* 0x000000c70200720c */ /* 0x080fe40003f46270 */
[----:B------:R-:W-:Y:S01]  /*c5d0*/  ISETP.GE.AND P1, PT, R62, R199, PT ;  /* 0x000000c73e00720c */ /* 0x000fe20003f26270 */
[----:B---3--:R-:W-:-:S05]  /*c5e0*/  IMAD R5, R5, 0x40, R202 ;  /* 0x0000004005057824 */ /* 0x008fca00078e02ca */
[----:B------:R-:W-:Y:S02]  /*c5f0*/  SHF.R.S32.HI R3, RZ, 0x1f, R5 ;  /* 0x0000001fff037819 */ /* 0x000fe40000011405 */
[----:B------:R-:W-:-:S04]  /*c600*/  IADD3 R0, P0, R2, R5, RZ ;  /* 0x0000000502007210 */ /* 0x000fc80007f1e0ff */
[----:B------:R-:W-:Y:S02]  /*c610*/  LEA.HI.X.SX32 R3, R2, R3, 0x1, P0 ;  /* 0x0000000302037211 */ /* 0x000fe400000f0eff */
[----:B------:R-:W-:-:S04]  /*c620*/  LEA R2, P0, R0, c[0x0][0x200], 0x2 ;  /* 0x0000800000027a11 */ /* 0x000fc800078010ff */
[----:B------:R-:W-:-:S05]  /*c630*/  LEA.HI.X R3, R0, c[0x0][0x204], R3, 0x2, P0 ;  /* 0x0000810000037a11 */ /* 0x000fca00000f1403 */
[----:B------:R3:W-:Y:S04]  /*c640*/  @!P2 STG.E [R2.64], R8 ;  /* 0x000000080200a986 */ /* 0x0007e8000c101906 */
[----:B------:R3:W-:Y:S02]  /*c650*/  @!P1 STG.E [R2.64+0x20], R10 ;  /* 0x0000200a02009986 */ /* 0x0007e4000c101906 */
.L_x_2153:
[----:B---34-:R-:W-:Y:S05]  /*c660*/  BSYNC B0 ;  /* 0x0000000000007941 */ /* 0x018fea0003800000 */
.L_x_2152:
[----:B------:R-:W3:Y:S01]  /*c670*/  S2R R0, SR_CTAID.X ;  /* 0x0000000000007919 */ /* 0x000ee20000002500 */
[----:B------:R-:W-:Y:S01]  /*c680*/  LEA.HI R60, R60, R9, RZ, 0x3 ;  /* 0x000000093c3c7211 */ /* 0x000fe200078f18ff */
[----:B------:R-:W-:Y:S03]  /*c690*/  BSSY B0, `(.L_x_2154) ;  /* 0x000001f000007945 */ /* 0x000fe60003800000 */
[----:B------:R-:W-:Y:S02]  /*c6a0*/  LOP3.LUT R2, R60, 0xfffffff8, RZ, 0xc0, !PT ;  /* 0xfffffff83c027812 */ /* 0x000fe400078ec0ff */
[----:B------:R-:W-:-:S03]  /*c6b0*/  SHF.R.S32.HI R60, RZ, 0x3, R60 ;  /* 0x00000003ff3c7819 */ /* 0x000fc6000001143c */
[----:B------:R-:W-:-:S04]  /*c6c0*/  IMAD.IADD R2, R9, 0x1, -R2 ;  /* 0x0000000109027824 */ /* 0x000fc800078e0a02 */
[----:B------:R-:W-:Y:S01]  /*c6d0*/  IMAD.SHL.U32 R8, R2, 0x8, RZ ;  /* 0x0000000802087824 */ /* 0x000fe200078e00ff */
[----:B------:R-:W-:-:S04]  /*c6e0*/  SHF.R.S32.HI R2, RZ, 0x1f, R11 ;  /* 0x0000001fff027819 */ /* 0x000fc8000001140b */
[----:B------:R-:W-:Y:S01]  /*c6f0*/  SHF.R.S32.HI R9, RZ, 0x1f, R8 ;  /* 0x0000001fff097819 */ /* 0x000fe20000011408 */
[----:B------:R-:W-:Y:S02]  /*c700*/  IMAD R2, R2, c[0x0][0x1f0], RZ ;  /* 0x00007c0002027a24 */ /* 0x000fe400078e02ff */
[----:B---3--:R-:W-:Y:S02]  /*c710*/  IMAD.SHL.U32 R0, R0, 0x40, RZ ;  /* 0x0000004000007824 */ /* 0x008fe400078e00ff */
[----:B------:R-:W-:Y:S02]  /*c720*/  IMAD R2, R11, c[0x0][0x1f4], R2 ;  /* 0x00007d000b027a24 */ /* 0x000fe400078e0202 */
[----:B------:R-:W-:Y:S01]  /*c730*/  IMAD.WIDE.U32 R8, R0, c[0x0][0x1e8], R8 ;  /* 0x00007a0000087a25 */ /* 0x000fe200078e0008 */
[----:B------:R-:W-:-:S04]  /*c740*/  SHF.R.S32.HI R3, RZ, 0x1f, R0 ;  /* 0x0000001fff037819 */ /* 0x000fc80000011400 */
[----:B------:R-:W-:Y:S01]  /*c750*/  IADD3 R6, P0, R6, R8, RZ ;  /* 0x0000000806067210 */ /* 0x000fe20007f1e0ff */
[----:B------:R-:W-:-:S04]  /*c760*/  IMAD R3, R3, c[0x0][0x1e8], RZ ;  /* 0x00007a0003037a24 */ /* 0x000fc800078e02ff */
[----:B------:R-:W-:Y:S01]  /*c770*/  IMAD R3, R0, c[0x0][0x1ec], R3 ;  /* 0x00007b0000037a24 */ /* 0x000fe200078e0203 */
[----:B------:R-:W-:-:S04]  /*c780*/  SHF.R.S32.HI R0, RZ, 0x1f, R60 ;  /* 0x0000001fff007819 */ /* 0x000fc8000001143c */
[----:B------:R-:W-:Y:S02]  /*c790*/  IADD3.X R7, R4, R3, R9, P0, !PT ;  /* 0x0000000304077210 */ /* 0x000fe400007fe409 */
[----:B------:R-:W-:-:S03]  /*c7a0*/  ISETP.GE.AND P0, PT, R60, R199, PT ;  /* 0x000000c73c00720c */ /* 0x000fc60003f06270 */
[----:B------:R-:W-:-:S04]  /*c7b0*/  IMAD.WIDE.U32 R4, R11, c[0x0][0x1f0], R6 ;  /* 0x00007c000b047a25 */ /* 0x000fc800078e0006 */
[----:B------:R-:W-:-:S06]  /*c7c0*/  IMAD.IADD R7, R2, 0x1, R5 ;  /* 0x0000000102077824 */ /* 0x000fcc00078e0205 */
        /* <DEDUP_REMOVED lines=8> */
[----:B------:R3:W-:Y:S04]  /*c850*/  STG.E.128 [R10.64], R52 ;  /* 0x000000340a007986 */ /* 0x0007e8000c101d06 */
[----:B-1----:R3:W-:Y:S04]  /*c860*/  STG.E.128 [R10.64+0x80], R36 ;  /* 0x000080240a007986 */ /* 0x0027e8000c101d06 */
[----:B------:R3:W-:Y:S02]  /*c870*/  STG.E.128 [R10.64+0x100], R20 ;  /* 0x000100140a007986 */ /* 0x0007e4000c101d06 */
.L_x_2155:
[----:B------:R-:W-:Y:S05]  /*c880*/  BSYNC B0 ;  /* 0x0000000000007941 */ /* 0x000fea0003800000 */
.L_x_2154:
[----:B------:R-:W-:Y:S01]  /*c890*/  IADD3 R2, R60, 0x10, RZ ;  /* 0x000000103c027810 */ /* 0x000fe20007ffe0ff */
        /* <DEDUP_REMOVED lines=9> */
[----:B---3--:R-:W-:-:S03]  /*c930*/  LEA R10, P0, R8, c[0x0][0x1d0], 0x1 ;  /* 0x00007400080a7a11 */ /* 0x008fc600078008ff */
[----:B------:R-:W-:-:S05]  /*c940*/  IMAD R2, R3, c[0x0][0x1ec], R2 ;  /* 0x00007b0003027a24 */ /* 0x000fca00078e0202 */
[----:B------:R-:W-:-:S04]  /*c950*/  IADD3 R2, R2, R9, RZ ;  /* 0x0000000902027210 */ /* 0x000fc80007ffe0ff */
[----:B------:R-:W-:-:S05]  /*c960*/  LEA.HI.X R11, R8, c[0x0][0x1d4], R2, 0x1, P0 ;  /* 0x00007500080b7a11 */ /* 0x000fca00000f0c02 */
[----:B------:R3:W-:Y:S04]  /*c970*/  STG.E.128 [R10.64], R48 ;  /* 0x000000300a007986 */ /* 0x0007e8000c101d06 */
[----:B-1----:R3:W-:Y:S04]  /*c980*/  STG.E.128 [R10.64+0x80], R32 ;  /* 0x000080200a007986 */ /* 0x0027e8000c101d06 */
[----:B------:R3:W-:Y:S02]  /*c990*/  STG.E.128 [R10.64+0x100], R16 ;  /* 0x000100100a007986 */ /* 0x0007e4000c101d06 */
.L_x_2157:
[----:B------:R-:W-:Y:S05]  /*c9a0*/  BSYNC B0 ;  /* 0x0000000000007941 */ /* 0x000fea0003800000 */
.L_x_2156:
        /* <DEDUP_REMOVED lines=14> */
[----:B-1----:R1:W-:Y:S04]  /*ca90*/  STG.E.128 [R10.64], R44 ;  /* 0x0000002c0a007986 */ /* 0x0023e8000c101d06 */
[----:B------:R1:W-:Y:S04]  /*caa0*/  STG.E.128 [R10.64+0x80], R28 ;  /* 0x0000801c0a007986 */ /* 0x0003e8000c101d06 */
[----:B------:R1:W-:Y:S02]  /*cab0*/  STG.E.128 [R10.64+0x100], R12 ;  /* 0x0001000c0a007986 */ /* 0x0003e4000c101d06 */
.L_x_2159:
[----:B------:R-:W-:Y:S05]  /*cac0*/  BSYNC B0 ;  /* 0x0000000000007941 */ /* 0x000fea0003800000 */
.L_x_2158:
[----:B------:R-:W-:-:S04]  /*cad0*/  IADD3 R2, R60, 0x30, RZ ;  /* 0x000000303c027810 */ /* 0x000fc80007ffe0ff */
[----:B------:R-:W-:-:S13]  /*cae0*/  ISETP.GE.AND P0, PT, R2, R199, PT ;  /* 0x000000c70200720c */ /* 0x000fda0003f06270 */
[----:B------:R-:W-:Y:S05]  /*caf0*/  @P0 EXIT ;  /* 0x000000000000094d */ /* 0x000fea0003800000 */
[----:B------:R-:W-:Y:S02]  /*cb00*/  IADD3 R60, P0, R60, 0x30, RZ ;  /* 0x000000303c3c7810 */ /* 0x000fe40007f1e0ff */
        /* <DEDUP_REMOVED lines=8> */
[----:B-1----:R-:W-:Y:S04]  /*cb90*/  STG.E.128 [R2.64], R40 ;  /* 0x0000002802007986 */ /* 0x002fe8000c101d06 */
[----:B------:R-:W-:Y:S04]  /*cba0*/  STG.E.128 [R2.64+0x80], R24 ;  /* 0x0000801802007986 */ /* 0x000fe8000c101d06 */
[----:B------:R-:W-:Y:S01]  /*cbb0*/  STG.E.128 [R2.64+0x100], R56 ;  /* 0x0001003802007986 */ /* 0x000fe2000c101d06 */
[----:B------:R-:W-:Y:S05]  /*cbc0*/  EXIT ;  /* 0x000000000000794d */ /* 0x000fea0003800000 */
.L_x_2160:
        /* <DEDUP_REMOVED lines=11> */
.L_x_4428:


//--------------------- .text._ZN5flash24flash_fwd_splitkv_kernelI23Flash_fwd_kernel_traitsILi192ELi64ELi64ELi4ELb0ELb0EN7cutlass10bfloat16_tE19Flash_kernel_traitsILi192ELi64ELi64ELi4ES3_EELb1ELb0ELb0ELb0ELb1ELb1ELb0ELb0EEEvNS_16Flash_fwd_paramsE --------------------------
	.section	.text._ZN5flash24flash_fwd_splitkv_kernelI23Flash_fwd_kernel_traitsILi192ELi64ELi64ELi4ELb0ELb0EN7cutlass10bfloat16_tE19Flash_kernel_traitsILi192ELi64ELi64ELi4ES3_EELb1ELb0ELb0ELb0ELb1ELb1ELb0ELb0EEEvNS_16Flash_fwd_paramsE,"ax",@progbits
	.sectioninfo	@"SHI_REGISTERS=255"
	.align	128
        .global         _ZN5flash24flash_fwd_splitkv_kernelI23Flash_fwd_kernel_traitsILi192ELi64ELi64ELi4ELb0ELb0EN7cutlass10bfloat16_tE19Flash_kernel_traitsILi192ELi64ELi64ELi4ES3_EELb1ELb0ELb0ELb0ELb1ELb1ELb0ELb0EEEvNS_16Flash_fwd_paramsE
        .type           _ZN5flash24flash_fwd_splitkv_kernelI23Flash_fwd_kernel_traitsILi192ELi64ELi64ELi4ELb0ELb0EN7cutlass10bfloat16_tE19Flash_kernel_traitsILi192ELi64ELi64ELi4ES3_EELb1ELb0ELb0ELb0ELb1ELb1ELb0ELb0EEEvNS_16Flash_fwd_paramsE,@function
        .size           _ZN5flash24flash_fwd_splitkv_kernelI23Flash_fwd_kernel_traitsILi192ELi64ELi64ELi4ELb0ELb0EN7cutlass10bfloat16_tE19Flash_kernel_traitsILi192ELi64ELi64ELi4ES3_EELb1ELb0ELb0ELb0ELb1ELb1ELb0ELb0EEEvNS_16Flash_fwd_paramsE,(.L_x_4429 - _ZN5flash24flash_fwd_splitkv_kernelI23Flash_fwd_kernel_traitsILi192ELi64ELi64ELi4ELb0ELb0EN7cutlass10bfloat16_tE19Flash_kernel_traitsILi192ELi64ELi64ELi4ES3_EELb1ELb0ELb0ELb0ELb1ELb1ELb0ELb0EEEvNS_16Flash_fwd_paramsE)
        .other          _ZN5flash24flash_fwd_splitkv_kernelI23Flash_fwd_kernel_traitsILi192ELi64ELi64ELi4ELb0ELb0EN7cutlass10bfloat16_tE19Flash_kernel_traitsILi192ELi64ELi64ELi4ES3_EELb1ELb0ELb0ELb0ELb1ELb1ELb0ELb0EEEvNS_16Flash_fwd_paramsE,@"STO_CUDA_ENTRY STV_DEFAULT"
_ZN5flash24flash_fwd_splitkv_kernelI23Flash_fwd_kernel_traitsILi192ELi64ELi64ELi4ELb0ELb0EN7cutlass10bfloat16_tE19Flash_kernel_traitsILi192ELi64ELi64ELi4ES3_EELb1ELb0ELb0ELb0ELb1ELb1ELb0ELb0EEEvNS_16Flash_fwd_paramsE:
.text._ZN5flash24flash_fwd_splitkv_kernelI23Flash_fwd_kernel_traitsILi192ELi64ELi64ELi4ELb0ELb0EN7cutlass10bfloat16_tE19Flash_kernel_traitsILi192ELi64ELi64ELi4ES3_EELb1ELb0ELb0ELb0ELb1ELb1ELb0ELb0EEEvNS_16Flash_fwd_paramsE:
        /* <DEDUP_REMOVED lines=34> */
.L_x_2161:
[----:B-1-34-:R-:W-:Y:S02]  /*0220*/  MOV R0, c[0x0][0x218] ;  /* 0x0000860000007a02 */ /* 0x01afe40000000f00 */
.L_x_2162:
        /* <DEDUP_REMOVED lines=74> */
.L_x_2165:
[----:B------:R-:W-:Y:S05]  /*06d0*/  BSYNC B0 ;  /* 0x0000000000007941 */ /* 0x000fea0003800000 */
.L_x_2164:
        /* <DEDUP_REMOVED lines=17> */
.L_x_2167:
[----:B------:R-:W-:Y:S05]  /*07f0*/  BSYNC B0 ;  /* 0x0000000000007941 */ /* 0x000fea0003800000 */
.L_x_2166:
        /* <DEDUP_REMOVED lines=17> */
.L_x_2169:
[----:B------:R-:W-:Y:S05]  /*0910*/  BSYNC B0 ;  /* 0x0000000000007941 */ /* 0x000fea0003800000 */
.L_x_2168:
        /* <DEDUP_REMOVED lines=16> */
.L_x_2171:
[----:B------:R-:W-:Y:S05]  /*0a20*/  BSYNC B0 ;  /* 0x0000000000007941 */ /* 0x000fea0003800000 */
.L_x_2170:
        /* <DEDUP_REMOVED lines=19> */
.L_x_2163:
        /* <DEDUP_REMOVED lines=92> */
.L_x_2172:
        /* <DEDUP_REMOVED lines=17> */
.L_x_2174:
        /* <DEDUP_REMOVED lines=50> */
.L_x_2173:
        /* <DEDUP_REMOVED lines=165> */
[----:B------:R-:W-:Y:S01]  /*1fa0*/  @!P2 LEA R14, P1, R18, c[0x0][0x168], 0x1 ;  /* 0x00005a00120eaa11 */ /* 0x000fe200078208ff */
[----:B------:R-:W-:Y:S01]  /*1fb0*/  IMAD.IADD R103, R102, 0x1, -R103 ;  /* 0x0000000166677824 */ /* 0x000fe200078e0a67 */
        /* <DEDUP_REMOVED lines=25> */
[----:B------:R-:W-:Y:S01]  /*2150*/  @!P3 IMAD.MOV.U32 R18, RZ, RZ, c[0x0][0x1a0] ;  /* 0x00006800ff12b624 */ /* 0x000fe200078e00ff */
[----:B------:R-:W-:Y:S01]  /*2160*/  @!P4 LEA R16, P1, R11, R208, 0x6 ;  /* 0x000000d00b10c211 */ /* 0x000fe200078230ff */
[----:B------:R-:W-:Y:S01]  /*2170*/  IMAD.SHL.U32 R205, R205, 0x2, RZ ;  /* 0x00000002cdcd7824 */ /* 0x000fe200078e00ff */
[----:B------:R-:W-:Y:S01]  /*2180*/  LOP3.LUT R6, R9, R6, RZ, 0x3c, !PT ;  /* 0x0000000609067212 */ /* 0x000fe200078e3cff */
[----:B------:R-:W-:Y:S01]  /*2190*/  @!P3 IMAD.MOV.U32 R9, RZ, RZ, c[0x0][0x1a4] ;  /* 0x00006900ff09b624 */ /* 0x000fe200078e00ff */
[----:B------:R-:W-:Y:S01]  /*21a0*/  @!P4 LEA.HI.X R17, R11, R209, R10, 0x6, P1 ;  /* 0x000000d10b11c211 */ /* 0x000fe200008f340a */
[----:B------:R-:W-:Y:S01]  /*21b0*/  IMAD R11, R104, 0x400, R101 ;  /* 0x00000400680b7824 */ /* 0x000fe200078e0265 */
[----:B------:R-:W-:Y:S01]  /*21c0*/  IADD3 R203, R205, 0x6020, RZ ;  /* 0x00006020cdcb7810 */ /* 0x000fe20007ffe0ff */
[----:B------:R-:W-:-:S04]  /*21d0*/  @!P3 IMAD.WIDE.U32 R18, R18, 0x60, R208 ;  /* 0x000000601212b825 */ /* 0x000fc800078e00d0 */
[----:B------:R-:W-:Y:S02]  /*21e0*/  @!P3 IMAD R9, R9, 0x60, RZ ;  /* 0x000000600909b824 */ /* 0x000fe400078e02ff */
[----:B------:R-:W-:Y:S02]  /*21f0*/  IMAD.IADD R206, R6, 0x1, R11 ;  /* 0x0000000106ce7824 */ /* 0x000fe400078e020b */
[----:B----4-:R-:W-:Y:S01]  /*2200*/  IMAD.WIDE.U32 R14, R5, c[0x0][0x1a0], RZ ;  /* 0x00006800050e7a25 */ /* 0x010fe200078e00ff */
[----:B------:R-:W-:-:S04]  /*2210*/  DEPBAR.LE SB0, 0x0 ;  /* 0x000080000000791a */ /* 0x000fc80000000000 */
[----:B------:R-:W-:Y:S01]  /*2220*/  BAR.SYNC.DEFER_BLOCKING 0x0 ;  /* 0x0000000000007b1d */ /* 0x000fe20000010000 */
[----:B------:R-:W-:Y:S01]  /*2230*/  @!P5 IADD3 R14, P2, R208, R14, RZ ;  /* 0x0000000ed00ed210 */ /* 0x000fe20007f5e0ff */
[----:B------:R-:W-:Y:S02]  /*2240*/  @!P3 IMAD.IADD R9, R19, 0x1, R9 ;  /* 0x000000011309b824 */ /* 0x000fe400078e0209 */
[----:B------:R-:W-:Y:S01]  /*2250*/  @!P3 IMAD.MOV.U32 R8, RZ, RZ, R18 ;  /* 0x000000ffff08b224 */ /* 0x000fe200078e0012 */
[----:B------:R-:W-:Y:S01]  /*2260*/  @!P5 IADD3.X R15, R209, R15, R12, P2, !PT ;  /* 0x0000000fd10fd210 */ /* 0x000fe200017fe40c */
[----:B------:R-:W-:Y:S02]  /*2270*/  IMAD.SHL.U32 R206, R206, 0x2, RZ ;  /* 0x00000002cece7824 */ /* 0x000fe400078e00ff */
[----:B------:R-:W-:-:S06]  /*2280*/  IMAD R104, R104, 0x10, R105 ;  /* 0x0000001068687824 */ /* 0x000fcc00078e0269 */
[----:B------:R-:W-:Y:S01]  /*2290*/  R2P PR, R7, 0x6 ;  /* 0x0000000607007804 */ /* 0x000fe20000000000 */
[----:B------:R-:W-:-:S04]  /*22a0*/  IMAD.MOV.U32 R7, RZ, RZ, 0x10 ;  /* 0x00000010ff077424 */ /* 0x000fc800078e00ff */
[----:B------:R-:W-:Y:S02]  /*22b0*/  SEL R5, R5, 0xffffffe0, !P2 ;  /* 0xffffffe005057807 */ /* 0x000fe40005000000 */
        /* <DEDUP_REMOVED lines=8> */
[----:B------:R-:W-:Y:S04]  /*2340*/  @P6 STS.128 [R213+0x10000], RZ ;  /* 0x010000ffd5006388 */ /* 0x000fe80000000c00 */
[----:B------:R-:W-:Y:S01]  /*2350*/  @!PT LDS RZ, [RZ] ;  /* 0x00000000fffff984 */ /* 0x000fe20000000800 */
[----:B------:R-:W-:Y:S01]  /*2360*/  @!PT LDS RZ, [RZ] ;  /* 0x00000000fffff984 */ /* 0x000fe20000000800 */
[----:B------:R-:W-:Y:S01]  /*2370*/  @!PT LDS RZ, [RZ] ;  /* 0x00000000fffff984 */ /* 0x000fe20000000800 */
[----:B------:R4:W-:Y:S01]  /*2380*/  @!P6 LDGSTS.E.BYPASS.LTC128B.128 [R213+0xc000], [R208.64] ;  /* 0x0c000000d0d5efae */ /* 0x0009e2000b901d46 */
[----:B------:R-:W-:Y:S01]  /*2390*/  @P1 IADD3 R203, R0, -0x20, RZ ;  /* 0xffffffe000cb1810 */ /* 0x000fe20007ffe0ff */
[----:B------:R-:W-:Y:S02]  /*23a0*/  IMAD.MOV.U32 R0, RZ, RZ, 0x40 ;  /* 0x00000040ff007424 */ /* 0x000fe400078e00ff */
[----:B------:R4:W-:Y:S01]  /*23b0*/  @!P6 LDGSTS.E.BYPASS.LTC128B.128 [R213+0xe000], [R208.64+0x80] ;  /* 0x0e000080d0d5efae */ /* 0x0009e2000b901d46 */
[----:B------:R-:W-:-:S02]  /*23c0*/  IADD3 R195, R203, 0x800, RZ ;  /* 0x00000800cbc37810 */ /* 0x000fc40007ffe0ff */
[----:B------:R-:W-:Y:S01]  /*23d0*/  SEL R0, R0, 0xffffffc0, !P2 ;  /* 0xffffffc000007807 */ /* 0x000fe20005000000 */
[----:B------:R4:W-:Y:S01]  /*23e0*/  @!P6 LDGSTS.E.BYPASS.LTC128B.128 [R213+0x10000], [R208.64+0x100] ;  /* 0x10000100d0d5efae */ /* 0x0009e2000b901d46 */
[C---:B------:R-:W-:Y:S02]  /*23f0*/  IADD3 R194, R203.reuse, 0x1000, RZ ;  /* 0x00001000cbc27810 */ /* 0x040fe40007ffe0ff */
[----:B------:R-:W-:Y:S01]  /*2400*/  IADD3 R193, R203, 0x1800, RZ ;  /* 0x00001800cbc17810 */ /* 0x000fe20007ffe0ff */
[----:B------:R-:W-:Y:S01]  /*2410*/  @P5 STS.128 [R213+0xc800], RZ ;  /* 0x00c800ffd5005388 */ /* 0x000fe20000000c00 */
[----:B------:R-:W-:Y:S01]  /*2420*/  IMAD.IADD R199, R205, 0x1, R0 ;  /* 0x00000001cdc77824 */ /* 0x000fe200078e0200 */
[----:B------:R-:W-:Y:S01]  /*2430*/  IADD3 R191, R203, 0x2000, RZ ;  /* 0x00002000cbbf7810 */ /* 0x000fe20007ffe0ff */
[----:B------:R-:W-:Y:S01]  /*2440*/  IMAD.IADD R192, R0, 0x1, R203 ;  /* 0x0000000100c07824 */ /* 0x000fe200078e02cb */
[----:B------:R-:W-:Y:S01]  /*2450*/  @P5 STS.128 [R213+0xe800], RZ ;  /* 0x00e800ffd5005388 */ /* 0x000fe20000000c00 */
[----:B------:R-:W-:-:S02]  /*2460*/  SHF.R.S32.HI R0, RZ, 0x1f, R103 ;  /* 0x0000001fff007819 */ /* 0x000fc40000011467 */
[C---:B------:R-:W-:Y:S01]  /*2470*/  IADD3 R190, R203.reuse, 0x2800, RZ ;  /* 0x00002800cbbe7810 */ /* 0x040fe20007ffe0ff */
[----:B------:R-:W-:Y:S01]  /*2480*/  @P5 STS.128 [R213+0x10800], RZ ;  /* 0x010800ffd5005388 */ /* 0x000fe20000000c00 */
[----:B------:R-:W-:Y:S02]  /*2490*/  LEA.HI R0, R0, R103, RZ, 0x2 ;  /* 0x0000006700007211 */ /* 0x000fe400078f10ff */
[C---:B------:R-:W-:Y:S01]  /*24a0*/  IADD3 R189, R203.reuse, 0x3000, RZ ;  /* 0x00003000cbbd7810 */ /* 0x040fe20007ffe0ff */
[----:B------:R-:W-:Y:S01]  /*24b0*/  @!PT LDS RZ, [RZ] ;  /* 0x00000000fffff984 */ /* 0x000fe20000000800 */
[----:B------:R-:W-:Y:S01]  /*24c0*/  @!PT LDS RZ, [RZ] ;  /* 0x00000000fffff984 */ /* 0x000fe20000000800 */
[----:B------:R-:W-:Y:S01]  /*24d0*/  @!PT LDS RZ, [RZ] ;  /* 0x00000000fffff984 */ /* 0x000fe20000000800 */
[----:B------:R1:W-:Y:S01]  /*24e0*/  @!P5 LDGSTS.E.BYPASS.LTC128B.128 [R213+0xc800], [R14.64] ;  /* 0x0c8000000ed5dfae */ /* 0x0003e2000b901d46 */
[C---:B------:R-:W-:Y:S02]  /*24f0*/  IADD3 R188, R203.reuse, 0x3800, RZ ;  /* 0x00003800cbbc7810 */ /* 0x040fe40007ffe0ff */
[C---:B------:R-:W-:Y:S01]  /*2500*/  IADD3 R187, R203.reuse, 0x4000, RZ ;  /* 0x00004000cbbb7810 */ /* 0x040fe20007ffe0ff */
[----:B------:R1:W-:Y:S01]  /*2510*/  @!P5 LDGSTS.E.BYPASS.LTC128B.128 [R213+0xe800], [R14.64+0x80] ;  /* 0x0e8000800ed5dfae */ /* 0x0003e2000b901d46 */
[----:B------:R-:W-:-:S02]  /*2520*/  IADD3 R186, R203, 0x4800, RZ ;  /* 0x00004800cbba7810 */ /* 0x000fc40007ffe0ff */
[C---:B------:R-:W-:Y:S01]  /*2530*/  IADD3 R185, R203.reuse, 0x5000, RZ ;  /* 0x00005000cbb97810 */ /* 0x040fe20007ffe0ff */
[----:B------:R1:W-:Y:S01]  /*2540*/  @!P5 LDGSTS.E.BYPASS.LTC128B.128 [R213+0x10800], [R14.64+0x100] ;  /* 0x108001000ed5dfae */ /* 0x0003e2000b901d46 */
[----:B------:R-:W-:-:S03]  /*2550*/  IADD3 R184, R203, 0x5800, RZ ;  /* 0x00005800cbb87810 */ /* 0x000fc60007ffe0ff */
        /* <DEDUP_REMOVED lines=18> */
[----:B-1----:R-:W-:Y:S04]  /*2680*/  LDSM.16.M88.4 R12, [R206] ;  /* 0x00000000ce0c783b */ /* 0x002fe80000000200 */
[----:B------:R-:W1:Y:S04]  /*2690*/  LDSM.16.M88.4 R44, [R205+0x6800] ;  /* 0x00680000cd2c783b */ /* 0x000e680000000200 */
[----:B--2---:R-:W2:Y:S04]  /*26a0*/  LDSM.16.M88.4 R28, [R205+0x6000] ;  /* 0x00600000cd1c783b */ /* 0x004ea80000000200 */
[----:B------:R-:W2:Y:S04]  /*26b0*/  LDSM.16.M88.4 R72, [R205+0x7000] ;  /* 0x00700000cd48783b */ /* 0x000ea80000000200 */
[----:B------:R-:W-:Y:S04]  /*26c0*/  LDSM.16.M88.4 R52, [R204] ;  /* 0x00000000cc34783b */ /* 0x000fe80000000200 */
[----:B------:R-:W2:Y:S04]  /*26d0*/  LDSM.16.M88.4 R16, [R203+0x800] ;  /* 0x00080000cb10783b */ /* 0x000ea80000000200 */
[----:B---3--:R-:W3:Y:S04]  /*26e0*/  LDSM.16.M88.4 R24, [R203] ;  /* 0x00000000cb18783b */ /* 0x008ee80000000200 */
[----:B------:R-:W3:Y:S04]  /*26f0*/  LDSM.16.M88.4 R32, [R205+0x7800] ;  /* 0x00780000cd20783b */ /* 0x000ee80000000200 */
[----:B------:R-:W3:Y:S04]  /*2700*/  LDSM.16.M88.4 R8, [R203+0x1000] ;  /* 0x00100000cb08783b */ /* 0x000ee80000000200 */
[----:B------:R-:W-:Y:S04]  /*2710*/  LDSM.16.M88.4 R64, [R202] ;  /* 0x00000000ca40783b */ /* 0x000fe80000000200 */
[----:B------:R-:W3:Y:S01]  /*2720*/  LDSM.16.M88.4 R40, [R199+0x6000] ;  /* 0x00600000c728783b */ /* 0x000ee20000000200 */
[C---:B-1----:R-:W-:Y:S03]  /*2730*/  HMMA.16816.F32.BF16 R36, R12.reuse, R44, RZ ;  /* 0x0000002c0c24723c */ /* 0x042fe600000418ff */
[----:B------:R-:W1:Y:S04]  /*2740*/  LDSM.16.M88.4 R56, [R203+0x1800] ;  /* 0x00180000cb38783b */ /* 0x000e680000000200 */
[----:B------:R-:W-:Y:S01]  /*2750*/  LDSM.16.M88.4 R48, [R199+0x7800] ;  /* 0x00780000c730783b */ /* 0x000fe20000000200 */
[C---:B------:R-:W-:Y:S03]  /*2760*/  HMMA.16816.F32.BF16 R44, R12.reuse, R46, RZ ;  /* 0x0000002e0c2c723c */ /* 0x040fe600000418ff */
[----:B------:R-:W-:Y:S04]  /*2770*/  LDSM.16.M88.4 R80, [R192+0x800] ;  /* 0x00080000c050783b */ /* 0x000fe80000000200 */
[----:B------:R-:W-:Y:S01]  /*2780*/  LDSM.16.M88.4 R60, [R192+0x1000] ;  /* 0x00100000c03c783b */ /* 0x000fe20000000200 */
[C---:B--2---:R-:W-:Y:S03]  /*2790*/  HMMA.16816.F32.BF16 R20, R12.reuse, R28, RZ ;  /* 0x0000001c0c14723c */ /* 0x044fe600000418ff */
[----:B------:R-:W-:Y:S04]  /*27a0*/  LDSM.16.M88.4 R88, [R202+0x2000] ;  /* 0x00200000ca58783b */ /* 0x000fe80000000200 */
[----:B------:R-:W-:Y:S01]  /*27b0*/  LDSM.16.M88.4 R96, [R205+0xa800] ;  /* 0x00a80000cd60783b */ /* 0x000fe20000000200 */
[C---:B------:R-:W-:Y:S03]  /*27c0*/  HMMA.16816.F32.BF16 R28, R12.reuse, R30, RZ ;  /* 0x0000001e0c1c723c */ /* 0x040fe600000418ff */
[----:B------:R-:W-:Y:S04]  /*27d0*/  LDSM.16.M88.4 R84, [R199+0x9000] ;  /* 0x00900000c754783b */ /* 0x000fe80000000200 */
[----:B------:R-:W-:Y:S01]  /*27e0*/  LDSM.16.M88.4 R92, [R199+0xa000] ;  /* 0x00a00000c75c783b */ /* 0x000fe20000000200 */
[C---:B------:R-:W-:Y:S03]  /*27f0*/  HMMA.16816.F32.BF16 R76, R12.reuse, R72, RZ ;  /* 0x000000480c4c723c */ /* 0x040fe600000418ff */
[----:B------:R-:W0:Y:S05]  /*2800*/  LDGDEPBAR ;  /* 0x00000000000079af */ /* 0x000e2a0000000000 */
[----:B------:R-:W-:Y:S08]  /*2810*/  HMMA.16816.F32.BF16 R72, R12, R74, RZ ;  /* 0x0000004a0c48723c */ /* 0x000ff000000418ff */
[C---:B------:R-:W-:Y:S08]  /*2820*/  HMMA.16816.F32.BF16 R36, R52.reuse, R16, R36 ;  /* 0x000000103424723c */ /* 0x040ff00000041824 */
[C---:B------:R-:W-:Y:S01]  /*2830*/  HMMA.16816.F32.BF16 R44, R52.reuse, R18, R44 ;  /* 0x00000012342c723c */ /* 0x040fe2000004182c */
[----:B------:R-:W2:Y:S07]  /*2840*/  LDSM.16.M88.4 R16, [R199+0x7000] ;  /* 0x00700000c710783b */ /* 0x000eae0000000200 */
[C---:B---3--:R-:W-:Y:S08]  /*2850*/  HMMA.16816.F32.BF16 R20, R52.reuse, R24, R20 ;  /* 0x000000183414723c */ /* 0x048ff00000041814 */
[----:B------:R-:W-:Y:S01]  /*2860*/  HMMA.16816.F32.BF16 R28, R52, R26, R28 ;  /* 0x0000001a341c723c */ /* 0x000fe2000004181c */
[----:B------:R-:W-:Y:S07]  /*2870*/  LDSM.16.M88.4 R24, [R201] ;  /* 0x00000000c918783b */ /* 0x000fee0000000200 */
[C---:B------:R-:W-:Y:S08]  /*2880*/  HMMA.16816.F32.BF16 R68, R12.reuse, R32, RZ ;  /* 0x000000200c44723c */ /* 0x040ff000000418ff */
[----:B------:R-:W-:Y:S01]  /*2890*/  HMMA.16816.F32.BF16 R12, R12, R34, RZ ;  /* 0x000000220c0c723c */ /* 0x000fe200000418ff */
[----:B------:R-:W-:Y:S07]  /*28a0*/  LDSM.16.M88.4 R32, [R199+0x6800] ;  /* 0x00680000c720783b */ /* 0x000fee0000000200 */
[C---:B------:R-:W-:Y:S08]  /*28b0*/  HMMA.16816.F32.BF16 R76, R52.reuse, R8, R76 ;  /* 0x00000008344c723c */ /* 0x040ff0000004184c */
[----:B------:R-:W-:Y:S01]  /*28c0*/  HMMA.16816.F32.BF16 R72, R52, R10, R72 ;  /* 0x0000000a3448723c */ /* 0x000fe20000041848 */
[----:B------:R-:W3:Y:S07]  /*28d0*/  LDSM.16.M88.4 R8, [R192] ;  /* 0x00000000c008783b */ /* 0x000eee0000000200 */
[C---:B------:R-:W-:Y:S08]  /*28e0*/  HMMA.16816.F32.BF16 R20, R64.reuse, R40, R20 ;  /* 0x000000284014723c */ /* 0x040ff00000041814 */
[----:B------:R-:W-:Y:S01]  /*28f0*/  HMMA.16816.F32.BF16 R28, R64, R42, R28 ;  /* 0x0000002a401c723c */ /* 0x000fe2000004181c */
[----:B------:R-:W-:Y:S07]  /*2900*/  LDSM.16.M88.4 R40, [R206+0x2000] ;  /* 0x00200000ce28783b */ /* 0x000fee0000000200 */
[C---:B-1----:R-:W-:Y:S08]  /*2910*/  HMMA.16816.F32.BF16 R68, R52.reuse, R56, R68 ;  /* 0x000000383444723c */ /* 0x042ff00000041844 */
[----:B------:R-:W-:Y:S01]  /*2920*/  HMMA.16816.F32.BF16 R12, R52, R58, R12 ;  /* 0x0000003a340c723c */ /* 0x000fe2000004180c */
[----:B------:R-:W-:Y:S04]  /*2930*/  LDSM.16.M88.4 R56, [R205+0x8800] ;  /* 0x00880000cd38783b */ /* 0x000fe80000000200 */
[----:B------:R-:W-:Y:S03]  /*2940*/  LDSM.16.M88.4 R52, [R205+0x9000] ;  /* 0x00900000cd34783b */ /* 0x000fe60000000200 */
[C---:B--2---:R-:W-:Y:S08]  /*2950*/  HMMA.16816.F32.BF16 R76, R64.reuse, R16, R76 ;  /* 0x00000010404c723c */ /* 0x044ff0000004184c */
[----:B------:R-:W-:Y:S01]  /*2960*/  HMMA.16816.F32.BF16 R72, R64, R18, R72 ;  /* 0x000000124048723c */ /* 0x000fe20000041848 */
[----:B------:R-:W1:Y:S07]  /*2970*/  LDSM.16.M88.4 R16, [R205+0x8000] ;  /* 0x00800000cd10783b */ /* 0x000e6e0000000200 */
[C---:B---3--:R-:W-:Y:S08]  /*2980*/  HMMA.16816.F32.BF16 R20, R24.reuse, R8, R20 ;  /* 0x000000081814723c */ /* 0x048ff00000041814 */
[----:B------:R-:W-:Y:S01]  /*2990*/  HMMA.16816.F32.BF16 R28, R24, R10, R28 ;  /* 0x0000000a181c723c */ /* 0x000fe2000004181c */
[----:B------:R-:W-:Y:S07]  /*29a0*/  LDSM.16.M88.4 R8, [R204+0x2000] ;  /* 0x00200000cc08783b */ /* 0x000fee0000000200 */
[C---:B------:R-:W-:Y:S08]  /*29b0*/  HMMA.16816.F32.BF16 R36, R64.reuse, R32, R36 ;  /* 0x000000204024723c */ /* 0x040ff00000041824 */
[C---:B------:R-:W-:Y:S01]  /*29c0*/  HMMA.16816.F32.BF16 R44, R64.reuse, R34, R44 ;  /* 0x00000022402c723c */ /* 0x040fe2000004182c */
[----:B------:R-:W2:Y:S07]  /*29d0*/  LDSM.16.M88.4 R32, [R192+0x1800] ;  /* 0x00180000c020783b */ /* 0x000eae0000000200 */
[C---:B------:R-:W-:Y:S08]  /*29e0*/  HMMA.16816.F32.BF16 R68, R64.reuse, R48, R68 ;  /* 0x000000304044723c */ /* 0x040ff00000041844 */
[----:B------:R-:W-:Y:S01]  /*29f0*/  HMMA.16816.F32.BF16 R64, R64, R50, R12 ;  /* 0x000000324040723c */ /* 0x000fe2000004180c */
[----:B------:R-:W3:Y:S04]  /*2a00*/  LDSM.16.M88.4 R12, [R203+0x2000] ;  /* 0x00200000cb0c783b */ /* 0x000ee80000000200 */
[----:B------:R-:W-:Y:S03]  /*2a10*/  LDSM.16.M88.4 R48, [R205+0x9800] ;  /* 0x00980000cd30783b */ /* 0x000fe60000000200 */
[C---:B-1----:R-:W-:Y:S08]  /*2a20*/  HMMA.16816.F32.BF16 R20, R40.reuse, R16, R20 ;  /* 0x000000102814723c */ /* 0x042ff00000041814 */
[----:B------:R-:W-:Y:S01]  /*2a30*/  HMMA.16816.F32.BF16 R28, R40, R18, R28 ;  /* 0x00000012281c723c */ /* 0x000fe2000004181c */
[----:B------:R-:W1:Y:S07]  /*2a40*/  LDSM.16.M88.4 R16, [R199+0x8000] ;  /* 0x00800000c710783b */ /* 0x000e6e0000000200 */
        /* <DEDUP_REMOVED lines=8> */
[----:B------:R-:W2:Y:S04]  /*2ad0*/  LDSM.16.M88.4 R32, [R203+0x2800] ;  /* 0x00280000cb20783b */ /* 0x000ea80000000200 */
[----:B------:R-:W1:Y:S03]  /*2ae0*/  LDSM.16.M88.4 R24, [R203+0x3000] ;  /* 0x00300000cb18783b */ /* 0x000e660000000200 */
[C---:B---3--:R-:W-:Y:S08]  /*2af0*/  HMMA.16816.F32.BF16 R20, R8.reuse, R12, R20 ;  /* 0x0000000c0814723c */ /* 0x048ff00000041814 */
[----:B------:R-:W-:Y:S01]  /*2b00*/  HMMA.16816.F32.BF16 R28, R8, R14, R28 ;  /* 0x0000000e081c723c */ /* 0x000fe2000004181c */
[----:B------:R-:W3:Y:S07]  /*2b10*/  LDSM.16.M88.4 R12, [R192+0x2000] ;  /* 0x00200000c00c783b */ /* 0x000eee0000000200 */
[C---:B------:R-:W-:Y:S08]  /*2b20*/  HMMA.16816.F32.BF16 R36, R40.reuse, R56, R36 ;  /* 0x000000382824723c */ /* 0x040ff00000041824 */
[C---:B------:R-:W-:Y:S01]  /*2b30*/  HMMA.16816.F32.BF16 R44, R40.reuse, R58, R44 ;  /* 0x0000003a282c723c */ /* 0x040fe2000004182c */
[----:B------:R-:W2:Y:S07]  /*2b40*/  LDSM.16.M88.4 R56, [R199+0x8800] ;  /* 0x00880000c738783b */ /* 0x000eae0000000200 */
[C---:B------:R-:W-:Y:S08]  /*2b50*/  HMMA.16816.F32.BF16 R76, R40.reuse, R52, R76 ;  /* 0x00000034284c723c */ /* 0x040ff0000004184c */
[----:B------:R-:W-:Y:S01]  /*2b60*/  HMMA.16816.F32.BF16 R72, R40, R54, R72 ;  /* 0x000000362848723c */ /* 0x000fe20000041848 */
[----:B------:R-:W-:Y:S07]  /*2b70*/  LDSM.16.M88.4 R52, [R203+0x3800] ;  /* 0x00380000cb34783b */ /* 0x000fee0000000200 */
[C---:B-1----:R-:W-:Y:S08]  /*2b80*/  HMMA.16816.F32.BF16 R20, R88.reuse, R16, R20 ;  /* 0x000000105814723c */ /* 0x042ff00000041814 */
[----:B------:R-:W-:Y:S01]  /*2b90*/  HMMA.16816.F32.BF16 R28, R88, R18, R28 ;  /* 0x00000012581c723c */ /* 0x000fe2000004181c */
[----:B------:R-:W-:Y:S07]  /*2ba0*/  LDSM.16.M88.4 R16, [R204+0x4000] ;  /* 0x00400000cc10783b */ /* 0x000fee0000000200 */
[C---:B------:R-:W-:Y:S08]  /*2bb0*/  HMMA.16816.F32.BF16 R68, R40.reuse, R48, R68 ;  /* 0x000000302844723c */ /* 0x040ff00000041844 */
[----:B------:R-:W-:Y:S01]  /*2bc0*/  HMMA.16816.F32.BF16 R64, R40, R50, R64 ;  /* 0x000000322840723c */ /* 0x000fe20000041840 */
[----:B------:R-:W-:Y:S04]  /*2bd0*/  LDSM.16.M88.4 R48, [R206+0x4000] ;  /* 0x00400000ce30783b */ /* 0x000fe80000000200 */
[----:B------:R-:W1:Y:S03]  /*2be0*/  LDSM.16.M88.4 R40, [R205+0xa000] ;  /* 0x00a00000cd28783b */ /* 0x000e660000000200 */
[C---:B--2---:R-:W-:Y:S08]  /*2bf0*/  HMMA.16816.F32.BF16 R36, R8.reuse, R32, R36 ;  /* 0x000000200824723c */ /* 0x044ff00000041824 */
[C---:B------:R-:W-:Y:S01]  /*2c00*/  HMMA.16816.F32.BF16 R44, R8.reuse, R34, R44 ;  /* 0x00000022082c723c */ /* 0x040fe2000004182c */
[----:B------:R-:W-:Y:S07]  /*2c10*/  LDSM.16.M88.4 R32, [R203+0x4000] ;  /* 0x00400000cb20783b */ /* 0x000fee0000000200 */
[C---:B------:R-:W-:Y:S08]  /*2c20*/  HMMA.16816.F32.BF16 R76, R8.reuse, R24, R76 ;  /* 0x00000018084c723c */ /* 0x040ff0000004184c */
[----:B------:R-:W-:Y:S01]  /*2c30*/  HMMA.16816.F32.BF16 R72, R8, R26, R72 ;  /* 0x0000001a0848723c */ /* 0x000fe20000041848 */
[----:B------:R-:W2:Y:S07]  /*2c40*/  LDSM.16.M88.4 R24, [R192+0x2800] ;  /* 0x00280000c018783b */ /* 0x000eae0000000200 */
[C---:B---3--:R-:W-:Y:S08]  /*2c50*/  HMMA.16816.F32.BF16 R20, R60.reuse, R12, R20 ;  /* 0x0000000c3c14723c */ /* 0x048ff00000041814 */
[----:B------:R-:W-:Y:S01]  /*2c60*/  HMMA.16816.F32.BF16 R28, R60, R14, R28 ;  /* 0x0000000e3c1c723c */ /* 0x000fe2000004181c */
[----:B------:R-:W3:Y:S07]  /*2c70*/  LDSM.16.M88.4 R12, [R202+0x4000] ;  /* 0x00400000ca0c783b */ /* 0x000eee0000000200 */
[C---:B------:R-:W-:Y:S08]  /*2c80*/  HMMA.16816.F32.BF16 R36, R88.reuse, R56, R36 ;  /* 0x000000385824723c */ /* 0x040ff00000041824 */
[----:B------:R-:W-:Y:S01]  /*2c90*/  HMMA.16816.F32.BF16 R44, R88, R58, R44 ;  /* 0x0000003a582c723c */ /* 0x000fe2000004182c */
[----:B------:R-:W-:Y:S07]  /*2ca0*/  LDSM.16.M88.4 R56, [R192+0x3000] ;  /* 0x00300000c038783b */ /* 0x000fee0000000200 */
[C---:B-1----:R-:W-:Y:S08]  /*2cb0*/  HMMA.16816.F32.BF16 R20, R48.reuse, R40, R20 ;  /* 0x000000283014723c */ /* 0x042ff00000041814 */
[----:B------:R-:W-:Y:S01]  /*2cc0*/  HMMA.16816.F32.BF16 R28, R48, R42, R28 ;  /* 0x0000002a301c723c */ /* 0x000fe2000004181c */
[----:B------:R-:W1:Y:S07]  /*2cd0*/  LDSM.16.M88.4 R40, [R203+0x4800] ;  /* 0x00480000cb28783b */ /* 0x000e6e0000000200 */
[C---:B--2---:R-:W-:Y:S08]  /*2ce0*/  HMMA.16816.F32.BF16 R36, R60.reuse, R24, R36 ;  /* 0x000000183c24723c */ /* 0x044ff00000041824 */
[----:B------:R-:W-:Y:S01]  /*2cf0*/  HMMA.16816.F32.BF16 R44, R60, R26, R44 ;  /* 0x0000001a3c2c723c */ /* 0x000fe2000004182c */
[----:B------:R-:W-:Y:S07]  /*2d00*/  LDSM.16.M88.4 R24, [R192+0x4000] ;  /* 0x00400000c018783b */ /* 0x000fee0000000200 */
[----:B------:R-:W-:Y:S08]  /*2d10*/  HMMA.16816.F32.BF16 R68, R8, R52, R68 ;  /* 0x000000340844723c */ /* 0x000ff00000041844 */
[----:B------:R-:W-:Y:S08]  /*2d20*/  HMMA.16816.F32.BF16 R20, R16, R32, R20 ;  /* 0x000000201014723c */ /* 0x000ff00000041814 */
[----:B------:R-:W-:Y:S01]  /*2d30*/  HMMA.16816.F32.BF16 R64, R8, R54, R64 ;  /* 0x000000360840723c */ /* 0x000fe20000041840 */
[----:B------:R-:W2:Y:S04]  /*2d40*/  LDSM.16.M88.4 R8, [R201+0x4000] ;  /* 0x00400000c908783b */ /* 0x000ea80000000200 */
[----:B------:R-:W-:Y:S03]  /*2d50*/  LDSM.16.M88.4 R52, [R192+0x3800] ;  /* 0x00380000c034783b */ /* 0x000fe60000000200 */
[----:B------:R-:W-:Y:S01]  /*2d60*/  HMMA.16816.F32.BF16 R28, R16, R34, R28 ;  /* 0x00000022101c723c */ /* 0x000fe2000004181c */
[----:B------:R-:W1:Y:S07]  /*2d70*/  LDSM.16.M88.4 R32, [R199+0xa800] ;  /* 0x00a80000c720783b */ /* 0x000e6e0000000200 */
[----:B------:R-:W-:Y:S08]  /*2d80*/  HMMA.16816.F32.BF16 R36, R48, R96, R36 ;  /* 0x000000603024723c */ /* 0x000ff00000041824 */
[----:B------:R-:W-:Y:S08]  /*2d90*/  HMMA.16816.F32.BF16 R76, R88, R84, R76 ;  /* 0x00000054584c723c */ /* 0x000ff0000004184c */
[----:B------:R-:W-:Y:S08]  /*2da0*/  HMMA.16816.F32.BF16 R44, R48, R98, R44 ;  /* 0x00000062302c723c */ /* 0x000ff0000004182c */
[----:B---3--:R-:W-:Y:S08]  /*2db0*/  HMMA.16816.F32.BF16 R20, R12, R92, R20 ;  /* 0x0000005c0c14723c */ /* 0x008ff00000041814 */
[C---:B------:R-:W-:Y:S08]  /*2dc0*/  HMMA.16816.F32.BF16 R68, R88.reuse, R80, R68 ;  /* 0x000000505844723c */ /* 0x040ff00000041844 */
[----:B------:R-:W-:Y:S01]  /*2dd0*/  HMMA.16816.F32.BF16 R64, R88, R82, R64 ;  /* 0x000000525840723c */ /* 0x000fe20000041840 */
[----:B------:R-:W3:Y:S07]  /*2de0*/  LDSM.16.M88.4 R80, [R205+0xb000] ;  /* 0x00b00000cd50783b */ /* 0x000eee0000000200 */
[----:B------:R-:W-:Y:S08]  /*2df0*/  HMMA.16816.F32.BF16 R28, R12, R94, R28 ;  /* 0x0000005e0c1c723c */ /* 0x000ff0000004181c */
[----:B-1----:R-:W-:Y:S08]  /*2e00*/  HMMA.16816.F32.BF16 R36, R16, R40, R36 ;  /* 0x000000281024723c */ /* 0x002ff00000041824 */
[----:B------:R-:W-:Y:S08]  /*2e10*/  HMMA.16816.F32.BF16 R76, R60, R56, R76 ;  /* 0x000000383c4c723c */ /* 0x000ff0000004184c */
[----:B------:R-:W-:Y:S01]  /*2e20*/  HMMA.16816.F32.BF16 R44, R16, R42, R44 ;  /* 0x0000002a102c723c */ /* 0x000fe2000004182c */
[----:B------:R-:W-:Y:S07]  /*2e30*/  LDSM.16.M88.4 R40, [R199+0xb000] ;  /* 0x00b00000c728783b */ /* 0x000fee0000000200 */
[----:B------:R-:W-:Y:S01]  /*2e40*/  HMMA.16816.F32.BF16 R72, R88, R86, R72 ;  /* 0x000000565848723c */ /* 0x000fe20000041848 */
[----:B------:R-:W1:Y:S07]  /*2e50*/  LDSM.16.M88.4 R84, [R192+0x4800] ;  /* 0x00480000c054783b */ /* 0x000e6e0000000200 */
[C---:B--2---:R-:W-:Y:S08]  /*2e60*/  HMMA.16816.F32.BF16 R20, R8.reuse, R24, R20 ;  /* 0x000000180814723c */ /* 0x044ff00000041814 */
[----:B------:R-:W-:Y:S01]  /*2e70*/  HMMA.16816.F32.BF16 R28, R8, R26, R28 ;  /* 0x0000001a081c723c */ /* 0x000fe2000004181c */
[----:B------:R-:W2:Y:S07]  /*2e80*/  LDSM.16.M88.4 R24, [R203+0x5000] ;  /* 0x00500000cb18783b */ /* 0x000eae0000000200 */
[----:B------:R-:W-:Y:S08]  /*2e90*/  HMMA.16816.F32.BF16 R36, R12, R32, R36 ;  /* 0x000000200c24723c */ /* 0x000ff00000041824 */
[----:B---3--:R-:W-:Y:S01]  /*2ea0*/  HMMA.16816.F32.BF16 R76, R48, R80, R76 ;  /* 0x00000050304c723c */ /* 0x008fe2000004184c */
[----:B------:R-:W-:-:S02]  /*2eb0*/  FMUL.FTZ R21, R21, c[0x0][0x2ec] ;  /* 0x0000bb0015157a20 */ /* 0x000fc40000410000 */
[----:B------:R-:W-:Y:S02]  /*2ec0*/  FMUL.FTZ R23, R23, c[0x0][0x2ec] ;  /* 0x0000bb0017177a20 */ /* 0x000fe40000410000 */
[----:B------:R-:W-:Y:S02]  /*2ed0*/  FMUL.FTZ R20, R20, c[0x0][0x2ec] ;  /* 0x0000bb0014147a20 */ /* 0x000fe40000410000 */
[----:B------:R-:W3:Y:S01]  /*2ee0*/  MUFU.TANH R21, R21 ;  /* 0x0000001500157308 */ /* 0x000ee20000002400 */
[----:B------:R-:W-:Y:S01]  /*2ef0*/  HMMA.16816.F32.BF16 R44, R12, R34, R44 ;  /* 0x000000220c2c723c */ /* 0x000fe2000004182c */
[----:B------:R-:W3:Y:S01]  /*2f00*/  LDSM.16.M88.4 R32, [R205+0xb800] ;  /* 0x00b80000cd20783b */ /* 0x000ee20000000200 */
[----:B------:R-:W-:Y:S02]  /*2f10*/  FMUL.FTZ R28, R28, c[0x0][0x2ec] ;  /* 0x0000bb001c1c7a20 */ /* 0x000fe40000410000 */
[----:B------:R-:W-:-:S03]  /*2f20*/  FMUL.FTZ R29, R29, c[0x0][0x2ec] ;  /* 0x0000bb001d1d7a20 */ /* 0x000fc60000410000 */
[----:B------:R-:W1:Y:S01]  /*2f30*/  MUFU.TANH R23, R23 ;  /* 0x0000001700177308 */ /* 0x000e620000002400 */
[C---:B------:R-:W-:Y:S07]  /*2f40*/  HMMA.16816.F32.BF16 R68, R60.reuse, R52, R68 ;  /* 0x000000343c44723c */ /* 0x040fee0000041844 */
[----:B------:R-:W-:Y:S01]  /*2f50*/  MUFU.TANH R52, R28 ;  /* 0x0000001c00347308 */ /* 0x000fe20000002400 */
[----:B------:R-:W-:Y:S07]  /*2f60*/  HMMA.16816.F32.BF16 R72, R60, R58, R72 ;  /* 0x0000003a3c48723c */ /* 0x000fee0000041848 */
[----:B------:R2:W2:Y:S01]  /*2f70*/  MUFU.TANH R53, R29 ;  /* 0x0000001d00357308 */ /* 0x0004a20000002400 */
[----:B-1----:R-:W-:Y:S07]  /*2f80*/  HMMA.16816.F32.BF16 R36, R8, R84, R36 ;  /* 0x000000540824723c */ /* 0x002fee0000041824 */
[----:B------:R-:W-:Y:S01]  /*2f90*/  MUFU.TANH R20, R20 ;  /* 0x0000001400147308 */ /* 0x000fe20000002400 */
[----:B------:R-:W-:Y:S07]  /*2fa0*/  HMMA.16816.F32.BF16 R64, R60, R54, R64 ;  /* 0x000000363c40723c */ /* 0x000fee0000041840 */
[----:B------:R-:W-:Y:S01]  /*2fb0*/  FMUL.FTZ R54, R30, c[0x0][0x2ec] ;  /* 0x0000bb001e367a20 */ /* 0x000fe20000410000 */
[----:B--2---:R-:W-:Y:S01]  /*2fc0*/  HMMA.16816.F32.BF16 R76, R16, R24, R76 ;  /* 0x00000018104c723c */ /* 0x004fe2000004184c */
[----:B------:R-:W-:-:S02]  /*2fd0*/  FMUL.FTZ R55, R31, c[0x0][0x2ec] ;  /* 0x0000bb001f377a20 */ /* 0x000fc40000410000 */
[----:B------:R-:W1:Y:S02]  /*2fe0*/  LDSM.16.M88.4 R28, [R203+0x5800] ;  /* 0x00580000cb1c783b */ /* 0x000e640000000200 */
[----:B------:R-:W-:Y:S03]  /*2ff0*/  MUFU.TANH R54, R54 ;  /* 0x0000003600367308 */ /* 0x000fe60000002400 */
[C---:B---3--:R-:W-:Y:S01]  /*3000*/  HMMA.16816.F32.BF16 R68, R48.reuse, R32, R68 ;  /* 0x000000203044723c */ /* 0x048fe20000041844 */
[----:B------:R-:W-:Y:S02]  /*3010*/  FMUL.FTZ R36, R36, c[0x0][0x2ec] ;  /* 0x0000bb0024247a20 */ /* 0x000fe40000410000 */
[----:B------:R-:W-:Y:S02]  /*3020*/  FMUL.FTZ R56, R37, c[0x0][0x2ec] ;  /* 0x0000bb0025387a20 */ /* 0x000fe40000410000 */
[----:B------:R2:W-:Y:S03]  /*3030*/  MUFU.TANH R57, R36 ;  /* 0x0000002400397308 */ /* 0x0005e60000002400 */
[----:B------:R-:W-:Y:S05]  /*3040*/  HMMA.16816.F32.BF16 R72, R48, R82, R72 ;  /* 0x000000523048723c */ /* 0x000fea0000041848 */
[----:B------:R-:W3:Y:S03]  /*3050*/  MUFU.TANH R55, R55 ;  /* 0x0000003700377308 */ /* 0x000ee60000002400 */
[----:B------:R-:W-:Y:S05]  /*3060*/  HMMA.16816.F32.BF16 R76, R12, R40, R76 ;  /* 0x000000280c4c723c */ /* 0x000fea000004184c */
[----:B------:R-:W-:Y:S02]  /*3070*/  MUFU.TANH R56, R56 ;  /* 0x0000003800387308 */ /* 0x000fe40000002400 */
[----:B------:R-:W-:Y:S01]  /*3080*/  FMUL.FTZ R40, R38, c[0x0][0x2ec] ;  /* 0x0000bb0026287a20 */ /* 0x000fe20000410000 */
[----:B------:R-:W-:Y:S01]  /*3090*/  HMMA.16816.F32.BF16 R64, R48, R34, R64 ;  /* 0x000000223040723c */ /* 0x000fe20000041840 */
[----:B------:R-:W-:Y:S01]  /*30a0*/  FMUL.FTZ R41, R39, c[0x0][0x2ec] ;  /* 0x0000bb0027297a20 */ /* 0x000fe20000410000 */
[----:B------:R-:W-:Y:S03]  /*30b0*/  LDSM.16.M88.4 R32, [R192+0x5800] ;  /* 0x00580000c020783b */ /* 0x000fe60000000200 */
[----:B------:R-:W3:Y:S01]  /*30c0*/  MUFU.TANH R40, R40 ;  /* 0x0000002800287308 */ /* 0x000ee20000002400 */
[----:B--2---:R-:W2:Y:S02]  /*30d0*/  LDSM.16.M88.4 R36, [R199+0xb800] ;  /* 0x00b80000c724783b */ /* 0x004ea40000000200 */
[----:B------:R-:W-:Y:S02]  /*30e0*/  HMMA.16816.F32.BF16 R72, R16, R26, R72 ;  /* 0x0000001a1048723c */ /* 0x000fe40000041848 */
[----:B------:R-:W3:Y:S01]  /*30f0*/  LDSM.16.M88.4 R24, [R192+0x5000] ;  /* 0x00500000c018783b */ /* 0x000ee20000000200 */
[----:B------:R-:W-:-:S04]  /*3100*/  DEPBAR.LE SB0, 0x0 ;  /* 0x000080000000791a */ /* 0x000fc80000000000 */
[----:B------:R-:W2:Y:S01]  /*3110*/  MUFU.TANH R41, R41 ;  /* 0x0000002900297308 */ /* 0x000ea20000002400 */
[C---:B-1----:R-:W-:Y:S07]  /*3120*/  HMMA.16816.F32.BF16 R68, R16.reuse, R28, R68 ;  /* 0x0000001c1044723c */ /* 0x042fee0000041844 */
[----:B------:R-:W-:Y:S01]  /*3130*/  SHF.R.S32.HI R29, RZ, 0x2, R0 ;  /* 0x00000002ff1d7819 */ /* 0x000fe20000011400 */
[----:B------:R-:W-:Y:S01]  /*3140*/  HMMA.16816.F32.BF16 R64, R16, R30, R64 ;  /* 0x0000001e1040723c */ /* 0x000fe20000041840 */
[----:B------:R-:W-:-:S02]  /*3150*/  IMAD.IADD R0, R101, 0x1, R6 ;  /* 0x0000000165007824 */ /* 0x000fc400078e0206 */
[----:B------:R-:W-:-:S04]  /*3160*/  IADD3 R29, R104, 0x1, R29 ;  /* 0x00000001681d7810 */ /* 0x000fc80007ffe01d */
[----:B------:R-:W-:Y:S01]  /*3170*/  IADD3 R106, R100, R29, -R106 ;  /* 0x0000001d646a7210 */ /* 0x000fe20007ffe86a */
[----:B------:R-:W-:Y:S01]  /*3180*/  HMMA.16816.F32.BF16 R72, R12, R42, R72 ;  /* 0x0000002a0c48723c */ /* 0x000fe20000041848 */
[----:B------:R-:W-:Y:S02]  /*3190*/  FMUL.FTZ R18, R22, c[0x0][0x2ec] ;  /* 0x0000bb0016127a20 */ /* 0x000fe40000410000 */
[----:B------:R-:W-:-:S04]  /*31a0*/  IADD3 R29, R106, c[0x0][0x2e8], RZ ;  /* 0x0000ba006a1d7a10 */ /* 0x000fc80007ffe0ff */
[CC--:B------:R-:W-:Y:S01]  /*31b0*/  IMNMX R218, R29.reuse, R100.reuse, PT ;  /* 0x000000641dda7217 */ /* 0x0c0fe20003800200 */
[----:B------:R-:W-:Y:S01]  /*31c0*/  HMMA.16816.F32.BF16 R44, R8, R86, R44 ;  /* 0x00000056082c723c */ /* 0x000fe2000004182c */
[----:B------:R-:W-:Y:S07]  /*31d0*/  MUFU.TANH R18, R18 ;  /* 0x0000001200127308 */ /* 0x000fee0000002400 */
[C---:B--2---:R-:W-:Y:S07]  /*31e0*/  HMMA.16816.F32.BF16 R68, R12.reuse, R36, R68 ;  /* 0x000000240c44723c */ /* 0x044fee0000041844 */
[----:B------:R-:W-:Y:S01]  /*31f0*/  IADD3 R37, R29, 0x8, RZ ;  /* 0x000000081d257810 */ /* 0x000fe20007ffe0ff */
[----:B------:R-:W-:Y:S03]  /*3200*/  HMMA.16816.F32.BF16 R64, R12, R38, R64 ;  /* 0x000000260c40723c */ /* 0x000fe60000041840 */
[----:B------:R-:W-:-:S05]  /*3210*/  IMNMX R212, R37, R100, PT ;  /* 0x0000006425d47217 */ /* 0x000fca0003800200 */
[----:B---3--:R-:W-:Y:S01]  /*3220*/  HMMA.16816.F32.BF16 R76, R8, R24, R76 ;  /* 0x00000018084c723c */ /* 0x008fe2000004184c */
[----:B------:R-:W-:Y:S02]  /*3230*/  FMUL.FTZ R42, R44, c[0x0][0x2ec] ;  /* 0x0000bb002c2a7a20 */ /* 0x000fe40000410000 */
[----:B------:R-:W-:-:S04]  /*3240*/  FMUL.FTZ R28, R47, c[0x0][0x2ec] ;  /* 0x0000bb002f1c7a20 */ /* 0x000fc80000410000 */
[----:B------:R-:W-:Y:S01]  /*3250*/  FMUL.FTZ R25, R46, c[0x0][0x2ec] ;  /* 0x0000bb002e197a20 */ /* 0x000fe20000410000 */
[C---:B------:R-:W-:Y:S01]  /*3260*/  HMMA.16816.F32.BF16 R68, R8.reuse, R32, R68 ;  /* 0x000000200844723c */ /* 0x040fe20000041844 */
[----:B------:R-:W-:Y:S01]  /*3270*/  FMUL.FTZ R24, R45, c[0x0][0x2ec] ;  /* 0x0000bb002d187a20 */ /* 0x000fe20000410000 */
[----:B------:R-:W1:Y:S06]  /*3280*/  MUFU.TANH R42, R42 ;  /* 0x0000002a002a7308 */ /* 0x000e6c0000002400 */
[C---:B------:R-:W-:Y:S02]  /*3290*/  HMMA.16816.F32.BF16 R72, R8.reuse, R26, R72 ;  /* 0x0000001a0848723c */ /* 0x040fe40000041848 */
[----:B------:R-:W2:Y:S05]  /*32a0*/  MUFU.TANH R25, R25 ;  /* 0x0000001900197308 */ /* 0x000eaa0000002400 */
[----:B------:R-:W-:Y:S01]  /*32b0*/  IMAD.IADD R27, R3, 0x1, R224 ;  /* 0x00000001031b7824 */ /* 0x000fe200078e02e0 */
[----:B------:R-:W-:Y:S01]  /*32c0*/  HMMA.16816.F32.BF16 R32, R8, R34, R64 ;  /* 0x000000220820723c */ /* 0x000fe20000041840 */
[----:B------:R-:W-:Y:S01]  /*32d0*/  FMUL.FTZ R77, R77, c[0x0][0x2ec] ;  /* 0x0000bb004d4d7a20 */ /* 0x000fe20000410000 */
[----:B------:R-:W3:Y:S01]  /*32e0*/  MUFU.TANH R24, R24 ;  /* 0x0000001800187308 */ /* 0x000ee20000002400 */
[----:B------:R-:W-:Y:S01]  /*32f0*/  FMUL.FTZ R76, R76, c[0x0][0x2ec] ;  /* 0x0000bb004c4c7a20 */ /* 0x000fe20000410000 */
[C---:B------:R-:W-:Y:S01]  /*3300*/  IADD3 R17, R27.reuse, 0x1, RZ ;  /* 0x000000011b117810 */ /* 0x040fe20007ffe0ff */
[----:B------:R-:W-:Y:S01]  /*3310*/  FMUL.FTZ R78, R78, c[0x0][0x2ec] ;  /* 0x0000bb004e4e7a20 */ /* 0x000fe20000410000 */
[----:B------:R-:W-:Y:S01]  /*3320*/  IADD3 R19, R27, 0x8, RZ ;  /* 0x000000081b137810 */ /* 0x000fe20007ffe0ff */
[----:B------:R-:W-:Y:S01]  /*3330*/  FMUL.FTZ R79, R79, c[0x0][0x2ec] ;  /* 0x0000bb004f4f7a20 */ /* 0x000fe20000410000 */
[C---:B------:R-:W-:Y:S01]  /*3340*/  ISETP.GE.AND P4, PT, R17.reuse, R218, PT ;  /* 0x000000da1100720c */ /* 0x040fe20003f86270 */
[----:B------:R-:W-:Y:S01]  /*3350*/  FMUL.FTZ R68, R68, c[0x0][0x2ec] ;  /* 0x0000bb0044447a20 */ /* 0x000fe20000410000 */
[----:B------:R-:W-:Y:S01]  /*3360*/  ISETP.GE.AND P5, PT, R17, R212, PT ;  /* 0x000000d41100720c */ /* 0x000fe20003fa6270 */
[----:B------:R-:W1:Y:S01]  /*3370*/  MUFU.TANH R28, R28 ;  /* 0x0000001c001c7308 */ /* 0x000e620000002400 */
[----:B------:R-:W-:Y:S01]  /*3380*/  IADD3 R17, R27, 0x9, RZ ;  /* 0x000000091b117810 */ /* 0x000fe20007ffe0ff */
        /* <DEDUP_REMOVED lines=9> */
[C---:B------:R-:W-:Y:S01]  /*3420*/  ISETP.GE.AND P3, PT, R19.reuse, R218, PT ;  /* 0x000000da1300720c */ /* 0x040fe20003f66270 */
[----:B------:R-:W-:Y:S01]  /*3430*/  FMUL.FTZ R74, R74, c[0x0][0x2ec] ;  /* 0x0000bb004a4a7a20 */ /* 0x000fe20000410000 */
[----:B------:R-:W-:Y:S01]  /*3440*/  ISETP.GE.AND P1, PT, R19, R212, PT ;  /* 0x000000d41300720c */ /* 0x000fe20003f26270 */
[----:B------:R-:W-:Y:S01]  /*3450*/  FMUL.FTZ R75, R75, c[0x0][0x2ec] ;  /* 0x0000bb004b4b7a20 */ /* 0x000fe20000410000 */
[----:B------:R-:W-:Y:S01]  /*3460*/  IADD3 R19, R27, 0x11, RZ ;  /* 0x000000111b137810 */ /* 0x000fe20007ffe0ff */
[----:B------:R-:W1:Y:S01]  /*3470*/  MUFU.TANH R175, R68 ;  /* 0x0000004400af7308 */ /* 0x000e620000002400 */
[----:B------:R-:W-:Y:S01]  /*3480*/  FSEL R21, R21, -INF , !P4 ;  /* 0xff80000015157808 */ /* 0x000fe20006000000 */
[----:B------:R-:W-:Y:S01]  /*3490*/  FMUL.FTZ R71, R71, c[0x0][0x2ec] ;  /* 0x0000bb0047477a20 */ /* 0x000fe20000410000 */
[----:B------:R-:W-:Y:S01]  /*34a0*/  FSEL R16, R23, -INF , !P5 ;  /* 0xff80000017107808 */ /* 0x000fe20006800000 */
[----:B------:R-:W-:Y:S01]  /*34b0*/  FMUL.FTZ R32, R32, c[0x0][0x2ec] ;  /* 0x0000bb0020207a20 */ /* 0x000fe20000410000 */
[----:B------:R-:W-:Y:S01]  /*34c0*/  FSEL R53, R53, -INF , !P2 ;  /* 0xff80000035357808 */ /* 0x000fe20005000000 */
[----:B------:R-:W-:Y:S01]  /*34d0*/  FMUL.FTZ R34, R34, c[0x0][0x2ec] ;  /* 0x0000bb0022227a20 */ /* 0x000fe20000410000 */
[----:B------:R-:W-:Y:S01]  /*34e0*/  FSEL R6, R55, -INF , !P6 ;  /* 0xff80000037067808 */ /* 0x000fe20007000000 */
[----:B------:R-:W1:Y:S01]  /*34f0*/  MUFU.TANH R171, R76 ;  /* 0x0000004c00ab7308 */ /* 0x000e620000002400 */
[----:B------:R-:W-:Y:S01]  /*3500*/  ISETP.GE.AND P4, PT, R17, R218, PT ;  /* 0x000000da1100720c */ /* 0x000fe20003f86270 */
[----:B------:R-:W-:Y:S01]  /*3510*/  FMUL.FTZ R33, R33, c[0x0][0x2ec] ;  /* 0x0000bb0021217a20 */ /* 0x000fe20000410000 */
[----:B------:R-:W-:Y:S01]  /*3520*/  ISETP.GE.AND P5, PT, R17, R212, PT ;  /* 0x000000d41100720c */ /* 0x000fe20003fa6270 */
[----:B------:R-:W-:Y:S01]  /*3530*/  FMUL.FTZ R35, R35, c[0x0][0x2ec] ;  /* 0x0000bb0023237a20 */ /* 0x000fe20000410000 */
[----:B------:R-:W-:-:S02]  /*3540*/  ISETP.GE.AND P2, PT, R13, R218, PT ;  /* 0x000000da0d00720c */ /* 0x000fc40003f46270 */
[----:B------:R-:W-:Y:S01]  /*3550*/  ISETP.GE.AND P6, PT, R13, R212, PT ;  /* 0x000000d40d00720c */ /* 0x000fe20003fc6270 */
[----:B------:R-:W1:Y:S01]  /*3560*/  MUFU.TANH R168, R78 ;  /* 0x0000004e00a87308 */ /* 0x000e620000002400 */
[----:B------:R-:W-:Y:S02]  /*3570*/  FSEL R17, R52, -INF , !P3 ;  /* 0xff80000034117808 */ /* 0x000fe40005800000 */
[----:B------:R-:W-:Y:S02]  /*3580*/  FSEL R54, R54, -INF , !P1 ;  /* 0xff80000036367808 */ /* 0x000fe40004800000 */
[----:B------:R-:W-:Y:S02]  /*3590*/  IADD3 R13, R27, 0x19, RZ ;  /* 0x000000191b0d7810 */ /* 0x000fe40007ffe0ff */
[C---:B------:R-:W-:Y:S01]  /*35a0*/  ISETP.GE.AND P3, PT, R19.reuse, R218, PT ;  /* 0x000000da1300720c */ /* 0x040fe20003f66270 */
[----:B------:R-:W1:Y:S01]  /*35b0*/  MUFU.TANH R178, R79 ;  /* 0x0000004f00b27308 */ /* 0x000e620000002400 */
[----:B------:R-:W-:-:S02]  /*35c0*/  ISETP.GE.AND P1, PT, R19, R212, PT ;  /* 0x000000d41300720c */ /* 0x000fc40003f26270 */
[----:B------:R-:W-:Y:S02]  /*35d0*/  IADD3 R19, R27, 0x20, RZ ;  /* 0x000000201b137810 */ /* 0x000fe40007ffe0ff */
[----:B------:R-:W-:Y:S02]  /*35e0*/  FSEL R15, R57, -INF , !P4 ;  /* 0xff800000390f7808 */ /* 0x000fe40006000000 */
[----:B------:R-:W-:Y:S01]  /*35f0*/  FSEL R14, R40, -INF , !P5 ;  /* 0xff800000280e7808 */ /* 0x000fe20006800000 */
[----:B------:R-:W1:Y:S01]  /*3600*/  MUFU.TANH R163, R72 ;  /* 0x0000004800a37308 */ /* 0x000e620000002400 */
[C---:B------:R-:W-:Y:S02]  /*3610*/  ISETP.GE.AND P4, PT, R13.reuse, R218, PT ;  /* 0x000000da0d00720c */ /* 0x040fe40003f86270 */
[----:B------:R-:W-:Y:S02]  /*3620*/  ISETP.GE.AND P5, PT, R13, R212, PT ;  /* 0x000000d40d00720c */ /* 0x000fe40003fa6270 */
[----:B------:R-:W-:-:S02]  /*3630*/  FSEL R13, R56, -INF , !P3 ;  /* 0xff800000380d7808 */ /* 0x000fc40005800000 */
[----:B------:R-:W-:Y:S01]  /*3640*/  FSEL R12, R41, -INF , !P1 ;  /* 0xff800000290c7808 */ /* 0x000fe20004800000 */
[----:B------:R-:W-:Y:S01]  /*3650*/  MUFU.TANH R169, R73 ;  /* 0x0000004900a97308 */ /* 0x000fe20000002400 */
[----:B------:R-:W-:Y:S02]  /*3660*/  IADD3 R9, R27, 0x21, RZ ;  /* 0x000000211b097810 */ /* 0x000fe40007ffe0ff */
[C---:B------:R-:W-:Y:S02]  /*3670*/  ISETP.GE.AND P3, PT, R19.reuse, R218, PT ;  /* 0x000000da1300720c */ /* 0x040fe40003f66270 */
[----:B------:R-:W-:Y:S02]  /*3680*/  ISETP.GE.AND P1, PT, R19, R212, PT ;  /* 0x000000d41300720c */ /* 0x000fe40003f26270 */
[----:B------:R-:W-:Y:S01]  /*3690*/  IADD3 R19, R27, 0x28, RZ ;  /* 0x000000281b137810 */ /* 0x000fe20007ffe0ff */
[----:B------:R-:W4:Y:S01]  /*36a0*/  MUFU.TANH R170, R74 ;  /* 0x0000004a00aa7308 */ /* 0x000f220000002400 */
[----:B-1----:R-:W-:-:S02]  /*36b0*/  FSEL R11, R42, -INF , !P2 ;  /* 0xff8000002a0b7808 */ /* 0x002fc40005000000 */
[----:B--2---:R-:W-:Y:S02]  /*36c0*/  FSEL R10, R25, -INF , !P6 ;  /* 0xff800000190a7808 */ /* 0x004fe40007000000 */
[C---:B------:R-:W-:Y:S02]  /*36d0*/  ISETP.GE.AND P2, PT, R9.reuse, R218, PT ;  /* 0x000000da0900720c */ /* 0x040fe40003f46270 */
[----:B------:R-:W-:Y:S01]  /*36e0*/  ISETP.GE.AND P6, PT, R9, R212, PT ;  /* 0x000000d40900720c */ /* 0x000fe20003fc6270 */
[----:B------:R-:W1:Y:S01]  /*36f0*/  MUFU.TANH R176, R75 ;  /* 0x0000004b00b07308 */ /* 0x000e620000002400 */
[----:B---3--:R-:W-:Y:S02]  /*3700*/  FSEL R9, R24, -INF , !P4 ;  /* 0xff80000018097808 */ /* 0x008fe40006000000 */
[----:B------:R-:W-:Y:S02]  /*3710*/  FSEL R8, R28, -INF , !P5 ;  /* 0xff8000001c087808 */ /* 0x000fe40006800000 */
[----:B------:R-:W-:-:S02]  /*3720*/  ISETP.GE.AND P4, PT, R19, R218, PT ;  /* 0x000000da1300720c */ /* 0x000fc40003f86270 */
[----:B------:R-:W-:Y:S01]  /*3730*/  ISETP.GE.AND P5, PT, R19, R212, PT ;  /* 0x000000d41300720c */ /* 0x000fe20003fa6270 */
[----:B------:R-:W-:Y:S01]  /*3740*/  MUFU.TANH R173, R69 ;  /* 0x0000004500ad7308 */ /* 0x000fe20000002400 */
[----:B------:R-:W-:Y:S02]  /*3750*/  IADD3 R19, R27, 0x30, RZ ;  /* 0x000000301b137810 */ /* 0x000fe40007ffe0ff */
[----:B------:R-:W-:Y:S02]  /*3760*/  FSEL R165, R165, -INF , !P2 ;  /* 0xff800000a5a57808 */ /* 0x000fe40005000000 */
[----:B------:R-:W-:Y:S02]  /*3770*/  ISETP.GE.AND P2, PT, R19, R218, PT ;  /* 0x000000da1300720c */ /* 0x000fe40003f46270 */
[----:B------:R-:W-:Y:S01]  /*3780*/  IADD3 R23, R27, 0x29, RZ ;  /* 0x000000291b177810 */ /* 0x000fe20007ffe0ff */
[----:B------:R-:W2:Y:S01]  /*3790*/  MUFU.TANH R172, R70 ;  /* 0x0000004600ac7308 */ /* 0x000ea20000002400 */
[----:B------:R-:W-:-:S02]  /*37a0*/  FSEL R175, R175, -INF , !P2 ;  /* 0xff800000afaf7808 */ /* 0x000fc40005000000 */
[----:B------:R-:W-:Y:S02]  /*37b0*/  ISETP.GT.AND P2, PT, R133, 0x1, PT ;  /* 0x000000018500780c */ /* 0x000fe40003f44270 */
[----:B------:R-:W-:Y:S02]  /*37c0*/  FSEL R171, R171, -INF , !P3 ;  /* 0xff800000abab7808 */ /* 0x000fe40005800000 */
[----:B------:R-:W-:Y:S01]  /*37d0*/  FSEL R168, R168, -INF , !P1 ;  /* 0xff800000a8a87808 */ /* 0x000fe20004800000 */
[----:B------:R-:W3:Y:S01]  /*37e0*/  MUFU.TANH R142, R71 ;  /* 0x00000047008e7308 */ /* 0x000ee20000002400 */
[----:B------:R-:W-:Y:S02]  /*37f0*/  FSEL R178, R178, -INF , !P6 ;  /* 0xff800000b2b27808 */ /* 0x000fe40007000000 */
[C---:B------:R-:W-:Y:S02]  /*3800*/  ISETP.GE.AND P3, PT, R23.reuse, R218, PT ;  /* 0x000000da1700720c */ /* 0x040fe40003f66270 */
[----:B------:R-:W-:-:S02]  /*3810*/  ISETP.GE.AND P1, PT, R23, R212, PT ;  /* 0x000000d41700720c */ /* 0x000fc40003f26270 */
[----:B------:R-:W-:Y:S01]  /*3820*/  ISETP.GE.AND P6, PT, R19, R212, PT ;  /* 0x000000d41300720c */ /* 0x000fe20003fc6270 */
[----:B------:R-:W2:Y:S01]  /*3830*/  MUFU.TANH R143, R32 ;  /* 0x00000020008f7308 */ /* 0x000ea20000002400 */
[C---:B------:R-:W-:Y:S02]  /*3840*/  IADD3 R23, R27.reuse, 0x31, RZ ;  /* 0x000000311b177810 */ /* 0x040fe40007ffe0ff */
[----:B------:R-:W-:Y:S02]  /*3850*/  IADD3 R19, R27, 0x38, RZ ;  /* 0x000000381b137810 */ /* 0x000fe40007ffe0ff */
[----:B------:R-:W-:Y:S02]  /*3860*/  FSEL R163, R163, -INF , !P4 ;  /* 0xff800000a3a37808 */ /* 0x000fe40006000000 */
[----:B----4-:R-:W-:Y:S01]  /*3870*/  FSEL R170, R170, -INF , !P5 ;  /* 0xff800000aaaa7808 */ /* 0x010fe20006800000 */
[----:B------:R-:W4:Y:S01]  /*3880*/  MUFU.TANH R140, R34 ;  /* 0x00000022008c7308 */ /* 0x000f220000002400 */
[----:B------:R-:W-:-:S02]  /*3890*/  FSEL R169, R169, -INF , !P3 ;  /* 0xff800000a9a97808 */ /* 0x000fc40005800000 */
[----:B-1----:R-:W-:Y:S01]  /*38a0*/  FSEL R176, R176, -INF , !P1 ;  /* 0xff800000b0b07808 */ /* 0x002fe20004800000 */
[----:B------:R-:W-:Y:S01]  /*38b0*/  BAR.SYNC.DEFER_BLOCKING 0x0 ;  /* 0x0000000000007b1d */ /* 0x000fe20000010000 */
[C---:B------:R-:W-:Y:S02]  /*38c0*/  ISETP.GE.AND P4, PT, R23.reuse, R218, PT ;  /* 0x000000da1700720c */ /* 0x040fe40003f86270 */
[----:B------:R-:W-:Y:S02]  /*38d0*/  ISETP.GE.AND P5, PT, R23, R212, PT ;  /* 0x000000d41700720c */ /* 0x000fe40003fa6270 */
[C---:B------:R-:W-:Y:S01]  /*38e0*/  ISETP.GE.AND P3, PT, R19.reuse, R218, PT ;  /* 0x000000da1300720c */ /* 0x040fe20003f66270 */
[----:B------:R-:W1:Y:S01]  /*38f0*/  MUFU.TANH R141, R33 ;  /* 0x00000021008d7308 */ /* 0x000e620000002400 */
[----:B------:R-:W-:Y:S02]  /*3900*/  ISETP.GE.AND P1, PT, R19, R212, PT ;  /* 0x000000d41300720c */ /* 0x000fe40003f26270 */
[----:B------:R-:W-:-:S02]  /*3910*/  IADD3 R19, R27, 0x39, RZ ;  /* 0x000000391b137810 */ /* 0x000fc40007ffe0ff */
[----:B--2---:R-:W-:Y:S02]  /*3920*/  FSEL R172, R172, -INF , !P6 ;  /* 0xff800000acac7808 */ /* 0x004fe40007000000 */
[----:B------:R-:W-:Y:S01]  /*3930*/  FSEL R173, R173, -INF , !P4 ;  /* 0xff800000adad7808 */ /* 0x000fe20006000000 */
[----:B------:R-:W2:Y:S01]  /*3940*/  MUFU.TANH R166, R35 ;  /* 0x0000002300a67308 */ /* 0x000ea20000002400 */
[----:B---3--:R-:W-:Y:S02]  /*3950*/  FSEL R142, R142, -INF , !P5 ;  /* 0xff8000008e8e7808 */ /* 0x008fe40006800000 */
[----:B------:R-:W-:Y:S02]  /*3960*/  FSEL R143, R143, -INF , !P3 ;  /* 0xff8000008f8f7808 */ /* 0x000fe40005800000 */
[----:B----4-:R-:W-:Y:S02]  /*3970*/  FSEL R140, R140, -INF , !P1 ;  /* 0xff8000008c8c7808 */ /* 0x010fe40004800000 */
[----:B------:R-:W-:-:S02]  /*3980*/  ISETP.GE.AND P6, PT, R27, R218, PT ;  /* 0x000000da1b00720c */ /* 0x000fc40003fc6270 */
[----:B------:R-:W-:Y:S02]  /*3990*/  ISETP.GE.AND P4, PT, R27, R212, PT ;  /* 0x000000d41b00720c */ /* 0x000fe40003f86270 */
[C---:B------:R-:W-:Y:S02]  /*39a0*/  ISETP.GE.AND P5, PT, R19.reuse, R218, PT ;  /* 0x000000da1300720c */ /* 0x040fe40003fa6270 */
[----:B------:R-:W-:Y:S02]  /*39b0*/  ISETP.GE.AND P3, PT, R19, R212, PT ;  /* 0x000000d41300720c */ /* 0x000fe40003f66270 */
[----:B------:R-:W-:Y:S02]  /*39c0*/  @!P2 LEA R216, P1, R134, c[0x0][0x168], 0x1 ;  /* 0x00005a0086d8aa11 */ /* 0x000fe400078208ff */
[----:B------:R-:W-:Y:S02]  /*39d0*/  FSEL R20, R20, -INF , !P6 ;  /* 0xff80000014147808 */ /* 0x000fe40007000000 */
[----:B------:R-:W-:-:S02]  /*39e0*/  @!P2 LEA.HI.X R217, R134, c[0x0][0x16c], R135, 0x1, P1 ;  /* 0x00005b0086d9aa11 */ /* 0x000fc400008f0c87 */
[----:B------:R-:W-:Y:S02]  /*39f0*/  FSEL R18, R18, -INF , !P4 ;  /* 0xff80000012127808 */ /* 0x000fe40006000000 */
[----:B-1----:R-:W-:Y:S02]  /*3a00*/  FSEL R141, R141, -INF , !P5 ;  /* 0xff8000008d8d7808 */ /* 0x002fe40006800000 */
[----:B--2---:R-:W-:Y:S01]  /*3a10*/  FSEL R166, R166, -INF , !P3 ;  /* 0xff800000a6a67808 */ /* 0x004fe20005800000 */
[----:B------:R-:W-:Y:S05]  /*3a20*/  @!P2 BRA `(.L_x_2175) ;  /* 0x000005900000a947 */ /* 0x000fea0003800000 */
[----:B------:R-:W-:Y:S05]  /*3a30*/  @!P0 BRA `(.L_x_2176) ;  /* 0x0000039000008947 */ /* 0x000fea0003800000 */
[----:B------:R-:W1:Y:S01]  /*3a40*/  I2F.RP R19, R4 ;  /* 0x0000000400137306 */ /* 0x000e620000209400 */
[----:B------:R-:W-:Y:S02]  /*3a50*/  IADD3 R26, R3, -0x40, RZ ;  /* 0xffffffc0031a7810 */ /* 0x000fe40007ffe0ff */
[----:B------:R-:W-:Y:S02]  /*3a60*/  IABS R24, R3 ;  /* 0x0000000300187213 */ /* 0x000fe40000000000 */
[----:B------:R-:W-:-:S02]  /*3a70*/  IABS R22, R26 ;  /* 0x0000001a00167213 */ /* 0x000fc40000000000 */
        /* <DEDUP_REMOVED lines=53> */
.L_x_2176:
[----:B------:R-:W-:-:S04]  /*3dd0*/  LEA R3, -R2, RZ, 0x6 ;  /* 0x000000ff02037211 */ /* 0x000fc800078e31ff */
[----:B------:R-:W-:Y:S02]  /*3de0*/  SHF.R.S32.HI R4, RZ, 0x1f, R3 ;  /* 0x0000001fff047819 */ /* 0x000fe40000011403 */
.L_x_2177:
        /* <DEDUP_REMOVED lines=29> */
.L_x_2175:
        /* <DEDUP_REMOVED lines=85> */
[----:B------:R-:W-:Y:S01]  /*4510*/  LDSM.16.MT88.4 R24, [R198+0xe800] ;  /* 0x00e80000c618783b */ /* 0x000fe20000004200 */
        /* <DEDUP_REMOVED lines=281> */
.L_x_2179:
[----:B------:R-:W-:-:S05]  /*56b0*/  IMAD.MOV.U32 R9, RZ, RZ, c[0x0][0x1a0] ;  /* 0x00006800ff097624 */ /* 0x000fca00078e00ff */
[----:B------:R-:W-:-:S04]  /*56c0*/  LEA R9, -R9, RZ, 0x6 ;  /* 0x000000ff09097211 */ /* 0x000fc800078e31ff */
[----:B------:R-:W-:Y:S02]  /*56d0*/  SHF.R.S32.HI R8, RZ, 0x1f, R9 ;  /* 0x0000001fff087819 */ /* 0x000fe40000011409 */
.L_x_2180:
        /* <DEDUP_REMOVED lines=44> */
[----:B------:R-:W4:Y:S04]  /*59a0*/  LDSM.16.M88.4 R12, [R205+0x6000] ;  /* 0x00600000cd0c783b */ /* 0x000f280000000200 */
[----:B------:R-:W1:Y:S04]  /*59b0*/  LDSM.16.M88.4 R140, [R205+0x6800] ;  /* 0x00680000cd8c783b */ /* 0x000e680000000200 */
[----:B------:R-:W1:Y:S04]  /*59c0*/  LDSM.16.M88.4 R160, [R205+0x7000] ;  /* 0x00700000cda0783b */ /* 0x000e680000000200 */
[----:B------:R-:W1:Y:S04]  /*59d0*/  LDSM.16.M88.4 R148, [R205+0x7800] ;  /* 0x00780000cd94783b */ /* 0x000e680000000200 */
[----:B--2---:R-:W-:Y:S04]  /*59e0*/  LDSM.16.M88.4 R8, [R204] ;  /* 0x00000000cc08783b */ /* 0x004fe80000000200 */
[----:B------:R-:W2:Y:S04]  /*59f0*/  LDSM.16.M88.4 R144, [R203] ;  /* 0x00000000cb90783b */ /* 0x000ea80000000200 */
[----:B------:R-:W2:Y:S04]  /*5a00*/  LDSM.16.M88.4 R32, [R195] ;  /* 0x00000000c320783b */ /* 0x000ea80000000200 */
[----:B-----5:R-:W5:Y:S04]  /*5a10*/  LDSM.16.M88.4 R20, [R193] ;  /* 0x00000000c114783b */ /* 0x020f680000000200 */
[----:B------:R-:W-:Y:S04]  /*5a20*/  LDSM.16.M88.4 R136, [R202] ;  /* 0x00000000ca88783b */ /* 0x000fe80000000200 */
[----:B---3--:R-:W3:Y:S01]  /*5a30*/  LDSM.16.M88.4 R4, [R199+0x6000] ;  /* 0x00600000c704783b */ /* 0x008ee20000000200 */
[C---:B----4-:R-:W-:Y:S03]  /*5a40*/  HMMA.16816.F32.BF16 R16, R152.reuse, R12, RZ ;  /* 0x0000000c9810723c */ /* 0x050fe600000418ff */
[----:B------:R-:W4:Y:S04]  /*5a50*/  LDSM.16.M88.4 R24, [R194] ;  /* 0x00000000c218783b */ /* 0x000f280000000200 */
[----:B------:R-:W2:Y:S01]  /*5a60*/  LDSM.16.M88.4 R168, [R199+0x6800] ;  /* 0x00680000c7a8783b */ /* 0x000ea20000000200 */
[C---:B------:R-:W-:Y:S03]  /*5a70*/  HMMA.16816.F32.BF16 R12, R152.reuse, R14, RZ ;  /* 0x0000000e980c723c */ /* 0x040fe600000418ff */
[----:B------:R-:W-:Y:S04]  /*5a80*/  LDSM.16.M88.4 R176, [R192+0x800] ;  /* 0x00080000c0b0783b */ /* 0x000fe80000000200 */
[----:B------:R-:W-:Y:S01]  /*5a90*/  LDSM.16.M88.4 R172, [R192+0x1000] ;  /* 0x00100000c0ac783b */ /* 0x000fe20000000200 */
[C---:B-1----:R-:W-:Y:S03]  /*5aa0*/  HMMA.16816.F32.BF16 R28, R152.reuse, R140, RZ ;  /* 0x0000008c981c723c */ /* 0x042fe600000418ff */
[----:B------:R-:W-:Y:S04]  /*5ab0*/  LDSM.16.M88.4 R220, [R205+0xa800] ;  /* 0x00a80000cddc783b */ /* 0x000fe80000000200 */
[----:B------:R-:W0:Y:S01]  /*5ac0*/  LDGDEPBAR ;  /* 0x00000000000079af */ /* 0x000e220000000000 */
[C---:B------:R-:W-:Y:S08]  /*5ad0*/  HMMA.16816.F32.BF16 R164, R152.reuse, R160, RZ ;  /* 0x000000a098a4723c */ /* 0x040ff000000418ff */
[C---:B------:R-:W-:Y:S08]  /*5ae0*/  HMMA.16816.F32.BF16 R140, R152.reuse, R142, RZ ;  /* 0x0000008e988c723c */ /* 0x040ff000000418ff */
[C---:B------:R-:W-:Y:S08]  /*5af0*/  HMMA.16816.F32.BF16 R160, R152.reuse, R162, RZ ;  /* 0x000000a298a0723c */ /* 0x040ff000000418ff */
[C---:B------:R-:W-:Y:S08]  /*5b00*/  HMMA.16816.F32.BF16 R156, R152.reuse, R148, RZ ;  /* 0x00000094989c723c */ /* 0x040ff000000418ff */
[----:B------:R-:W-:Y:S01]  /*5b10*/  HMMA.16816.F32.BF16 R152, R152, R150, RZ ;  /* 0x000000969898723c */ /* 0x000fe200000418ff */
[----:B------:R-:W-:Y:S07]  /*5b20*/  LDSM.16.M88.4 R148, [R199+0x7000] ;  /* 0x00700000c794783b */ /* 0x000fee0000000200 */
[C---:B--2---:R-:W-:Y:S08]  /*5b30*/  HMMA.16816.F32.BF16 R16, R8.reuse, R144, R16 ;  /* 0x000000900810723c */ /* 0x044ff00000041810 */
[C---:B------:R-:W-:Y:S01]  /*5b40*/  HMMA.16816.F32.BF16 R12, R8.reuse, R146, R12 ;  /* 0x00000092080c723c */ /* 0x040fe2000004180c */
[----:B------:R-:W-:Y:S07]  /*5b50*/  LDSM.16.M88.4 R144, [R199+0x7800] ;  /* 0x00780000c790783b */ /* 0x000fee0000000200 */
[C---:B------:R-:W-:Y:S08]  /*5b60*/  HMMA.16816.F32.BF16 R28, R8.reuse, R32, R28 ;  /* 0x00000020081c723c */ /* 0x040ff0000004181c */
[C---:B------:R-:W-:Y:S01]  /*5b70*/  HMMA.16816.F32.BF16 R140, R8.reuse, R34, R140 ;  /* 0x00000022088c723c */ /* 0x040fe2000004188c */
[----:B------:R-:W-:Y:S07]  /*5b80*/  LDSM.16.M88.4 R32, [R192] ;  /* 0x00000000c020783b */ /* 0x000fee0000000200 */
[C---:B-----5:R-:W-:Y:S08]  /*5b90*/  HMMA.16816.F32.BF16 R156, R8.reuse, R20, R156 ;  /* 0x00000014089c723c */ /* 0x060ff0000004189c */
[----:B------:R-:W-:Y:S01]  /*5ba0*/  HMMA.16816.F32.BF16 R152, R8, R22, R152 ;  /* 0x000000160898723c */ /* 0x000fe20000041898 */
[----:B------:R-:W1:Y:S07]  /*5bb0*/  LDSM.16.M88.4 R20, [R201] ;  /* 0x00000000c914783b */ /* 0x000e6e0000000200 */
[C---:B---3--:R-:W-:Y:S08]  /*5bc0*/  HMMA.16816.F32.BF16 R16, R136.reuse, R4, R16 ;  /* 0x000000048810723c */ /* 0x048ff00000041810 */
[----:B------:R-:W-:Y:S01]  /*5bd0*/  HMMA.16816.F32.BF16 R12, R136, R6, R12 ;  /* 0x00000006880c723c */ /* 0x000fe2000004180c */
[----:B------:R-:W-:Y:S07]  /*5be0*/  LDSM.16.M88.4 R4, [R206+0x2000] ;  /* 0x00200000ce04783b */ /* 0x000fee0000000200 */
[C---:B----4-:R-:W-:Y:S08]  /*5bf0*/  HMMA.16816.F32.BF16 R164, R8.reuse, R24, R164 ;  /* 0x0000001808a4723c */ /* 0x050ff000000418a4 */
[----:B------:R-:W-:Y:S01]  /*5c00*/  HMMA.16816.F32.BF16 R160, R8, R26, R160 ;  /* 0x0000001a08a0723c */ /* 0x000fe200000418a0 */
[----:B------:R-:W2:Y:S04]  /*5c10*/  LDSM.16.M88.4 R8, [R205+0x8000] ;  /* 0x00800000cd08783b */ /* 0x000ea80000000200 */
[----:B------:R-:W3:Y:S03]  /*5c20*/  LDSM.16.M88.4 R24, [R192+0x1800] ;  /* 0x00180000c018783b */ /* 0x000ee60000000200 */
[C---:B------:R-:W-:Y:S08]  /*5c30*/  HMMA.16816.F32.BF16 R28, R136.reuse, R168, R28 ;  /* 0x000000a8881c723c */ /* 0x040ff0000004181c */
[----:B------:R-:W-:Y:S01]  /*5c40*/  HMMA.16816.F32.BF16 R140, R136, R170, R140 ;  /* 0x000000aa888c723c */ /* 0x000fe2000004188c */
[----:B------:R-:W4:Y:S07]  /*5c50*/  LDSM.16.M88.4 R168, [R205+0x8800] ;  /* 0x00880000cda8783b */ /* 0x000f2e0000000200 */
[C---:B-1----:R-:W-:Y:S08]  /*5c60*/  HMMA.16816.F32.BF16 R16, R20.reuse, R32, R16 ;  /* 0x000000201410723c */ /* 0x042ff00000041810 */
[----:B------:R-:W-:Y:S01]  /*5c70*/  HMMA.16816.F32.BF16 R12, R20, R34, R12 ;  /* 0x00000022140c723c */ /* 0x000fe2000004180c */
[----:B------:R-:W-:Y:S07]  /*5c80*/  LDSM.16.M88.4 R32, [R191] ;  /* 0x00000000bf20783b */ /* 0x000fee0000000200 */
[C---:B------:R-:W-:Y:S08]  /*5c90*/  HMMA.16816.F32.BF16 R164, R136.reuse, R148, R164 ;  /* 0x0000009488a4723c */ /* 0x040ff000000418a4 */
[C---:B------:R-:W-:Y:S01]  /*5ca0*/  HMMA.16816.F32.BF16 R160, R136.reuse, R150, R160 ;  /* 0x0000009688a0723c */ /* 0x040fe200000418a0 */
[----:B------:R-:W-:Y:S07]  /*5cb0*/  LDSM.16.M88.4 R148, [R205+0x9000] ;  /* 0x00900000cd94783b */ /* 0x000fee0000000200 */
[C---:B------:R-:W-:Y:S08]  /*5cc0*/  HMMA.16816.F32.BF16 R156, R136.reuse, R144, R156 ;  /* 0x00000090889c723c */ /* 0x040ff0000004189c */
        /* <DEDUP_REMOVED lines=8> */
[----:B------:R-:W-:Y:S07]  /*5d50*/  LDSM.16.M88.4 R8, [R189] ;  /* 0x00000000bd08783b */ /* 0x000fee0000000200 */
[C---:B------:R-:W-:Y:S08]  /*5d60*/  HMMA.16816.F32.BF16 R164, R20.reuse, R172, R164 ;  /* 0x000000ac14a4723c */ /* 0x040ff000000418a4 */
[C---:B------:R-:W-:Y:S01]  /*5d70*/  HMMA.16816.F32.BF16 R160, R20.reuse, R174, R160 ;  /* 0x000000ae14a0723c */ /* 0x040fe200000418a0 */
[----:B------:R-:W-:Y:S07]  /*5d80*/  LDSM.16.M88.4 R172, [R199+0x8000] ;  /* 0x00800000c7ac783b */ /* 0x000fee0000000200 */
[C---:B---3--:R-:W-:Y:S08]  /*5d90*/  HMMA.16816.F32.BF16 R156, R20.reuse, R24, R156 ;  /* 0x00000018149c723c */ /* 0x048ff0000004189c */
[----:B------:R-:W-:Y:S01]  /*5da0*/  HMMA.16816.F32.BF16 R152, R20, R26, R152 ;  /* 0x0000001a1498723c */ /* 0x000fe20000041898 */
[----:B------:R-:W2:Y:S04]  /*5db0*/  LDSM.16.M88.4 R24, [R190] ;  /* 0x00000000be18783b */ /* 0x000ea80000000200 */
[----:B------:R-:W3:Y:S03]  /*5dc0*/  LDSM.16.M88.4 R20, [R202+0x2000] ;  /* 0x00200000ca14783b */ /* 0x000ee60000000200 */
[C---:B----4-:R-:W-:Y:S08]  /*5dd0*/  HMMA.16816.F32.BF16 R28, R4.reuse, R168, R28 ;  /* 0x000000a8041c723c */ /* 0x050ff0000004181c */
[----:B------:R-:W-:Y:S01]  /*5de0*/  HMMA.16816.F32.BF16 R140, R4, R170, R140 ;  /* 0x000000aa048c723c */ /* 0x000fe2000004188c */
[----:B------:R-:W-:Y:S07]  /*5df0*/  LDSM.16.M88.4 R168, [R199+0x9000] ;  /* 0x00900000c7a8783b */ /* 0x000fee0000000200 */
[C---:B-1----:R-:W-:Y:S08]  /*5e00*/  HMMA.16816.F32.BF16 R16, R136.reuse, R32, R16 ;  /* 0x000000208810723c */ /* 0x042ff00000041810 */
[----:B------:R-:W-:Y:S01]  /*5e10*/  HMMA.16816.F32.BF16 R12, R136, R34, R12 ;  /* 0x00000022880c723c */ /* 0x000fe2000004180c */
[----:B------:R-:W-:Y:S07]  /*5e20*/  LDSM.16.M88.4 R32, [R192+0x2000] ;  /* 0x00200000c020783b */ /* 0x000fee0000000200 */
[C---:B------:R-:W-:Y:S08]  /*5e30*/  HMMA.16816.F32.BF16 R164, R4.reuse, R148, R164 ;  /* 0x0000009404a4723c */ /* 0x040ff000000418a4 */
[C---:B------:R-:W-:Y:S01]  /*5e40*/  HMMA.16816.F32.BF16 R160, R4.reuse, R150, R160 ;  /* 0x0000009604a0723c */ /* 0x040fe200000418a0 */
[----:B------:R-:W-:Y:S07]  /*5e50*/  LDSM.16.M88.4 R148, [R206+0x4000] ;  /* 0x00400000ce94783b */ /* 0x000fee0000000200 */
[C---:B-----5:R-:W-:Y:S08]  /*5e60*/  HMMA.16816.F32.BF16 R156, R4.reuse, R144, R156 ;  /* 0x00000090049c723c */ /* 0x060ff0000004189c */
[----:B------:R-:W-:Y:S01]  /*5e70*/  HMMA.16816.F32.BF16 R152, R4, R146, R152 ;  /* 0x000000920498723c */ /* 0x000fe20000041898 */
[----:B------:R-:W1:Y:S04]  /*5e80*/  LDSM.16.M88.4 R4, [R199+0x8800] ;  /* 0x00880000c704783b */ /* 0x000e680000000200 */
[----:B------:R-:W4:Y:S03]  /*5e90*/  LDSM.16.M88.4 R144, [R188] ;  /* 0x00000000bc90783b */ /* 0x000f260000000200 */
[C---:B--2---:R-:W-:Y:S08]  /*5ea0*/  HMMA.16816.F32.BF16 R28, R136.reuse, R24, R28 ;  /* 0x00000018881c723c */ /* 0x044ff0000004181c */
[----:B------:R-:W-:Y:S01]  /*5eb0*/  HMMA.16816.F32.BF16 R140, R136, R26, R140 ;  /* 0x0000001a888c723c */ /* 0x000fe2000004188c */
[----:B------:R-:W-:Y:S07]  /*5ec0*/  LDSM.16.M88.4 R24, [R199+0x9800] ;  /* 0x00980000c718783b */ /* 0x000fee0000000200 */
[C---:B---3--:R-:W-:Y:S08]  /*5ed0*/  HMMA.16816.F32.BF16 R16, R20.reuse, R172, R16 ;  /* 0x000000ac1410723c */ /* 0x048ff00000041810 */
[----:B------:R-:W-:Y:S01]  /*5ee0*/  HMMA.16816.F32.BF16 R12, R20, R174, R12 ;  /* 0x000000ae140c723c */ /* 0x000fe2000004180c */
[----:B------:R-:W-:Y:S07]  /*5ef0*/  LDSM.16.M88.4 R172, [R192+0x3000] ;  /* 0x00300000c0ac783b */ /* 0x000fee0000000200 */
[C---:B------:R-:W-:Y:S08]  /*5f00*/  HMMA.16816.F32.BF16 R164, R136.reuse, R8, R164 ;  /* 0x0000000888a4723c */ /* 0x040ff000000418a4 */
[----:B------:R-:W-:Y:S01]  /*5f10*/  HMMA.16816.F32.BF16 R160, R136, R10, R160 ;  /* 0x0000000a88a0723c */ /* 0x000fe200000418a0 */
[----:B------:R-:W2:Y:S07]  /*5f20*/  LDSM.16.M88.4 R8, [R205+0xa000] ;  /* 0x00a00000cd08783b */ /* 0x000eae0000000200 */
[C---:B-1----:R-:W-:Y:S08]  /*5f30*/  HMMA.16816.F32.BF16 R28, R20.reuse, R4, R28 ;  /* 0x00000004141c723c */ /* 0x042ff0000004181c */
[----:B------:R-:W-:Y:S01]  /*5f40*/  HMMA.16816.F32.BF16 R140, R20, R6, R140 ;  /* 0x00000006148c723c */ /* 0x000fe2000004188c */
[----:B------:R-:W1:Y:S07]  /*5f50*/  LDSM.16.M88.4 R4, [R192+0x2800] ;  /* 0x00280000c004783b */ /* 0x000e6e0000000200 */
[C---:B------:R-:W-:Y:S08]  /*5f60*/  HMMA.16816.F32.BF16 R16, R176.reuse, R32, R16 ;  /* 0x00000020b010723c */ /* 0x040ff00000041810 */
[----:B------:R-:W-:Y:S01]  /*5f70*/  HMMA.16816.F32.BF16 R12, R176, R34, R12 ;  /* 0x00000022b00c723c */ /* 0x000fe2000004180c */
[----:B------:R-:W-:Y:S07]  /*5f80*/  LDSM.16.M88.4 R32, [R186] ;  /* 0x00000000ba20783b */ /* 0x000fee0000000200 */
[C---:B----4-:R-:W-:Y:S08]  /*5f90*/  HMMA.16816.F32.BF16 R156, R136.reuse, R144, R156 ;  /* 0x00000090889c723c */ /* 0x050ff0000004189c */
[----:B------:R-:W-:Y:S01]  /*5fa0*/  HMMA.16816.F32.BF16 R152, R136, R146, R152 ;  /* 0x000000928898723c */ /* 0x000fe20000041898 */
[----:B------:R-:W-:Y:S04]  /*5fb0*/  LDSM.16.M88.4 R136, [R204+0x4000] ;  /* 0x00400000cc88783b */ /* 0x000fe80000000200 */
[----:B------:R-:W3:Y:S03]  /*5fc0*/  LDSM.16.M88.4 R144, [R187] ;  /* 0x00000000bb90783b */ /* 0x000ee60000000200 */
[C---:B--2---:R-:W-:Y:S08]  /*5fd0*/  HMMA.16816.F32.BF16 R16, R148.reuse, R8, R16 ;  /* 0x000000089410723c */ /* 0x044ff00000041810 */
[----:B------:R-:W-:Y:S01]  /*5fe0*/  HMMA.16816.F32.BF16 R12, R148, R10, R12 ;  /* 0x0000000a940c723c */ /* 0x000fe2000004180c */
[----:B------:R-:W-:Y:S07]  /*5ff0*/  LDSM.16.M88.4 R8, [R201+0x4000] ;  /* 0x00400000c908783b */ /* 0x000fee0000000200 */
[C---:B------:R-:W-:Y:S08]  /*6000*/  HMMA.16816.F32.BF16 R164, R20.reuse, R168, R164 ;  /* 0x000000a814a4723c */ /* 0x040ff000000418a4 */
[C---:B------:R-:W-:Y:S01]  /*6010*/  HMMA.16816.F32.BF16 R160, R20.reuse, R170, R160 ;  /* 0x000000aa14a0723c */ /* 0x040fe200000418a0 */
[----:B------:R-:W-:Y:S07]  /*6020*/  LDSM.16.M88.4 R168, [R192+0x3800] ;  /* 0x00380000c0a8783b */ /* 0x000fee0000000200 */
[C---:B------:R-:W-:Y:S08]  /*6030*/  HMMA.16816.F32.BF16 R156, R20.reuse, R24, R156 ;  /* 0x00000018149c723c */ /* 0x040ff0000004189c */
[----:B------:R-:W-:Y:S01]  /*6040*/  HMMA.16816.F32.BF16 R152, R20, R26, R152 ;  /* 0x0000001a1498723c */ /* 0x000fe20000041898 */
[----:B------:R-:W-:Y:S04]  /*6050*/  LDSM.16.M88.4 R24, [R202+0x4000] ;  /* 0x00400000ca18783b */ /* 0x000fe80000000200 */
[----:B------:R-:W2:Y:S03]  /*6060*/  LDSM.16.M88.4 R20, [R199+0xa000] ;  /* 0x00a00000c714783b */ /* 0x000ea60000000200 */
[C---:B-1----:R-:W-:Y:S08]  /*6070*/  HMMA.16816.F32.BF16 R28, R176.reuse, R4, R28 ;  /* 0x00000004b01c723c */ /* 0x042ff0000004181c */
[----:B------:R-:W-:Y:S01]  /*6080*/  HMMA.16816.F32.BF16 R140, R176, R6, R140 ;  /* 0x00000006b08c723c */ /* 0x000fe2000004188c */
[----:B------:R-:W-:Y:S07]  /*6090*/  LDSM.16.M88.4 R4, [R192+0x4000] ;  /* 0x00400000c004783b */ /* 0x000fee0000000200 */
[C---:B---3--:R-:W-:Y:S08]  /*60a0*/  HMMA.16816.F32.BF16 R16, R136.reuse, R144, R16 ;  /* 0x000000908810723c */ /* 0x048ff00000041810 */
[----:B------:R-:W-:Y:S01]  /*60b0*/  HMMA.16816.F32.BF16 R12, R136, R146, R12 ;  /* 0x00000092880c723c */ /* 0x000fe2000004180c */
[----:B------:R-:W1:Y:S07]  /*60c0*/  LDSM.16.M88.4 R144, [R205+0xb000] ;  /* 0x00b00000cd90783b */ /* 0x000e6e0000000200 */
[----:B------:R-:W-:Y:S08]  /*60d0*/  HMMA.16816.F32.BF16 R28, R148, R220, R28 ;  /* 0x000000dc941c723c */ /* 0x000ff0000004181c */
[C---:B------:R-:W-:Y:S01]  /*60e0*/  HMMA.16816.F32.BF16 R180, R176.reuse, R172, R164 ;  /* 0x000000acb0b4723c */ /* 0x040fe200000418a4 */
[----:B------:R-:W3:Y:S07]  /*60f0*/  LDSM.16.M88.4 R164, [R199+0xa800] ;  /* 0x00a80000c7a4783b */ /* 0x000eee0000000200 */
[----:B------:R-:W-:Y:S08]  /*6100*/  HMMA.16816.F32.BF16 R160, R176, R174, R160 ;  /* 0x000000aeb0a0723c */ /* 0x000ff000000418a0 */
[----:B------:R-:W-:Y:S08]  /*6110*/  HMMA.16816.F32.BF16 R140, R148, R222, R140 ;  /* 0x000000de948c723c */ /* 0x000ff0000004188c */
        /* <DEDUP_REMOVED lines=8> */
[----:B------:R-:W-:Y:S01]  /*61a0*/  HMMA.16816.F32.BF16 R172, R176, R168, R156 ;  /* 0x000000a8b0ac723c */ /* 0x000fe2000004189c */
[----:B------:R-:W4:Y:S07]  /*61b0*/  LDSM.16.M88.4 R156, [R192+0x4800] ;  /* 0x00480000c09c783b */ /* 0x000f2e0000000200 */
[----:B------:R-:W-:Y:S08]  /*61c0*/  HMMA.16816.F32.BF16 R12, R8, R6, R12 ;  /* 0x00000006080c723c */ /* 0x000ff0000004180c */
[----:B---3--:R-:W-:Y:S08]  /*61d0*/  HMMA.16816.F32.BF16 R28, R24, R164, R28 ;  /* 0x000000a4181c723c */ /* 0x008ff0000004181c */
[C---:B--2---:R-:W-:Y:S08]  /*61e0*/  HMMA.16816.F32.BF16 R180, R136.reuse, R20, R180 ;  /* 0x0000001488b4723c */ /* 0x044ff000000418b4 */
[----:B------:R-:W-:Y:S01]  /*61f0*/  HMMA.16816.F32.BF16 R160, R136, R22, R160 ;  /* 0x0000001688a0723c */ /* 0x000fe200000418a0 */
[----:B------:R-:W2:Y:S01]  /*6200*/  LDSM.16.M88.4 R20, [R184] ;  /* 0x00000000b814783b */ /* 0x000ea20000000200 */
[----:B------:R-:W-:-:S02]  /*6210*/  FMUL.FTZ R12, R12, c[0x0][0x2ec] ;  /* 0x0000bb000c0c7a20 */ /* 0x000fc40000410000 */
[----:B------:R-:W-:Y:S02]  /*6220*/  FMUL.FTZ R13, R13, c[0x0][0x2ec] ;  /* 0x0000bb000d0d7a20 */ /* 0x000fe40000410000 */
[----:B------:R-:W-:Y:S01]  /*6230*/  FMUL.FTZ R14, R14, c[0x0][0x2ec] ;  /* 0x0000bb000e0e7a20 */ /* 0x000fe20000410000 */
[----:B------:R-:W-:Y:S01]  /*6240*/  MUFU.TANH R147, R12 ;  /* 0x0000000c00937308 */ /* 0x000fe20000002400 */
[----:B------:R-:W-:Y:S01]  /*6250*/  HMMA.16816.F32.BF16 R152, R176, R170, R152 ;  /* 0x000000aab098723c */ /* 0x000fe20000041898 */
[----:B------:R-:W-:-:S06]  /*6260*/  FMUL.FTZ R165, R15, c[0x0][0x2ec] ;  /* 0x0000bb000fa57a20 */ /* 0x000fcc0000410000 */
[----:B------:R-:W-:Y:S01]  /*6270*/  MUFU.TANH R164, R14 ;  /* 0x0000000e00a47308 */ /* 0x000fe20000002400 */
[----:B------:R-:W-:Y:S01]  /*6280*/  HMMA.16816.F32.BF16 R16, R8, R4, R16 ;  /* 0x000000040810723c */ /* 0x000fe20000041810 */
[----:B------:R-:W3:Y:S06]  /*6290*/  LDSM.16.M88.4 R4, [R199+0xb000] ;  /* 0x00b00000c704783b */ /* 0x000eec0000000200 */
[----:B------:R-:W-:Y:S01]  /*62a0*/  MUFU.TANH R165, R165 ;  /* 0x000000a500a57308 */ /* 0x000fe20000002400 */
[----:B-1----:R-:W-:Y:S08]  /*62b0*/  HMMA.16816.F32.BF16 R172, R148, R32, R172 ;  /* 0x0000002094ac723c */ /* 0x002ff000000418ac */
[----:B----4-:R-:W-:Y:S01]  /*62c0*/  HMMA.16816.F32.BF16 R28, R8, R156, R28 ;  /* 0x0000009c081c723c */ /* 0x010fe2000004181c */
[----:B------:R1:W-:Y:S07]  /*62d0*/  MUFU.TANH R156, R13 ;  /* 0x0000000d009c7308 */ /* 0x0003ee0000002400 */
[----:B------:R-:W-:Y:S01]  /*62e0*/  HMMA.16816.F32.BF16 R152, R148, R34, R152 ;  /* 0x000000229498723c */ /* 0x000fe20000041898 */
[----:B------:R-:W-:-:S02]  /*62f0*/  FMUL.FTZ R16, R16, c[0x0][0x2ec] ;  /* 0x0000bb0010107a20 */ /* 0x000fc40000410000 */
[----:B------:R-:W-:Y:S02]  /*6300*/  FMUL.FTZ R17, R17, c[0x0][0x2ec] ;  /* 0x0000bb0011117a20 */ /* 0x000fe40000410000 */
[----:B------:R-:W4:Y:S01]  /*6310*/  MUFU.TANH R144, R16 ;  /* 0x0000001000907308 */ /* 0x000f220000002400 */
[----:B------:R-:W-:Y:S02]  /*6320*/  FMUL.FTZ R146, R18, c[0x0][0x2ec] ;  /* 0x0000bb0012927a20 */ /* 0x000fe40000410000 */
[----:B--2---:R-:W-:Y:S01]  /*6330*/  HMMA.16816.F32.BF16 R172, R136, R20, R172 ;  /* 0x0000001488ac723c */ /* 0x004fe200000418ac */
[----:B-1----:R-:W1:Y:S01]  /*6340*/  LDSM.16.M88.4 R12, [R199+0xb800] ;  /* 0x00b80000c70c783b */ /* 0x002e620000000200 */
[----:B------:R-:W-:-:S03]  /*6350*/  FMUL.FTZ R157, R19, c[0x0][0x2ec] ;  /* 0x0000bb00139d7a20 */ /* 0x000fc60000410000 */
[----:B------:R2:W5:Y:S03]  /*6360*/  MUFU.TANH R145, R17 ;  /* 0x0000001100917308 */ /* 0x0005660000002400 */
[C---:B------:R-:W-:Y:S01]  /*6370*/  HMMA.16816.F32.BF16 R140, R24.reuse, R166, R140 ;  /* 0x000000a6188c723c */ /* 0x040fe2000004188c */
[----:B------:R-:W-:Y:S02]  /*6380*/  FMUL.FTZ R30, R30, c[0x0][0x2ec] ;  /* 0x0000bb001e1e7a20 */ /* 0x000fe40000410000 */
[----:B------:R-:W-:Y:S02]  /*6390*/  FMUL.FTZ R32, R29, c[0x0][0x2ec] ;  /* 0x0000bb001d207a20 */ /* 0x000fe40000410000 */
[----:B------:R-:W-:Y:S01]  /*63a0*/  MUFU.TANH R146, R146 ;  /* 0x0000009200927308 */ /* 0x000fe20000002400 */
[----:B------:R-:W-:Y:S02]  /*63b0*/  FMUL.FTZ R28, R28, c[0x0][0x2ec] ;  /* 0x0000bb001c1c7a20 */ /* 0x000fe40000410000 */
[C---:B---3--:R-:W-:Y:S01]  /*63c0*/  HMMA.16816.F32.BF16 R180, R24.reuse, R4, R180 ;  /* 0x0000000418b4723c */ /* 0x048fe200000418b4 */
[----:B------:R-:W-:Y:S01]  /*63d0*/  FMUL.FTZ R29, R31, c[0x0][0x2ec] ;  /* 0x0000bb001f1d7a20 */ /* 0x000fe20000410000 */
[----:B--2---:R-:W2:Y:S03]  /*63e0*/  LDSM.16.M88.4 R16, [R192+0x5000] ;  /* 0x00500000c010783b */ /* 0x004ea60000000200 */
[----:B------:R-:W3:Y:S03]  /*63f0*/  MUFU.TANH R157, R157 ;  /* 0x0000009d009d7308 */ /* 0x000ee60000002400 */
[----:B------:R-:W-:Y:S01]  /*6400*/  HMMA.16816.F32.BF16 R160, R24, R6, R160 ;  /* 0x0000000618a0723c */ /* 0x000fe200000418a0 */
[----:B------:R-:W3:Y:S01]  /*6410*/  LDSM.16.M88.4 R4, [R192+0x5800] ;  /* 0x00580000c004783b */ /* 0x000ee20000000200 */
[----:B------:R-:W-:-:S04]  /*6420*/  DEPBAR.LE SB0, 0x0 ;  /* 0x000080000000791a */ /* 0x000fc80000000000 */
[----:B------:R-:W1:Y:S02]  /*6430*/  MUFU.TANH R30, R30 ;  /* 0x0000001e001e7308 */ /* 0x000e640000002400 */
[----:B------:R-:W-:Y:S06]  /*6440*/  HMMA.16816.F32.BF16 R152, R136, R22, R152 ;  /* 0x000000168898723c */ /* 0x000fec0000041898 */
[----:B------:R-:W2:Y:S02]  /*6450*/  MUFU.TANH R32, R32 ;  /* 0x0000002000207308 */ /* 0x000ea40000002400 */
[----:B------:R-:W-:Y:S06]  /*6460*/  HMMA.16816.F32.BF16 R140, R8, R158, R140 ;  /* 0x0000009e088c723c */ /* 0x000fec000004188c */
[----:B------:R-:W2:Y:S02]  /*6470*/  MUFU.TANH R28, R28 ;  /* 0x0000001c001c7308 */ /* 0x000ea40000002400 */
[C---:B-1----:R-:W-:Y:S06]  /*6480*/  HMMA.16816.F32.BF16 R172, R24.reuse, R12, R172 ;  /* 0x0000000c18ac723c */ /* 0x042fec00000418ac */
[----:B------:R-:W-:Y:S01]  /*6490*/  MUFU.TANH R29, R29 ;  /* 0x0000001d001d7308 */ /* 0x000fe20000002400 */
[----:B------:R-:W-:Y:S01]  /*64a0*/  IMAD R13, R211, 0x40, R224 ;  /* 0x00000040d30d7824 */ /* 0x000fe200078e02e0 */
[----:B------:R-:W-:Y:S04]  /*64b0*/  HMMA.16816.F32.BF16 R152, R24, R14, R152 ;  /* 0x0000000e1898723c */ /* 0x000fe80000041898 */
[----:B------:R-:W-:-:S02]  /*64c0*/  ISETP.GE.AND P3, PT, R13, R218, PT ;  /* 0x000000da0d00720c */ /* 0x000fc40003f66270 */
[C---:B------:R-:W-:Y:S02]  /*64d0*/  IADD3 R133, R13.reuse, 0x20, RZ ;  /* 0x000000200d857810 */ /* 0x040fe40007ffe0ff */
[C---:B--2---:R-:W-:Y:S01]  /*64e0*/  HMMA.16816.F32.BF16 R180, R8.reuse, R16, R180 ;  /* 0x0000001008b4723c */ /* 0x044fe200000418b4 */
[----:B------:R-:W-:Y:S01]  /*64f0*/  IADD3 R15, R13, 0x1, RZ ;  /* 0x000000010d0f7810 */ /* 0x000fe20007ffe0ff */
[----:B------:R-:W-:Y:S01]  /*6500*/  FMUL.FTZ R20, R141, c[0x0][0x2ec] ;  /* 0x0000bb008d147a20 */ /* 0x000fe20000410000 */
[----:B----4-:R-:W-:Y:S01]  /*6510*/  FSEL R144, R144, -INF , !P3 ;  /* 0xff80000090907808 */ /* 0x010fe20005800000 */
[----:B------:R-:W-:Y:S01]  /*6520*/  FMUL.FTZ R21, R143, c[0x0][0x2ec] ;  /* 0x0000bb008f157a20 */ /* 0x000fe20000410000 */
[C---:B------:R-:W-:Y:S02]  /*6530*/  ISETP.GE.AND P4, PT, R15.reuse, R218, PT ;  /* 0x000000da0f00720c */ /* 0x040fe40003f86270 */
[----:B------:R-:W-:Y:S01]  /*6540*/  ISETP.GE.AND P5, PT, R15, R212, PT ;  /* 0x000000d40f00720c */ /* 0x000fe20003fa6270 */
[C---:B---3--:R-:W-:Y:S01]  /*6550*/  HMMA.16816.F32.BF16 R172, R8.reuse, R4, R172 ;  /* 0x0000000408ac723c */ /* 0x048fe200000418ac */
[----:B-----5:R-:W-:Y:S01]  /*6560*/  FSEL R12, R145, -INF , !P4 ;  /* 0xff800000910c7808 */ /* 0x020fe20006000000 */
[----:B------:R-:W-:Y:S01]  /*6570*/  FMUL.FTZ R17, R140, c[0x0][0x2ec] ;  /* 0x0000bb008c117a20 */ /* 0x000fe20000410000 */
[----:B------:R-:W-:Y:S01]  /*6580*/  IADD3 R15, R13, 0x8, RZ ;  /* 0x000000080d0f7810 */ /* 0x000fe20007ffe0ff */
[----:B------:R-:W-:Y:S01]  /*6590*/  MUFU.TANH R20, R20 ;  /* 0x0000001400147308 */ /* 0x000fe20000002400 */
[----:B------:R-:W-:Y:S01]  /*65a0*/  FSEL R157, R157, -INF , !P5 ;  /* 0xff8000009d9d7808 */ /* 0x000fe20006800000 */
[----:B------:R-:W-:Y:S01]  /*65b0*/  FMUL.FTZ R16, R142, c[0x0][0x2ec] ;  /* 0x0000bb008e107a20 */ /* 0x000fe20000410000 */
[----:B------:R-:W-:Y:S01]  /*65c0*/  IADD3 R5, R13, 0x9, RZ ;  /* 0x000000090d057810 */ /* 0x000fe20007ffe0ff */
[----:B------:R-:W-:Y:S01]  /*65d0*/  HMMA.16816.F32.BF16 R160, R8, R18, R160 ;  /* 0x0000001208a0723c */ /* 0x000fe200000418a0 */
[----:B------:R-:W-:-:S02]  /*65e0*/  ISETP.GE.AND P6, PT, R15, R218, PT ;  /* 0x000000da0f00720c */ /* 0x000fc40003fc6270 */
[C---:B------:R-:W-:Y:S01]  /*65f0*/  ISETP.GE.AND P3, PT, R5.reuse, R218, PT ;  /* 0x000000da0500720c */ /* 0x040fe20003f66270 */
[----:B------:R-:W-:Y:S01]  /*6600*/  MUFU.TANH R17, R17 ;  /* 0x0000001100117308 */ /* 0x000fe20000002400 */
[-C--:B------:R-:W-:Y:S02]  /*6610*/  ISETP.GE.AND P4, PT, R5, R212.reuse, PT ;  /* 0x000000d40500720c */ /* 0x080fe40003f86270 */
[----:B------:R-:W-:Y:S01]  /*6620*/  FSEL R14, R147, -INF , !P6 ;  /* 0xff800000930e7808 */ /* 0x000fe20007000000 */
[----:B------:R-:W-:Y:S01]  /*6630*/  HMMA.16816.F32.BF16 R4, R8, R6, R152 ;  /* 0x000000060804723c */ /* 0x000fe20000041898 */
[----:B------:R-:W-:Y:S01]  /*6640*/  FMUL.FTZ R18, R180, c[0x0][0x2ec] ;  /* 0x0000bb00b4127a20 */ /* 0x000fe20000410000 */
[-C--:B------:R-:W-:Y:S01]  /*6650*/  ISETP.GE.AND P6, PT, R13, R212.reuse, PT ;  /* 0x000000d40d00720c */ /* 0x080fe20003fc6270 */
[----:B------:R-:W-:Y:S01]  /*6660*/  FMUL.FTZ R170, R181, c[0x0][0x2ec] ;  /* 0x0000bb00b5aa7a20 */ /* 0x000fe20000410000 */
[-C--:B------:R-:W-:Y:S01]  /*6670*/  ISETP.GE.AND P2, PT, R15, R212.reuse, PT ;  /* 0x000000d40f00720c */ /* 0x080fe20003f46270 */
[----:B------:R-:W-:Y:S01]  /*6680*/  FMUL.FTZ R169, R182, c[0x0][0x2ec] ;  /* 0x0000bb00b6a97a20 */ /* 0x000fe20000410000 */
[C---:B------:R-:W-:Y:S01]  /*6690*/  IADD3 R27, R13.reuse, 0x21, RZ ;  /* 0x000000210d1b7810 */ /* 0x040fe20007ffe0ff */
[----:B------:R-:W1:Y:S01]  /*66a0*/  MUFU.TANH R18, R18 ;  /* 0x0000001200127308 */ /* 0x000e620000002400 */
[----:B------:R-:W-:Y:S01]  /*66b0*/  FSEL R10, R156, -INF , !P3 ;  /* 0xff8000009c0a7808 */ /* 0x000fe20005800000 */
[----:B------:R-:W-:Y:S01]  /*66c0*/  FMUL.FTZ R156, R172, c[0x0][0x2ec] ;  /* 0x0000bb00ac9c7a20 */ /* 0x000fe20000410000 */
[----:B------:R-:W-:Y:S01]  /*66d0*/  IADD3 R11, R13, 0x10, RZ ;  /* 0x000000100d0b7810 */ /* 0x000fe20007ffe0ff */
[----:B------:R-:W-:Y:S01]  /*66e0*/  FMUL.FTZ R154, R173, c[0x0][0x2ec] ;  /* 0x0000bb00ad9a7a20 */ /* 0x000fe20000410000 */
[----:B------:R-:W-:Y:S01]  /*66f0*/  IADD3 R9, R13, 0x11, RZ ;  /* 0x000000110d097810 */ /* 0x000fe20007ffe0ff */
[----:B------:R-:W-:Y:S01]  /*6700*/  FMUL.FTZ R167, R183, c[0x0][0x2ec] ;  /* 0x0000bb00b7a77a20 */ /* 0x000fe20000410000 */
[----:B------:R-:W-:Y:S01]  /*6710*/  FSEL R8, R146, -INF , !P6 ;  /* 0xff80000092087808 */ /* 0x000fe20007000000 */
[----:B------:R-:W2:Y:S01]  /*6720*/  MUFU.TANH R170, R170 ;  /* 0x000000aa00aa7308 */ /* 0x000ea20000002400 */
[----:B------:R-:W-:Y:S01]  /*6730*/  FMUL.FTZ R161, R161, c[0x0][0x2ec] ;  /* 0x0000bb00a1a17a20 */ /* 0x000fe20000410000 */
[----:B------:R-:W-:Y:S01]  /*6740*/  ISETP.GE.AND P6, PT, R11, R212, PT ;  /* 0x000000d40b00720c */ /* 0x000fe20003fc6270 */
[----:B------:R-:W-:Y:S01]  /*6750*/  FMUL.FTZ R160, R160, c[0x0][0x2ec] ;  /* 0x0000bb00a0a07a20 */ /* 0x000fe20000410000 */
[-C--:B------:R-:W-:Y:S01]  /*6760*/  ISETP.GE.AND P5, PT, R9, R218.reuse, PT ;  /* 0x000000da0900720c */ /* 0x080fe20003fa6270 */
[----:B------:R-:W-:Y:S01]  /*6770*/  FMUL.FTZ R15, R162, c[0x0][0x2ec] ;  /* 0x0000bb00a20f7a20 */ /* 0x000fe20000410000 */
[----:B------:R-:W-:Y:S01]  /*6780*/  ISETP.GE.AND P3, PT, R11, R218, PT ;  /* 0x000000da0b00720c */ /* 0x000fe20003f66270 */
[----:B------:R-:W-:Y:S01]  /*6790*/  FMUL.FTZ R163, R163, c[0x0][0x2ec] ;  /* 0x0000bb00a3a37a20 */ /* 0x000fe20000410000 */
[----:B------:R-:W3:Y:S01]  /*67a0*/  MUFU.TANH R156, R156 ;  /* 0x0000009c009c7308 */ /* 0x000ee20000002400 */
[----:B------:R-:W-:Y:S01]  /*67b0*/  FMUL.FTZ R5, R5, c[0x0][0x2ec] ;  /* 0x0000bb0005057a20 */ /* 0x000fe20000410000 */
[C---:B------:R-:W-:Y:S01]  /*67c0*/  IADD3 R137, R13.reuse, 0x19, RZ ;  /* 0x000000190d897810 */ /* 0x040fe20007ffe0ff */
[----:B------:R-:W-:Y:S01]  /*67d0*/  FMUL.FTZ R4, R4, c[0x0][0x2ec] ;  /* 0x0000bb0004047a20 */ /* 0x000fe20000410000 */
[----:B------:R-:W-:Y:S01]  /*67e0*/  IADD3 R139, R13, 0x18, RZ ;  /* 0x000000180d8b7810 */ /* 0x000fe20007ffe0ff */
[----:B------:R-:W-:Y:S01]  /*67f0*/  FMUL.FTZ R153, R174, c[0x0][0x2ec] ;  /* 0x0000bb00ae997a20 */ /* 0x000fe20000410000 */
[----:B------:R-:W-:Y:S01]  /*6800*/  FSEL R25, R30, -INF , !P6 ;  /* 0xff8000001e197808 */ /* 0x000fe20007000000 */
[----:B------:R-:W-:Y:S01]  /*6810*/  FMUL.FTZ R175, R175, c[0x0][0x2ec] ;  /* 0x0000bb00afaf7a20 */ /* 0x000fe20000410000 */
[----:B------:R-:W4:Y:S01]  /*6820*/  MUFU.TANH R154, R154 ;  /* 0x0000009a009a7308 */ /* 0x000f220000002400 */
[----:B------:R-:W-:Y:S01]  /*6830*/  FSEL R24, R32, -INF , !P5 ;  /* 0xff80000020187808 */ /* 0x000fe20006800000 */
[----:B------:R-:W-:Y:S01]  /*6840*/  FMUL.FTZ R6, R6, c[0x0][0x2ec] ;  /* 0x0000bb0006067a20 */ /* 0x000fe20000410000 */
[----:B------:R-:W-:Y:S01]  /*6850*/  FSEL R11, R164, -INF , !P2 ;  /* 0xff800000a40b7808 */ /* 0x000fe20005000000 */
[----:B------:R-:W-:Y:S01]  /*6860*/  FMUL.FTZ R7, R7, c[0x0][0x2ec] ;  /* 0x0000bb0007077a20 */ /* 0x000fe20000410000 */
[----:B------:R-:W-:-:S02]  /*6870*/  FSEL R26, R28, -INF , !P3 ;  /* 0xff8000001c1a7808 */ /* 0x000fc40005800000 */
[-C--:B------:R-:W-:Y:S01]  /*6880*/  ISETP.GE.AND P6, PT, R133, R218.reuse, PT ;  /* 0x000000da8500720c */ /* 0x080fe20003fc6270 */
[----:B------:R-:W5:Y:S01]  /*6890*/  MUFU.TANH R166, R161 ;  /* 0x000000a100a67308 */ /* 0x000f620000002400 */
[----:B------:R-:W-:Y:S02]  /*68a0*/  ISETP.GE.AND P5, PT, R27, R218, PT ;  /* 0x000000da1b00720c */ /* 0x000fe40003fa6270 */
[----:B------:R-:W-:Y:S02]  /*68b0*/  ISETP.GE.AND P2, PT, R9, R212, PT ;  /* 0x000000d40900720c */ /* 0x000fe40003f46270 */
[C---:B------:R-:W-:Y:S02]  /*68c0*/  IADD3 R33, R13.reuse, 0x30, RZ ;  /* 0x000000300d217810 */ /* 0x040fe40007ffe0ff */
[----:B------:R-:W-:Y:S01]  /*68d0*/  IADD3 R31, R13, 0x31, RZ ;  /* 0x000000310d1f7810 */ /* 0x000fe20007ffe0ff */
[----:B------:R-:W3:Y:S01]  /*68e0*/  MUFU.TANH R168, R160 ;  /* 0x000000a000a87308 */ /* 0x000ee20000002400 */
[----:B------:R-:W-:-:S02]  /*68f0*/  ISETP.GE.AND P3, PT, R137, R218, PT ;  /* 0x000000da8900720c */ /* 0x000fc40003f66270 */
[----:B------:R-:W-:Y:S02]  /*6900*/  IADD3 R35, R13, 0x29, RZ ;  /* 0x000000290d237810 */ /* 0x000fe40007ffe0ff */
[----:B------:R-:W-:Y:S02]  /*6910*/  FSEL R9, R165, -INF , !P4 ;  /* 0xff800000a5097808 */ /* 0x000fe40006000000 */
[----:B------:R-:W-:Y:S01]  /*6920*/  ISETP.GE.AND P4, PT, R139, R218, PT ;  /* 0x000000da8b00720c */ /* 0x000fe20003f86270 */
[----:B------:R-:W3:Y:S01]  /*6930*/  MUFU.TANH R136, R5 ;  /* 0x0000000500887308 */ /* 0x000ee20000002400 */
[----:B------:R-:W-:Y:S02]  /*6940*/  IADD3 R23, R13, 0x28, RZ ;  /* 0x000000280d177810 */ /* 0x000fe40007ffe0ff */
[----:B-1----:R-:W-:Y:S02]  /*6950*/  FSEL R172, R18, -INF , !P6 ;  /* 0xff80000012ac7808 */ /* 0x002fe40007000000 */
[----:B--2---:R-:W-:-:S02]  /*6960*/  FSEL R170, R170, -INF , !P5 ;  /* 0xff800000aaaa7808 */ /* 0x004fc40006800000 */
[----:B------:R-:W-:Y:S01]  /*6970*/  FSEL R20, R20, -INF , !P3 ;  /* 0xff80000014147808 */ /* 0x000fe20005800000 */
[----:B------:R-:W1:Y:S01]  /*6980*/  MUFU.TANH R138, R4 ;  /* 0x00000004008a7308 */ /* 0x000e620000002400 */
[-C--:B------:R-:W-:Y:S02]  /*6990*/  ISETP.GE.AND P6, PT, R33, R218.reuse, PT ;  /* 0x000000da2100720c */ /* 0x080fe40003fc6270 */
[-C--:B------:R-:W-:Y:S02]  /*69a0*/  ISETP.GE.AND P5, PT, R31, R218.reuse, PT ;  /* 0x000000da1f00720c */ /* 0x080fe40003fa6270 */
[----:B------:R-:W-:Y:S02]  /*69b0*/  IADD3 R19, R13, 0x38, RZ ;  /* 0x000000380d137810 */ /* 0x000fe40007ffe0ff */
[----:B------:R-:W-:Y:S01]  /*69c0*/  ISETP.GE.AND P3, PT, R35, R218, PT ;  /* 0x000000da2300720c */ /* 0x000fe20003f66270 */
[----:B------:R-:W2:Y:S01]  /*69d0*/  MUFU.TANH R16, R16 ;  /* 0x0000001000107308 */ /* 0x000ea20000002400 */
[----:B------:R-:W-:-:S02]  /*69e0*/  IADD3 R13, R13, 0x39, RZ ;  /* 0x000000390d0d7810 */ /* 0x000fc40007ffe0ff */
[----:B------:R-:W-:Y:S02]  /*69f0*/  FSEL R22, R17, -INF , !P4 ;  /* 0xff80000011167808 */ /* 0x000fe40006000000 */
[----:B------:R-:W-:Y:S02]  /*6a00*/  ISETP.GE.AND P4, PT, R23, R218, PT ;  /* 0x000000da1700720c */ /* 0x000fe40003f86270 */
[----:B---3--:R-:W-:Y:S01]  /*6a10*/  FSEL R156, R156, -INF , !P6 ;  /* 0xff8000009c9c7808 */ /* 0x008fe20007000000 */
[----:B------:R-:W3:Y:S01]  /*6a20*/  MUFU.TANH R21, R21 ;  /* 0x0000001500157308 */ /* 0x000ee20000002400 */
[----:B----4-:R-:W-:Y:S02]  /*6a30*/  FSEL R154, R154, -INF , !P5 ;  /* 0xff8000009a9a7808 */ /* 0x010fe40006800000 */
[----:B-----5:R-:W-:Y:S02]  /*6a40*/  FSEL R166, R166, -INF , !P3 ;  /* 0xff800000a6a67808 */ /* 0x020fe40005800000 */
[----:B------:R-:W-:-:S02]  /*6a50*/  ISETP.GE.AND P6, PT, R139, R212, PT ;  /* 0x000000d48b00720c */ /* 0x000fc40003fc6270 */
[----:B------:R-:W-:Y:S01]  /*6a60*/  ISETP.GE.AND P5, PT, R137, R212, PT ;  /* 0x000000d48900720c */ /* 0x000fe20003fa6270 */
[----:B------:R-:W4:Y:S01]  /*6a70*/  MUFU.TANH R169, R169 ;  /* 0x000000a900a97308 */ /* 0x000f220000002400 */
[-C--:B------:R-:W-:Y:S02]  /*6a80*/  ISETP.GE.AND P3, PT, R13, R218.reuse, PT ;  /* 0x000000da0d00720c */ /* 0x080fe40003f66270 */
[----:B------:R-:W-:Y:S02]  /*6a90*/  FSEL R168, R168, -INF , !P4 ;  /* 0xff800000a8a87808 */ /* 0x000fe40006000000 */
[----:B------:R-:W-:Y:S02]  /*6aa0*/  ISETP.GE.AND P4, PT, R19, R218, PT ;  /* 0x000000da1300720c */ /* 0x000fe40003f86270 */
[----:B------:R-:W-:Y:S01]  /*6ab0*/  FSEL R136, R136, -INF , !P3 ;  /* 0xff80000088887808 */ /* 0x000fe20005800000 */
[----:B------:R-:W5:Y:S01]  /*6ac0*/  MUFU.TANH R167, R167 ;  /* 0x000000a700a77308 */ /* 0x000f620000002400 */
[----:B------:R-:W-:-:S02]  /*6ad0*/  ISETP.GE.AND P3, PT, R27, R212, PT ;  /* 0x000000d41b00720c */ /* 0x000fc40003f66270 */
[----:B-1----:R-:W-:Y:S02]  /*6ae0*/  FSEL R138, R138, -INF , !P4 ;  /* 0xff8000008a8a7808 */ /* 0x002fe40006000000 */
[----:B------:R-:W-:Y:S02]  /*6af0*/  FSEL R27, R29, -INF , !P2 ;  /* 0xff8000001d1b7808 */ /* 0x000fe40005000000 */
[-C--:B------:R-:W-:Y:S01]  /*6b00*/  ISETP.GE.AND P4, PT, R133, R212.reuse, PT ;  /* 0x000000d48500720c */ /* 0x080fe20003f86270 */
[----:B------:R-:W1:Y:S01]  /*6b10*/  MUFU.TANH R15, R15 ;  /* 0x0000000f000f7308 */ /* 0x000e620000002400 */
[----:B------:R-:W-:Y:S02]  /*6b20*/  ISETP.GE.AND P2, PT, R23, R212, PT ;  /* 0x000000d41700720c */ /* 0x000fe40003f46270 */
[----:B--2---:R-:W-:Y:S02]  /*6b30*/  FSEL R23, R16, -INF , !P6 ;  /* 0xff80000010177808 */ /* 0x004fe40007000000 */
[----:B---3--:R-:W-:-:S02]  /*6b40*/  FSEL R21, R21, -INF , !P5 ;  /* 0xff80000015157808 */ /* 0x008fc40006800000 */
[----:B----4-:R-:W-:Y:S01]  /*6b50*/  FSEL R169, R169, -INF , !P4 ;  /* 0xff800000a9a97808 */ /* 0x010fe20006000000 */
[----:B------:R-:W2:Y:S01]  /*6b60*/  MUFU.TANH R163, R163 ;  /* 0x000000a300a37308 */ /* 0x000ea20000002400 */
[----:B-----5:R-:W-:Y:S02]  /*6b70*/  FSEL R167, R167, -INF , !P3 ;  /* 0xff800000a7a77808 */ /* 0x020fe40005800000 */
[-C--:B------:R-:W-:Y:S02]  /*6b80*/  ISETP.GE.AND P6, PT, R35, R212.reuse, PT ;  /* 0x000000d42300720c */ /* 0x080fe40003fc6270 */
[-C--:B------:R-:W-:Y:S02]  /*6b90*/  ISETP.GE.AND P5, PT, R33, R212.reuse, PT ;  /* 0x000000d42100720c */ /* 0x080fe40003fa6270 */
[-C--:B------:R-:W-:Y:S01]  /*6ba0*/  ISETP.GE.AND P4, PT, R31, R212.reuse, PT ;  /* 0x000000d41f00720c */ /* 0x080fe20003f86270 */
[----:B------:R-:W3:Y:S01]  /*6bb0*/  MUFU.TANH R153, R153 ;  /* 0x0000009900997308 */ /* 0x000ee20000002400 */
[----:B-1----:R-:W-:Y:S01]  /*6bc0*/  FSEL R165, R15, -INF , !P2 ;  /* 0xff8000000fa57808 */ /* 0x002fe20005000000 */
[----:B------:R-:W-:Y:S01]  /*6bd0*/  BAR.SYNC.DEFER_BLOCKING 0x0 ;  /* 0x0000000000007b1d */ /* 0x000fe20000010000 */
[----:B------:R-:W-:-:S02]  /*6be0*/  ISETP.GE.AND P3, PT, R19, R212, PT ;  /* 0x000000d41300720c */ /* 0x000fc40003f66270 */
[----:B------:R-:W-:-:S03]  /*6bf0*/  ISETP.GE.AND P2, PT, R13, R212, PT ;  /* 0x000000d40d00720c */ /* 0x000fc60003f46270 */
[----:B------:R-:W1:Y:S01]  /*6c00*/  MUFU.TANH R139, R175 ;  /* 0x000000af008b7308 */ /* 0x000e620000002400 */
[----:B--2---:R-:W-:-:S07]  /*6c10*/  FSEL R163, R163, -INF , !P6 ;  /* 0xff800000a3a37808 */ /* 0x004fce0007000000 */
[----:B------:R-:W2:Y:S01]  /*6c20*/  MUFU.TANH R137, R6 ;  /* 0x0000000600897308 */ /* 0x000ea20000002400 */
[----:B---3--:R-:W-:-:S07]  /*6c30*/  FSEL R153, R153, -INF , !P5 ;  /* 0xff80000099997808 */ /* 0x008fce0006800000 */
[----:B------:R-:W3:Y:S01]  /*6c40*/  MUFU.TANH R151, R7 ;  /* 0x0000000700977308 */ /* 0x000ee20000002400 */
[----:B-1----:R-:W-:Y:S02]  /*6c50*/  FSEL R139, R139, -INF , !P4 ;  /* 0xff8000008b8b7808 */ /* 0x002fe40006000000 */
[----:B--2---:R-:W-:Y:S02]  /*6c60*/  FSEL R137, R137, -INF , !P3 ;  /* 0xff80000089897808 */ /* 0x004fe40005800000 */
[----:B---3--:R-:W-:Y:S01]  /*6c70*/  FSEL R151, R151, -INF , !P2 ;  /* 0xff80000097977808 */ /* 0x008fe20005000000 */
        /* <DEDUP_REMOVED lines=53> */
[----:B------:R-:W-:-:S05]  /*6fd0*/  SHF.R.S32.HI R4, RZ, 0x1f, R6 ;  /* 0x0000001fff047819 */ /* 0x000fca0000011406 */
[----:B------:R-:W-:-:S04]  /*6fe0*/  IMAD R5, R4, c[0x0][0x180], RZ ;  /* 0x0000600004057a24 */ /* 0x000fc800078e02ff */
[C---:B------:R-:W-:Y:S02]  /*6ff0*/  IMAD R5, R6.reuse, c[0x0][0x184], R5 ;  /* 0x0000610006057a24 */ /* 0x040fe400078e0205 */
[----:B------:R-:W-:-:S05]  /*7000*/  IMAD.WIDE.U32 R6, R6, c[0x0][0x180], R16 ;  /* 0x0000600006067a25 */ /* 0x000fca00078e0010 */
[----:B------:R-:W-:Y:S01]  /*7010*/  IADD3 R0, R7, R5, RZ ;  /* 0x0000000507007210 */ /* 0x000fe20007ffe0ff */
[----:B------:R-:W-:Y:S05]  /*7020*/  BRA `(.L_x_2183) ;  /* 0x0000002000007947 */ /* 0x000fea0003800000 */
.L_x_2182:
[----:B------:R-:W-:-:S04]  /*7030*/  LEA R6, -R2, RZ, 0x6 ;  /* 0x000000ff02067211 */ /* 0x000fc800078e31ff */
[----:B------:R-:W-:Y:S02]  /*7040*/  SHF.R.S32.HI R0, RZ, 0x1f, R6 ;  /* 0x0000001fff007819 */ /* 0x000fe40000011406 */
.L_x_2183:
        /* <DEDUP_REMOVED lines=28> */
.L_x_2181:
        /* <DEDUP_REMOVED lines=48> */
[----:B------:R-:W-:Y:S01]  /*7510*/  FSETP.NEU.FTZ.AND P1, PT, R146, -INF , PT ;  /* 0xff8000009200780b */ /* 0x000fe20003f3d000 */
[----:B------:R-:W-:Y:S02]  /*7520*/  FADD.FTZ R4, R132, -R5 ;  /* 0x8000000584047221 */ /* 0x000fe40000010000 */
[--C-:B------:R-:W-:Y:S01]  /*7530*/  FFMA.FTZ R145, R144, c[0x0][0x23c], -R155.reuse ;  /* 0x00008f0090917a23 */ /* 0x100fe2000001089b */
[----:B------:R-:W-:Y:S01]  /*7540*/  FSEL R6, R146, RZ, P1 ;  /* 0x000000ff92067208 */ /* 0x000fe20000800000 */
[--C-:B------:R-:W-:Y:S01]  /*7550*/  FFMA.FTZ R144, R12, c[0x0][0x23c], -R155.reuse ;  /* 0x00008f000c907a23 */ /* 0x100fe2000001089b */
[----:B------:R-:W-:Y:S01]  /*7560*/  FSEL R152, R152, RZ, P1 ;  /* 0x000000ff98987208 */ /* 0x000fe20000800000 */
[--C-:B------:R-:W-:Y:S01]  /*7570*/  FFMA.FTZ R143, R14, c[0x0][0x23c], -R155.reuse ;  /* 0x00008f000e8f7a23 */ /* 0x100fe2000001089b */
[----:B------:R-:W-:Y:S01]  /*7580*/  LDSM.16.MT88.4 R132, [R198+0xc800] ;  /* 0x00c80000c684783b */ /* 0x000fe20000004200 */
[----:B------:R-:W-:Y:S01]  /*7590*/  FADD.FTZ R6, R3, -R6 ;  /* 0x8000000603067221 */ /* 0x000fe20000010000 */
[----:B------:R-:W-:Y:S01]  /*75a0*/  MUFU.EX2 R145, R145 ;  /* 0x0000009100917308 */ /* 0x000fe20000000800 */
[----:B------:R-:W-:Y:S01]  /*75b0*/  FFMA.FTZ R142, R10, c[0x0][0x23c], -R155 ;  /* 0x00008f000a8e7a23 */ /* 0x000fe2000001089b */
[----:B------:R-:W1:Y:S01]  /*75c0*/  LDSM.16.MT88.4 R12, [R198+0xc000] ;  /* 0x00c00000c60c783b */ /* 0x000e620000004200 */
[----:B------:R-:W-:-:S02]  /*75d0*/  FFMA.FTZ R141, R8, c[0x0][0x23c], -R152 ;  /* 0x00008f00088d7a23 */ /* 0x000fc40000010898 */
[--C-:B------:R-:W-:Y:S02]  /*75e0*/  FFMA.FTZ R140, R157, c[0x0][0x23c], -R152.reuse ;  /* 0x00008f009d8c7a23 */ /* 0x100fe40000010898 */
[--C-:B------:R-:W-:Y:S01]  /*75f0*/  FFMA.FTZ R0, R11, c[0x0][0x23c], -R152.reuse ;  /* 0x00008f000b007a23 */ /* 0x100fe20000010898 */
[----:B------:R-:W2:Y:S01]  /*7600*/  MUFU.EX2 R144, R144 ;  /* 0x0000009000907308 */ /* 0x000ea20000000800 */
[----:B------:R-:W-:Y:S02]  /*7610*/  FFMA.FTZ R149, R9, c[0x0][0x23c], -R152 ;  /* 0x00008f0009957a23 */ /* 0x000fe40000010898 */
[----:B------:R-:W-:Y:S01]  /*7620*/  FMUL.FTZ R150, R4, c[0x0][0x23c] ;  /* 0x00008f0004967a20 */ /* 0x000fe20000410000 */
[----:B------:R-:W3:Y:S01]  /*7630*/  LDSM.16.MT88.4 R8, [R197+0xc000] ;  /* 0x00c00000c508783b */ /* 0x000ee20000004200 */
[----:B------:R-:W-:Y:S02]  /*7640*/  FMUL.FTZ R148, R6, c[0x0][0x23c] ;  /* 0x00008f0006947a20 */ /* 0x000fe40000410000 */
[--C-:B------:R-:W-:Y:S01]  /*7650*/  FFMA.FTZ R3, R26, c[0x0][0x23c], -R155.reuse ;  /* 0x00008f001a037a23 */ /* 0x100fe2000001089b */
[----:B------:R-:W-:Y:S01]  /*7660*/  MUFU.EX2 R143, R143 ;  /* 0x0000008f008f7308 */ /* 0x000fe20000000800 */
[----:B------:R-:W-:-:S02]  /*7670*/  FFMA.FTZ R158, R24, c[0x0][0x23c], -R155 ;  /* 0x00008f00189e7a23 */ /* 0x000fc4000001089b */
[--C-:B------:R-:W-:Y:S02]  /*7680*/  FFMA.FTZ R157, R22, c[0x0][0x23c], -R155.reuse ;  /* 0x00008f00169d7a23 */ /* 0x100fe4000001089b */
[----:B------:R-:W-:Y:S02]  /*7690*/  FFMA.FTZ R160, R20, c[0x0][0x23c], -R155 ;  /* 0x00008f0014a07a23 */ /* 0x000fe4000001089b */
[--C-:B------:R-:W-:Y:S01]  /*76a0*/  FFMA.FTZ R159, R25, c[0x0][0x23c], -R152.reuse ;  /* 0x00008f00199f7a23 */ /* 0x100fe20000010898 */
[----:B------:R-:W4:Y:S01]  /*76b0*/  MUFU.EX2 R142, R142 ;  /* 0x0000008e008e7308 */ /* 0x000f220000000800 */
[----:B--2---:R-:W-:Y:S01]  /*76c0*/  F2FP.BF16.PACK_AB R4, R144, R145 ;  /* 0x000000919004723e */ /* 0x004fe200000010ff */
[--C-:B------:R-:W-:Y:S02]  /*76d0*/  FFMA.FTZ R162, R27, c[0x0][0x23c], -R152.reuse ;  /* 0x00008f001ba27a23 */ /* 0x100fe40000010898 */
[--C-:B------:R-:W-:Y:S01]  /*76e0*/  FFMA.FTZ R161, R23, c[0x0][0x23c], -R152.reuse ;  /* 0x00008f0017a17a23 */ /* 0x100fe20000010898 */
[----:B------:R-:W-:Y:S01]  /*76f0*/  LDSM.16.MT88.4 R24, [R200+0xe800] ;  /* 0x00e80000c818783b */ /* 0x000fe20000004200 */
[----:B------:R-:W-:-:S02]  /*7700*/  FFMA.FTZ R164, R21, c[0x0][0x23c], -R152 ;  /* 0x00008f0015a47a23 */ /* 0x000fc40000010898 */
[----:B------:R-:W-:Y:S01]  /*7710*/  MUFU.EX2 R141, R141 ;  /* 0x0000008d008d7308 */ /* 0x000fe20000000800 */
[----:B------:R-:W-:Y:S01]  /*7720*/  LDSM.16.MT88.4 R20, [R198+0xe800] ;  /* 0x00e80000c614783b */ /* 0x000fe20000004200 */
[--C-:B------:R-:W-:Y:S02]  /*7730*/  FFMA.FTZ R171, R172, c[0x0][0x23c], -R155.reuse ;  /* 0x00008f00acab7a23 */ /* 0x100fe4000001089b */
[--C-:B------:R-:W-:Y:S02]  /*7740*/  FFMA.FTZ R173, R166, c[0x0][0x23c], -R155.reuse ;  /* 0x00008f00a6ad7a23 */ /* 0x100fe4000001089b */
[--C-:B------:R-:W-:Y:S02]  /*7750*/  FFMA.FTZ R170, R170, c[0x0][0x23c], -R155.reuse ;  /* 0x00008f00aaaa7a23 */ /* 0x100fe4000001089b */
[----:B------:R-:W2:Y:S01]  /*7760*/  MUFU.EX2 R140, R140 ;  /* 0x0000008c008c7308 */ /* 0x000ea20000000800 */
        /* <DEDUP_REMOVED lines=10> */
[----:B--2---:R-:W-:Y:S01]  /*7810*/  F2FP.BF16.PACK_AB R5, R140, R141 ;  /* 0x0000008d8c05723e */ /* 0x004fe200000010ff */
[----:B------:R-:W-:-:S02]  /*7820*/  FFMA.FTZ R154, R138, c[0x0][0x23c], -R155 ;  /* 0x00008f008a9a7a23 */ /* 0x000fc4000001089b */
[--C-:B------:R-:W-:Y:S02]  /*7830*/  FFMA.FTZ R153, R153, c[0x0][0x23c], -R152.reuse ;  /* 0x00008f0099997a23 */ /* 0x100fe40000010898 */
[--C-:B------:R-:W-:Y:S02]  /*7840*/  FFMA.FTZ R174, R139, c[0x0][0x23c], -R152.reuse ;  /* 0x00008f008bae7a23 */ /* 0x100fe40000010898 */
[----:B------:R-:W2:Y:S01]  /*7850*/  MUFU.EX2 R150, R150 ;  /* 0x0000009600967308 */ /* 0x000ea20000000800 */
[--C-:B------:R-:W-:Y:S02]  /*7860*/  FFMA.FTZ R169, R137, c[0x0][0x23c], -R152.reuse ;  /* 0x00008f0089a97a23 */ /* 0x100fe40000010898 */
[----:B------:R-:W-:Y:S02]  /*7870*/  FFMA.FTZ R155, R136, c[0x0][0x23c], -R155 ;  /* 0x00008f00889b7a23 */ /* 0x000fe4000001089b */
[----:B------:R-:W-:Y:S01]  /*7880*/  FFMA.FTZ R152, R151, c[0x0][0x23c], -R152 ;  /* 0x00008f0097987a23 */ /* 0x000fe20000010898 */
[----:B------:R-:W-:Y:S02]  /*7890*/  LDSM.16.MT88.4 R136, [R198+0xd800] ;  /* 0x00d80000c688783b */ /* 0x000fe40000004200 */
[----:B------:R-:W5:Y:S01]  /*78a0*/  MUFU.EX2 R148, R148 ;  /* 0x0000009400947308 */ /* 0x000f620000000800 */
[----:B----4-:R-:W-:Y:S01]  /*78b0*/  F2FP.BF16.PACK_AB R7, R149, R0 ;  /* 0x000000009507723e */ /* 0x010fe200000010ff */
[----:B--2---:R-:W-:-:S06]  /*78c0*/  FMUL.FTZ R120, R120, R150 ;  /* 0x0000009678787220 */ /* 0x004fcc0000410000 */
[----:B------:R-:W-:Y:S01]  /*78d0*/  MUFU.EX2 R3, R3 ;  /* 0x0000000300037308 */ /* 0x000fe20000000800 */
[-C--:B------:R-:W-:Y:S02]  /*78e0*/  FMUL.FTZ R121, R121, R150.reuse ;  /* 0x0000009679797220 */ /* 0x080fe40000410000 */
[-C--:B------:R-:W-:Y:S02]  /*78f0*/  FMUL.FTZ R116, R116, R150.reuse ;  /* 0x0000009674747220 */ /* 0x080fe40000410000 */
[----:B------:R-:W-:Y:S02]  /*7900*/  FMUL.FTZ R117, R117, R150 ;  /* 0x0000009675757220 */ /* 0x000fe40000410000 */
[-C--:B-----5:R-:W-:Y:S01]  /*7910*/  FMUL.FTZ R122, R122, R148.reuse ;  /* 0x000000947a7a7220 */ /* 0x0a0fe20000410000 */
[----:B------:R-:W2:Y:S01]  /*7920*/  MUFU.EX2 R158, R158 ;  /* 0x0000009e009e7308 */ /* 0x000ea20000000800 */
        /* <DEDUP_REMOVED lines=30> */
[C---:B---3--:R-:W-:Y:S01]  /*7b10*/  HMMA.16816.F32.BF16 R112, R4.reuse, R8, R112 ;  /* 0x000000080470723c */ /* 0x048fe20000041870 */
[----:B------:R-:W-:Y:S02]  /*7b20*/  FMUL.FTZ R37, R37, R150 ;  /* 0x0000009625257220 */ /* 0x000fe40000410000 */
[-C--:B------:R-:W-:Y:S01]  /*7b30*/  FMUL.FTZ R38, R38, R148.reuse ;  /* 0x0000009426267220 */ /* 0x080fe20000410000 */
[----:B------:R-:W-:Y:S01]  /*7b40*/  MUFU.EX2 R161, R161 ;  /* 0x000000a100a17308 */ /* 0x000fe20000000800 */
[----:B------:R-:W-:Y:S02]  /*7b50*/  FMUL.FTZ R39, R39, R148 ;  /* 0x0000009427277220 */ /* 0x000fe40000410000 */
[-C--:B------:R-:W-:Y:S01]  /*7b60*/  FMUL.FTZ R40, R40, R150.reuse ;  /* 0x0000009628287220 */ /* 0x080fe20000410000 */
[----:B------:R-:W-:Y:S01]  /*7b70*/  HMMA.16816.F32.BF16 R108, R4, R10, R108 ;  /* 0x0000000a046c723c */ /* 0x000fe2000004186c */
[----:B------:R-:W3:Y:S01]  /*7b80*/  LDSM.16.MT88.4 R8, [R198+0xe000] ;  /* 0x00e00000c608783b */ /* 0x000ee20000004200 */
        /* <DEDUP_REMOVED lines=31> */
[----:B---3--:R-:W-:Y:S01]  /*7d80*/  HMMA.16816.F32.BF16 R44, R4, R8, R44 ;  /* 0x00000008042c723c */ /* 0x008fe2000004182c */
[----:B------:R-:W-:-:S02]  /*7d90*/  FMUL.FTZ R61, R61, R150 ;  /* 0x000000963d3d7220 */ /* 0x000fc40000410000 */
[-C--:B------:R-:W-:Y:S01]  /*7da0*/  FMUL.FTZ R62, R62, R148.reuse ;  /* 0x000000943e3e7220 */ /* 0x080fe20000410000 */
[----:B------:R-:W-:Y:S01]  /*7db0*/  MUFU.EX2 R166, R166 ;  /* 0x000000a600a67308 */ /* 0x000fe20000000800 */
[----:B------:R-:W-:Y:S02]  /*7dc0*/  FMUL.FTZ R63, R63, R148 ;  /* 0x000000943f3f7220 */ /* 0x000fe40000410000 */
[-C--:B------:R-:W-:Y:S01]  /*7dd0*/  FMUL.FTZ R64, R64, R150.reuse ;  /* 0x0000009640407220 */ /* 0x080fe20000410000 */
[----:B------:R-:W-:Y:S01]  /*7de0*/  HMMA.16816.F32.BF16 R48, R4, R10, R48 ;  /* 0x0000000a0430723c */ /* 0x000fe20000041830 */
[----:B------:R-:W3:Y:S01]  /*7df0*/  LDSM.16.MT88.4 R8, [R200+0x10000] ;  /* 0x01000000c808783b */ /* 0x000ee20000004200 */
        /* <DEDUP_REMOVED lines=70> */
[----:B---3--:R-:W-:Y:S03]  /*8260*/  HMMA.16816.F32.BF16 R92, R4, R8, R92 ;  /* 0x00000008045c723c */ /* 0x008fe6000004185c */
[----:B------:R-:W-:-:S04]  /*8270*/  FADD.FTZ R144, R144, R145 ;  /* 0x0000009190907221 */ /* 0x000fc80000010000 */
[----:B------:R-:W-:Y:S01]  /*8280*/  FADD.FTZ R143, R143, R144 ;  /* 0x000000908f8f7221 */ /* 0x000fe20000010000 */
[----:B------:R-:W-:Y:S01]  /*8290*/  HMMA.16816.F32.BF16 R96, R4, R10, R96 ;  /* 0x0000000a0460723c */ /* 0x000fe20000041860 */
[----:B------:R-:W-:Y:S02]  /*82a0*/  LDSM.16.MT88.4 R8, [R196+0xe800] ;  /* 0x00e80000c408783b */ /* 0x000fe40000004200 */
[----:B------:R-:W-:-:S04]  /*82b0*/  FADD.FTZ R142, R142, R143 ;  /* 0x0000008f8e8e7221 */ /* 0x000fc80000010000 */
[----:B--2---:R-:W-:Y:S01]  /*82c0*/  F2FP.BF16.PACK_AB R4, R158, R3 ;  /* 0x000000039e04723e */ /* 0x004fe200000010ff */
        /* <DEDUP_REMOVED lines=46> */
[----:B------:R-:W-:Y:S02]  /*85b0*/  F2FP.BF16.PACK_AB R6, R173, R168 ;  /* 0x000000a8ad06723e */ /* 0x000fe400000010ff */
[----:B------:R-:W-:-:S07]  /*85c0*/  F2FP.BF16.PACK_AB R7, R172, R165 ;  /* 0x000000a5ac07723e */ /* 0x000fce00000010ff */
[C---:B-1----:R-:W-:Y:S08]  /*85d0*/  HMMA.16816.F32.BF16 R128, R4.reuse, R12, R128 ;  /* 0x0000000c0480723c */ /* 0x042ff00000041880 */
        /* <DEDUP_REMOVED lines=35> */
[----:B------:R-:W-:-:S02]  /*8810*/  F2FP.BF16.PACK_AB R4, R163, R156 ;  /* 0x0000009ca304723e */ /* 0x000fc400000010ff */
[----:B------:R-:W-:Y:S02]  /*8820*/  F2FP.BF16.PACK_AB R5, R174, R153 ;  /* 0x00000099ae05723e */ /* 0x000fe400000010ff */
[----:B------:R-:W-:Y:S02]  /*8830*/  F2FP.BF16.PACK_AB R6, R155, R154 ;  /* 0x0000009a9b06723e */ /* 0x000fe400000010ff */
[----:B------:R-:W-:-:S07]  /*8840*/  F2FP.BF16.PACK_AB R7, R152, R169 ;  /* 0x000000a99807723e */ /* 0x000fce00000010ff */
[C---:B--2---:R-:W-:Y:S07]  /*8850*/  HMMA.16816.F32.BF16 R60, R4.reuse, R16, R60 ;  /* 0x00000010043c723c */ /* 0x044fee000004183c */
        /* <DEDUP_REMOVED lines=15> */
[C---:B-1----:R-:W-:Y:S01]  /*8950*/  HMMA.16816.F32.BF16 R68, R4.reuse, R12, R68 ;  /* 0x0000000c0444723c */ /* 0x042fe20000041844 */
[----:B------:R-:W-:Y:S02]  /*8960*/  FADD.FTZ R3, R170, R171 ;  /* 0x000000abaa037221 */ /* 0x000fe40000010000 */
[----:B------:R-:W-:Y:S02]  /*8970*/  FADD.FTZ R0, R167, R0 ;  /* 0x00000000a7007221 */ /* 0x000fe40000010000 */
[----:B------:R-:W-:Y:S01]  /*8980*/  FADD.FTZ R168, R168, R3 ;  /* 0x00000003a8a87221 */ /* 0x000fe20000010000 */
[----:B------:R-:W-:Y:S01]  /*8990*/  MOV R3, R146 ;  /* 0x0000009200037202 */ /* 0x000fe20000000f00 */
[----:B------:R-:W-:Y:S01]  /*89a0*/  FADD.FTZ R165, R165, R0 ;  /* 0x00000000a5a57221 */ /* 0x000fe20000010000 */
[----:B------:R-:W-:Y:S01]  /*89b0*/  HMMA.16816.F32.BF16 R72, R4, R14, R72 ;  /* 0x0000000e0448723c */ /* 0x000fe20000041848 */
[----:B------:R-:W1:Y:S01]  /*89c0*/  LDSM.16.MT88.4 R12, [R196+0x11800] ;  /* 0x01180000c40c783b */ /* 0x000e620000004200 */
[----:B------:R-:W-:-:S02]  /*89d0*/  FADD.FTZ R173, R173, R168 ;  /* 0x000000a8adad7221 */ /* 0x000fc40000010000 */
[----:B------:R-:W-:Y:S02]  /*89e0*/  FADD.FTZ R172, R172, R165 ;  /* 0x000000a5acac7221 */ /* 0x000fe40000010000 */
[----:B------:R-:W-:Y:S02]  /*89f0*/  FADD.FTZ R156, R156, R173 ;  /* 0x000000ad9c9c7221 */ /* 0x000fe40000010000 */
[C---:B------:R-:W-:Y:S01]  /*8a00*/  HMMA.16816.F32.BF16 R120, R4.reuse, R136, R120 ;  /* 0x000000880478723c */ /* 0x040fe20000041878 */
[----:B------:R-:W-:Y:S02]  /*8a10*/  FADD.FTZ R153, R153, R172 ;  /* 0x000000ac99997221 */ /* 0x000fe40000010000 */
[----:B------:R-:W-:Y:S02]  /*8a20*/  FADD.FTZ R163, R163, R156 ;  /* 0x0000009ca3a37221 */ /* 0x000fe40000010000 */
[----:B------:R-:W-:Y:S02]  /*8a30*/  FADD.FTZ R174, R174, R153 ;  /* 0x00000099aeae7221 */ /* 0x000fe40000010000 */
[----:B------:R-:W-:Y:S01]  /*8a40*/  FADD.FTZ R154, R154, R163 ;  /* 0x000000a39a9a7221 */ /* 0x000fe20000010000 */
[----:B------:R-:W-:Y:S01]  /*8a50*/  HMMA.16816.F32.BF16 R116, R4, R138, R116 ;  /* 0x0000008a0474723c */ /* 0x000fe20000041874 */
[----:B------:R-:W-:-:S02]  /*8a60*/  FADD.FTZ R169, R169, R174 ;  /* 0x000000aea9a97221 */ /* 0x000fc40000010000 */
[----:B------:R-:W-:Y:S02]  /*8a70*/  FADD.FTZ R227, R155, R154 ;  /* 0x0000009a9be37221 */ /* 0x000fe40000010000 */
[----:B------:R-:W-:-:S03]  /*8a80*/  FADD.FTZ R225, R152, R169 ;  /* 0x000000a998e17221 */ /* 0x000fc60000010000 */
        /* <DEDUP_REMOVED lines=16> */
.L_x_2178:
        /* <DEDUP_REMOVED lines=14> */
.L_x_2188:
        /* <DEDUP_REMOVED lines=64> */
.L_x_2185:
[C---:B------:R-:W-:Y:S04]  /*9070*/  LEA R208, P1, R6.reuse, R208, 0x1 ;  /* 0x000000d006d07211 */ /* 0x040fe800078208ff */
[----:B------:R-:W-:Y:S02]  /*9080*/  LEA.HI.X R209, R6, R209, R3, 0x1, P1 ;  /* 0x000000d106d17211 */ /* 0x000fe400008f0c03 */
[C---:B------:R-:W-:Y:S03]  /*9090*/  IADD3 R228, P1, R221.reuse, R208, RZ ;  /* 0x000000d0dde47210 */ /* 0x040fe60007f3e0ff */
[----:B------:R-:W-:Y:S01]  /*90a0*/  @!PT LDS RZ, [RZ] ;  /* 0x00000000fffff984 */ /* 0x000fe20000000800 */
[----:B------:R-:W-:Y:S01]  /*90b0*/  @!PT LDS RZ, [RZ] ;  /* 0x00000000fffff984 */ /* 0x000fe20000000800 */
[----:B------:R-:W-:Y:S01]  /*90c0*/  @!PT LDS RZ, [RZ] ;  /* 0x00000000fffff984 */ /* 0x000fe20000000800 */
[----:B------:R1:W-:Y:S01]  /*90d0*/  LDGSTS.E.BYPASS.LTC128B.128 [R213+0xc000], [R208.64] ;  /* 0x0c000000d0d57fae */ /* 0x0003e2000b901d46 */
[C---:B------:R-:W-:Y:S02]  /*90e0*/  IADD3.X R229, R218.reuse, R209, RZ, P1, !PT ;  /* 0x000000d1dae57210 */ /* 0x040fe40000ffe4ff */
[C---:B------:R-:W-:Y:S03]  /*90f0*/  IADD3 R132, P1, R221.reuse, R228, RZ ;  /* 0x000000e4dd847210 */ /* 0x040fe60007f3e0ff */
[----:B------:R1:W-:Y:S01]  /*9100*/  LDGSTS.E.BYPASS.LTC128B.128 [R213+0xe000], [R208.64+0x80] ;  /* 0x0e000080d0d57fae */ /* 0x0003e2000b901d46 */
[C---:B------:R-:W-:Y:S02]  /*9110*/  IADD3.X R133, R218.reuse, R229, RZ, P1, !PT ;  /* 0x000000e5da857210 */ /* 0x040fe40000ffe4ff */
[----:B------:R-:W-:Y:S03]  /*9120*/  IADD3 R2, P1, R221, R132, RZ ;  /* 0x00000084dd027210 */ /* 0x000fe60007f3e0ff */
[----:B------:R1:W-:Y:S01]  /*9130*/  LDGSTS.E.BYPASS.LTC128B.128 [R213+0x10000], [R208.64+0x100] ;  /* 0x10000100d0d57fae */ /* 0x0003e2000b901d46 */
[----:B------:R-:W-:Y:S02]  /*9140*/  IADD3.X R3, R218, R133, RZ, P1, !PT ;  /* 0x00000085da037210 */ /* 0x000fe40000ffe4ff */
[----:B------:R-:W-:Y:S03]  /*9150*/  ISETP.GE.AND P1, PT, R211, 0x2, PT ;  /* 0x00000002d300780c */ /* 0x000fe60003f26270 */
[----:B------:R2:W-:Y:S06]  /*9160*/  LDGSTS.E.BYPASS.LTC128B.128 [R213+0xc800], [R228.64] ;  /* 0x0c800000e4d57fae */ /* 0x0005ec000b901d46 */
[----:B------:R2:W-:Y:S06]  /*9170*/  LDGSTS.E.BYPASS.LTC128B.128 [R213+0xe800], [R228.64+0x80] ;  /* 0x0e800080e4d57fae */ /* 0x0005ec000b901d46 */
[----:B------:R2:W-:Y:S06]  /*9180*/  LDGSTS.E.BYPASS.LTC128B.128 [R213+0x10800], [R228.64+0x100] ;  /* 0x10800100e4d57fae */ /* 0x0005ec000b901d46 */
[----:B------:R3:W-:Y:S06]  /*9190*/  LDGSTS.E.BYPASS.LTC128B.128 [R213+0xd000], [R132.64] ;  /* 0x0d00000084d57fae */ /* 0x0007ec000b901d46 */
[----:B------:R3:W-:Y:S06]  /*91a0*/  LDGSTS.E.BYPASS.LTC128B.128 [R213+0xf000], [R132.64+0x80] ;  /* 0x0f00008084d57fae */ /* 0x0007ec000b901d46 */
[----:B------:R3:W-:Y:S06]  /*91b0*/  LDGSTS.E.BYPASS.LTC128B.128 [R213+0x11000], [R132.64+0x100] ;  /* 0x1100010084d57fae */ /* 0x0007ec000b901d46 */
[----:B------:R4:W-:Y:S06]  /*91c0*/  LDGSTS.E.BYPASS.LTC128B.128 [R213+0xd800], [R2.64] ;  /* 0x0d80000002d57fae */ /* 0x0009ec000b901d46 */
[----:B------:R4:W-:Y:S06]  /*91d0*/  LDGSTS.E.BYPASS.LTC128B.128 [R213+0xf800], [R2.64+0x80] ;  /* 0x0f80008002d57fae */ /* 0x0009ec000b901d46 */
[----:B------:R4:W-:Y:S06]  /*91e0*/  LDGSTS.E.BYPASS.LTC128B.128 [R213+0x11800], [R2.64+0x100] ;  /* 0x1180010002d57fae */ /* 0x0009ec000b901d46 */
[----:B------:R-:W-:Y:S06]  /*91f0*/  LDSM.16.M88.4 R136, [R206] ;  /* 0x00000000ce88783b */ /* 0x000fec0000000200 */
[----:B------:R-:W5:Y:S06]  /*9200*/  LDSM.16.M88.4 R140, [R205+0x6000] ;  /* 0x00600000cd8c783b */ /* 0x000f6c0000000200 */
[----:B------:R-:W1:Y:S06]  /*9210*/  LDSM.16.M88.4 R144, [R205+0x6800] ;  /* 0x00680000cd90783b */ /* 0x000e6c0000000200 */
[----:B------:R-:W1:Y:S06]  /*9220*/  LDSM.16.M88.4 R148, [R205+0x7000] ;  /* 0x00700000cd94783b */ /* 0x000e6c0000000200 */
[----:B------:R-:W0:Y:S06]  /*9230*/  LDGDEPBAR ;  /* 0x00000000000079af */ /* 0x000e2c0000000000 */
[----:B------:R-:W2:Y:S06]  /*9240*/  LDSM.16.M88.4 R152, [R205+0x7800] ;  /* 0x00780000cd98783b */ /* 0x000eac0000000200 */
[----:B------:R-:W-:Y:S06]  /*9250*/  LDSM.16.M88.4 R156, [R204] ;  /* 0x00000000cc9c783b */ /* 0x000fec0000000200 */
[----:B------:R-:W2:Y:S01]  /*9260*/  LDSM.16.M88.4 R160, [R203] ;  /* 0x00000000cba0783b */ /* 0x000ea20000000200 */
[C---:B-----5:R-:W-:Y:S05]  /*9270*/  HMMA.16816.F32.BF16 R4, R136.reuse, R140, RZ ;  /* 0x0000008c8804723c */ /* 0x060fea00000418ff */
[----:B------:R-:W5:Y:S03]  /*9280*/  LDSM.16.M88.4 R164, [R195] ;  /* 0x00000000c3a4783b */ /* 0x000f660000000200 */
[C---:B------:R-:W-:Y:S03]  /*9290*/  HMMA.16816.F32.BF16 R8, R136.reuse, R142, RZ ;  /* 0x0000008e8808723c */ /* 0x040fe600000418ff */
[----:B------:R-:W3:Y:S06]  /*92a0*/  LDSM.16.M88.4 R168, [R194] ;  /* 0x00000000c2a8783b */ /* 0x000eec0000000200 */
[----:B------:R-:W3:Y:S01]  /*92b0*/  LDSM.16.M88.4 R172, [R193] ;  /* 0x00000000c1ac783b */ /* 0x000ee20000000200 */
[C---:B-1----:R-:W-:Y:S05]  /*92c0*/  HMMA.16816.F32.BF16 R12, R136.reuse, R144, RZ ;  /* 0x00000090880c723c */ /* 0x042fea00000418ff */
[----:B------:R-:W-:Y:S03]  /*92d0*/  LDSM.16.M88.4 R176, [R202] ;  /* 0x00000000cab0783b */ /* 0x000fe60000000200 */
[C---:B------:R-:W-:Y:S03]  /*92e0*/  HMMA.16816.F32.BF16 R16, R136.reuse, R146, RZ ;  /* 0x000000928810723c */ /* 0x040fe600000418ff */
[----:B------:R-:W1:Y:S05]  /*92f0*/  LDSM.16.M88.4 R180, [R199+0x6000] ;  /* 0x00600000c7b4783b */ /* 0x000e6a0000000200 */
[C---:B------:R-:W-:Y:S01]  /*9300*/  HMMA.16816.F32.BF16 R20, R136.reuse, R148, RZ ;  /* 0x000000948814723c */ /* 0x040fe200000418ff */
[----:B------:R-:W-:Y:S06]  /*9310*/  LDSM.16.M88.4 R140, [R199+0x7000] ;  /* 0x00700000c78c783b */ /* 0x000fec0000000200 */
[----:B------:R-:W-:Y:S01]  /*9320*/  LDSM.16.M88.4 R144, [R199+0x7800] ;  /* 0x00780000c790783b */ /* 0x000fe20000000200 */
[C---:B------:R-:W-:Y:S05]  /*9330*/  HMMA.16816.F32.BF16 R24, R136.reuse, R150, RZ ;  /* 0x000000968818723c */ /* 0x040fea00000418ff */
[----:B------:R-:W-:Y:S03]  /*9340*/  LDSM.16.M88.4 R148, [R201] ;  /* 0x00000000c994783b */ /* 0x000fe60000000200 */
[C---:B--2---:R-:W-:Y:S08]  /*9350*/  HMMA.16816.F32.BF16 R28, R136.reuse, R152, RZ ;  /* 0x00000098881c723c */ /* 0x044ff000000418ff */
[----:B------:R-:W-:Y:S01]  /*9360*/  HMMA.16816.F32.BF16 R32, R136, R154, RZ ;  /* 0x0000009a8820723c */ /* 0x000fe200000418ff */
[----:B------:R-:W2:Y:S06]  /*9370*/  LDSM.16.M88.4 R136, [R199+0x6800] ;  /* 0x00680000c788783b */ /* 0x000eac0000000200 */
[----:B------:R-:W1:Y:S01]  /*9380*/  LDSM.16.M88.4 R152, [R192] ;  /* 0x00000000c098783b */ /* 0x000e620000000200 */
[C---:B------:R-:W-:Y:S08]  /*9390*/  HMMA.16816.F32.BF16 R4, R156.reuse, R160, R4 ;  /* 0x000000a09c04723c */ /* 0x040ff00000041804 */
[C---:B------:R-:W-:Y:S01]  /*93a0*/  HMMA.16816.F32.BF16 R8, R156.reuse, R162, R8 ;  /* 0x000000a29c08723c */ /* 0x040fe20000041808 */
[----:B------:R-:W-:Y:S07]  /*93b0*/  LDSM.16.M88.4 R160, [R192+0x1000] ;  /* 0x00100000c0a0783b */ /* 0x000fee0000000200 */
[C---:B-----5:R-:W-:Y:S08]  /*93c0*/  HMMA.16816.F32.BF16 R12, R156.reuse, R164, R12 ;  /* 0x000000a49c0c723c */ /* 0x060ff0000004180c */
[C---:B------:R-:W-:Y:S01]  /*93d0*/  HMMA.16816.F32.BF16 R16, R156.reuse, R166, R16 ;  /* 0x000000a69c10723c */ /* 0x040fe20000041810 */
[----:B------:R-:W-:Y:S07]  /*93e0*/  LDSM.16.M88.4 R164, [R192+0x1800] ;  /* 0x00180000c0a4783b */ /* 0x000fee0000000200 */
[C---:B---3--:R-:W-:Y:S08]  /*93f0*/  HMMA.16816.F32.BF16 R20, R156.reuse, R168, R20 ;  /* 0x000000a89c14723c */ /* 0x048ff00000041814 */
[C---:B------:R-:W-:Y:S01]  /*9400*/  HMMA.16816.F32.BF16 R24, R156.reuse, R170, R24 ;  /* 0x000000aa9c18723c */ /* 0x040fe20000041818 */
[----:B------:R-:W-:Y:S07]  /*9410*/  LDSM.16.M88.4 R168, [R206+0x2000] ;  /* 0x00200000cea8783b */ /* 0x000fee0000000200 */
[C---:B------:R-:W-:Y:S08]  /*9420*/  HMMA.16816.F32.BF16 R28, R156.reuse, R172, R28 ;  /* 0x000000ac9c1c723c */ /* 0x040ff0000004181c */
[----:B------:R-:W-:Y:S01]  /*9430*/  HMMA.16816.F32.BF16 R32, R156, R174, R32 ;  /* 0x000000ae9c20723c */ /* 0x000fe20000041820 */
[----:B------:R-:W3:Y:S06]  /*9440*/  LDSM.16.M88.4 R156, [R192+0x800] ;  /* 0x00080000c09c783b */ /* 0x000eec0000000200 */
[----:B------:R-:W5:Y:S01]  /*9450*/  LDSM.16.M88.4 R172, [R205+0x8000] ;  /* 0x00800000cdac783b */ /* 0x000f620000000200 */
[C---:B-1----:R-:W-:Y:S08]  /*9460*/  HMMA.16816.F32.BF16 R4, R176.reuse, R180, R4 ;  /* 0x000000b4b004723c */ /* 0x042ff00000041804 */
[C---:B------:R-:W-:Y:S01]  /*9470*/  HMMA.16816.F32.BF16 R8, R176.reuse, R182, R8 ;  /* 0x000000b6b008723c */ /* 0x040fe20000041808 */
[----:B------:R-:W-:Y:S07]  /*9480*/  LDSM.16.M88.4 R180, [R191] ;  /* 0x00000000bfb4783b */ /* 0x000fee0000000200 */
[C---:B--2---:R-:W-:Y:S08]  /*9490*/  HMMA.16816.F32.BF16 R12, R176.reuse, R136, R12 ;  /* 0x00000088b00c723c */ /* 0x044ff0000004180c */
[C---:B------:R-:W-:Y:S01]  /*94a0*/  HMMA.16816.F32.BF16 R16, R176.reuse, R138, R16 ;  /* 0x0000008ab010723c */ /* 0x040fe20000041810 */
[----:B------:R-:W1:Y:S07]  /*94b0*/  LDSM.16.M88.4 R136, [R205+0x8800] ;  /* 0x00880000cd88783b */ /* 0x000e6e0000000200 */
[C---:B------:R-:W-:Y:S08]  /*94c0*/  HMMA.16816.F32.BF16 R20, R176.reuse, R140, R20 ;  /* 0x0000008cb014723c */ /* 0x040ff00000041814 */
[C---:B------:R-:W-:Y:S01]  /*94d0*/  HMMA.16816.F32.BF16 R24, R176.reuse, R142, R24 ;  /* 0x0000008eb018723c */ /* 0x040fe20000041818 */
[----:B------:R-:W2:Y:S07]  /*94e0*/  LDSM.16.M88.4 R140, [R205+0x9000] ;  /* 0x00900000cd8c783b */ /* 0x000eae0000000200 */
[C---:B------:R-:W-:Y:S08]  /*94f0*/  HMMA.16816.F32.BF16 R28, R176.reuse, R144, R28 ;  /* 0x00000090b01c723c */ /* 0x040ff0000004181c */
[----:B------:R-:W-:Y:S01]  /*9500*/  HMMA.16816.F32.BF16 R32, R176, R146, R32 ;  /* 0x00000092b020723c */ /* 0x000fe20000041820 */
[----:B------:R-:W1:Y:S06]  /*9510*/  LDSM.16.M88.4 R144, [R205+0x9800] ;  /* 0x00980000cd90783b */ /* 0x000e6c0000000200 */
[----:B------:R-:W1:Y:S01]  /*9520*/  LDSM.16.M88.4 R176, [R204+0x2000] ;  /* 0x00200000ccb0783b */ /* 0x000e620000000200 */
[C---:B------:R-:W-:Y:S08]  /*9530*/  HMMA.16816.F32.BF16 R4, R148.reuse, R152, R4 ;  /* 0x000000989404723c */ /* 0x040ff00000041804 */
[C---:B------:R-:W-:Y:S01]  /*9540*/  HMMA.16816.F32.BF16 R8, R148.reuse, R154, R8 ;  /* 0x0000009a9408723c */ /* 0x040fe20000041808 */
[----:B------:R-:W-:Y:S07]  /*9550*/  LDSM.16.M88.4 R152, [R189] ;  /* 0x00000000bd98783b */ /* 0x000fee0000000200 */
[C---:B---3--:R-:W-:Y:S08]  /*9560*/  HMMA.16816.F32.BF16 R12, R148.reuse, R156, R12 ;  /* 0x0000009c940c723c */ /* 0x048ff0000004180c */
[C---:B------:R-:W-:Y:S01]  /*9570*/  HMMA.16816.F32.BF16 R16, R148.reuse, R158, R16 ;  /* 0x0000009e9410723c */ /* 0x040fe20000041810 */
[----:B------:R-:W-:Y:S07]  /*9580*/  LDSM.16.M88.4 R156, [R188] ;  /* 0x00000000bc9c783b */ /* 0x000fee0000000200 */
[C---:B------:R-:W-:Y:S08]  /*9590*/  HMMA.16816.F32.BF16 R20, R148.reuse, R160, R20 ;  /* 0x000000a09414723c */ /* 0x040ff00000041814 */
[C---:B------:R-:W-:Y:S01]  /*95a0*/  HMMA.16816.F32.BF16 R24, R148.reuse, R162, R24 ;  /* 0x000000a29418723c */ /* 0x040fe20000041818 */
[----:B------:R-:W-:Y:S07]  /*95b0*/  LDSM.16.M88.4 R160, [R202+0x2000] ;  /* 0x00200000caa0783b */ /* 0x000fee0000000200 */
[C---:B------:R-:W-:Y:S08]  /*95c0*/  HMMA.16816.F32.BF16 R28, R148.reuse, R164, R28 ;  /* 0x000000a4941c723c */ /* 0x040ff0000004181c */
[----:B------:R-:W-:Y:S01]  /*95d0*/  HMMA.16816.F32.BF16 R32, R148, R166, R32 ;  /* 0x000000a69420723c */ /* 0x000fe20000041820 */
[----:B------:R-:W3:Y:S06]  /*95e0*/  LDSM.16.M88.4 R148, [R190] ;  /* 0x00000000be94783b */ /* 0x000eec0000000200 */
[----:B------:R-:W3:Y:S01]  /*95f0*/  LDSM.16.M88.4 R164, [R199+0x8000] ;  /* 0x00800000c7a4783b */ /* 0x000ee20000000200 */
[C---:B-----5:R-:W-:Y:S08]  /*9600*/  HMMA.16816.F32.BF16 R4, R168.reuse, R172, R4 ;  /* 0x000000aca804723c */ /* 0x060ff00000041804 */
[C---:B------:R-:W-:Y:S01]  /*9610*/  HMMA.16816.F32.BF16 R8, R168.reuse, R174, R8 ;  /* 0x000000aea808723c */ /* 0x040fe20000041808 */
[----:B------:R-:W-:Y:S07]  /*9620*/  LDSM.16.M88.4 R172, [R192+0x2000] ;  /* 0x00200000c0ac783b */ /* 0x000fee0000000200 */
[C---:B-1----:R-:W-:Y:S08]  /*9630*/  HMMA.16816.F32.BF16 R12, R168.reuse, R136, R12 ;  /* 0x00000088a80c723c */ /* 0x042ff0000004180c */
[C---:B------:R-:W-:Y:S01]  /*9640*/  HMMA.16816.F32.BF16 R16, R168.reuse, R138, R16 ;  /* 0x0000008aa810723c */ /* 0x040fe20000041810 */
[----:B------:R-:W1:Y:S07]  /*9650*/  LDSM.16.M88.4 R136, [R199+0x8800] ;  /* 0x00880000c788783b */ /* 0x000e6e0000000200 */
[C---:B--2---:R-:W-:Y:S08]  /*9660*/  HMMA.16816.F32.BF16 R20, R168.reuse, R140, R20 ;  /* 0x0000008ca814723c */ /* 0x044ff00000041814 */
[C---:B------:R-:W-:Y:S01]  /*9670*/  HMMA.16816.F32.BF16 R24, R168.reuse, R142, R24 ;  /* 0x0000008ea818723c */ /* 0x040fe20000041818 */
[----:B------:R-:W2:Y:S07]  /*9680*/  LDSM.16.M88.4 R140, [R199+0x9000] ;  /* 0x00900000c78c783b */ /* 0x000eae0000000200 */
[C---:B------:R-:W-:Y:S08]  /*9690*/  HMMA.16816.F32.BF16 R28, R168.reuse, R144, R28 ;  /* 0x00000090a81c723c */ /* 0x040ff0000004181c */
[----:B------:R-:W-:Y:S01]  /*96a0*/  HMMA.16816.F32.BF16 R32, R168, R146, R32 ;  /* 0x00000092a820723c */ /* 0x000fe20000041820 */
[----:B------:R-:W5:Y:S06]  /*96b0*/  LDSM.16.M88.4 R144, [R199+0x9800] ;  /* 0x00980000c790783b */ /* 0x000f6c0000000200 */
[----:B------:R-:W1:Y:S01]  /*96c0*/  LDSM.16.M88.4 R168, [R201+0x2000] ;  /* 0x00200000c9a8783b */ /* 0x000e620000000200 */
[C---:B------:R-:W-:Y:S08]  /*96d0*/  HMMA.16816.F32.BF16 R4, R176.reuse, R180, R4 ;  /* 0x000000b4b004723c */ /* 0x040ff00000041804 */
[C---:B------:R-:W-:Y:S01]  /*96e0*/  HMMA.16816.F32.BF16 R8, R176.reuse, R182, R8 ;  /* 0x000000b6b008723c */ /* 0x040fe20000041808 */
[----:B------:R-:W-:Y:S07]  /*96f0*/  LDSM.16.M88.4 R180, [R205+0xa000] ;  /* 0x00a00000cdb4783b */ /* 0x000fee0000000200 */
[C---:B---3--:R-:W-:Y:S08]  /*9700*/  HMMA.16816.F32.BF16 R12, R176.reuse, R148, R12 ;  /* 0x00000094b00c723c */ /* 0x048ff0000004180c */
[C---:B------:R-:W-:Y:S01]  /*9710*/  HMMA.16816.F32.BF16 R16, R176.reuse, R150, R16 ;  /* 0x00000096b010723c */ /* 0x040fe20000041810 */
[----:B------:R-:W3:Y:S07]  /*9720*/  LDSM.16.M88.4 R148, [R192+0x2800] ;  /* 0x00280000c094783b */ /* 0x000eee0000000200 */
[C---:B------:R-:W-:Y:S08]  /*9730*/  HMMA.16816.F32.BF16 R20, R176.reuse, R152, R20 ;  /* 0x00000098b014723c */ /* 0x040ff00000041814 */
[C---:B------:R-:W-:Y:S01]  /*9740*/  HMMA.16816.F32.BF16 R24, R176.reuse, R154, R24 ;  /* 0x0000009ab018723c */ /* 0x040fe20000041818 */
[----:B------:R-:W2:Y:S07]  /*9750*/  LDSM.16.M88.4 R152, [R192+0x3000] ;  /* 0x00300000c098783b */ /* 0x000eae0000000200 */
[C---:B------:R-:W-:Y:S08]  /*9760*/  HMMA.16816.F32.BF16 R28, R176.reuse, R156, R28 ;  /* 0x0000009cb01c723c */ /* 0x040ff0000004181c */
[----:B------:R-:W-:Y:S01]  /*9770*/  HMMA.16816.F32.BF16 R32, R176, R158, R32 ;  /* 0x0000009eb020723c */ /* 0x000fe20000041820 */
[----:B------:R-:W3:Y:S06]  /*9780*/  LDSM.16.M88.4 R156, [R192+0x3800] ;  /* 0x00380000c09c783b */ /* 0x000eec0000000200 */
[----:B------:R-:W3:Y:S01]  /*9790*/  LDSM.16.M88.4 R176, [R206+0x4000] ;  /* 0x00400000ceb0783b */ /* 0x000ee20000000200 */
[C---:B------:R-:W-:Y:S08]  /*97a0*/  HMMA.16816.F32.BF16 R4, R160.reuse, R164, R4 ;  /* 0x000000a4a004723c */ /* 0x040ff00000041804 */
[C---:B------:R-:W-:Y:S01]  /*97b0*/  HMMA.16816.F32.BF16 R8, R160.reuse, R166, R8 ;  /* 0x000000a6a008723c */ /* 0x040fe20000041808 */
[----:B------:R-:W-:Y:S07]  /*97c0*/  LDSM.16.M88.4 R164, [R187] ;  /* 0x00000000bba4783b */ /* 0x000fee0000000200 */
[C---:B-1----:R-:W-:Y:S08]  /*97d0*/  HMMA.16816.F32.BF16 R12, R160.reuse, R136, R12 ;  /* 0x00000088a00c723c */ /* 0x042ff0000004180c */
[C---:B------:R-:W-:Y:S01]  /*97e0*/  HMMA.16816.F32.BF16 R16, R160.reuse, R138, R16 ;  /* 0x0000008aa010723c */ /* 0x040fe20000041810 */
[----:B------:R-:W1:Y:S07]  /*97f0*/  LDSM.16.M88.4 R136, [R205+0xa800] ;  /* 0x00a80000cd88783b */ /* 0x000e6e0000000200 */
[C---:B--2---:R-:W-:Y:S08]  /*9800*/  HMMA.16816.F32.BF16 R20, R160.reuse, R140, R20 ;  /* 0x0000008ca014723c */ /* 0x044ff00000041814 */
[C---:B------:R-:W-:Y:S01]  /*9810*/  HMMA.16816.F32.BF16 R24, R160.reuse, R142, R24 ;  /* 0x0000008ea018723c */ /* 0x040fe20000041818 */
[----:B------:R-:W2:Y:S07]  /*9820*/  LDSM.16.M88.4 R140, [R205+0xb000] ;  /* 0x00b00000cd8c783b */ /* 0x000eae0000000200 */
[C---:B-----5:R-:W-:Y:S08]  /*9830*/  HMMA.16816.F32.BF16 R28, R160.reuse, R144, R28 ;  /* 0x00000090a01c723c */ /* 0x060ff0000004181c */
        /* <DEDUP_REMOVED lines=8> */
[----:B------:R-:W3:Y:S07]  /*98c0*/  LDSM.16.M88.4 R148, [R186] ;  /* 0x00000000ba94783b */ /* 0x000eee0000000200 */
[C---:B------:R-:W-:Y:S08]  /*98d0*/  HMMA.16816.F32.BF16 R20, R168.reuse, R152, R20 ;  /* 0x00000098a814723c */ /* 0x040ff00000041814 */
[C---:B------:R-:W-:Y:S01]  /*98e0*/  HMMA.16816.F32.BF16 R24, R168.reuse, R154, R24 ;  /* 0x0000009aa818723c */ /* 0x040fe20000041818 */
[----:B------:R-:W2:Y:S07]  /*98f0*/  LDSM.16.M88.4 R152, [R185] ;  /* 0x00000000b998783b */ /* 0x000eae0000000200 */
[C---:B------:R-:W-:Y:S08]  /*9900*/  HMMA.16816.F32.BF16 R28, R168.reuse, R156, R28 ;  /* 0x0000009ca81c723c */ /* 0x040ff0000004181c */
[----:B------:R-:W-:Y:S01]  /*9910*/  HMMA.16816.F32.BF16 R32, R168, R158, R32 ;  /* 0x0000009ea820723c */ /* 0x000fe20000041820 */
[----:B------:R-:W3:Y:S06]  /*9920*/  LDSM.16.M88.4 R156, [R184] ;  /* 0x00000000b89c783b */ /* 0x000eec0000000200 */
[----:B------:R-:W3:Y:S01]  /*9930*/  LDSM.16.M88.4 R168, [R202+0x4000] ;  /* 0x00400000caa8783b */ /* 0x000ee20000000200 */
[C---:B------:R-:W-:Y:S08]  /*9940*/  HMMA.16816.F32.BF16 R4, R176.reuse, R180, R4 ;  /* 0x000000b4b004723c */ /* 0x040ff00000041804 */
        /* <DEDUP_REMOVED lines=13> */
[C---:B------:R-:W-:Y:S08]  /*9a20*/  HMMA.16816.F32.BF16 R8, R160.reuse, R166, R8 ;  /* 0x000000a6a008723c */ /* 0x040ff00000041808 */
[C---:B---3--:R-:W-:Y:S08]  /*9a30*/  HMMA.16816.F32.BF16 R12, R160.reuse, R148, R12 ;  /* 0x00000094a00c723c */ /* 0x048ff0000004180c */
        /* <DEDUP_REMOVED lines=10> */
[C---:B--2---:R-:W-:Y:S08]  /*9ae0*/  HMMA.16816.F32.BF16 R20, R168.reuse, R140, R20 ;  /* 0x0000008ca814723c */ /* 0x044ff00000041814 */
[C---:B------:R-:W-:Y:S01]  /*9af0*/  HMMA.16816.F32.BF16 R24, R168.reuse, R142, R24 ;  /* 0x0000008ea818723c */ /* 0x040fe20000041818 */
[----:B------:R-:W2:Y:S07]  /*9b00*/  LDSM.16.M88.4 R140, [R192+0x5000] ;  /* 0x00500000c08c783b */ /* 0x000eae0000000200 */
[C---:B-----5:R-:W-:Y:S08]  /*9b10*/  HMMA.16816.F32.BF16 R28, R168.reuse, R144, R28 ;  /* 0x00000090a81c723c */ /* 0x060ff0000004181c */
[----:B------:R-:W-:Y:S08]  /*9b20*/  HMMA.16816.F32.BF16 R32, R168, R146, R32 ;  /* 0x00000092a820723c */ /* 0x000ff00000041820 */
[C---:B------:R-:W-:Y:S08]  /*9b30*/  HMMA.16816.F32.BF16 R4, R176.reuse, R180, R4 ;  /* 0x000000b4b004723c */ /* 0x040ff00000041804 */
[C---:B------:R-:W-:Y:S08]  /*9b40*/  HMMA.16816.F32.BF16 R8, R176.reuse, R182, R8 ;  /* 0x000000b6b008723c */ /* 0x040ff00000041808 */
[C---:B-1----:R-:W-:Y:S08]  /*9b50*/  HMMA.16816.F32.BF16 R12, R176.reuse, R136, R12 ;  /* 0x00000088b00c723c */ /* 0x042ff0000004180c */
[C---:B------:R-:W-:Y:S01]  /*9b60*/  HMMA.16816.F32.BF16 R16, R176.reuse, R138, R16 ;  /* 0x0000008ab010723c */ /* 0x040fe20000041810 */
[----:B------:R-:W1:Y:S01]  /*9b70*/  LDSM.16.M88.4 R136, [R192+0x5800] ;  /* 0x00580000c088783b */ /* 0x000e620000000200 */
[----:B------:R-:W-:Y:S04]  /*9b80*/  DEPBAR.LE SB0, 0x0 ;  /* 0x000080000000791a */ /* 0x000fe80000000000 */
[----:B----4-:R-:W-:Y:S02]  /*9b90*/  FMUL.FTZ R2, R4, c[0x0][0x2ec] ;  /* 0x0000bb0004027a20 */ /* 0x010fe40000410000 */
[C---:B--2---:R-:W-:Y:S02]  /*9ba0*/  HMMA.16816.F32.BF16 R20, R176.reuse, R140, R20 ;  /* 0x0000008cb014723c */ /* 0x044fe40000041814 */
[----:B------:R2:W3:Y:S01]  /*9bb0*/  MUFU.TANH R170, R2 ;  /* 0x0000000200aa7308 */ /* 0x0004e20000002400 */
[----:B------:R-:W-:Y:S02]  /*9bc0*/  BAR.SYNC.DEFER_BLOCKING 0x0 ;  /* 0x0000000000007b1d */ /* 0x000fe40000010000 */
[----:B------:R-:W-:Y:S02]  /*9bd0*/  FMUL.FTZ R252, R5, c[0x0][0x2ec] ;  /* 0x0000bb0005fc7a20 */ /* 0x000fe40000410000 */
[----:B------:R-:W-:Y:S01]  /*9be0*/  FMUL.FTZ R251, R6, c[0x0][0x2ec] ;  /* 0x0000bb0006fb7a20 */ /* 0x000fe20000410000 */
[C---:B------:R-:W-:Y:S04]  /*9bf0*/  HMMA.16816.F32.BF16 R24, R176.reuse, R142, R24 ;  /* 0x0000008eb018723c */ /* 0x040fe80000041818 */
[----:B------:R-:W4:Y:S01]  /*9c00*/  MUFU.TANH R252, R252 ;  /* 0x000000fc00fc7308 */ /* 0x000f220000002400 */
        /* <DEDUP_REMOVED lines=17> */
[----:B------:R-:W-:Y:S02]  /*9d20*/  FMUL.FTZ R239, R22, c[0x0][0x2ec] ;  /* 0x0000bb0016ef7a20 */ /* 0x000fe40000410000 */
        /* <DEDUP_REMOVED lines=17> */
[----:B--2---:R-:W-:Y:S02]  /*9e40*/  FMUL.FTZ R2, R11, c[0x0][0x2ec] ;  /* 0x0000bb000b027a20 */ /* 0x004fe40000410000 */
[----:B------:R-:W-:Y:S03]  /*9e50*/  FMUL.FTZ R35, R35, c[0x0][0x2ec] ;  /* 0x0000bb0023237a20 */ /* 0x000fe60000410000 */
[----:B------:R2:W1:Y:S10]  /*9e60*/  MUFU.TANH R182, R132 ;  /* 0x0000008400b67308 */ /* 0x0004740000002400 */
[----:B------:R2:W1:Y:S10]  /*9e70*/  MUFU.TANH R169, R3 ;  /* 0x0000000300a97308 */ /* 0x0004740000002400 */
        /* <DEDUP_REMOVED lines=23> */
[----:B---34-:R-:W-:Y:S02]  /*9ff0*/  MOV R6, R222 ;  /* 0x000000de00067202 */ /* 0x018fe40000000f00 */
[----:B--2---:R-:W-:Y:S01]  /*a000*/  MOV R3, R220 ;  /* 0x000000dc00037202 */ /* 0x004fe20000000f00 */
[----:B------:R-:W-:-:S05]  /*a010*/  @!P0 BRA `(.L_x_2187) ;  /* 0x000003c000008947 */ /* 0x000fca0003800000 */
[----:B------:R-:W-:Y:S01]  /*a020*/  IMAD.SHL.U32 R10, R211, 0x40, RZ ;  /* 0x00000040d30a7824 */ /* 0x000fe200078e00ff */
[----:B------:R-:W-:Y:S04]  /*a030*/  IABS R2, c[0x0][0x2d0] ;  /* 0x0000b40000027a13 */ /* 0x000fe80000000000 */
[----:B------:R-:W2:Y:S01]  /*a040*/  I2F.RP R3, R2 ;  /* 0x0000000200037306 */ /* 0x000ea20000209400 */
        /* <DEDUP_REMOVED lines=8> */
[----:B--2---:R-:W2:Y:S02]  /*a0d0*/  MUFU.RCP R3, R3 ;  /* 0x0000000300037308 */ /* 0x004ea40000001000 */
[----:B--2---:R-:W-:Y:S08]  /*a0e0*/  IADD3 R12, R3, 0xffffffe, RZ ;  /* 0x0ffffffe030c7810 */ /* 0x004ff00007ffe0ff */
[----:B------:R-:W2:Y:S02]  /*a0f0*/  F2I.FTZ.U32.TRUNC.NTZ R13, R12 ;  /* 0x0000000c000d7305 */ /* 0x000ea4000021f000 */
[--C-:B--2---:R-:W-:Y:S02]  /*a100*/  IMAD.MOV R9, RZ, RZ, -R13.reuse ;  /* 0x000000ffff097224 */ /* 0x104fe400078e0a0d */
        /* <DEDUP_REMOVED lines=8> */
[C---:B------:R-:W-:Y:S02]  /*a190*/  IMAD R6, R2.reuse, R5, R6 ;  /* 0x0000000502067224 */ /* 0x040fe400078e0206 */
[----:B------:R-:W-:Y:S01]  /*a1a0*/  IMAD.MOV.U32 R3, RZ, RZ, 0x40 ;  /* 0x00000040ff037424 */ /* 0x000fe200078e00ff */
        /* <DEDUP_REMOVED lines=21> */
[----:B------:R-:W-:Y:S02]  /*a300*/  IMAD R3, R2, c[0x0][0x2d0], -R3 ;  /* 0x0000b40002037a24 */ /* 0x000fe400078e0a03 */
[----:B------:R-:W2:Y:S02]  /*a310*/  LDG.E R4, [R12.64] ;  /* 0x000000060c047981 */ /* 0x000ea4000c1e1900 */
[C---:B------:R-:W-:Y:S01]  /*a320*/  IMAD.WIDE.U32 R6, R3.reuse, c[0x0][0x198], RZ ;  /* 0x0000660003067a25 */ /* 0x040fe200078e00ff */
[----:B------:R-:W-:Y:S01]  /*a330*/  SHF.R.S32.HI R2, RZ, 0x1f, R3 ;  /* 0x0000001fff027819 */ /* 0x000fe20000011403 */
[----:B------:R-:W2:Y:S04]  /*a340*/  LDG.E R5, [R10.64] ;  /* 0x000000060a057981 */ /* 0x000ea8000c1e1900 */
        /* <DEDUP_REMOVED lines=9> */
.L_x_2187:
        /* <DEDUP_REMOVED lines=24> */
.L_x_2186:
[----:B---34-:R-:W-:Y:S01]  /*a560*/  FMNMX.FTZ R11, R170, R135, !PT ;  /* 0x00000087aa0b7209 */ /* 0x018fe20007810000 */
[----:B------:R-:W-:Y:S01]  /*a570*/  LDSM.16.MT88.4 R12, [R200+0xc000] ;  /* 0x00c00000c80c783b */ /* 0x000fe20000004200 */
[----:B--2---:R-:W-:Y:S02]  /*a580*/  FMNMX.FTZ R2, R251, R0, !PT ;  /* 0x00000000fb027209 */ /* 0x004fe40007810000 */
[----:B------:R-:W-:Y:S02]  /*a590*/  FMNMX.FTZ R11, R252, R11, !PT ;  /* 0x0000000bfc0b7209 */ /* 0x000fe40007810000 */
        /* <DEDUP_REMOVED lines=38> */
[----:B------:R-:W-:Y:S08]  /*a800*/  LDSM.16.MT88.4 R160, [R196+0xf800] ;  /* 0x00f80000c4a0783b */ /* 0x000ff00000004200 */
[----:B------:R-:W-:Y:S01]  /*a810*/  LDSM.16.MT88.4 R164, [R200+0x11800] ;  /* 0x01180000c8a4783b */ /* 0x000fe20000004200 */
[----:B-1----:R-:W-:Y:S02]  /*a820*/  FMNMX.FTZ R9, R5, R6, !PT ;  /* 0x0000000605097209 */ /* 0x002fe40007810000 */
[----:B--2---:R-:W-:Y:S05]  /*a830*/  FMNMX.FTZ R4, R7, R2, !PT ;  /* 0x0000000207047209 */ /* 0x004fea0007810000 */
[----:B------:R-:W1:Y:S08]  /*a840*/  SHFL.BFLY PT, R132, R9, 0x1, 0x1f ;  /* 0x0c201f0009847f89 */ /* 0x000e7000000e0000 */
        /* <DEDUP_REMOVED lines=219> */
[----:B------:R-:W-:Y:S02]  /*b600*/  FFMA.FTZ R171, R0, R225, R171 ;  /* 0x000000e100ab7223 */ /* 0x000fe400000100ab */
[C---:B------:R-:W-:Y:S04]  /*b610*/  HMMA.16816.F32.BF16 R12, R100.reuse, R116, R12 ;  /* 0x00000074640c723c */ /* 0x040fe8000004180c */
[----:B------:R5:W-:Y:S01]  /*b620*/  MUFU.EX2 R133, R144 ;  /* 0x0000009000857308 */ /* 0x000be20000000800 */
[----:B------:R-:W-:Y:S02]  /*b630*/  FADD.FTZ R174, R174, R175 ;  /* 0x000000afaeae7221 */ /* 0x000fe40000010000 */
[----:B------:R-:W-:Y:S01]  /*b640*/  FADD.FTZ R170, R170, R171 ;  /* 0x000000abaaaa7221 */ /* 0x000fe20000010000 */
[C---:B------:R-:W-:Y:S01]  /*b650*/  HMMA.16816.F32.BF16 R16, R100.reuse, R118, R16 ;  /* 0x000000766410723c */ /* 0x040fe20000041810 */
[----:B------:R-:W-:Y:S03]  /*b660*/  LDSM.16.MT88.4 R116, [R197+0x10800] ;  /* 0x01080000c574783b */ /* 0x000fe60000004200 */
[----:B------:R-:W-:Y:S02]  /*b670*/  FADD.FTZ R173, R173, R174 ;  /* 0x000000aeadad7221 */ /* 0x000fe40000010000 */
        /* <DEDUP_REMOVED lines=128> */
[----:B------:R-:W-:Y:S01]  /*be80*/  FADD.FTZ R231, R231, R0 ;  /* 0x00000000e7e77221 */ /* 0x000fe20000010000 */
[----:B------:R-:W-:Y:S03]  /*be90*/  IADD3 R0, R211, -0x1, RZ ;  /* 0xffffffffd3007810 */ /* 0x000fe60007ffe0ff */
[----:B------:R-:W-:Y:S01]  /*bea0*/  FADD.FTZ R231, R232, R231 ;  /* 0x000000e7e8e77221 */ /* 0x000fe20000010000 */
[----:B------:R-:W-:Y:S02]  /*beb0*/  MOV R211, R0 ;  /* 0x0000000000d37202 */ /* 0x000fe40000000f00 */
[----:B------:R-:W-:Y:S01]  /*bec0*/  MOV R0, R3 ;  /* 0x0000000300007202 */ /* 0x000fe20000000f00 */
[----:B------:R-:W-:Y:S04]  /*bed0*/  FADD.FTZ R134, R134, R231 ;  /* 0x000000e786867221 */ /* 0x000fe80000010000 */
[----:B------:R-:W-:Y:S01]  /*bee0*/  FADD.FTZ R225, R133, R134 ;  /* 0x0000008685e17221 */ /* 0x000fe20000010000 */
[----:B------:R-:W-:-:S05]  /*bef0*/  @P1 BRA `(.L_x_2188) ;  /* 0xffffcd7000001947 */ /* 0x000fca000383ffff */
.L_x_2184:
        /* <DEDUP_REMOVED lines=239> */
[----:B------:R-:W-:Y:S04]  /*cdf0*/  STS [R25+0x2400], R66 ;  /* 0x0024004219007388 */ /* 0x000fe80000000800 */
[----:B------:R-:W-:Y:S04]  /*ce00*/  STS [R13+0x4000], R68 ;  /* 0x004000440d007388 */ /* 0x000fe80000000800 */
[----:B------:R-:W-:Y:S04]  /*ce10*/  STS [R13+0x4400], R70 ;  /* 0x004400460d007388 */ /* 0x000fe80000000800 */
[----:B------:R-:W-:Y:S01]  /*ce20*/  STS [R11+0x4000], R72 ;  /* 0x004000480b007388 */ /* 0x000fe20000000800 */
[----:B----4-:R-:W-:-:S03]  /*ce30*/  SHF.R.S32.HI R60, RZ, 0x1f, R9 ;  /* 0x0000001fff3c7819 */ /* 0x010fc60000011409 */
[----:B------:R3:W-:Y:S01]  /*ce40*/  STS [R11+0x4400], R74 ;  /* 0x0044004a0b007388 */ /* 0x0007e20000000800 */
[----:B-1----:R-:W-:-:S03]  /*ce50*/  @!P0 SHF.R.S32.HI R62, RZ, 0x1f, R5 ;  /* 0x0000001fff3e8819 */ /* 0x002fc60000011405 */
[----:B------:R1:W-:Y:S01]  /*ce60*/  STS [R15+0x4000], R76 ;  /* 0x0040004c0f007388 */ /* 0x0003e20000000800 */
[----:B--2---:R-:W-:-:S03]  /*ce70*/  @!P0 IMAD.WIDE.U32 R64, R5, c[0x0][0x1e0], RZ ;  /* 0x0000780005408a25 */ /* 0x004fc600078e00ff */
[----:B------:R1:W-:Y:S01]  /*ce80*/  STS [R15+0x4400], R78 ;  /* 0x0044004e0f007388 */ /* 0x0003e20000000800 */
[----:B------:R-:W-:Y:S01]  /*ce90*/  @!P0 IMAD R62, R62, c[0x0][0x1e0], RZ ;  /* 0x000078003e3e8a24 */ /* 0x000fe200078e02ff */
[----:B------:R-:W-:Y:S02]  /*cea0*/  @!P0 MOV R6, R64 ;  /* 0x0000004000068202 */ /* 0x000fe40000000f00 */
[----:B------:R1:W-:Y:S01]  /*ceb0*/  STS [R17+0x4000], R80 ;  /* 0x0040005011007388 */ /* 0x0003e20000000800 */
[----:B------:R-:W-:Y:S01]  /*cec0*/  @!P0 IMAD R61, R5, c[0x0][0x1e4], R62 ;  /* 0x00007900053d8a24 */ /* 0x000fe200078e023e */
[----:B------:R-:W-:Y:S02]  /*ced0*/  LEA.HI R62, R60, R9, RZ, 0x5 ;  /* 0x000000093c3e7211 */ /* 0x000fe400078f28ff */
[----:B------:R1:W-:Y:S02]  /*cee0*/  STS [R17+0x4400], R82 ;  /* 0x0044005211007388 */ /* 0x0003e40000000800 */
[----:B------:R-:W-:-:S02]  /*cef0*/  LOP3.LUT R62, R62, 0xffffffe0, RZ, 0xc0, !PT ;  /* 0xffffffe03e3e7812 */ /* 0x000fc400078ec0ff */
[----:B------:R1:W-:Y:S01]  /*cf00*/  STS [R19+0x4000], R84 ;  /* 0x0040005413007388 */ /* 0x0003e20000000800 */
[----:B------:R-:W-:Y:S02]  /*cf10*/  @!P0 IADD3 R4, R65, R61, RZ ;  /* 0x0000003d41048210 */ /* 0x000fe40007ffe0ff */
[----:B------:R-:W-:Y:S01]  /*cf20*/  SHF.R.S32.HI R61, RZ, 0x1f, R10 ;  /* 0x0000001fff3d7819 */ /* 0x000fe2000001140a */
[----:B------:R1:W-:Y:S01]  /*cf30*/  STS [R19+0x4400], R86 ;  /* 0x0044005613007388 */ /* 0x0003e20000000800 */
[----:B------:R-:W-:Y:S02]  /*cf40*/  IADD3 R62, R9, -R62, RZ ;  /* 0x8000003e093e7210 */ /* 0x000fe40007ffe0ff */
[----:B------:R-:W-:Y:S01]  /*cf50*/  LOP3.LUT P0, RZ, R8, 0x3, RZ, 0xc0, !PT ;  /* 0x0000000308ff7812 */ /* 0x000fe2000780c0ff */
[----:B------:R1:W-:Y:S01]  /*cf60*/  STS [R21+0x4000], R88 ;  /* 0x0040005815007388 */ /* 0x0003e20000000800 */
[----:B------:R-:W-:Y:S02]  /*cf70*/  LEA.HI R61, R61, R10, RZ, 0x2 ;  /* 0x0000000a3d3d7211 */ /* 0x000fe400078f10ff */
[----:B------:R-:W-:Y:S01]  /*cf80*/  SHF.R.S32.HI R7, RZ, 0x1f, R62 ;  /* 0x0000001fff077819 */ /* 0x000fe2000001143e */
[----:B------:R1:W-:Y:S01]  /*cf90*/  STS [R21+0x4400], R90 ;  /* 0x0044005a15007388 */ /* 0x0003e20000000800 */
[----:B------:R-:W-:-:S02]  /*cfa0*/  LOP3.LUT R61, R61, 0xffffffc, RZ, 0xc0, !PT ;  /* 0x0ffffffc3d3d7812 */ /* 0x000fc400078ec0ff */
[----:B------:R-:W-:Y:S01]  /*cfb0*/  LEA.HI R7, R7, R62, RZ, 0x2 ;  /* 0x0000003e07077211 */ /* 0x000fe200078f10ff */
[----:B------:R1:W-:Y:S01]  /*cfc0*/  STS [R23+0x4000], R92 ;  /* 0x0040005c17007388 */ /* 0x0003e20000000800 */
[----:B------:R-:W-:Y:S02]  /*cfd0*/  IADD3 R61, R10, -R61, RZ ;  /* 0x8000003d0a3d7210 */ /* 0x000fe40007ffe0ff */
[----:B------:R-:W-:Y:S01]  /*cfe0*/  SHF.R.S32.HI R2, RZ, 0x2, R7 ;  /* 0x00000002ff027819 */ /* 0x000fe20000011407 */
[----:B------:R1:W-:Y:S01]  /*cff0*/  STS [R23+0x4400], R94 ;  /* 0x0044005e17007388 */ /* 0x0003e20000000800 */
[----:B------:R-:W-:Y:S01]  /*d000*/  MOV R8, 0x7f800000 ;  /* 0x7f80000000087802 */ /* 0x000fe20000000f00 */
[----:B------:R-:W-:Y:S01]  /*d010*/  @P5 FFMA.FTZ R8, R132, c[0x0][0x238], R63 ;  /* 0x00008e0084085a23 */ /* 0x000fe2000001003f */
[----:B------:R-:W-:Y:S01]  /*d020*/  MOV R10, 0x7f800000 ;  /* 0x7f800000000a7802 */ /* 0x000fe20000000f00 */
[----:B------:R1:W-:Y:S01]  /*d030*/  STS [R25+0x4000], R96 ;  /* 0x0040006019007388 */ /* 0x0003e20000000800 */
[----:B------:R-:W-:Y:S01]  /*d040*/  @P4 FFMA.FTZ R10, R3, c[0x0][0x238], R0 ;  /* 0x00008e00030a4a23 */ /* 0x000fe20000010000 */
[----:B------:R-:W-:-:S02]  /*d050*/  LEA R2, R61, R2, 0x4 ;  /* 0x000000023d027211 */ /* 0x000fc400078e20ff */
[----:B------:R1:W-:Y:S04]  /*d060*/  STS [R25+0x4400], R98 ;  /* 0x0044006219007388 */ /* 0x0003e80000000800 */
[----:B------:R-:W-:Y:S06]  /*d070*/  BAR.SYNC.DEFER_BLOCKING 0x0 ;  /* 0x0000000000007b1d */ /* 0x000fec0000010000 */
[----:B---3--:R-:W2:Y:S04]  /*d080*/  S2R R11, SR_CTAID.Z ;  /* 0x00000000000b7919 */ /* 0x008ea80000002700 */
[----:B------:R1:W3:Y:S04]  /*d090*/  LDS.128 R52, [R213] ;  /* 0x00000000d5347984 */ /* 0x0002e80000000c00 */
[----:B------:R1:W4:Y:S01]  /*d0a0*/  LDS.128 R48, [R213+0x800] ;  /* 0x00080000d5307984 */ /* 0x0003220000000c00 */
[----:B--2---:R-:W-:-:S03]  /*d0b0*/  @!P2 IMAD R5, R5, c[0x0][0x1c0], R11 ;  /* 0x000070000505aa24 */ /* 0x004fc600078e020b */
[----:B------:R1:W2:Y:S01]  /*d0c0*/  LDS.128 R44, [R213+0x1000] ;  /* 0x00100000d52c7984 */ /* 0x0002a20000000c00 */
        /* <DEDUP_REMOVED lines=24> */
.L_x_2190:
[----:B---34-:R-:W-:Y:S05]  /*d250*/  BSYNC B0 ;  /* 0x0000000000007941 */ /* 0x018fea0003800000 */
.L_x_2189:
        /* <DEDUP_REMOVED lines=33> */
.L_x_2192:
[----:B------:R-:W-:Y:S05]  /*d470*/  BSYNC B0 ;  /* 0x0000000000007941 */ /* 0x000fea0003800000 */
.L_x_2191:
        /* <DEDUP_REMOVED lines=17> */
.L_x_2194:
[----:B------:R-:W-:Y:S05]  /*d590*/  BSYNC B0 ;  /* 0x0000000000007941 */ /* 0x000fea0003800000 */
.L_x_2193:
        /* <DEDUP_REMOVED lines=14> */
[----:B--2---:R2:W-:Y:S04]  /*d680*/  STG.E.128 [R10.64], R44 ;  /* 0x0000002c0a007986 */ /* 0x0045e8000c101d06 */
[----:B-1----:R2:W-:Y:S04]  /*d690*/  STG.E.128 [R10.64+0x80], R28 ;  /* 0x0000801c0a007986 */ /* 0x0025e8000c101d06 */
[----:B------:R2:W-:Y:S02]  /*d6a0*/  STG.E.128 [R10.64+0x100], R12 ;  /* 0x0001000c0a007986 */ /* 0x0005e4000c101d06 */
.L_x_2196:
[----:B------:R-:W-:Y:S05]  /*d6b0*/  BSYNC B0 ;  /* 0x0000000000007941 */ /* 0x000fea0003800000 */
.L_x_2195:
        /* <DEDUP_REMOVED lines=16> */
.L_x_2197:
        /* <DEDUP_REMOVED lines=12> */
.L_x_4429:


//--------------------- .text._ZN5flash24flash_fwd_splitkv_kernelI23Flash_fwd_kernel_traitsILi192ELi64ELi64ELi4ELb0ELb0EN7cutlass10bfloat16_tE19Flash_kernel_traitsILi192ELi64ELi64ELi4ES3_EELb1ELb0ELb1ELb0ELb0ELb0ELb0ELb0EEEvNS_16Flash_fwd_paramsE --------------------------
	.section	.text._ZN5flash24flash_fwd_splitkv_kernelI23Flash_fwd_kernel_traitsILi192ELi64ELi64ELi4ELb0ELb0EN7cutlass10bfloat16_tE19Flash_kernel_traitsILi192ELi64ELi64ELi4ES3_EELb1ELb0ELb1ELb0ELb0ELb0ELb0ELb0EEEvNS_16Flash_fwd_paramsE,"ax",@progbits
	.sectioninfo	@"SHI_REGISTERS=242"
	.align	128
        .global         _ZN5flash24flash_fwd_splitkv_kernelI23Flash_fwd_kernel_traitsILi192ELi64ELi64ELi4ELb0ELb0EN7cutlass10bfloat16_tE19Flash_kernel_traitsILi192ELi64ELi64ELi4ES3_EELb1ELb0ELb1ELb0ELb0ELb0ELb0ELb0EEEvNS_16Flash_fwd_paramsE
        .type           _ZN5flash24flash_fwd_splitkv_kernelI23Flash_fwd_kernel_traitsILi192ELi64ELi64ELi4ELb0ELb0EN7cutlass10bfloat16_tE19Flash_kernel_traitsILi192ELi64ELi64ELi4ES3_EELb1ELb0ELb1ELb0ELb0ELb0ELb0ELb0EEEvNS_16Flash_fwd_paramsE,@function
        .size           _ZN5flash24flash_fwd_splitkv_kernelI23Flash_fwd_kernel_traitsILi192ELi64ELi64ELi4ELb0ELb0EN7cutlass10bfloat16_tE19Flash_kernel_traitsILi192ELi64ELi64ELi4ES3_EELb1ELb0ELb1ELb0ELb0ELb0ELb0ELb0EEEvNS_16Flash_fwd_paramsE,(.L_x_4430 - _ZN5flash24flash_fwd_splitkv_kernelI23Flash_fwd_kernel_traitsILi192ELi64ELi64ELi4ELb0ELb0EN7cutlass10bfloat16_tE19Flash_kernel_traitsILi192ELi64ELi64ELi4ES3_EELb1ELb0ELb1ELb0ELb0ELb0ELb0ELb0EEEvNS_16Flash_fwd_paramsE)
        .other          _ZN5flash24flash_fwd_splitkv_kernelI23Flash_fwd_kernel_traitsILi192ELi64ELi64ELi4ELb0ELb0EN7cutlass10bfloat16_tE19Flash_kernel_traitsILi192ELi64ELi64ELi4ES3_EELb1ELb0ELb1ELb0ELb0ELb0ELb0ELb0EEEvNS_16Flash_fwd_paramsE,@"STO_CUDA_ENTRY STV_DEFAULT"
_ZN5flash24flash_fwd_splitkv_kernelI23Flash_fwd_kernel_traitsILi192ELi64ELi64ELi4ELb0ELb0EN7cutlass10bfloat16_tE19Flash_kernel_traitsILi192ELi64ELi64ELi4ES3_EELb1ELb0ELb1ELb0ELb0ELb0ELb0ELb0EEEvNS_16Flash_fwd_paramsE:
.text._ZN5flash24flash_fwd_splitkv_kernelI23Flash_fwd_kernel_traitsILi192ELi64ELi64ELi4ELb0ELb0EN7cutlass10bfloat16_tE19Flash_kernel_traitsILi192ELi64ELi64ELi4ES3_EELb1ELb0ELb1ELb0ELb0ELb0ELb0ELb0EEEvNS_16Flash_fwd_paramsE:
        /* <DEDUP_REMOVED lines=33> */
.L_x_2198:
[----:B-1-34-:R-:W-:Y:S02]  /*0210*/  MOV R2, c[0x0][0x218] ;  /* 0x0000860000027a02 */ /* 0x01afe40000000f00 */
.L_x_2199:
[----:B------:R-:W-:-:S04]  /*0220*/  ISETP.NE.U32.AND P2, PT, RZ, c[0x0][0x258], PT ;  /* 0x00009600ff007a0c */ /* 0x000fc80003f45070 */
[----:B------:R-:W-:-:S13]  /*0230*/  ISETP.NE.AND.EX P2, PT, RZ, c[0x0][0x25c], PT, P2 ;  /* 0x00009700ff007a0c */ /* 0x000fda0003f45320 */
[----:B------:R-:W-:-:S05]  /*0240*/  @P2 IMAD.WIDE R4, R13, R204, c[0x0][0x258] ;  /* 0x000096000d042625 */ /* 0x000fca00078e02cc */
        /* <DEDUP_REMOVED lines=9> */
[----:B-1----:R-:W-:Y:S01]  /*02e0*/  IMAD.MOV.U32 R9, RZ, RZ, c[0x0][0x218] ;  /* 0x00008600ff097624 */ /* 0x002fe200078e00ff */
        /* <DEDUP_REMOVED lines=27> */
[----:B------:R-:W-:Y:S01]  /*04a0*/  IMAD.IADD R206, R206, 0x1, -R3 ;  /* 0x00000001cece7824 */ /* 0x000fe200078e0a03 */
[----:B------:R-:W-:Y:S01]  /*04b0*/  SHF.R.S32.HI R5, RZ, 0x1f, R18 ;  /* 0x0000001fff057819 */ /* 0x000fe20000011412 */
[----:B------:R-:W-:Y:S01]  /*04c0*/  @!P0 IMAD.WIDE.U32 R14, R13, c[0x0][0x1e0], RZ ;  /* 0x000078000d0e8a25 */ /* 0x000fe200078e00ff */
[----:B------:R-:W-:-:S03]  /*04d0*/  @!P0 SHF.R.S32.HI R4, RZ, 0x1f, R13 ;  /* 0x0000001fff048819 */ /* 0x000fc6000001140d */
[----:B------:R-:W-:Y:S02]  /*04e0*/  IMAD.SHL.U32 R2, R206, 0x8, RZ ;  /* 0x00000008ce027824 */ /* 0x000fe400078e00ff */
[----:B------:R-:W-:Y:S02]  /*04f0*/  @!P0 IMAD R4, R4, c[0x0][0x1e0], RZ ;  /* 0x0000780004048a24 */ /* 0x000fe400078e02ff */
[----:B------:R-:W-:Y:S01]  /*0500*/  @P0 IMAD.WIDE.U32 R6, R210, c[0x0][0x1e8], RZ ;  /* 0x00007a00d2060a25 */ /* 0x000fe200078e00ff */
[----:B------:R-:W-:Y:S02]  /*0510*/  SHF.R.S32.HI R3, RZ, 0x1f, R2 ;  /* 0x0000001fff037819 */ /* 0x000fe40000011402 */
[----:B------:R-:W-:Y:S01]  /*0520*/  @!P0 MOV R6, R14 ;  /* 0x0000000e00068202 */ /* 0x000fe20000000f00 */
[----:B------:R-:W-:Y:S02]  /*0530*/  @!P0 IMAD R4, R13, c[0x0][0x1e4], R4 ;  /* 0x000079000d048a24 */ /* 0x000fe400078e0204 */
[----:B------:R-:W-:-:S04]  /*0540*/  IMAD.WIDE.U32 R10, R88, c[0x0][0x1e8], R2 ;  /* 0x00007a00580a7a25 */ /* 0x000fc800078e0002 */
[----:B------:R-:W-:Y:S02]  /*0550*/  @P0 IMAD R7, R210, c[0x0][0x1ec], R7 ;  /* 0x00007b00d2070a24 */ /* 0x000fe400078e0207 */
[----:B------:R-:W-:Y:S01]  /*0560*/  @!P0 IMAD.IADD R7, R15, 0x1, R4 ;  /* 0x000000010f078824 */ /* 0x000fe200078e0204 */
[----:B------:R-:W-:Y:S01]  /*0570*/  IADD3 R6, P0, R6, R10, RZ ;  /* 0x0000000a06067210 */ /* 0x000fe20007f1e0ff */
[----:B------:R-:W-:Y:S02]  /*0580*/  IMAD R4, R88, c[0x0][0x1ec], R9 ;  /* 0x00007b0058047a24 */ /* 0x000fe400078e0209 */
[----:B------:R-:W-:Y:S02]  /*0590*/  IMAD R5, R5, c[0x0][0x1f0], RZ ;  /* 0x00007c0005057a24 */ /* 0x000fe400078e02ff */
[----:B------:R-:W-:Y:S01]  /*05a0*/  IMAD R9, R13, c[0x0][0x1c0], R18 ;  /* 0x000070000d097a24 */ /* 0x000fe200078e0212 */
[----:B------:R-:W-:Y:S01]  /*05b0*/  IADD3.X R7, R7, R11, R4, P0, !PT ;  /* 0x0000000b07077210 */ /* 0x000fe200007fe404 */
[----:B------:R-:W-:Y:S01]  /*05c0*/  IMAD R13, R18, c[0x0][0x1f4], R5 ;  /* 0x00007d00120d7a24 */ /* 0x000fe200078e0205 */
[----:B------:R-:W-:Y:S01]  /*05d0*/  ISETP.GE.AND P0, PT, R0, R209, PT ;  /* 0x000000d10000720c */ /* 0x000fe20003f06270 */
[----:B------:R-:W-:Y:S01]  /*05e0*/  IMAD R88, R9, c[0x0][0x214], R88 ;  /* 0x0000850009587a24 */ /* 0x000fe200078e0258 */
[----:B------:R-:W-:Y:S01]  /*05f0*/  SHF.R.S32.HI R5, RZ, 0x1f, R0 ;  /* 0x0000001fff057819 */ /* 0x000fe20000011400 */
[----:B------:R-:W-:Y:S01]  /*0600*/  IMAD.WIDE.U32 R18, R18, c[0x0][0x1f0], R6 ;  /* 0x00007c0012127a25 */ /* 0x000fe200078e0006 */
[----:B------:R-:W-:-:S02]  /*0610*/  IADD3 R9, R2, 0x40, RZ ;  /* 0x0000004002097810 */ /* 0x000fc40007ffe0ff */
[----:B------:R-:W-:Y:S01]  /*0620*/  IADD3 R7, R2, 0x80, RZ ;  /* 0x0000008002077810 */ /* 0x000fe20007ffe0ff */
[----:B------:R-:W-:-:S06]  /*0630*/  IMAD.IADD R13, R19, 0x1, R13 ;  /* 0x00000001130d7824 */ /* 0x000fcc00078e020d */
        /* <DEDUP_REMOVED lines=14> */
.L_x_2202:
[----:B------:R-:W-:Y:S05]  /*0720*/  BSYNC B0 ;  /* 0x0000000000007941 */ /* 0x000fea0003800000 */
.L_x_2201:
        /* <DEDUP_REMOVED lines=20> */
.L_x_2204:
[----:B------:R-:W-:Y:S05]  /*0870*/  BSYNC B0 ;  /* 0x0000000000007941 */ /* 0x000fea0003800000 */
.L_x_2203:
        /* <DEDUP_REMOVED lines=20> */
.L_x_2206:
[----:B------:R-:W-:Y:S05]  /*09c0*/  BSYNC B0 ;  /* 0x0000000000007941 */ /* 0x000fea0003800000 */
.L_x_2205:
        /* <DEDUP_REMOVED lines=19> */
.L_x_2208:
[----:B------:R-:W-:Y:S05]  /*0b00*/  BSYNC B0 ;  /* 0x0000000000007941 */ /* 0x000fea0003800000 */
.L_x_2207:
        /* <DEDUP_REMOVED lines=19> */
.L_x_2200:
        /* <DEDUP_REMOVED lines=14> */
[----:B------:R-:W-:Y:S01]  /*0d20*/  @P2 IMAD.IADD R2, R5, 0x1, R2 ;  /* 0x0000000105022824 */ /* 0x000fe200078e0202 */
[----:B------:R-:W-:-:S04]  /*0d30*/  IABS R84, c[0x0][0x2d0] ;  /* 0x0000b40000547a13 */ /* 0x000fc80000000000 */
[----:B------:R-:W-:-:S04]  /*0d40*/  @P2 SHF.L.U64.HI R2, R4, 0x2, R2 ;  /* 0x0000000204022819 */ /* 0x000fc80000010202 */
        /* <DEDUP_REMOVED lines=25> */
[----:B------:R-:W-:Y:S02]  /*0ee0*/  @!P1 IADD3 R5, -R5, RZ, RZ ;  /* 0x000000ff05059210 */ /* 0x000fe40007ffe1ff */
[----:B------:R-:W-:-:S05]  /*0ef0*/  @!P2 LOP3.LUT R5, RZ, c[0x0][0x2d0], RZ, 0x33, !PT ;  /* 0x0000b400ff05aa12 */ /* 0x000fca00078e33ff */
[----:B------:R-:W-:-:S05]  /*0f00*/  IMAD.WIDE R14, R5, 0x4, R214 ;  /* 0x00000004050e7825 */ /* 0x000fca00078e02d6 */
[----:B------:R-:W2:Y:S01]  /*0f10*/  LDG.E R0, [R14.64] ;  /* 0x000000060e007981 */ /* 0x000ea2000c1e1900 */
[----:B------:R-:W-:-:S04]  /*0f20*/  IABS R3, c[0x0][0x1c8] ;  /* 0x0000720000037a13 */ /* 0x000fc80000000000 */
[----:B------:R-:W1:Y:S08]  /*0f30*/  I2F.RP R10, R3 ;  /* 0x00000003000a7306 */ /* 0x000e700000209400 */
[----:B-1----:R-:W1:Y:S02]  /*0f40*/  MUFU.RCP R8, R10 ;  /* 0x0000000a00087308 */ /* 0x002e640000001000 */
[----:B-1----:R-:W-:-:S06]  /*0f50*/  IADD3 R8, R8, 0xffffffe, RZ ;  /* 0x0ffffffe08087810 */ /* 0x002fcc0007ffe0ff */
[----:B------:R-:W1:Y:S02]  /*0f60*/  F2I.FTZ.U32.TRUNC.NTZ R9, R8 ;  /* 0x0000000800097305 */ /* 0x000e64000021f000 */
[----:B-1----:R-:W-:Y:S01]  /*0f70*/  IMAD.MOV R2, RZ, RZ, -R9 ;  /* 0x000000ffff027224 */ /* 0x002fe200078e0a09 */
[----:B------:R-:W-:-:S03]  /*0f80*/  MOV R8, RZ ;  /* 0x000000ff00087202 */ /* 0x000fc60000000f00 */
[----:B------:R-:W-:Y:S01]  /*0f90*/  IMAD R4, R2, R3, RZ ;  /* 0x0000000302047224 */ /* 0x000fe200078e02ff */
[----:B------:R-:W-:-:S03]  /*0fa0*/  IABS R2, R18 ;  /* 0x0000001200027213 */ /* 0x000fc60000000000 */
[----:B------:R-:W-:-:S04]  /*0fb0*/  IMAD.HI.U32 R9, R9, R4, R8 ;  /* 0x0000000409097227 */ /* 0x000fc800078e0008 */
[----:B------:R-:W-:-:S04]  /*0fc0*/  IMAD.MOV.U32 R6, RZ, RZ, R2 ;  /* 0x000000ffff067224 */ /* 0x000fc800078e0002 */
[----:B------:R-:W-:-:S05]  /*0fd0*/  IMAD.HI.U32 R2, R9, R6, RZ ;  /* 0x0000000609027227 */ /* 0x000fca00078e00ff */
[----:B------:R-:W-:-:S05]  /*0fe0*/  IADD3 R4, -R2, RZ, RZ ;  /* 0x000000ff02047210 */ /* 0x000fca0007ffe1ff */
[----:B------:R-:W-:-:S05]  /*0ff0*/  IMAD R4, R3, R4, R6 ;  /* 0x0000000403047224 */ /* 0x000fca00078e0206 */
[----:B------:R-:W-:-:S13]  /*1000*/  ISETP.GT.U32.AND P1, PT, R3, R4, PT ;  /* 0x000000040300720c */ /* 0x000fda0003f24070 */
[----:B------:R-:W-:Y:S01]  /*1010*/  @!P1 IMAD.IADD R4, R4, 0x1, -R3 ;  /* 0x0000000104049824 */ /* 0x000fe200078e0a03 */
[----:B------:R-:W-:-:S04]  /*1020*/  @!P1 IADD3 R2, R2, 0x1, RZ ;  /* 0x0000000102029810 */ /* 0x000fc80007ffe0ff */
[----:B------:R-:W-:Y:S02]  /*1030*/  ISETP.GE.U32.AND P2, PT, R4, R3, PT ;  /* 0x000000030400720c */ /* 0x000fe40003f46070 */
[----:B------:R-:W-:Y:S02]  /*1040*/  LOP3.LUT R3, R18, c[0x0][0x1c8], RZ, 0x3c, !PT ;  /* 0x0000720012037a12 */ /* 0x000fe400078e3cff */
[----:B------:R-:W-:Y:S02]  /*1050*/  IADD3 R4, -R5, RZ, RZ ;  /* 0x000000ff05047210 */ /* 0x000fe40007ffe1ff */
[----:B------:R-:W-:-:S03]  /*1060*/  ISETP.GE.AND P1, PT, R3, RZ, PT ;  /* 0x000000ff0300720c */ /* 0x000fc60003f26270 */
[----:B------:R-:W-:-:S04]  /*1070*/  IMAD R7, R4, c[0x0][0x2d0], R7 ;  /* 0x0000b40004077a24 */ /* 0x000fc800078e0207 */
[----:B------:R-:W-:Y:S02]  /*1080*/  @P2 IADD3 R2, R2, 0x1, RZ ;  /* 0x0000000102022810 */ /* 0x000fe40007ffe0ff */
[----:B------:R-:W-:Y:S02]  /*1090*/  ISETP.NE.AND P2, PT, RZ, c[0x0][0x1c8], PT ;  /* 0x00007200ff007a0c */ /* 0x000fe40003f45270 */
[----:B------:R-:W-:Y:S02]  /*10a0*/  SHF.R.S32.HI R5, RZ, 0x1f, R7 ;  /* 0x0000001fff057819 */ /* 0x000fe40000011407 */
[----:B------:R-:W-:-:S03]  /*10b0*/  @!P1 IMAD.MOV R2, RZ, RZ, -R2 ;  /* 0x000000ffff029224 */ /* 0x000fc600078e0a02 */
[----:B------:R-:W-:-:S06]  /*10c0*/  IMAD R4, R5, c[0x0][0x198], RZ ;  /* 0x0000660005047a24 */ /* 0x000fcc00078e02ff */
[----:B------:R-:W-:Y:S02]  /*10d0*/  @!P2 LOP3.LUT R2, RZ, c[0x0][0x1c8], RZ, 0x33, !PT ;  /* 0x00007200ff02aa12 */ /* 0x000fe400078e33ff */
[----:B--2---:R-:W-:Y:S01]  /*10e0*/  SHF.R.S32.HI R11, RZ, 0x1f, R0 ;  /* 0x0000001fff0b7819 */ /* 0x004fe20000011400 */
[----:B------:R-:W-:-:S04]  /*10f0*/  IMAD.WIDE.U32 R8, R0, c[0x0][0x180], RZ ;  /* 0x0000600000087a25 */ /* 0x000fc800078e00ff */
[C---:B------:R-:W-:Y:S02]  /*1100*/  IMAD R3, R11.reuse, c[0x0][0x180], RZ ;  /* 0x000060000b037a24 */ /* 0x040fe400078e02ff */
[----:B------:R-:W-:Y:S02]  /*1110*/  IMAD R11, R11, c[0x0][0x188], RZ ;  /* 0x000062000b0b7a24 */ /* 0x000fe400078e02ff */
[C---:B------:R-:W-:Y:S02]  /*1120*/  IMAD R3, R0.reuse, c[0x0][0x184], R3 ;  /* 0x0000610000037a24 */ /* 0x040fe400078e0203 */
[C---:B------:R-:W-:Y:S02]  /*1130*/  IMAD R11, R0.reuse, c[0x0][0x18c], R11 ;  /* 0x00006300000b7a24 */ /* 0x040fe400078e020b */
[----:B------:R-:W-:Y:S01]  /*1140*/  IMAD.WIDE.U32 R22, R0, c[0x0][0x188], RZ ;  /* 0x0000620000167a25 */ /* 0x000fe200078e00ff */
[----:B------:R-:W-:-:S03]  /*1150*/  IADD3 R9, R9, R3, RZ ;  /* 0x0000000309097210 */ /* 0x000fc60007ffe0ff */
[----:B------:R-:W-:Y:S01]  /*1160*/  IMAD R3, R7, c[0x0][0x19c], R4 ;  /* 0x0000670007037a24 */ /* 0x000fe200078e0204 */
[----:B------:R-:W-:Y:S01]  /*1170*/  IADD3 R11, R23, R11, RZ ;  /* 0x0000000b170b7210 */ /* 0x000fe20007ffe0ff */
[----:B------:R-:W-:Y:S01]  /*1180*/  IMAD.WIDE.U32 R14, R7, c[0x0][0x198], R8 ;  /* 0x00006600070e7a25 */ /* 0x000fe200078e0008 */
[----:B------:R-:W-:-:S03]  /*1190*/  SHF.R.S32.HI R8, RZ, 0x1f, R2 ;  /* 0x0000001fff087819 */ /* 0x000fc60000011402 */
[----:B------:R-:W-:Y:S02]  /*11a0*/  IMAD.IADD R15, R15, 0x1, R3 ;  /* 0x000000010f0f7824 */ /* 0x000fe400078e0203 */
[----:B------:R-:W-:Y:S02]  /*11b0*/  IMAD R3, R8, c[0x0][0x1b0], RZ ;  /* 0x00006c0008037a24 */ /* 0x000fe400078e02ff */
[----:B------:R-:W-:-:S04]  /*11c0*/  IMAD.WIDE.U32 R26, R2, c[0x0][0x1b0], R14 ;  /* 0x00006c00021a7a25 */ /* 0x000fc800078e000e */
[----:B------:R-:W-:-:S04]  /*11d0*/  IMAD R3, R2, c[0x0][0x1b4], R3 ;  /* 0x00006d0002037a24 */ /* 0x000fc800078e0203 */
[----:B------:R-:W-:Y:S01]  /*11e0*/  IMAD.IADD R9, R27, 0x1, R3 ;  /* 0x000000011b097824 */ /* 0x000fe200078e0203 */
[----:B------:R-:W-:Y:S05]  /*11f0*/  BRA `(.L_x_2210) ;  /* 0x0000041000007947 */ /* 0x000fea0003800000 */
.L_x_2209:
        /* <DEDUP_REMOVED lines=16> */
.L_x_2211:
        /* <DEDUP_REMOVED lines=10> */
[----:B------:R-:W-:Y:S02]  /*13a0*/  IMAD.MOV.U32 R7, RZ, RZ, R2 ;  /* 0x000000ffff077224 */ /* 0x000fe400078e0002 */
[----:B------:R-:W-:Y:S02]  /*13b0*/  @P4 IMAD.IADD R11, R3, 0x1, R6 ;  /* 0x00000001030b4824 */ /* 0x000fe400078e0206 */
[----:B------:R-:W-:-:S04]  /*13c0*/  IMAD.HI.U32 R2, R4, R7, RZ ;  /* 0x0000000704027227 */ /* 0x000fc800078e00ff */
[----:B------:R-:W-:Y:S01]  /*13d0*/  @P4 IMAD.WIDE.U32 R22, R11, c[0x0][0x1a0], RZ ;  /* 0x000068000b164a25 */ /* 0x000fe200078e00ff */
[----:B------:R-:W-:-:S03]  /*13e0*/  IADD3 R4, -R2, RZ, RZ ;  /* 0x000000ff02047210 */ /* 0x000fc60007ffe1ff */
[----:B------:R-:W-:Y:S02]  /*13f0*/  @P4 IMAD R11, R11, c[0x0][0x1a4], R23 ;  /* 0x000069000b0b4a24 */ /* 0x000fe400078e0217 */
[----:B------:R-:W-:Y:S01]  /*1400*/  IMAD R4, R5, R4, R7 ;  /* 0x0000000405047224 */ /* 0x000fe200078e0207 */
[----:B------:R-:W-:-:S04]  /*1410*/  LEA R7, R134, 0xffffffc0, 0x6 ;  /* 0xffffffc086077811 */ /* 0x000fc800078e30ff */
[----:B------:R-:W-:Y:S01]  /*1420*/  ISETP.GT.U32.AND P1, PT, R5, R4, PT ;  /* 0x000000040500720c */ /* 0x000fe20003f24070 */
[----:B------:R-:W-:-:S12]  /*1430*/  IMAD.WIDE.U32 R14, R7, c[0x0][0x198], R8 ;  /* 0x00006600070e7a25 */ /* 0x000fd800078e0008 */
[----:B------:R-:W-:Y:S01]  /*1440*/  @!P1 IMAD.IADD R4, R4, 0x1, -R5 ;  /* 0x0000000104049824 */ /* 0x000fe200078e0a05 */
[----:B------:R-:W-:Y:S02]  /*1450*/  @!P1 IADD3 R2, R2, 0x1, RZ ;  /* 0x0000000102029810 */ /* 0x000fe40007ffe0ff */
[----:B------:R-:W-:Y:S02]  /*1460*/  ISETP.NE.AND P1, PT, RZ, c[0x0][0x1c8], PT ;  /* 0x00007200ff007a0c */ /* 0x000fe40003f25270 */
[----:B------:R-:W-:Y:S02]  /*1470*/  ISETP.GE.U32.AND P3, PT, R4, R5, PT ;  /* 0x000000050400720c */ /* 0x000fe40003f66070 */
[----:B------:R-:W-:Y:S02]  /*1480*/  LOP3.LUT R4, R18, c[0x0][0x1c8], RZ, 0x3c, !PT ;  /* 0x0000720012047a12 */ /* 0x000fe400078e3cff */
[----:B------:R-:W-:Y:S02]  /*1490*/  SHF.R.S32.HI R5, RZ, 0x1f, R7 ;  /* 0x0000001fff057819 */ /* 0x000fe40000011407 */
[----:B------:R-:W-:-:S03]  /*14a0*/  ISETP.GE.AND P2, PT, R4, RZ, PT ;  /* 0x000000ff0400720c */ /* 0x000fc60003f46270 */
[----:B------:R-:W-:-:S04]  /*14b0*/  IMAD R4, R5, c[0x0][0x198], RZ ;  /* 0x0000660005047a24 */ /* 0x000fc800078e02ff */
[----:B------:R-:W-:Y:S01]  /*14c0*/  @P3 IADD3 R2, R2, 0x1, RZ ;  /* 0x0000000102023810 */ /* 0x000fe20007ffe0ff */
[----:B------:R-:W-:-:S05]  /*14d0*/  IMAD R4, R7, c[0x0][0x19c], R4 ;  /* 0x0000670007047a24 */ /* 0x000fca00078e0204 */
[----:B------:R-:W-:Y:S02]  /*14e0*/  @!P2 IADD3 R2, -R2, RZ, RZ ;  /* 0x000000ff0202a210 */ /* 0x000fe40007ffe1ff */
[----:B------:R-:W-:Y:S02]  /*14f0*/  @!P1 LOP3.LUT R2, RZ, c[0x0][0x1c8], RZ, 0x33, !PT ;  /* 0x00007200ff029a12 */ /* 0x000fe400078e33ff */
[----:B------:R-:W-:Y:S02]  /*1500*/  IADD3 R15, R15, R4, RZ ;  /* 0x000000040f0f7210 */ /* 0x000fe40007ffe0ff */
        /* <DEDUP_REMOVED lines=9> */
[----:B------:R-:W-:-:S04]  /*15a0*/  IMAD R6, R6, c[0x0][0x1a0], RZ ;  /* 0x0000680006067a24 */ /* 0x000fc800078e02ff */
[----:B------:R-:W-:Y:S02]  /*15b0*/  IMAD R6, R3, c[0x0][0x1a4], R6 ;  /* 0x0000690003067a24 */ /* 0x000fe400078e0206 */
[----:B------:R-:W-:-:S03]  /*15c0*/  IMAD R3, R4, c[0x0][0x188], RZ ;  /* 0x0000620004037a24 */ /* 0x000fc600078e02ff */
[----:B------:R-:W-:Y:S01]  /*15d0*/  IADD3 R11, R11, R6, RZ ;  /* 0x000000060b0b7210 */ /* 0x000fe20007ffe0ff */
[----:B------:R-:W-:-:S04]  /*15e0*/  IMAD R3, R0, c[0x0][0x18c], R3 ;  /* 0x0000630000037a24 */ /* 0x000fc800078e0203 */
[----:B------:R-:W-:-:S05]  /*15f0*/  IMAD.WIDE.U32 R22, R0, c[0x0][0x188], R10 ;  /* 0x0000620000167a25 */ /* 0x000fca00078e000a */
[----:B------:R-:W-:Y:S02]  /*1600*/  IADD3 R11, R23, R3, RZ ;  /* 0x00000003170b7210 */ /* 0x000fe40007ffe0ff */
.L_x_2210:
[----:B------:R-:W-:Y:S01]  /*1610*/  ISETP.NE.AND P1, PT, R210, -0x1, PT ;  /* 0xffffffffd200780c */ /* 0x000fe20003f25270 */
[----:B------:R-:W-:Y:S01]  /*1620*/  IMAD.IADD R199, R209, 0x1, -R88 ;  /* 0x00000001d1c77824 */ /* 0x000fe200078e0a58 */
[----:B------:R-:W-:Y:S01]  /*1630*/  SHF.R.S32.HI R3, RZ, 0x1f, R206 ;  /* 0x0000001fff037819 */ /* 0x000fe200000114ce */
[----:B------:R-:W-:Y:S03]  /*1640*/  BSSY B0, `(.L_x_2212) ;  /* 0x0000071000007945 */ /* 0x000fe60003800000 */
[CC--:B------:R-:W-:Y:S02]  /*1650*/  LEA.HI R19, R3.reuse, R206.reuse, RZ, 0x4 ;  /* 0x000000ce03137211 */ /* 0x0c0fe400078f20ff */
[----:B------:R-:W-:Y:S02]  /*1660*/  LEA.HI R16, R3, R206, RZ, 0x6 ;  /* 0x000000ce03107211 */ /* 0x000fe400078f30ff */
[----:B------:R-:W-:-:S02]  /*1670*/  SHF.R.S32.HI R6, RZ, 0x4, R19 ;  /* 0x00000004ff067819 */ /* 0x000fc40000011413 */
[----:B------:R-:W-:Y:S01]  /*1680*/  LEA.HI R87, R3, R206, RZ, 0x5 ;  /* 0x000000ce03577211 */ /* 0x000fe200078f28ff */
[C---:B------:R-:W-:Y:S01]  /*1690*/  @P1 IMAD.WIDE.U32 R20, R210.reuse, c[0x0][0x190], RZ ;  /* 0x00006400d2141a25 */ /* 0x040fe200078e00ff */
[----:B------:R-:W-:Y:S02]  /*16a0*/  LEA.HI R4, R19, R6, RZ, 0x1 ;  /* 0x0000000613047211 */ /* 0x000fe400078f08ff */
[----:B-----5:R-:W-:Y:S01]  /*16b0*/  @!P1 SHF.R.S32.HI R0, RZ, 0x1f, R13 ;  /* 0x0000001fff009819 */ /* 0x020fe2000001140d */
[----:B------:R-:W-:Y:S01]  /*16c0*/  @P1 IMAD R17, R210, c[0x0][0x194], R21 ;  /* 0x00006500d2111a24 */ /* 0x000fe200078e0215 */
[----:B------:R-:W-:Y:S01]  /*16d0*/  LEA.HI R21, R3, R206, RZ, 0x3 ;  /* 0x000000ce03157211 */ /* 0x000fe200078f18ff */
[----:B------:R-:W-:Y:S01]  /*16e0*/  @!P1 IMAD.WIDE.U32 R28, R13, c[0x0][0x178], RZ ;  /* 0x00005e000d1c9a25 */ /* 0x000fe200078e00ff */
[----:B------:R-:W-:Y:S02]  /*16f0*/  LOP3.LUT R19, R19, 0xfffffff0, RZ, 0xc0, !PT ;  /* 0xfffffff013137812 */ /* 0x000fe400078ec0ff */
[----:B------:R-:W-:Y:S01]  /*1700*/  SHF.R.S32.HI R14, RZ, 0x3, R21 ;  /* 0x00000003ff0e7819 */ /* 0x000fe20000011415 */
[----:B------:R-:W-:Y:S01]  /*1710*/  @!P1 IMAD R0, R0, c[0x0][0x178], RZ ;  /* 0x00005e0000009a24 */ /* 0x000fe200078e02ff */
[----:B------:R-:W-:Y:S01]  /*1720*/  LOP3.LUT R21, R21, 0xfffffff8, RZ, 0xc0, !PT ;  /* 0xfffffff815157812 */ /* 0x000fe200078ec0ff */
[----:B------:R-:W-:Y:S01]  /*1730*/  IMAD.IADD R10, R206, 0x1, -R19 ;  /* 0x00000001ce0a7824 */ /* 0x000fe200078e0a13 */
[----:B------:R-:W-:Y:S01]  /*1740*/  LOP3.LUT R197, R4, 0xfffffffe, RZ, 0xc0, !PT ;  /* 0xfffffffe04c57812 */ /* 0x000fe200078ec0ff */
[----:B------:R-:W-:Y:S01]  /*1750*/  @!P1 IMAD R0, R13, c[0x0][0x17c], R0 ;  /* 0x00005f000d009a24 */ /* 0x000fe200078e0200 */
[----:B------:R-:W-:Y:S01]  /*1760*/  SHF.R.S32.HI R15, RZ, 0x1f, R14 ;  /* 0x0000001fff0f7819 */ /* 0x000fe2000001140e */
[----:B------:R-:W-:Y:S01]  /*1770*/  IMAD.IADD R4, R206, 0x1, -R21 ;  /* 0x00000001ce047824 */ /* 0x000fe200078e0a15 */
[----:B------:R-:W-:Y:S01]  /*1780*/  SHF.R.S32.HI R19, RZ, 0x1f, R10 ;  /* 0x0000001fff137819 */ /* 0x000fe2000001140a */
[----:B------:R-:W-:Y:S01]  /*1790*/  @!P1 IMAD.MOV.U32 R20, RZ, RZ, R28 ;  /* 0x000000ffff149224 */ /* 0x000fe200078e001c */
[----:B------:R-:W-:Y:S01]  /*17a0*/  MOV R3, 0x20 ;  /* 0x0000002000037802 */ /* 0x000fe20000000f00 */
[----:B------:R-:W-:-:S02]  /*17b0*/  IMAD.SHL.U32 R212, R4, 0x8, RZ ;  /* 0x0000000804d47824 */ /* 0x000fc400078e00ff */
[----:B------:R-:W-:Y:S02]  /*17c0*/  IMAD.SHL.U32 R21, R14, 0x40, RZ ;  /* 0x000000400e157824 */ /* 0x000fe400078e00ff */
[----:B------:R-:W-:Y:S01]  /*17d0*/  IMAD.IADD R197, R6, 0x1, -R197 ;  /* 0x0000000106c57824 */ /* 0x000fe200078e0ac5 */
[----:B------:R-:W-:Y:S01]  /*17e0*/  IADD3 R26, P3, R212, R26, RZ ;  /* 0x0000001ad41a7210 */ /* 0x000fe20007f7e0ff */
[----:B------:R-:W-:Y:S01]  /*17f0*/  @!P1 IMAD.IADD R17, R29, 0x1, R0 ;  /* 0x000000011d119824 */ /* 0x000fe200078e0200 */
[----:B------:R-:W-:Y:S01]  /*1800*/  SHF.R.S32.HI R6, RZ, 0x1f, R212 ;  /* 0x0000001fff067819 */ /* 0x000fe200000114d4 */
[----:B------:R-:W-:Y:S01]  /*1810*/  IMAD.WIDE R24, R25, 0x40, R14 ;  /* 0x0000004019187825 */ /* 0x000fe200078e020e */
[----:B------:R-:W-:Y:S02]  /*1820*/  LEA.HI R0, R19, R10, RZ, 0x3 ;  /* 0x0000000a13007211 */ /* 0x000fe400078f18ff */
[----:B------:R-:W-:Y:S01]  /*1830*/  LOP3.LUT R21, R21, 0x1c0, RZ, 0xc0, !PT ;  /* 0x000001c015157812 */ /* 0x000fe200078ec0ff */
[----:B------:R-:W-:Y:S01]  /*1840*/  IMAD.X R27, R6, 0x1, R9, P3 ;  /* 0x00000001061b7824 */ /* 0x000fe200018e0609 */
[----:B------:R-:W-:-:S02]  /*1850*/  IADD3 R20, P1, R212, R20, RZ ;  /* 0x00000014d4147210 */ /* 0x000fc40007f3e0ff */
[----:B------:R-:W-:Y:S01]  /*1860*/  IADD3 R22, P2, R212, R22, RZ ;  /* 0x00000016d4167210 */ /* 0x000fe20007f5e0ff */
[----:B------:R-:W-:Y:S01]  /*1870*/  IMAD.WIDE.U32 R216, R14, c[0x0][0x198], R26 ;  /* 0x000066000ed87a25 */ /* 0x000fe200078e001a */
[----:B------:R-:W-:Y:S02]  /*1880*/  LOP3.LUT R9, R0, 0xfffffff8, RZ, 0xc0, !PT ;  /* 0xfffffff800097812 */ /* 0x000fe400078ec0ff */
[----:B------:R-:W-:Y:S01]  /*1890*/  LOP3.LUT R19, R21, 0x38, R212, 0xf8, !PT ;  /* 0x0000003815137812 */ /* 0x000fe200078ef8d4 */
[C---:B------:R-:W-:Y:S01]  /*18a0*/  IMAD.X R23, R6.reuse, 0x1, R11, P2 ;  /* 0x0000000106177824 */ /* 0x040fe200010e060b */
[----:B------:R-:W-:Y:S01]  /*18b0*/  SHF.R.U32.HI R12, RZ, 0x3, R21 ;  /* 0x00000003ff0c7819 */ /* 0x000fe20000011615 */
[----:B------:R-:W-:Y:S01]  /*18c0*/  IMAD.X R21, R6, 0x1, R17, P1 ;  /* 0x0000000106157824 */ /* 0x000fe200008e0611 */
[----:B------:R-:W-:Y:S01]  /*18d0*/  IADD3 R146, P1, R14, R7, RZ ;  /* 0x000000070e927210 */ /* 0x000fe20007f3e0ff */
[----:B------:R-:W-:Y:S01]  /*18e0*/  IMAD R7, R8, c[0x0][0x1b8], RZ ;  /* 0x00006e0008077a24 */ /* 0x000fe200078e02ff */
[----:B------:R-:W-:Y:S01]  /*18f0*/  LOP3.LUT R12, R19, R12, RZ, 0x3c, !PT ;  /* 0x0000000c130c7212 */ /* 0x000fe200078e3cff */
[----:B------:R-:W-:Y:S01]  /*1900*/  IMAD.IADD R9, R10, 0x1, -R9 ;  /* 0x000000010a097824 */ /* 0x000fe200078e0a09 */
[----:B------:R-:W-:Y:S01]  /*1910*/  IADD3.X R5, R15, R5, RZ, P1, !PT ;  /* 0x000000050f057210 */ /* 0x000fe20000ffe4ff */
[C---:B------:R-:W-:Y:S01]  /*1920*/  IMAD R7, R2.reuse, c[0x0][0x1bc], R7 ;  /* 0x00006f0002077a24 */ /* 0x040fe200078e0207 */
[----:B------:R-:W-:Y:S01]  /*1930*/  SHF.R.S32.HI R19, RZ, 0x1f, R18 ;  /* 0x0000001fff137819 */ /* 0x000fe20000011412 */
[----:B------:R-:W-:Y:S01]  /*1940*/  IMAD.WIDE.U32 R22, R2, c[0x0][0x1b8], R22 ;  /* 0x00006e0002167a25 */ /* 0x000fe200078e0016 */
[----:B------:R-:W-:-:S02]  /*1950*/  R2P PR, R9, 0x6 ;  /* 0x0000000609007804 */ /* 0x000fc40000000000 */
[----:B------:R-:W-:Y:S01]  /*1960*/  ISETP.GE.AND P3, PT, R14, R199, PT ;  /* 0x000000c70e00720c */ /* 0x000fe20003f66270 */
[----:B------:R-:W-:Y:S01]  /*1970*/  IMAD.SHL.U32 R2, R9, 0x40, RZ ;  /* 0x0000004009027824 */ /* 0x000fe200078e00ff */
[C---:B------:R-:W-:Y:S01]  /*1980*/  IADD3 R201, R212.reuse, 0x40, RZ ;  /* 0x00000040d4c97810 */ /* 0x040fe20007ffe0ff */
[----:B------:R-:W-:Y:S01]  /*1990*/  IMAD.SHL.U32 R6, R197, 0x8, RZ ;  /* 0x00000008c5067824 */ /* 0x000fe200078e00ff */
[----:B------:R-:W-:Y:S01]  /*19a0*/  IADD3 R200, R212, 0x80, RZ ;  /* 0x00000080d4c87810 */ /* 0x000fe20007ffe0ff */
[----:B------:R-:W-:Y:S01]  /*19b0*/  IMAD.SHL.U32 R11, R16, 0x8, RZ ;  /* 0x00000008100b7824 */ /* 0x000fe200078e00ff */
[----:B------:R-:W-:Y:S01]  /*19c0*/  LOP3.LUT R17, R2, 0x1c0, RZ, 0xc0, !PT ;  /* 0x000001c002117812 */ /* 0x000fe200078ec0ff */
[----:B------:R-:W-:Y:S01]  /*19d0*/  IMAD R5, R5, c[0x0][0x1a0], RZ ;  /* 0x0000680005057a24 */ /* 0x000fe200078e02ff */
[----:B------:R-:W-:Y:S01]  /*19e0*/  SEL R3, R3, 0xffffffe0, !P2 ;  /* 0xffffffe003037807 */ /* 0x000fe20005000000 */
[----:B------:R-:W-:Y:S01]  /*19f0*/  IMAD.IADD R23, R23, 0x1, R7 ;  /* 0x0000000117177824 */ /* 0x000fe200078e0207 */
[----:B------:R-:W-:Y:S01]  /*1a00*/  LOP3.LUT R6, R17, 0x8, R6, 0xf8, !PT ;  /* 0x0000000811067812 */ /* 0x000fe200078ef806 */
[----:B------:R-:W-:Y:S01]  /*1a10*/  IMAD.SHL.U32 R9, R0, 0x40, RZ ;  /* 0x0000004000097824 */ /* 0x000fe200078e00ff */
[----:B------:R-:W-:Y:S01]  /*1a20*/  SHF.R.U32.HI R17, RZ, 0x3, R17 ;  /* 0x00000003ff117819 */ /* 0x000fe20000011611 */
[----:B------:R-:W-:Y:S01]  /*1a30*/  IMAD R7, R146, c[0x0][0x1a4], R5 ;  /* 0x0000690092077a24 */ /* 0x000fe200078e0205 */
[----:B------:R-:W-:Y:S01]  /*1a40*/  LOP3.LUT R208, R12, 0xfffffe00, R11, 0xf8, !PT ;  /* 0xfffffe000cd07812 */ /* 0x000fe200078ef80b */
[----:B------:R-:W-:Y:S01]  /*1a50*/  IMAD.WIDE.U32 R146, R146, c[0x0][0x1a0], R22 ;  /* 0x0000680092927a25 */ /* 0x000fe200078e0016 */
[----:B------:R-:W-:-:S03]  /*1a60*/  LOP3.LUT R2, R6, R17, RZ, 0x3c, !PT ;  /* 0x0000001106027212 */ /* 0x000fc600078e3cff */
[----:B------:R-:W-:Y:S01]  /*1a70*/  IMAD R11, R15, c[0x0][0x198], RZ ;  /* 0x000066000f0b7a24 */ /* 0x000fe200078e02ff */
[----:B------:R-:W-:Y:S01]  /*1a80*/  LOP3.LUT R2, R2, 0xfffffe00, R9, 0xf8, !PT ;  /* 0xfffffe0002027812 */ /* 0x000fe200078ef809 */
[----:B------:R-:W-:Y:S01]  /*1a90*/  IMAD R23, R19, c[0x0][0x1a8], RZ ;  /* 0x00006a0013177a24 */ /* 0x000fe200078e02ff */
[----:B------:R-:W-:Y:S01]  /*1aa0*/  LOP3.LUT R9, R87, 0xffffffe0, RZ, 0xc0, !PT ;  /* 0xffffffe057097812 */ /* 0x000fe200078ec0ff */
[----:B------:R-:W-:Y:S01]  /*1ab0*/  IMAD.MOV.U32 R5, RZ, RZ, 0x10 ;  /* 0x00000010ff057424 */ /* 0x000fe200078e00ff */
[----:B------:R-:W-:Y:S01]  /*1ac0*/  SHF.R.S32.HI R87, RZ, 0x5, R87 ;  /* 0x00000005ff577819 */ /* 0x000fe20000011457 */
[----:B------:R-:W-:Y:S02]  /*1ad0*/  IMAD R11, R14, c[0x0][0x19c], R11 ;  /* 0x000067000e0b7a24 */ /* 0x000fe400078e020b */
[C---:B------:R-:W-:Y:S01]  /*1ae0*/  IMAD R23, R18.reuse, c[0x0][0x1ac], R23 ;  /* 0x00006b0012177a24 */ /* 0x040fe200078e0217 */
[----:B------:R-:W-:Y:S01]  /*1af0*/  SEL R5, R5, 0xfffffff0, !P1 ;  /* 0xfffffff005057807 */ /* 0x000fe20004800000 */
[----:B------:R-:W-:-:S04]  /*1b00*/  IMAD.WIDE.U32 R20, R18, c[0x0][0x1a8], R20 ;  /* 0x00006a0012147a25 */ /* 0x000fc800078e0014 */
[----:B------:R-:W-:Y:S02]  /*1b10*/  IMAD.IADD R135, R217, 0x1, R11 ;  /* 0x00000001d9877824 */ /* 0x000fe400078e020b */
[----:B------:R-:W-:Y:S02]  /*1b20*/  IMAD.IADD R16, R206, 0x1, -R9 ;  /* 0x00000001ce107824 */ /* 0x000fe400078e0a09 */
        /* <DEDUP_REMOVED lines=34> */
.L_x_2213:
[----:B------:R-:W-:Y:S05]  /*1d50*/  BSYNC B0 ;  /* 0x0000000000007941 */ /* 0x000fea0003800000 */
.L_x_2212:
[----:B------:R-:W-:Y:S01]  /*1d60*/  IADD3 R12, R14, 0x10, RZ ;  /* 0x000000100e0c7810 */ /* 0x000fe20007ffe0ff */
[----:B------:R-:W-:Y:S03]  /*1d70*/  BSSY B0, `(.L_x_2214) ;  /* 0x0000024000007945 */ /* 0x000fe60003800000 */
[----:B------:R-:W-:-:S13]  /*1d80*/  ISETP.GE.AND P1, PT, R12, R199, PT ;  /* 0x000000c70c00720c */ /* 0x000fda0003f26270 */
[----:B------:R-:W-:Y:S05]  /*1d90*/  @P1 BRA `(.L_x_2215) ;  /* 0x0000021000001947 */ /* 0x000fea0003800000 */
[----:B-1----:R-:W-:Y:S01]  /*1da0*/  IADD3 R7, P1, R24, 0x10, RZ ;  /* 0x0000001018077810 */ /* 0x002fe20007f3e0ff */
[----:B------:R-:W-:Y:S01]  /*1db0*/  IMAD.MOV.U32 R8, RZ, RZ, R20 ;  /* 0x000000ffff087224 */ /* 0x000fe200078e0014 */
        /* <DEDUP_REMOVED lines=31> */
.L_x_2215:
[----:B------:R-:W-:Y:S05]  /*1fb0*/  BSYNC B0 ;  /* 0x0000000000007941 */ /* 0x000fea0003800000 */
.L_x_2214:
[----:B-1----:R-:W-:Y:S01]  /*1fc0*/  IADD3 R10, R14, 0x20, RZ ;  /* 0x000000200e0a7810 */ /* 0x002fe20007ffe0ff */
[----:B------:R-:W-:Y:S03]  /*1fd0*/  BSSY B0, `(.L_x_2216) ;  /* 0x0000024000007945 */ /* 0x000fe60003800000 */
[----:B------:R-:W-:-:S13]  /*1fe0*/  ISETP.GE.AND P1, PT, R10, R199, PT ;  /* 0x000000c70a00720c */ /* 0x000fda0003f26270 */
[----:B------:R-:W-:Y:S05]  /*1ff0*/  @P1 BRA `(.L_x_2217) ;  /* 0x0000021000001947 */ /* 0x000fea0003800000 */
[----:B------:R-:W-:Y:S01]  /*2000*/  IADD3 R7, P1, R24, 0x20, RZ ;  /* 0x0000002018077810 */ /* 0x000fe20007f3e0ff */
        /* <DEDUP_REMOVED lines=32> */
.L_x_2217:
[----:B------:R-:W-:Y:S05]  /*2210*/  BSYNC B0 ;  /* 0x0000000000007941 */ /* 0x000fea0003800000 */
.L_x_2216:
[----:B------:R-:W-:Y:S01]  /*2220*/  IADD3 R8, R14, 0x30, RZ ;  /* 0x000000300e087810 */ /* 0x000fe20007ffe0ff */
[----:B------:R-:W-:Y:S03]  /*2230*/  BSSY B0, `(.L_x_2218) ;  /* 0x0000023000007945 */ /* 0x000fe60003800000 */
[----:B------:R-:W-:-:S13]  /*2240*/  ISETP.GE.AND P1, PT, R8, R199, PT ;  /* 0x000000c70800720c */ /* 0x000fda0003f26270 */
[----:B------:R-:W-:Y:S05]  /*2250*/  @P1 BRA `(.L_x_2219) ;  /* 0x0000020000001947 */ /* 0x000fea0003800000 */
[----:B-1----:R-:W-:Y:S01]  /*2260*/  IADD3 R7, P1, R24, 0x30, RZ ;  /* 0x0000003018077810 */ /* 0x002fe20007f3e0ff */
        /* <DEDUP_REMOVED lines=31> */
.L_x_2219:
[----:B------:R-:W-:Y:S05]  /*2460*/  BSYNC B0 ;  /* 0x0000000000007941 */ /* 0x000fea0003800000 */
.L_x_2218:
[----:B------:R-:W-:Y:S01]  /*2470*/  IADD3 R207, R134, -0x1, RZ ;  /* 0xffffffff86cf7810 */ /* 0x000fe20007ffe0ff */
[----:B------:R-:W-:Y:S04]  /*2480*/  BSSY B0, `(.L_x_2220) ;  /* 0x000001e000007945 */ /* 0x000fe80003800000 */
[----:B-1----:R-:W-:-:S04]  /*2490*/  IMAD.SHL.U32 R7, R207, 0x40, RZ ;  /* 0x00000040cf077824 */ /* 0x002fc800078e00ff */
[----:B------:R-:W-:-:S05]  /*24a0*/  IMAD.IADD R9, R86, 0x1, -R7 ;  /* 0x0000000156097824 */ /* 0x000fca00078e0a07 */
[----:B------:R-:W-:-:S13]  /*24b0*/  ISETP.GE.AND P1, PT, R14, R9, PT ;  /* 0x000000090e00720c */ /* 0x000fda0003f26270 */
[----:B------:R-:W-:Y:S05]  /*24c0*/  @P1 BRA `(.L_x_2221) ;  /* 0x0000019000001947 */ /* 0x000fea0003800000 */
[----:B------:R-:W-:Y:S02]  /*24d0*/  ISETP.GE.AND P4, PT, R212, c[0x0][0x220], PT ;  /* 0x00008800d4007a0c */ /* 0x000fe40003f86270 */
[----:B------:R-:W-:Y:S02]  /*24e0*/  ISETP.GE.AND P3, PT, R201, c[0x0][0x220], PT ;  /* 0x00008800c9007a0c */ /* 0x000fe40003f66270 */
[----:B------:R-:W-:-:S09]  /*24f0*/  ISETP.GE.AND P1, PT, R200, c[0x0][0x220], PT ;  /* 0x00008800c8007a0c */ /* 0x000fd20003f26270 */
        /* <DEDUP_REMOVED lines=22> */
.L_x_2221:
[----:B------:R-:W-:Y:S05]  /*2660*/  BSYNC B0 ;  /* 0x0000000000007941 */ /* 0x000fea0003800000 */
.L_x_2220:
        /* <DEDUP_REMOVED lines=11> */
[C---:B-1----:R-:W-:Y:S01]  /*2720*/  @!P4 LEA R22, P5, R11.reuse, c[0x0][0x168], 0x1 ;  /* 0x00005a000b16ca11 */ /* 0x042fe200078a08ff */
        /* <DEDUP_REMOVED lines=21> */
.L_x_2223:
[----:B------:R-:W-:Y:S05]  /*2880*/  BSYNC B0 ;  /* 0x0000000000007941 */ /* 0x000fea0003800000 */
.L_x_2222:
[----:B------:R-:W-:Y:S01]  /*2890*/  ISETP.GE.AND P1, PT, R10, R9, PT ;  /* 0x000000090a00720c */ /* 0x000fe20003f26270 */
[----:B------:R-:W-:-:S12]  /*28a0*/  BSSY B0, `(.L_x_2224) ;  /* 0x000001e000007945 */ /* 0x000fd80003800000 */
[----:B------:R-:W-:Y:S05]  /*28b0*/  @P1 BRA `(.L_x_2225) ;  /* 0x000001c000001947 */ /* 0x000fea0003800000 */
[----:B------:R-:W-:Y:S01]  /*28c0*/  ISETP.GE.AND P4, PT, R212, c[0x0][0x220], PT ;  /* 0x00008800d4007a0c */ /* 0x000fe20003f86270 */
[----:B------:R-:W-:Y:S01]  /*28d0*/  IMAD.MOV.U32 R0, RZ, RZ, c[0x0][0x19c] ;  /* 0x00006700ff007624 */ /* 0x000fe200078e00ff */
[----:B------:R-:W-:Y:S02]  /*28e0*/  ISETP.GE.AND P3, PT, R201, c[0x0][0x220], PT ;  /* 0x00008800c9007a0c */ /* 0x000fe40003f66270 */
[----:B------:R-:W-:Y:S02]  /*28f0*/  LEA R11, P2, R6, R216, 0x5 ;  /* 0x000000d8060b7211 */ /* 0x000fe400078428ff */
[----:B------:R-:W-:Y:S02]  /*2900*/  ISETP.GE.AND P1, PT, R200, c[0x0][0x220], PT ;  /* 0x00008800c8007a0c */ /* 0x000fe40003f26270 */
[----:B------:R-:W-:-:S05]  /*2910*/  LEA.HI.X R0, R6, R135, R0, 0x5, P2 ;  /* 0x0000008706007211 */ /* 0x000fca00010f2c00 */
        /* <DEDUP_REMOVED lines=22> */
.L_x_2225:
[----:B------:R-:W-:Y:S05]  /*2a80*/  BSYNC B0 ;  /* 0x0000000000007941 */ /* 0x000fea0003800000 */
.L_x_2224:
[----:B------:R-:W-:Y:S01]  /*2a90*/  ISETP.GE.AND P1, PT, R8, R9, PT ;  /* 0x000000090800720c */ /* 0x000fe20003f26270 */
[----:B------:R-:W-:-:S12]  /*2aa0*/  BSSY B0, `(.L_x_2226) ;  /* 0x000001f000007945 */ /* 0x000fd80003800000 */
[----:B------:R-:W-:Y:S05]  /*2ab0*/  @P1 BRA `(.L_x_2227) ;  /* 0x000001d000001947 */ /* 0x000fea0003800000 */
[----:B------:R-:W-:Y:S01]  /*2ac0*/  ISETP.GE.AND P5, PT, R212, c[0x0][0x220], PT ;  /* 0x00008800d4007a0c */ /* 0x000fe20003fa6270 */
[----:B------:R-:W-:Y:S01]  /*2ad0*/  IMAD.MOV.U32 R217, RZ, RZ, R135 ;  /* 0x000000ffffd97224 */ /* 0x000fe200078e0087 */
[----:B------:R-:W-:Y:S01]  /*2ae0*/  ISETP.GE.AND P4, PT, R201, c[0x0][0x220], PT ;  /* 0x00008800c9007a0c */ /* 0x000fe20003f86270 */
[----:B------:R-:W-:Y:S01]  /*2af0*/  ULDC UR4, c[0x0][0x19c] ;  /* 0x0000670000047ab9 */ /* 0x000fe20000000800 */
[----:B------:R-:W-:Y:S01]  /*2b00*/  ISETP.GE.AND P2, PT, R200, c[0x0][0x220], PT ;  /* 0x00008800c8007a0c */ /* 0x000fe20003f46270 */
[----:B------:R-:W-:Y:S01]  /*2b10*/  UIMAD UR4, UR4, 0x30, URZ ;  /* 0x00000030040478a4 */ /* 0x000fe2000f8e023f */
[----:B------:R-:W-:-:S05]  /*2b20*/  IMAD.WIDE.U32 R24, R6, 0x30, R216 ;  /* 0x0000003006187825 */ /* 0x000fca00078e00d8 */
[----:B------:R-:W-:Y:S02]  /*2b30*/  IADD3 R0, R25, UR4, RZ ;  /* 0x0000000419007c10 */ /* 0x000fe4000fffe0ff */
[C---:B------:R-:W-:Y:S01]  /*2b40*/  @!P5 LEA R26, P6, R24.reuse, c[0x0][0x168], 0x1 ;  /* 0x00005a00181ada11 */ /* 0x040fe200078c08ff */
[----:B------:R2:W-:Y:S01]  /*2b50*/  @P5 STS.128 [R208+0x7800], RZ ;  /* 0x007800ffd0005388 */ /* 0x0005e20000000c00 */
[C---:B-1----:R-:W-:Y:S02]  /*2b60*/  @!P4 LEA R22, P3, R24.reuse, c[0x0][0x168], 0x1 ;  /* 0x00005a001816ca11 */ /* 0x042fe400078608ff */
[C---:B------:R-:W-:Y:S02]  /*2b70*/  @!P2 LEA R20, P1, R24.reuse, c[0x0][0x168], 0x1 ;  /* 0x00005a001814aa11 */ /* 0x040fe400078208ff */
[C-C-:B------:R-:W-:Y:S02]  /*2b80*/  @!P5 LEA.HI.X R27, R24.reuse, c[0x0][0x16c], R0.reuse, 0x1, P6 ;  /* 0x00005b00181bda11 */ /* 0x140fe400030f0c00 */
[----:B------:R-:W-:-:S02]  /*2b90*/  @!P4 LEA.HI.X R23, R24, c[0x0][0x16c], R0, 0x1, P3 ;  /* 0x00005b001817ca11 */ /* 0x000fc400018f0c00 */
        /* <DEDUP_REMOVED lines=14> */
[----:B------:R2:W-:Y:S02]  /*2c80*/  @!P2 LDGSTS.E.BYPASS.LTC128B.128 [R208+0xb800], [R20.64+0x100] ;  /* 0x0b80010014d0afae */ /* 0x0005e4000b901d46 */
.L_x_2227:
[----:B------:R-:W-:Y:S05]  /*2c90*/  BSYNC B0 ;  /* 0x0000000000007941 */ /* 0x000fea0003800000 */
.L_x_2226:
[----:B------:R-:W-:Y:S01]  /*2ca0*/  SHF.R.S32.HI R0, RZ, 0x1f, R13 ;  /* 0x0000001fff007819 */ /* 0x000fe2000001140d */
[----:B------:R-:W-:Y:S01]  /*2cb0*/  IMAD.WIDE.U32 R18, R13, c[0x0][0x320], R18 ;  /* 0x0000c8000d127a25 */ /* 0x000fe200078e0012 */
[----:B------:R-:W0:Y:S03]  /*2cc0*/  LDGDEPBAR ;  /* 0x00000000000079af */ /* 0x000e260000000000 */
[----:B------:R-:W-:Y:S01]  /*2cd0*/  IMAD R0, R0, c[0x0][0x320], RZ ;  /* 0x0000c80000007a24 */ /* 0x000fe200078e02ff */
[----:B-12---:R-:W-:-:S03]  /*2ce0*/  LEA R20, P1, R18, c[0x0][0x318], 0x2 ;  /* 0x0000c60012147a11 */ /* 0x006fc600078210ff */
[----:B------:R-:W-:-:S04]  /*2cf0*/  IMAD R0, R13, c[0x0][0x324], R0 ;  /* 0x0000c9000d007a24 */ /* 0x000fc800078e0200 */
[----:B------:R-:W-:-:S05]  /*2d00*/  IMAD.IADD R0, R19, 0x1, R0 ;  /* 0x0000000113007824 */ /* 0x000fca00078e0200 */
[----:B------:R-:W-:-:S05]  /*2d10*/  LEA.HI.X R21, R18, c[0x0][0x31c], R0, 0x2, P1 ;  /* 0x0000c70012157a11 */ /* 0x000fca00008f1400 */
[----:B------:R-:W2:Y:S01]  /*2d20*/  LDG.E R11, [R20.64] ;  /* 0x00000006140b7981 */ /* 0x000ea2000c1e1900 */
[----:B------:R-:W-:Y:S01]  /*2d30*/  ISETP.GE.AND P2, PT, R14, R9, PT ;  /* 0x000000090e00720c */ /* 0x000fe20003f46270 */
[----:B------:R-:W2:Y:S01]  /*2d40*/  MUFU.RCP R0, c[0x0][0x238] ;  /* 0x00008e0000007b08 */ /* 0x000ea20000001000 */
[----:B------:R-:W-:-:S04]  /*2d50*/  DEPBAR.LE SB0, 0x0 ;  /* 0x000080000000791a */ /* 0x000fc80000000000 */
[----:B------:R-:W-:Y:S01]  /*2d60*/  BAR.SYNC.DEFER_BLOCKING 0x0 ;  /* 0x0000000000007b1d */ /* 0x000fe20000010000 */
[----:B------:R-:W-:Y:S01]  /*2d70*/  SHF.R.S32.HI R85, RZ, 0x1f, R16 ;  /* 0x0000001fff557819 */ /* 0x000fe20000011410 */
[----:B------:R-:W-:Y:S01]  /*2d80*/  IMAD.SHL.U32 R206, R206, 0x2, RZ ;  /* 0x00000002cece7824 */ /* 0x000fe200078e00ff */
[----:B------:R-:W-:Y:S02]  /*2d90*/  LEA R222, P1, R146, c[0x0][0x170], 0x1 ;  /* 0x00005c0092de7a11 */ /* 0x000fe400078208ff */
[----:B------:R-:W-:Y:S01]  /*2da0*/  LEA.HI R85, R85, R16, RZ, 0x2 ;  /* 0x0000001055557211 */ /* 0x000fe200078f10ff */
[----:B------:R-:W-:Y:S01]  /*2db0*/  BSSY B0, `(.L_x_2228) ;  /* 0x000001f000007945 */ /* 0x000fe20003800000 */
[----:B------:R-:W-:Y:S02]  /*2dc0*/  LOP3.LUT R206, R206, 0x6, RZ, 0xc0, !PT ;  /* 0x00000006cece7812 */ /* 0x000fe400078ec0ff */
[----:B------:R-:W-:Y:S02]  /*2dd0*/  LEA.HI.X R221, R146, c[0x0][0x174], R144, 0x1, P1 ;  /* 0x00005d0092dd7a11 */ /* 0x000fe400008f0c90 */
[----:B------:R-:W-:Y:S01]  /*2de0*/  SHF.R.S32.HI R85, RZ, 0x2, R85 ;  /* 0x00000002ff557819 */ /* 0x000fe20000011455 */
[----:B------:R1:W-:Y:S04]  /*2df0*/  @P2 STS.128 [R208+0xc000], RZ ;  /* 0x00c000ffd0002388 */ /* 0x0003e80000000c00 */
[----:B------:R1:W-:Y:S04]  /*2e00*/  @P2 STS.128 [R208+0xe000], RZ ;  /* 0x00e000ffd0002388 */ /* 0x0003e80000000c00 */
[----:B------:R1:W-:Y:S01]  /*2e10*/  @P2 STS.128 [R208+0x10000], RZ ;  /* 0x010000ffd0002388 */ /* 0x0003e20000000c00 */
[----:B--2---:R-:W-:Y:S01]  /*2e20*/  FMUL.FTZ R0, R11, R0 ;  /* 0x000000000b007220 */ /* 0x004fe20000410000 */
[----:B------:R-:W-:Y:S05]  /*2e30*/  @P2 BRA `(.L_x_2229) ;  /* 0x0000016000002947 */ /* 0x000fea0003800000 */
[----:B-1----:R-:W-:Y:S02]  /*2e40*/  ISETP.GE.AND P3, PT, R212, c[0x0][0x220], PT ;  /* 0x00008800d4007a0c */ /* 0x002fe40003f66270 */
        /* <DEDUP_REMOVED lines=16> */
[----:B-1----:R-:W-:-:S05]  /*2f50*/  MOV R220, R222 ;  /* 0x000000de00dc7202 */ /* 0x002fca0000000f00 */
[----:B------:R-:W-:Y:S01]  /*2f60*/  @!PT LDS RZ, [RZ] ;  /* 0x00000000fffff984 */ /* 0x000fe20000000800 */
[----:B------:R-:W-:Y:S01]  /*2f70*/  @!PT LDS RZ, [RZ] ;  /* 0x00000000fffff984 */ /* 0x000fe20000000800 */
[----:B------:R-:W-:Y:S01]  /*2f80*/  @!PT LDS RZ, [RZ] ;  /* 0x00000000fffff984 */ /* 0x000fe20000000800 */
[----:B------:R1:W-:Y:S02]  /*2f90*/  LDGSTS.E.BYPASS.LTC128B.128 [R208+0x10000], [R220.64+0x100] ;  /* 0x10000100dcd07fae */ /* 0x0003e4000b901d46 */
.L_x_2229:
[----:B-1----:R-:W-:Y:S05]  /*2fa0*/  BSYNC B0 ;  /* 0x0000000000007941 */ /* 0x002fea0003800000 */
.L_x_2228:
        /* <DEDUP_REMOVED lines=34> */
.L_x_2231:
[----:B------:R-:W-:Y:S05]  /*31d0*/  BSYNC B0 ;  /* 0x0000000000007941 */ /* 0x000fea0003800000 */
.L_x_2230:
        /* <DEDUP_REMOVED lines=9> */
[----:B--2---:R-:W-:Y:S01]  /*3270*/  IMAD.SHL.U32 R12, R11, 0x20, RZ ;  /* 0x000000200b0c7824 */ /* 0x004fe200078e00ff */
[----:B------:R-:W-:-:S02]  /*3280*/  ISETP.GE.AND P1, PT, R200, c[0x0][0x220], PT ;  /* 0x00008800c8007a0c */ /* 0x000fc40003f26270 */
[----:B------:R-:W-:-:S07]  /*3290*/  SHF.L.U64.HI R10, R11, R10, c[0x0][0x1a4] ;  /* 0x000069000b0a7619 */ /* 0x000fce000001020a */
        /* <DEDUP_REMOVED lines=22> */
.L_x_2233:
[----:B------:R-:W-:Y:S05]  /*3400*/  BSYNC B0 ;  /* 0x0000000000007941 */ /* 0x000fea0003800000 */
.L_x_2232:
        /* <DEDUP_REMOVED lines=11> */
[----:B------:R-:W-:Y:S01]  /*34c0*/  @!P3 MOV R223, R221 ;  /* 0x000000dd00dfb202 */ /* 0x000fe20000000f00 */
[--C-:B------:R-:W-:Y:S01]  /*34d0*/  @!P2 IMAD.MOV.U32 R220, RZ, RZ, R222.reuse ;  /* 0x000000ffffdca224 */ /* 0x100fe200078e00de */
[----:B------:R-:W-:Y:S01]  /*34e0*/  @!P2 MOV R8, c[0x0][0x1a4] ;  /* 0x000069000008aa02 */ /* 0x000fe20000000f00 */
[----:B------:R-:W-:Y:S02]  /*34f0*/  @!P3 IMAD R9, R9, 0x60, RZ ;  /* 0x000000600909b824 */ /* 0x000fe400078e02ff */
[----:B--2---:R-:W-:-:S04]  /*3500*/  @!P3 IMAD.WIDE.U32 R12, R11, 0x60, R222 ;  /* 0x000000600b0cb825 */ /* 0x004fc800078e00de */
[----:B------:R-:W-:Y:S01]  /*3510*/  @!P2 IMAD.WIDE.U32 R16, R11, 0x60, R220 ;  /* 0x000000600b10a825 */ /* 0x000fe200078e00dc */
        /* <DEDUP_REMOVED lines=23> */
.L_x_2235:
[----:B------:R-:W-:Y:S05]  /*3690*/  BSYNC B0 ;  /* 0x0000000000007941 */ /* 0x000fea0003800000 */
.L_x_2234:
[C---:B--2---:R-:W-:Y:S01]  /*36a0*/  IMAD.SHL.U32 R8, R4.reuse, 0x40, RZ ;  /* 0x0000004004087824 */ /* 0x044fe200078e00ff */
[----:B------:R-:W-:Y:S01]  /*36b0*/  R2P PR, R4, 0x6 ;  /* 0x0000000604007804 */ /* 0x000fe20000000000 */
[----:B------:R-:W-:Y:S01]  /*36c0*/  IMAD.SHL.U32 R14, R14, 0x8, RZ ;  /* 0x000000080e0e7824 */ /* 0x000fe200078e00ff */
[----:B------:R-:W0:Y:S01]  /*36d0*/  LDGDEPBAR ;  /* 0x00000000000079af */ /* 0x000e220000000000 */
[C---:B------:R-:W-:Y:S01]  /*36e0*/  IMAD R198, R87.reuse, 0x400, R2 ;  /* 0x0000040057c67824 */ /* 0x040fe200078e0202 */
[----:B------:R-:W-:Y:S01]  /*36f0*/  LOP3.LUT R9, R8, 0x1c0, RZ, 0xc0, !PT ;  /* 0x000001c008097812 */ /* 0x000fe200078ec0ff */
[----:B------:R-:W-:Y:S02]  /*3700*/  IMAD R88, R87, 0x10, R88 ;  /* 0x0000001057587824 */ /* 0x000fe400078e0258 */
        /* <DEDUP_REMOVED lines=11> */
[----:B------:R-:W-:Y:S01]  /*37c0*/  LDSM.16.M88.4 R20, [R194] ;  /* 0x00000000c214783b */ /* 0x000fe20000000200 */
[----:B------:R-:W-:Y:S02]  /*37d0*/  IADD3 R223, R86, R85, -R209 ;  /* 0x0000005556df7210 */ /* 0x000fe40007ffe8d1 */
[----:B------:R-:W-:Y:S01]  /*37e0*/  IMAD.SHL.U32 R197, R197, 0x2, RZ ;  /* 0x00000002c5c57824 */ /* 0x000fe200078e00ff */
[----:B------:R-:W-:Y:S01]  /*37f0*/  LDSM.16.M88.4 R68, [R193] ;  /* 0x00000000c144783b */ /* 0x000fe20000000200 */
[----:B------:R-:W-:-:S03]  /*3800*/  IADD3 R223, R223, c[0x0][0x2e8], RZ ;  /* 0x0000ba00dfdf7a10 */ /* 0x000fc60007ffe0ff */
[----:B------:R-:W2:Y:S01]  /*3810*/  LDSM.16.M88.4 R72, [R197+0x6000] ;  /* 0x00600000c548783b */ /* 0x000ea20000000200 */
[C---:B------:R-:W-:Y:S02]  /*3820*/  IADD3 R4, R197.reuse, 0x6000, RZ ;  /* 0x00006000c5047810 */ /* 0x040fe40007ffe0ff */
[----:B------:R-:W-:Y:S01]  /*3830*/  IADD3 R195, R197, 0x6020, RZ ;  /* 0x00006020c5c37810 */ /* 0x000fe20007ffe0ff */
[----:B------:R-:W5:Y:S01]  /*3840*/  LDSM.16.M88.4 R32, [R197+0x7000] ;  /* 0x00700000c520783b */ /* 0x000f620000000200 */
[----:B------:R-:W-:Y:S01]  /*3850*/  @P1 IADD3 R195, R4, -0x20, RZ ;  /* 0xffffffe004c31810 */ /* 0x000fe20007ffe0ff */
[----:B------:R-:W-:Y:S01]  /*3860*/  IMAD.MOV.U32 R4, RZ, RZ, 0x40 ;  /* 0x00000040ff047424 */ /* 0x000fe200078e00ff */
[C---:B------:R-:W-:Y:S01]  /*3870*/  IADD3 R211, R223.reuse, 0x8, RZ ;  /* 0x00000008dfd37810 */ /* 0x040fe20007ffe0ff */
[----:B------:R-:W1:Y:S01]  /*3880*/  LDSM.16.M88.4 R40, [R197+0x6800] ;  /* 0x00680000c528783b */ /* 0x000e620000000200 */
[-C--:B------:R-:W-:Y:S02]  /*3890*/  IMNMX R223, R223, R86.reuse, PT ;  /* 0x00000056dfdf7217 */ /* 0x080fe40003800200 */
[----:B------:R-:W-:Y:S01]  /*38a0*/  SEL R4, R4, 0xffffffc0, !P2 ;  /* 0xffffffc004047807 */ /* 0x000fe20005000000 */
[----:B-1----:R-:W1:Y:S01]  /*38b0*/  LDSM.16.M88.4 R12, [R197+0x7800] ;  /* 0x00780000c50c783b */ /* 0x002e620000000200 */
[----:B------:R-:W-:-:S02]  /*38c0*/  IMNMX R211, R211, R86, PT ;  /* 0x00000056d3d37217 */ /* 0x000fc40003800200 */
[----:B------:R-:W-:Y:S01]  /*38d0*/  IADD3 R187, R195, 0x800, RZ ;  /* 0x00000800c3bb7810 */ /* 0x000fe20007ffe0ff */
[----:B------:R-:W3:Y:S01]  /*38e0*/  LDSM.16.M88.4 R64, [R195] ;  /* 0x00000000c340783b */ /* 0x000ee20000000200 */
[----:B------:R-:W-:Y:S01]  /*38f0*/  IMAD.IADD R191, R197, 0x1, R4 ;  /* 0x00000001c5bf7824 */ /* 0x000fe200078e0204 */
[C---:B------:R-:W-:Y:S01]  /*3900*/  IADD3 R186, R195.reuse, 0x1000, RZ ;  /* 0x00001000c3ba7810 */ /* 0x040fe20007ffe0ff */
[----:B------:R-:W-:Y:S01]  /*3910*/  IMAD.IADD R184, R4, 0x1, R195 ;  /* 0x0000000104b87824 */ /* 0x000fe200078e02c3 */
[----:B------:R-:W4:Y:S01]  /*3920*/  LDSM.16.M88.4 R52, [R195+0x1000] ;  /* 0x00100000c334783b */ /* 0x000f220000000200 */
        /* <DEDUP_REMOVED lines=8> */
[----:B------:R-:W1:Y:S01]  /*39b0*/  LDSM.16.M88.4 R16, [R191+0x6000] ;  /* 0x00600000bf10783b */ /* 0x000e620000000200 */
[C---:B------:R-:W-:Y:S02]  /*39c0*/  IADD3 R178, R195.reuse, 0x4800, RZ ;  /* 0x00004800c3b27810 */ /* 0x040fe40007ffe0ff */
[C---:B------:R-:W-:Y:S01]  /*39d0*/  IADD3 R177, R195.reuse, 0x5000, RZ ;  /* 0x00005000c3b17810 */ /* 0x040fe20007ffe0ff */
[----:B------:R-:W1:Y:S01]  /*39e0*/  LDSM.16.M88.4 R80, [R191+0x7000] ;  /* 0x00700000bf50783b */ /* 0x000e620000000200 */
[----:B------:R-:W-:Y:S01]  /*39f0*/  IADD3 R176, R195, 0x5800, RZ ;  /* 0x00005800c3b07810 */ /* 0x000fe20007ffe0ff */
[C---:B--2---:R-:W-:Y:S02]  /*3a00*/  HMMA.16816.F32.BF16 R8, R24.reuse, R72, RZ ;  /* 0x000000481808723c */ /* 0x044fe400000418ff */
[----:B------:R-:W-:Y:S06]  /*3a10*/  LDSM.16.M88.4 R76, [R191+0x7800] ;  /* 0x00780000bf4c783b */ /* 0x000fec0000000200 */
[C---:B------:R-:W-:Y:S08]  /*3a20*/  HMMA.16816.F32.BF16 R72, R24.reuse, R74, RZ ;  /* 0x0000004a1848723c */ /* 0x040ff000000418ff */
[C---:B-----5:R-:W-:Y:S08]  /*3a30*/  HMMA.16816.F32.BF16 R36, R24.reuse, R32, RZ ;  /* 0x000000201824723c */ /* 0x060ff000000418ff */
[C---:B------:R-:W-:Y:S08]  /*3a40*/  HMMA.16816.F32.BF16 R32, R24.reuse, R34, RZ ;  /* 0x000000221820723c */ /* 0x040ff000000418ff */
[C---:B------:R-:W-:Y:S08]  /*3a50*/  HMMA.16816.F32.BF16 R44, R24.reuse, R40, RZ ;  /* 0x00000028182c723c */ /* 0x040ff000000418ff */
[C---:B------:R-:W-:Y:S08]  /*3a60*/  HMMA.16816.F32.BF16 R40, R24.reuse, R42, RZ ;  /* 0x0000002a1828723c */ /* 0x040ff000000418ff */
[C---:B-1----:R-:W-:Y:S08]  /*3a70*/  HMMA.16816.F32.BF16 R28, R24.reuse, R12, RZ ;  /* 0x0000000c181c723c */ /* 0x042ff000000418ff */
[----:B------:R-:W-:Y:S01]  /*3a80*/  HMMA.16816.F32.BF16 R24, R24, R14, RZ ;  /* 0x0000000e1818723c */ /* 0x000fe200000418ff */
[----:B------:R-:W1:Y:S07]  /*3a90*/  LDSM.16.M88.4 R12, [R191+0x6800] ;  /* 0x00680000bf0c783b */ /* 0x000e6e0000000200 */
[C---:B---3--:R-:W-:Y:S08]  /*3aa0*/  HMMA.16816.F32.BF16 R72, R60.reuse, R66, R72 ;  /* 0x000000423c48723c */ /* 0x048ff00000041848 */
[C---:B------:R-:W-:Y:S01]  /*3ab0*/  HMMA.16816.F32.BF16 R8, R60.reuse, R64, R8 ;  /* 0x000000403c08723c */ /* 0x040fe20000041808 */
[----:B------:R-:W2:Y:S07]  /*3ac0*/  LDSM.16.M88.4 R64, [R184] ;  /* 0x00000000b840783b */ /* 0x000eae0000000200 */
[C---:B----4-:R-:W-:Y:S08]  /*3ad0*/  HMMA.16816.F32.BF16 R36, R60.reuse, R52, R36 ;  /* 0x000000343c24723c */ /* 0x050ff00000041824 */
        /* <DEDUP_REMOVED lines=8> */
[----:B------:R-:W-:Y:S03]  /*3b60*/  LDSM.16.M88.4 R60, [R184+0x1800] ;  /* 0x00180000b83c783b */ /* 0x000fe60000000200 */
[C---:B------:R-:W-:Y:S08]  /*3b70*/  HMMA.16816.F32.BF16 R72, R20.reuse, R18, R72 ;  /* 0x000000121448723c */ /* 0x040ff00000041848 */
[C---:B------:R-:W-:Y:S01]  /*3b80*/  HMMA.16816.F32.BF16 R8, R20.reuse, R16, R8 ;  /* 0x000000101408723c */ /* 0x040fe20000041808 */
[----:B------:R-:W4:Y:S07]  /*3b90*/  LDSM.16.M88.4 R16, [R197+0x8000] ;  /* 0x00800000c510783b */ /* 0x000f2e0000000200 */
[C---:B------:R-:W-:Y:S08]  /*3ba0*/  HMMA.16816.F32.BF16 R36, R20.reuse, R80, R36 ;  /* 0x000000501424723c */ /* 0x040ff00000041824 */
[C---:B------:R-:W-:Y:S01]  /*3bb0*/  HMMA.16816.F32.BF16 R32, R20.reuse, R82, R32 ;  /* 0x000000521420723c */ /* 0x040fe20000041820 */
[----:B------:R-:W-:Y:S07]  /*3bc0*/  LDSM.16.M88.4 R80, [R197+0x9800] ;  /* 0x00980000c550783b */ /* 0x000fee0000000200 */
[C---:B-1----:R-:W-:Y:S08]  /*3bd0*/  HMMA.16816.F32.BF16 R44, R20.reuse, R12, R44 ;  /* 0x0000000c142c723c */ /* 0x042ff0000004182c */
[C---:B------:R-:W-:Y:S01]  /*3be0*/  HMMA.16816.F32.BF16 R40, R20.reuse, R14, R40 ;  /* 0x0000000e1428723c */ /* 0x040fe20000041828 */
[----:B------:R-:W1:Y:S07]  /*3bf0*/  LDSM.16.M88.4 R12, [R197+0x9000] ;  /* 0x00900000c50c783b */ /* 0x000e6e0000000200 */
[C---:B------:R-:W-:Y:S08]  /*3c00*/  HMMA.16816.F32.BF16 R28, R20.reuse, R76, R28 ;  /* 0x0000004c141c723c */ /* 0x040ff0000004181c */
[----:B------:R-:W-:Y:S01]  /*3c10*/  HMMA.16816.F32.BF16 R24, R20, R78, R24 ;  /* 0x0000004e1418723c */ /* 0x000fe20000041818 */
[----:B------:R-:W5:Y:S07]  /*3c20*/  LDSM.16.M88.4 R20, [R197+0x8800] ;  /* 0x00880000c514783b */ /* 0x000f6e0000000200 */
[C---:B--2---:R-:W-:Y:S01]  /*3c30*/  HMMA.16816.F32.BF16 R76, R68.reuse, R66, R72 ;  /* 0x00000042444c723c */ /* 0x044fe20000041848 */
[----:B------:R-:W-:Y:S07]  /*3c40*/  LDSM.16.M88.4 R72, [R196+0x2000] ;  /* 0x00200000c448783b */ /* 0x000fee0000000200 */
[C---:B------:R-:W-:Y:S01]  /*3c50*/  HMMA.16816.F32.BF16 R8, R68.reuse, R64, R8 ;  /* 0x000000404408723c */ /* 0x040fe20000041808 */
[----:B------:R-:W2:Y:S07]  /*3c60*/  LDSM.16.M88.4 R64, [R195+0x2000] ;  /* 0x00200000c340783b */ /* 0x000eae0000000200 */
[C---:B---3--:R-:W-:Y:S08]  /*3c70*/  HMMA.16816.F32.BF16 R36, R68.reuse, R48, R36 ;  /* 0x000000304424723c */ /* 0x048ff00000041824 */
[C---:B------:R-:W-:Y:S01]  /*3c80*/  HMMA.16816.F32.BF16 R32, R68.reuse, R50, R32 ;  /* 0x000000324420723c */ /* 0x040fe20000041820 */
[----:B------:R-:W3:Y:S07]  /*3c90*/  LDSM.16.M88.4 R48, [R195+0x3000] ;  /* 0x00300000c330783b */ /* 0x000eee0000000200 */
[----:B------:R-:W-:Y:S08]  /*3ca0*/  HMMA.16816.F32.BF16 R40, R68, R54, R40 ;  /* 0x000000364428723c */ /* 0x000ff00000041828 */
[C---:B----4-:R-:W-:Y:S08]  /*3cb0*/  HMMA.16816.F32.BF16 R76, R56.reuse, R18, R76 ;  /* 0x00000012384c723c */ /* 0x050ff0000004184c */
[----:B------:R-:W-:Y:S01]  /*3cc0*/  HMMA.16816.F32.BF16 R8, R56, R16, R8 ;  /* 0x000000103808723c */ /* 0x000fe20000041808 */
[----:B------:R-:W-:Y:S07]  /*3cd0*/  LDSM.16.M88.4 R16, [R191+0x8000] ;  /* 0x00800000bf10783b */ /* 0x000fee0000000200 */
[C---:B------:R-:W-:Y:S01]  /*3ce0*/  HMMA.16816.F32.BF16 R44, R68.reuse, R52, R44 ;  /* 0x00000034442c723c */ /* 0x040fe2000004182c */
[----:B------:R-:W4:Y:S07]  /*3cf0*/  LDSM.16.M88.4 R52, [R195+0x2800] ;  /* 0x00280000c334783b */ /* 0x000f2e0000000200 */
[C---:B------:R-:W-:Y:S08]  /*3d00*/  HMMA.16816.F32.BF16 R28, R68.reuse, R60, R28 ;  /* 0x0000003c441c723c */ /* 0x040ff0000004181c */
[----:B------:R-:W-:Y:S01]  /*3d10*/  HMMA.16816.F32.BF16 R24, R68, R62, R24 ;  /* 0x0000003e4418723c */ /* 0x000fe20000041818 */
[----:B------:R-:W3:Y:S04]  /*3d20*/  LDSM.16.M88.4 R60, [R194+0x2000] ;  /* 0x00200000c23c783b */ /* 0x000ee80000000200 */
[----:B------:R-:W3:Y:S03]  /*3d30*/  LDSM.16.M88.4 R68, [R195+0x3800] ;  /* 0x00380000c344783b */ /* 0x000ee60000000200 */
[C---:B-1----:R-:W-:Y:S08]  /*3d40*/  HMMA.16816.F32.BF16 R36, R56.reuse, R12, R36 ;  /* 0x0000000c3824723c */ /* 0x042ff00000041824 */
[C---:B------:R-:W-:Y:S01]  /*3d50*/  HMMA.16816.F32.BF16 R32, R56.reuse, R14, R32 ;  /* 0x0000000e3820723c */ /* 0x040fe20000041820 */
[----:B------:R-:W1:Y:S07]  /*3d60*/  LDSM.16.M88.4 R12, [R191+0x9000] ;  /* 0x00900000bf0c783b */ /* 0x000e6e0000000200 */
[----:B-----5:R-:W-:Y:S08]  /*3d70*/  HMMA.16816.F32.BF16 R40, R56, R22, R40 ;  /* 0x000000163828723c */ /* 0x020ff00000041828 */
[C---:B--2---:R-:W-:Y:S08]  /*3d80*/  HMMA.16816.F32.BF16 R76, R72.reuse, R66, R76 ;  /* 0x00000042484c723c */ /* 0x044ff0000004184c */
[----:B------:R-:W-:Y:S01]  /*3d90*/  HMMA.16816.F32.BF16 R8, R72, R64, R8 ;  /* 0x000000404808723c */ /* 0x000fe20000041808 */
[----:B------:R-:W-:Y:S07]  /*3da0*/  LDSM.16.M88.4 R64, [R193+0x2000] ;  /* 0x00200000c140783b */ /* 0x000fee0000000200 */
[C---:B------:R-:W-:Y:S01]  /*3db0*/  HMMA.16816.F32.BF16 R44, R56.reuse, R20, R44 ;  /* 0x00000014382c723c */ /* 0x040fe2000004182c */
[----:B------:R-:W2:Y:S07]  /*3dc0*/  LDSM.16.M88.4 R20, [R191+0x8800] ;  /* 0x00880000bf14783b */ /* 0x000eae0000000200 */
[C---:B------:R-:W-:Y:S08]  /*3dd0*/  HMMA.16816.F32.BF16 R28, R56.reuse, R80, R28 ;  /* 0x00000050381c723c */ /* 0x040ff0000004181c */
[----:B------:R-:W-:Y:S01]  /*3de0*/  HMMA.16816.F32.BF16 R24, R56, R82, R24 ;  /* 0x000000523818723c */ /* 0x000fe20000041818 */
[----:B------:R-:W5:Y:S04]  /*3df0*/  LDSM.16.M88.4 R56, [R184+0x2000] ;  /* 0x00200000b838783b */ /* 0x000f680000000200 */
[----:B------:R-:W1:Y:S03]  /*3e00*/  LDSM.16.M88.4 R80, [R191+0x9800] ;  /* 0x00980000bf50783b */ /* 0x000e660000000200 */
[C---:B---3--:R-:W-:Y:S08]  /*3e10*/  HMMA.16816.F32.BF16 R36, R72.reuse, R48, R36 ;  /* 0x000000304824723c */ /* 0x048ff00000041824 */
[C---:B------:R-:W-:Y:S01]  /*3e20*/  HMMA.16816.F32.BF16 R32, R72.reuse, R50, R32 ;  /* 0x000000324820723c */ /* 0x040fe20000041820 */
[----:B------:R-:W3:Y:S07]  /*3e30*/  LDSM.16.M88.4 R48, [R184+0x3000] ;  /* 0x00300000b830783b */ /* 0x000eee0000000200 */
[----:B----4-:R-:W-:Y:S08]  /*3e40*/  HMMA.16816.F32.BF16 R40, R72, R54, R40 ;  /* 0x000000364828723c */ /* 0x010ff00000041828 */
[C---:B------:R-:W-:Y:S08]  /*3e50*/  HMMA.16816.F32.BF16 R76, R60.reuse, R18, R76 ;  /* 0x000000123c4c723c */ /* 0x040ff0000004184c */
        /* <DEDUP_REMOVED lines=11> */
[----:B--2---:R-:W-:Y:S08]  /*3f10*/  HMMA.16816.F32.BF16 R40, R60, R22, R40 ;  /* 0x000000163c28723c */ /* 0x004ff00000041828 */
[C---:B-----5:R-:W-:Y:S08]  /*3f20*/  HMMA.16816.F32.BF16 R76, R64.reuse, R58, R76 ;  /* 0x0000003a404c723c */ /* 0x060ff0000004184c */
[----:B------:R-:W-:Y:S01]  /*3f30*/  HMMA.16816.F32.BF16 R8, R64, R56, R8 ;  /* 0x000000384008723c */ /* 0x000fe20000041808 */
[----:B------:R-:W-:Y:S07]  /*3f40*/  LDSM.16.M88.4 R56, [R195+0x4000] ;  /* 0x00400000c338783b */ /* 0x000fee0000000200 */
[C---:B------:R-:W-:Y:S01]  /*3f50*/  HMMA.16816.F32.BF16 R44, R60.reuse, R20, R44 ;  /* 0x000000143c2c723c */ /* 0x040fe2000004182c */
[----:B------:R-:W2:Y:S07]  /*3f60*/  LDSM.16.M88.4 R20, [R197+0xa800] ;  /* 0x00a80000c514783b */ /* 0x000eae0000000200 */
[C---:B------:R-:W-:Y:S08]  /*3f70*/  HMMA.16816.F32.BF16 R28, R60.reuse, R80, R28 ;  /* 0x000000503c1c723c */ /* 0x040ff0000004181c */
[----:B------:R-:W-:Y:S01]  /*3f80*/  HMMA.16816.F32.BF16 R24, R60, R82, R24 ;  /* 0x000000523c18723c */ /* 0x000fe20000041818 */
[----:B------:R-:W5:Y:S04]  /*3f90*/  LDSM.16.M88.4 R60, [R196+0x4000] ;  /* 0x00400000c43c783b */ /* 0x000f680000000200 */
[----:B------:R-:W-:Y:S03]  /*3fa0*/  LDSM.16.M88.4 R80, [R197+0xb800] ;  /* 0x00b80000c550783b */ /* 0x000fe60000000200 */
        /* <DEDUP_REMOVED lines=20> */
[----:B------:R-:W-:Y:S01]  /*40f0*/  HMMA.16816.F32.BF16 R44, R68, R20, R44 ;  /* 0x00000014442c723c */ /* 0x000fe2000004182c */
[----:B------:R-:W2:Y:S07]  /*4100*/  LDSM.16.M88.4 R20, [R193+0x4000] ;  /* 0x00400000c114783b */ /* 0x000eae0000000200 */
[C---:B---3--:R-:W-:Y:S08]  /*4110*/  HMMA.16816.F32.BF16 R36, R60.reuse, R48, R36 ;  /* 0x000000303c24723c */ /* 0x048ff00000041824 */
[----:B------:R-:W-:Y:S01]  /*4120*/  HMMA.16816.F32.BF16 R32, R60, R50, R32 ;  /* 0x000000323c20723c */ /* 0x000fe20000041820 */
[----:B------:R-:W3:Y:S07]  /*4130*/  LDSM.16.M88.4 R48, [R191+0xb000] ;  /* 0x00b00000bf30783b */ /* 0x000eee0000000200 */
[C---:B------:R-:W-:Y:S08]  /*4140*/  HMMA.16816.F32.BF16 R28, R68.reuse, R80, R28 ;  /* 0x00000050441c723c */ /* 0x040ff0000004181c */
[----:B------:R-:W-:Y:S08]  /*4150*/  HMMA.16816.F32.BF16 R24, R68, R82, R24 ;  /* 0x000000524418723c */ /* 0x000ff00000041818 */
[----:B----4-:R-:W-:Y:S08]  /*4160*/  HMMA.16816.F32.BF16 R40, R60, R54, R40 ;  /* 0x000000363c28723c */ /* 0x010ff00000041828 */
[C---:B------:R-:W-:Y:S08]  /*4170*/  HMMA.16816.F32.BF16 R76, R16.reuse, R66, R76 ;  /* 0x00000042104c723c */ /* 0x040ff0000004184c */
[----:B------:R-:W-:Y:S08]  /*4180*/  HMMA.16816.F32.BF16 R8, R16, R64, R8 ;  /* 0x000000401008723c */ /* 0x000ff00000041808 */
[C---:B------:R-:W-:Y:S01]  /*4190*/  HMMA.16816.F32.BF16 R44, R60.reuse, R52, R44 ;  /* 0x000000343c2c723c */ /* 0x040fe2000004182c */
[----:B------:R-:W4:Y:S07]  /*41a0*/  LDSM.16.M88.4 R52, [R184+0x4800] ;  /* 0x00480000b834783b */ /* 0x000f2e0000000200 */
[C---:B------:R-:W-:Y:S08]  /*41b0*/  HMMA.16816.F32.BF16 R28, R60.reuse, R72, R28 ;  /* 0x000000483c1c723c */ /* 0x040ff0000004181c */
[----:B------:R-:W-:Y:S07]  /*41c0*/  HMMA.16816.F32.BF16 R24, R60, R74, R24 ;  /* 0x0000004a3c18723c */ /* 0x000fee0000041818 */
[----:B------:R-:W-:Y:S01]  /*41d0*/  IMAD.IADD R60, R7, 0x1, R206 ;  /* 0x00000001073c7824 */ /* 0x000fe200078e02ce */
[----:B-1----:R-:W-:Y:S03]  /*41e0*/  HMMA.16816.F32.BF16 R40, R16, R14, R40 ;  /* 0x0000000e1028723c */ /* 0x002fe60000041828 */
[----:B------:R-:W-:Y:S01]  /*41f0*/  I2F R61, R60 ;  /* 0x0000003c003d7306 */ /* 0x000fe20000201400 */
[----:B------:R-:W-:-:S02]  /*4200*/  IADD3 R62, R60, 0x9, RZ ;  /* 0x000000093c3e7810 */ /* 0x000fc40007ffe0ff */
[----:B------:R-:W-:Y:S02]  /*4210*/  IADD3 R64, R60, 0x10, RZ ;  /* 0x000000103c407810 */ /* 0x000fe40007ffe0ff */
[----:B--2---:R-:W-:Y:S01]  /*4220*/  HMMA.16816.F32.BF16 R76, R20, R58, R76 ;  /* 0x0000003a144c723c */ /* 0x004fe2000004184c */
[C---:B------:R-:W-:Y:S02]  /*4230*/  ISETP.GE.AND P5, PT, R62.reuse, R223, PT ;  /* 0x000000df3e00720c */ /* 0x040fe40003fa6270 */
[----:B------:R-:W-:-:S04]  /*4240*/  ISETP.GE.AND P3, PT, R62, R211, PT ;  /* 0x000000d33e00720c */ /* 0x000fc80003f66270 */
[----:B------:R-:W-:Y:S01]  /*4250*/  IADD3 R58, R60, 0x1, RZ ;  /* 0x000000013c3a7810 */ /* 0x000fe20007ffe0ff */
[----:B------:R-:W-:Y:S03]  /*4260*/  HMMA.16816.F32.BF16 R8, R20, R56, R8 ;  /* 0x000000381408723c */ /* 0x000fe60000041808 */
[----:B------:R-:W1:Y:S01]  /*4270*/  I2F R4, R58 ;  /* 0x0000003a00047306 */ /* 0x000e620000201400 */
[C---:B------:R-:W-:Y:S02]  /*4280*/  ISETP.GE.AND P4, PT, R58.reuse, R223, PT ;  /* 0x000000df3a00720c */ /* 0x040fe40003f86270 */
[----:B------:R-:W-:Y:S02]  /*4290*/  ISETP.GE.AND P1, PT, R58, R211, PT ;  /* 0x000000d33a00720c */ /* 0x000fe40003f26270 */
[----:B------:R-:W-:Y:S01]  /*42a0*/  HMMA.16816.F32.BF16 R44, R16, R12, R44 ;  /* 0x0000000c102c723c */ /* 0x000fe2000004182c */
[----:B------:R-:W2:Y:S01]  /*42b0*/  LDSM.16.M88.4 R12, [R191+0xb800] ;  /* 0x00b80000bf0c783b */ /* 0x000ea20000000200 */
[----:B------:R-:W-:-:S04]  /*42c0*/  IADD3 R56, R60, 0x8, RZ ;  /* 0x000000083c387810 */ /* 0x000fc80007ffe0ff */
[----:B------:R5:W-:Y:S01]  /*42d0*/  I2F R65, R56 ;  /* 0x0000003800417306 */ /* 0x000be20000201400 */
[C---:B------:R-:W-:Y:S01]  /*42e0*/  ISETP.GE.AND P6, PT, R56.reuse, R223, PT ;  /* 0x000000df3800720c */ /* 0x040fe20003fc6270 */
[----:B---3--:R-:W-:Y:S01]  /*42f0*/  HMMA.16816.F32.BF16 R36, R16, R48, R36 ;  /* 0x000000301024723c */ /* 0x008fe20000041824 */
[----:B------:R-:W-:-:S05]  /*4300*/  ISETP.GE.AND P2, PT, R56, R211, PT ;  /* 0x000000d33800720c */ /* 0x000fca0003f46270 */
[----:B------:R-:W3:Y:S02]  /*4310*/  I2F R48, R62 ;  /* 0x0000003e00307306 */ /* 0x000ee40000201400 */
[----:B----4-:R-:W-:Y:S01]  /*4320*/  HMMA.16816.F32.BF16 R40, R20, R54, R40 ;  /* 0x000000361428723c */ /* 0x010fe20000041828 */
[CC--:B-1----:R-:W-:Y:S02]  /*4330*/  FFMA.FTZ R49, R0.reuse, R4.reuse, R9 ;  /* 0x0000000400317223 */ /* 0x0c2fe40000010009 */
[----:B------:R-:W-:Y:S01]  /*4340*/  FFMA.FTZ R11, R0, R4, R11 ;  /* 0x00000004000b7223 */ /* 0x000fe2000001000b */
[----:B------:R-:W-:Y:S01]  /*4350*/  IADD3 R4, R60, 0x11, RZ ;  /* 0x000000113c047810 */ /* 0x000fe20007ffe0ff */
[CC--:B------:R-:W-:Y:S01]  /*4360*/  FFMA.FTZ R8, R0.reuse, R61.reuse, R8 ;  /* 0x0000003d00087223 */ /* 0x0c0fe20000010008 */
[----:B-----5:R-:W1:Y:S01]  /*4370*/  LDSM.16.M88.4 R56, [R184+0x5000] ;  /* 0x00500000b838783b */ /* 0x020e620000000200 */
[----:B------:R4:W5:Y:S01]  /*4380*/  I2F R9, R64 ;  /* 0x0000004000097306 */ /* 0x0009620000201400 */
[----:B------:R-:W-:Y:S01]  /*4390*/  HMMA.16816.F32.BF16 R32, R16, R50, R32 ;  /* 0x000000321020723c */ /* 0x000fe20000041820 */
[----:B------:R-:W-:Y:S01]  /*43a0*/  FSEL R63, R11, -INF , !P1 ;  /* 0xff8000000b3f7808 */ /* 0x000fe20004800000 */
[----:B------:R-:W-:Y:S01]  /*43b0*/  FFMA.FTZ R61, R0, R61, R10 ;  /* 0x0000003d003d7223 */ /* 0x000fe2000001000a */
[----:B------:R-:W-:Y:S01]  /*43c0*/  ISETP.GE.AND P1, PT, R64, R211, PT ;  /* 0x000000d34000720c */ /* 0x000fe20003f26270 */
[----:B---3--:R-:W-:-:S03]  /*43d0*/  FFMA.FTZ R77, R0, R48, R77 ;  /* 0x00000030004d7223 */ /* 0x008fc6000001004d */
[----:B------:R-:W-:Y:S01]  /*43e0*/  IADD3 R50, R60, 0x18, RZ ;  /* 0x000000183c327810 */ /* 0x000fe20007ffe0ff */
[C---:B------:R-:W-:Y:S01]  /*43f0*/  FFMA.FTZ R55, R0.reuse, R48, R79 ;  /* 0x0000003000377223 */ /* 0x040fe2000001004f */
[----:B------:R-:W-:Y:S01]  /*4400*/  HMMA.16816.F32.BF16 R44, R20, R52, R44 ;  /* 0x00000034142c723c */ /* 0x000fe2000004182c */
[----:B------:R-:W-:Y:S01]  /*4410*/  FFMA.FTZ R62, R0, R65, R76 ;  /* 0x00000041003e7223 */ /* 0x000fe2000001004c */
[----:B------:R-:W-:Y:S01]  /*4420*/  FSEL R54, R77, -INF , !P5 ;  /* 0xff8000004d367808 */ /* 0x000fe20006800000 */
[----:B------:R5:W3:Y:S01]  /*4430*/  I2F R11, R4 ;  /* 0x00000004000b7306 */ /* 0x000ae20000201400 */
[----:B------:R-:W-:Y:S02]  /*4440*/  FSEL R55, R55, -INF , !P3 ;  /* 0xff80000037377808 */ /* 0x000fe40005800000 */
[----:B------:R-:W-:Y:S01]  /*4450*/  ISETP.GE.AND P5, PT, R50, R223, PT ;  /* 0x000000df3200720c */ /* 0x000fe20003fa6270 */
[----:B------:R-:W-:Y:S01]  /*4460*/  FFMA.FTZ R53, R0, R65, R78 ;  /* 0x0000004100357223 */ /* 0x000fe2000001004e */
[----:B------:R-:W-:Y:S01]  /*4470*/  FSEL R52, R49, -INF , !P4 ;  /* 0xff80000031347808 */ /* 0x000fe20006000000 */
[----:B--2---:R-:W-:Y:S01]  /*4480*/  HMMA.16816.F32.BF16 R24, R16, R14, R24 ;  /* 0x0000000e1018723c */ /* 0x004fe20000041818 */
[----:B------:R-:W-:Y:S01]  /*4490*/  ISETP.GE.AND P3, PT, R50, R211, PT ;  /* 0x000000d33200720c */ /* 0x000fe20003f66270 */
[----:B------:R2:W1:Y:S01]  /*44a0*/  I2F R65, R50 ;  /* 0x0000003200417306 */ /* 0x0004620000201400 */
[----:B------:R-:W-:-:S02]  /*44b0*/  FSEL R62, R62, -INF , !P6 ;  /* 0xff8000003e3e7808 */ /* 0x000fc40007000000 */
[----:B------:R-:W-:Y:S02]  /*44c0*/  FSEL R53, R53, -INF , !P2 ;  /* 0xff80000035357808 */ /* 0x000fe40005000000 */
[C---:B------:R-:W-:Y:S01]  /*44d0*/  ISETP.GE.AND P6, PT, R4.reuse, R223, PT ;  /* 0x000000df0400720c */ /* 0x040fe20003fc6270 */
[----:B------:R-:W-:Y:S01]  /*44e0*/  HMMA.16816.F32.BF16 R28, R16, R12, R28 ;  /* 0x0000000c101c723c */ /* 0x000fe2000004181c */
[----:B------:R-:W-:Y:S02]  /*44f0*/  ISETP.GE.AND P2, PT, R4, R211, PT ;  /* 0x000000d30400720c */ /* 0x000fe40003f46270 */
[----:B------:R-:W-:Y:S02]  /*4500*/  ISETP.GE.AND P4, PT, R64, R223, PT ;  /* 0x000000df4000720c */ /* 0x000fe40003f86270 */
[----:B----4-:R-:W-:Y:S02]  /*4510*/  IADD3 R64, R60, 0x19, RZ ;  /* 0x000000193c407810 */ /* 0x010fe40007ffe0ff */
[----:B-----5:R-:W-:-:S02]  /*4520*/  FFMA.FTZ R4, R0, R9, R44 ;  /* 0x0000000900047223 */ /* 0x020fc4000001002c */
[----:B------:R-:W-:Y:S01]  /*4530*/  FFMA.FTZ R9, R0, R9, R46 ;  /* 0x0000000900097223 */ /* 0x000fe2000001002e */
[----:B--2---:R-:W2:Y:S01]  /*4540*/  LDSM.16.M88.4 R48, [R184+0x5800] ;  /* 0x00580000b830783b */ /* 0x004ea20000000200 */
[----:B------:R-:W-:Y:S01]  /*4550*/  IADD3 R46, R60, 0x20, RZ ;  /* 0x000000203c2e7810 */ /* 0x000fe20007ffe0ff */
[C---:B-1----:R-:W-:Y:S01]  /*4560*/  HMMA.16816.F32.BF16 R36, R20.reuse, R56, R36 ;  /* 0x000000381424723c */ /* 0x042fe20000041824 */
[C---:B---3--:R-:W-:Y:S01]  /*4570*/  FFMA.FTZ R12, R0.reuse, R11, R45 ;  /* 0x0000000b000c7223 */ /* 0x048fe2000001002d */
[----:B------:R-:W1:Y:S01]  /*4580*/  I2F R44, R64 ;  /* 0x00000040002c7306 */ /* 0x000e620000201400 */
[-C--:B------:R-:W-:Y:S01]  /*4590*/  FFMA.FTZ R40, R0, R65.reuse, R40 ;  /* 0x0000004100287223 */ /* 0x080fe20000010028 */
[----:B------:R-:W-:Y:S01]  /*45a0*/  FSEL R4, R4, -INF , !P4 ;  /* 0xff80000004047808 */ /* 0x000fe20006000000 */
[----:B------:R-:W-:Y:S01]  /*45b0*/  FFMA.FTZ R13, R0, R65, R42 ;  /* 0x00000041000d7223 */ /* 0x000fe2000001002a */
[----:B------:R-:W-:Y:S01]  /*45c0*/  IADD3 R42, R60, 0x29, RZ ;  /* 0x000000293c2a7810 */ /* 0x000fe20007ffe0ff */
[----:B------:R-:W-:Y:S01]  /*45d0*/  FFMA.FTZ R47, R0, R11, R47 ;  /* 0x0000000b002f7223 */ /* 0x000fe2000001002f */
[----:B------:R-:W-:Y:S01]  /*45e0*/  HMMA.16816.F32.BF16 R32, R20, R58, R32 ;  /* 0x0000003a1420723c */ /* 0x000fe20000041820 */
[----:B------:R-:W-:Y:S01]  /*45f0*/  IADD3 R56, R60, 0x21, RZ ;  /* 0x000000213c387810 */ /* 0x000fe20007ffe0ff */
[----:B------:R-:W3:Y:S01]  /*4600*/  I2F R45, R46 ;  /* 0x0000002e002d7306 */ /* 0x000ee20000201400 */
[----:B------:R-:W-:Y:S01]  /*4610*/  FSEL R14, R40, -INF , !P5 ;  /* 0xff800000280e7808 */ /* 0x000fe20006800000 */
[----:B------:R-:W-:-:S04]  /*4620*/  DEPBAR.LE SB0, 0x0 ;  /* 0x000080000000791a */ /* 0x000fc80000000000 */
[----:B------:R-:W-:Y:S02]  /*4630*/  IADD3 R40, R60, 0x28, RZ ;  /* 0x000000283c287810 */ /* 0x000fe40007ffe0ff */
[----:B------:R-:W4:Y:S01]  /*4640*/  I2F R15, R56 ;  /* 0x00000038000f7306 */ /* 0x000f220000201400 */
[----:B------:R-:W-:Y:S01]  /*4650*/  FSEL R101, R47, -INF , !P2 ;  /* 0xff8000002f657808 */ /* 0x000fe20005000000 */
[-C--:B-1----:R-:W-:Y:S01]  /*4660*/  FFMA.FTZ R16, R0, R44.reuse, R41 ;  /* 0x0000002c00107223 */ /* 0x082fe20000010029 */
[----:B------:R-:W-:Y:S01]  /*4670*/  ISETP.GE.AND P2, PT, R46, R211, PT ;  /* 0x000000d32e00720c */ /* 0x000fe20003f46270 */
[----:B------:R-:W-:Y:S01]  /*4680*/  FFMA.FTZ R11, R0, R44, R43 ;  /* 0x0000002c000b7223 */ /* 0x000fe2000001002b */
[----:B------:R-:W-:Y:S02]  /*4690*/  FSEL R12, R12, -INF , !P6 ;  /* 0xff8000000c0c7808 */ /* 0x000fe40007000000 */
[----:B------:R-:W-:Y:S01]  /*46a0*/  ISETP.GE.AND P6, PT, R46, R223, PT ;  /* 0x000000df2e00720c */ /* 0x000fe20003fc6270 */
[----:B------:R-:W1:Y:S01]  /*46b0*/  I2F R18, R42 ;  /* 0x0000002a00127306 */ /* 0x000e620000201400 */
[CC--:B---3--:R-:W-:Y:S01]  /*46c0*/  FFMA.FTZ R38, R0.reuse, R45.reuse, R38 ;  /* 0x0000002d00267223 */ /* 0x0c8fe20000010026 */
[----:B------:R-:W-:Y:S01]  /*46d0*/  FSEL R9, R9, -INF , !P1 ;  /* 0xff80000009097808 */ /* 0x000fe20004800000 */
[----:B------:R-:W-:Y:S01]  /*46e0*/  FFMA.FTZ R170, R0, R45, R36 ;  /* 0x0000002d00aa7223 */ /* 0x000fe20000010024 */
[----:B------:R-:W-:-:S02]  /*46f0*/  IADD3 R36, R60, 0x30, RZ ;  /* 0x000000303c247810 */ /* 0x000fc40007ffe0ff */
[----:B------:R-:W-:Y:S02]  /*4700*/  FSEL R167, R38, -INF , !P2 ;  /* 0xff80000026a77808 */ /* 0x000fe40005000000 */
[----:B------:R-:W3:Y:S01]  /*4710*/  I2F R17, R40 ;  /* 0x0000002800117306 */ /* 0x000ee20000201400 */
[----:B------:R-:W-:Y:S01]  /*4720*/  IADD3 R38, R60, 0x31, RZ ;  /* 0x000000313c267810 */ /* 0x000fe20007ffe0ff */
[-C--:B----4-:R-:W-:Y:S01]  /*4730*/  FFMA.FTZ R37, R0, R15.reuse, R37 ;  /* 0x0000000f00257223 */ /* 0x090fe20000010025 */
[----:B------:R-:W-:Y:S01]  /*4740*/  FSEL R170, R170, -INF , !P6 ;  /* 0xff800000aaaa7808 */ /* 0x000fe20007000000 */
[C---:B--2---:R-:W-:Y:S01]  /*4750*/  HMMA.16816.F32.BF16 R24, R20.reuse, R50, R24 ;  /* 0x000000321418723c */ /* 0x044fe20000041818 */
[----:B------:R-:W-:Y:S01]  /*4760*/  FFMA.FTZ R39, R0, R15, R39 ;  /* 0x0000000f00277223 */ /* 0x000fe20000010027 */
[-C--:B------:R-:W-:Y:S02]  /*4770*/  ISETP.GE.AND P6, PT, R42, R223.reuse, PT ;  /* 0x000000df2a00720c */ /* 0x080fe40003fc6270 */
[----:B------:R-:W2:Y:S01]  /*4780*/  I2F R15, R36 ;  /* 0x00000024000f7306 */ /* 0x000ea20000201400 */
[-C--:B-1----:R-:W-:Y:S01]  /*4790*/  FFMA.FTZ R33, R0, R18.reuse, R33 ;  /* 0x0000001200217223 */ /* 0x082fe20000010021 */
[----:B------:R-:W-:Y:S01]  /*47a0*/  ISETP.GE.AND P4, PT, R64, R223, PT ;  /* 0x000000df4000720c */ /* 0x000fe20003f86270 */
[----:B------:R-:W-:Y:S01]  /*47b0*/  FFMA.FTZ R35, R0, R18, R35 ;  /* 0x0000001200237223 */ /* 0x000fe20000010023 */
[----:B------:R-:W-:Y:S01]  /*47c0*/  HMMA.16816.F32.BF16 R28, R20, R48, R28 ;  /* 0x00000030141c723c */ /* 0x000fe2000004181c */
[----:B------:R-:W-:-:S02]  /*47d0*/  IADD3 R18, R60, 0x39, RZ ;  /* 0x000000393c127810 */ /* 0x000fc40007ffe0ff */
[----:B------:R-:W-:Y:S01]  /*47e0*/  FSEL R168, R33, -INF , !P6 ;  /* 0xff80000021a87808 */ /* 0x000fe20007000000 */
[----:B------:R-:W-:Y:S01]  /*47f0*/  I2F R19, R38 ;  /* 0x0000002600137306 */ /* 0x000fe20000201400 */
[----:B---3--:R-:W-:Y:S01]  /*4800*/  FFMA.FTZ R32, R0, R17, R32 ;  /* 0x0000001100207223 */ /* 0x008fe20000010020 */
[----:B------:R-:W-:Y:S01]  /*4810*/  ISETP.GE.AND P1, PT, R64, R211, PT ;  /* 0x000000d34000720c */ /* 0x000fe20003f26270 */
[----:B------:R-:W-:Y:S01]  /*4820*/  FFMA.FTZ R34, R0, R17, R34 ;  /* 0x0000001100227223 */ /* 0x000fe20000010022 */
[----:B------:R-:W-:Y:S02]  /*4830*/  IADD3 R20, R60, 0x38, RZ ;  /* 0x000000383c147810 */ /* 0x000fe40007ffe0ff */
[-C--:B------:R-:W-:Y:S02]  /*4840*/  ISETP.GE.AND P5, PT, R56, R223.reuse, PT ;  /* 0x000000df3800720c */ /* 0x080fe40003fa6270 */
[----:B------:R-:W1:Y:S01]  /*4850*/  I2F R21, R20 ;  /* 0x0000001400157306 */ /* 0x000e620000201400 */
[----:B------:R-:W-:-:S02]  /*4860*/  ISETP.GE.AND P6, PT, R20, R223, PT ;  /* 0x000000df1400720c */ /* 0x000fc40003fc6270 */
[----:B------:R-:W-:Y:S02]  /*4870*/  FSEL R13, R13, -INF , !P3 ;  /* 0xff8000000d0d7808 */ /* 0x000fe40005800000 */
[----:B------:R-:W-:Y:S02]  /*4880*/  FSEL R16, R16, -INF , !P4 ;  /* 0xff80000010107808 */ /* 0x000fe40006000000 */
[----:B------:R-:W-:Y:S01]  /*4890*/  FSEL R11, R11, -INF , !P1 ;  /* 0xff8000000b0b7808 */ /* 0x000fe20004800000 */
[----:B------:R-:W3:Y:S01]  /*48a0*/  I2F R17, R18 ;  /* 0x0000001200117306 */ /* 0x000ee20000201400 */
[----:B------:R-:W-:Y:S02]  /*48b0*/  ISETP.GE.AND P3, PT, R56, R211, PT ;  /* 0x000000d33800720c */ /* 0x000fe40003f66270 */
[----:B------:R-:W-:Y:S01]  /*48c0*/  ISETP.GE.AND P4, PT, R40, R223, PT ;  /* 0x000000df2800720c */ /* 0x000fe20003f86270 */
[----:B--2---:R-:W-:Y:S01]  /*48d0*/  FFMA.FTZ R28, R0, R15, R28 ;  /* 0x0000000f001c7223 */ /* 0x004fe2000001001c */
[----:B------:R-:W-:Y:S01]  /*48e0*/  ISETP.GE.AND P1, PT, R40, R211, PT ;  /* 0x000000d32800720c */ /* 0x000fe20003f26270 */
[C---:B------:R-:W-:Y:S01]  /*48f0*/  FFMA.FTZ R30, R0.reuse, R15, R30 ;  /* 0x0000000f001e7223 */ /* 0x040fe2000001001e */
[----:B------:R-:W-:Y:S01]  /*4900*/  FSEL R164, R37, -INF , !P5 ;  /* 0xff80000025a47808 */ /* 0x000fe20006800000 */
[----:B-1----:R-:W-:Y:S01]  /*4910*/  FFMA.FTZ R24, R0, R21, R24 ;  /* 0x0000001500187223 */ /* 0x002fe20000010018 */
[----:B------:R-:W-:Y:S01]  /*4920*/  ISETP.GE.AND P5, PT, R36, R223, PT ;  /* 0x000000df2400720c */ /* 0x000fe20003fa6270 */
[CC--:B------:R-:W-:Y:S01]  /*4930*/  FFMA.FTZ R29, R0.reuse, R19.reuse, R29 ;  /* 0x00000013001d7223 */ /* 0x0c0fe2000001001d */
[----:B------:R-:W-:Y:S01]  /*4940*/  FSEL R217, R39, -INF , !P3 ;  /* 0xff80000027d97808 */ /* 0x000fe20005800000 */
[----:B------:R-:W-:Y:S01]  /*4950*/  FFMA.FTZ R31, R0, R19, R31 ;  /* 0x00000013001f7223 */ /* 0x000fe2000001001f */
[----:B------:R-:W-:Y:S01]  /*4960*/  FSEL R142, R24, -INF , !P6 ;  /* 0xff800000188e7808 */ /* 0x000fe20007000000 */
[----:B------:R-:W-:Y:S01]  /*4970*/  FFMA.FTZ R26, R0, R21, R26 ;  /* 0x00000015001a7223 */ /* 0x000fe2000001001a */
[----:B------:R-:W-:Y:S01]  /*4980*/  ISETP.GE.AND P6, PT, R134, 0x2, PT ;  /* 0x000000028600780c */ /* 0x000fe20003fc6270 */
[-C--:B---3--:R-:W-:Y:S01]  /*4990*/  FFMA.FTZ R25, R0, R17.reuse, R25 ;  /* 0x0000001100197223 */ /* 0x088fe20000010019 */
[----:B------:R-:W-:Y:S01]  /*49a0*/  FSEL R162, R32, -INF , !P4 ;  /* 0xff80000020a27808 */ /* 0x000fe20006000000 */
[----:B------:R-:W-:Y:S01]  /*49b0*/  FFMA.FTZ R27, R0, R17, R27 ;  /* 0x00000011001b7223 */ /* 0x000fe2000001001b */
[----:B------:R-:W-:Y:S01]  /*49c0*/  FSEL R175, R34, -INF , !P1 ;  /* 0xff80000022af7808 */ /* 0x000fe20004800000 */
[----:B------:R-:W-:Y:S01]  /*49d0*/  BAR.SYNC.DEFER_BLOCKING 0x0 ;  /* 0x0000000000007b1d */ /* 0x000fe20000010000 */
[----:B------:R-:W-:-:S02]  /*49e0*/  ISETP.GE.AND P2, PT, R42, R211, PT ;  /* 0x000000d32a00720c */ /* 0x000fc40003f46270 */
[----:B------:R-:W-:Y:S02]  /*49f0*/  ISETP.GE.AND P3, PT, R36, R211, PT ;  /* 0x000000d32400720c */ /* 0x000fe40003f66270 */
[C---:B------:R-:W-:Y:S02]  /*4a00*/  ISETP.GE.AND P4, PT, R38.reuse, R223, PT ;  /* 0x000000df2600720c */ /* 0x040fe40003f86270 */
[----:B------:R-:W-:Y:S02]  /*4a10*/  ISETP.GE.AND P1, PT, R38, R211, PT ;  /* 0x000000d32600720c */ /* 0x000fe40003f26270 */
[----:B------:R-:W-:Y:S02]  /*4a20*/  FSEL R174, R28, -INF , !P5 ;  /* 0xff8000001cae7808 */ /* 0x000fe40006800000 */
[----:B------:R-:W-:Y:S02]  /*4a30*/  FSEL R173, R35, -INF , !P2 ;  /* 0xff80000023ad7808 */ /* 0x000fe40005000000 */
[----:B------:R-:W-:-:S02]  /*4a40*/  ISETP.GE.AND P5, PT, R60, R223, PT ;  /* 0x000000df3c00720c */ /* 0x000fc40003fa6270 */
[----:B------:R-:W-:Y:S02]  /*4a50*/  FSEL R169, R30, -INF , !P3 ;  /* 0xff8000001ea97808 */ /* 0x000fe40005800000 */
[----:B------:R-:W-:Y:S02]  /*4a60*/  FSEL R172, R29, -INF , !P4 ;  /* 0xff8000001dac7808 */ /* 0x000fe40006000000 */
[----:B------:R-:W-:Y:S02]  /*4a70*/  FSEL R143, R31, -INF , !P1 ;  /* 0xff8000001f8f7808 */ /* 0x000fe40004800000 */
[-C--:B------:R-:W-:Y:S02]  /*4a80*/  ISETP.GE.AND P2, PT, R20, R211.reuse, PT ;  /* 0x000000d31400720c */ /* 0x080fe40003f46270 */
[----:B------:R-:W-:Y:S02]  /*4a90*/  ISETP.GE.AND P3, PT, R60, R211, PT ;  /* 0x000000d33c00720c */ /* 0x000fe40003f66270 */
[----:B------:R-:W-:-:S02]  /*4aa0*/  ISETP.GE.AND P4, PT, R18, R223, PT ;  /* 0x000000df1200720c */ /* 0x000fc40003f86270 */
[----:B------:R-:W-:Y:S02]  /*4ab0*/  ISETP.GE.AND P1, PT, R18, R211, PT ;  /* 0x000000d31200720c */ /* 0x000fe40003f26270 */
        /* <DEDUP_REMOVED lines=45> */
[----:B------:R-:W-:Y:S02]  /*4d90*/  IMAD.WIDE R22, R6, 0x4, R214 ;  /* 0x0000000406167825 */ /* 0x000fe400078e02d6 */
        /* <DEDUP_REMOVED lines=14> */
[----:B------:R-:W-:Y:S01]  /*4e80*/  IMAD R18, R17, c[0x0][0x184], R18 ;  /* 0x0000610011127a24 */ /* 0x000fe200078e0212 */
[----:B------:R-:W-:-:S03]  /*4e90*/  MOV R17, R20 ;  /* 0x0000001400117202 */ /* 0x000fc60000000f00 */
[----:B------:R-:W-:Y:S01]  /*4ea0*/  IMAD.IADD R22, R21, 0x1, R18 ;  /* 0x0000000115167824 */ /* 0x000fe200078e0212 */
[----:B------:R-:W-:Y:S05]  /*4eb0*/  BRA `(.L_x_2238) ;  /* 0x0000002000007947 */ /* 0x000fea0003800000 */
.L_x_2237:
[----:B------:R-:W-:-:S04]  /*4ec0*/  LEA R17, -R6, RZ, 0x6 ;  /* 0x000000ff06117211 */ /* 0x000fc800078e31ff */
[----:B------:R-:W-:Y:S02]  /*4ed0*/  SHF.R.S32.HI R22, RZ, 0x1f, R17 ;  /* 0x0000001fff167819 */ /* 0x000fe40000011411 */
.L_x_2238:
        /* <DEDUP_REMOVED lines=8> */
[C---:B------:R-:W-:Y:S01]  /*4f60*/  @!P5 LEA R36, P1, R7.reuse, c[0x0][0x168], 0x1 ;  /* 0x00005a000724da11 */ /* 0x040fe200078208ff */
[----:B------:R-:W-:Y:S01]  /*4f70*/  @!P4 IMAD.X R15, R22, 0x1, R135, P2 ;  /* 0x00000001160fc824 */ /* 0x000fe200010e0687 */
[C---:B------:R-:W-:Y:S02]  /*4f80*/  @!P4 LEA R30, P2, R18.reuse, c[0x0][0x168], 0x1 ;  /* 0x00005a00121eca11 */ /* 0x040fe400078408ff */
        /* <DEDUP_REMOVED lines=108> */
.L_x_2240:
[----:B------:R-:W-:Y:S05]  /*5650*/  BSYNC B0 ;  /* 0x0000000000007941 */ /* 0x000fea0003800000 */
.L_x_2239:
[----:B------:R-:W0:Y:S01]  /*5660*/  LDGDEPBAR ;  /* 0x00000000000079af */ /* 0x000e220000000000 */
[----:B------:R-:W-:-:S04]  /*5670*/  IADD3 R216, P1, R17, R216, RZ ;  /* 0x000000d811d87210 */ /* 0x000fc80007f3e0ff */
[----:B------:R-:W-:Y:S02]  /*5680*/  IADD3.X R135, R22, R135, RZ, P1, !PT ;  /* 0x0000008716877210 */ /* 0x000fe40000ffe4ff */
.L_x_2236:
[----:B------:R-:W-:Y:S02]  /*5690*/  FMNMX.FTZ R15, R10, R52, !PT ;  /* 0x000000340a0f7209 */ /* 0x000fe40007810000 */
[----:B-1----:R-:W-:Y:S02]  /*56a0*/  FMNMX.FTZ R18, R8, R63, !PT ;  /* 0x0000003f08127209 */ /* 0x002fe40007810000 */
        /* <DEDUP_REMOVED lines=28> */
[----:B------:R-:W-:Y:S01]  /*5870*/  SHF.L.U32 R192, R2, 0x1, RZ ;  /* 0x0000000102c07819 */ /* 0x000fe200000006ff */
[----:B--2---:R-:W1:Y:S03]  /*5880*/  SHFL.BFLY PT, R6, R15, 0x2, 0x1f ;  /* 0x0c401f000f067f89 */ /* 0x004e6600000e0000 */
[-C--:B------:R-:W-:Y:S01]  /*5890*/  LEA R190, R5, R192.reuse, 0x1 ;  /* 0x000000c005be7211 */ /* 0x080fe200078e08ff */
[----:B------:R-:W2:Y:S01]  /*58a0*/  SHFL.BFLY PT, R7, R18, 0x2, 0x1f ;  /* 0x0c401f0012077f89 */ /* 0x000ea200000e0000 */
[C---:B------:R-:W-:Y:S02]  /*58b0*/  LEA R189, R3.reuse, R192, 0x1 ;  /* 0x000000c003bd7211 */ /* 0x040fe400078e08ff */
[----:B------:R-:W-:Y:S01]  /*58c0*/  LEA R188, R3, R190, 0x1 ;  /* 0x000000be03bc7211 */ /* 0x000fe200078e08ff */
[----:B------:R-:W-:Y:S04]  /*58d0*/  LDSM.16.MT88.4 R64, [R192+0xe000] ;  /* 0x00e00000c040783b */ /* 0x000fe80000004200 */
        /* <DEDUP_REMOVED lines=26> */
[--C-:B------:R-:W-:Y:S02]  /*5a80*/  FFMA.FTZ R155, R62, c[0x0][0x23c], -R171.reuse ;  /* 0x00008f003e9b7a23 */ /* 0x100fe400000108ab */
        /* <DEDUP_REMOVED lines=10> */
[----:B------:R-:W-:Y:S01]  /*5b30*/  LDSM.16.MT88.4 R24, [R190+0xe800] ;  /* 0x00e80000be18783b */ /* 0x000fe20000004200 */
[--C-:B------:R-:W-:Y:S02]  /*5b40*/  FFMA.FTZ R150, R9, c[0x0][0x23c], -R166.reuse ;  /* 0x00008f0009967a23 */ /* 0x100fe400000108a6 */
[----:B------:R-:W-:Y:S01]  /*5b50*/  FFMA.FTZ R2, R11, c[0x0][0x23c], -R166 ;  /* 0x00008f000b027a23 */ /* 0x000fe200000108a6 */
[----:B------:R-:W2:Y:S01]  /*5b60*/  LDSM.16.MT88.4 R4, [R188+0x10000] ;  /* 0x01000000bc04783b */ /* 0x000ea20000004200 */
[--C-:B------:R-:W-:Y:S01]  /*5b70*/  FFMA.FTZ R152, R12, c[0x0][0x23c], -R171.reuse ;  /* 0x00008f000c987a23 */ /* 0x100fe200000108ab */
        /* <DEDUP_REMOVED lines=25> */
[--C-:B------:R-:W-:Y:S02]  /*5d10*/  FFMA.FTZ R169, R169, c[0x0][0x23c], -R166.reuse ;  /* 0x00008f00a9a97a23 */ /* 0x100fe400000108a6 */
[--C-:B------:R-:W-:Y:S02]  /*5d20*/  FFMA.FTZ R218, R143, c[0x0][0x23c], -R166.reuse ;  /* 0x00008f008fda7a23 */ /* 0x100fe400000108a6 */
[----:B------:R-:W-:Y:S01]  /*5d30*/  FFMA.FTZ R217, R141, c[0x0][0x23c], -R166 ;  /* 0x00008f008dd97a23 */ /* 0x000fe200000108a6 */
[----:B------:R-:W3:Y:S01]  /*5d40*/  MUFU.EX2 R151, R151 ;  /* 0x0000009700977308 */ /* 0x000ee20000000800 */
[----:B----4-:R-:W-:Y:S01]  /*5d50*/  F2FP.BF16.PACK_AB R113, R157, R156 ;  /* 0x0000009c9d71723e */ /* 0x010fe200000010ff */
[----:B------:R-:W-:-:S02]  /*5d60*/  FFMA.FTZ R171, R140, c[0x0][0x23c], -R171 ;  /* 0x00008f008cab7a23 */ /* 0x000fc400000108ab */
[----:B------:R-:W-:Y:S01]  /*5d70*/  FFMA.FTZ R166, R165, c[0x0][0x23c], -R166 ;  /* 0x00008f00a5a67a23 */ /* 0x000fe200000108a6 */
[----:B------:R-:W-:Y:S01]  /*5d80*/  LDSM.16.MT88.4 R140, [R190+0xd800] ;  /* 0x00d80000be8c783b */ /* 0x000fe20000004200 */
[----:B------:R-:W-:Y:S02]  /*5d90*/  FADD.FTZ R157, R156, R157 ;  /* 0x0000009d9c9d7221 */ /* 0x000fe40000010000 */
[----:B------:R-:W-:Y:S01]  /*5da0*/  MUFU.EX2 R153, R153 ;  /* 0x0000009900997308 */ /* 0x000fe20000000800 */
[----:B------:R-:W-:-:S04]  /*5db0*/  FADD.FTZ R160, R160, R159 ;  /* 0x0000009fa0a07221 */ /* 0x000fc80000010000 */
[----:B------:R-:W-:Y:S01]  /*5dc0*/  FADD.FTZ R155, R155, R160 ;  /* 0x000000a09b9b7221 */ /* 0x000fe20000010000 */
[C---:B---3--:R-:W-:Y:S02]  /*5dd0*/  F2FP.BF16.PACK_AB R115, R151.reuse, R158 ;  /* 0x0000009e9773723e */ /* 0x048fe400000010ff */
[----:B------:R-:W3:Y:S01]  /*5de0*/  MUFU.EX2 R152, R152 ;  /* 0x0000009800987308 */ /* 0x000ee20000000800 */
        /* <DEDUP_REMOVED lines=19> */
[C---:B-----5:R-:W-:Y:S02]  /*5f20*/  HMMA.16816.F32.BF16 R84, R112.reuse, R88, RZ ;  /* 0x000000587054723c */ /* 0x060fe400000418ff */
[----:B------:R-:W-:Y:S06]  /*5f30*/  MUFU.EX2 R162, R162 ;  /* 0x000000a200a27308 */ /* 0x000fec0000000800 */
[C---:B------:R-:W-:Y:S02]  /*5f40*/  HMMA.16816.F32.BF16 R92, R112.reuse, R96, RZ ;  /* 0x00000060705c723c */ /* 0x040fe400000418ff */
[----:B------:R-:W-:Y:S06]  /*5f50*/  MUFU.EX2 R163, R163 ;  /* 0x000000a300a37308 */ /* 0x000fec0000000800 */
[C---:B------:R-:W-:Y:S02]  /*5f60*/  HMMA.16816.F32.BF16 R100, R112.reuse, R104, RZ ;  /* 0x000000687064723c */ /* 0x040fe400000418ff */
[----:B------:R-:W-:Y:S06]  /*5f70*/  MUFU.EX2 R167, R167 ;  /* 0x000000a700a77308 */ /* 0x000fec0000000800 */
[C---:B--2---:R-:W-:Y:S02]  /*5f80*/  HMMA.16816.F32.BF16 R108, R112.reuse, R120, RZ ;  /* 0x00000078706c723c */ /* 0x044fe400000418ff */
[----:B------:R-:W2:Y:S06]  /*5f90*/  MUFU.EX2 R168, R168 ;  /* 0x000000a800a87308 */ /* 0x000eac0000000800 */
        /* <DEDUP_REMOVED lines=24> */
[----:B------:R-:W-:-:S04]  /*6120*/  FADD.FTZ R150, R150, R151 ;  /* 0x0000009796967221 */ /* 0x000fc80000010000 */
[----:B------:R-:W-:Y:S01]  /*6130*/  FADD.FTZ R150, R3, R150 ;  /* 0x0000009603967221 */ /* 0x000fe20000010000 */
[----:B------:R-:W-:Y:S02]  /*6140*/  F2FP.BF16.PACK_AB R6, R145, R148 ;  /* 0x000000949106723e */ /* 0x000fe400000010ff */
[----:B-1----:R-:W-:Y:S01]  /*6150*/  F2FP.BF16.PACK_AB R7, R2, R149 ;  /* 0x000000950207723e */ /* 0x002fe200000010ff */
[----:B------:R-:W-:-:S04]  /*6160*/  FADD.FTZ R149, R149, R150 ;  /* 0x0000009695957221 */ /* 0x000fc80000010000 */
[----:B------:R-:W-:Y:S02]  /*6170*/  FADD.FTZ R2, R2, R149 ;  /* 0x0000009502027221 */ /* 0x000fe40000010000 */
[C---:B------:R-:W-:Y:S08]  /*6180*/  HMMA.16816.F32.BF16 R60, R4.reuse, R8, R60 ;  /* 0x00000008043c723c */ /* 0x040ff0000004183c */
        /* <DEDUP_REMOVED lines=36> */
[C---:B------:R-:W-:Y:S01]  /*63d0*/  F2FP.BF16.PACK_AB R5, R168.reuse, R167 ;  /* 0x000000a7a805723e */ /* 0x040fe200000010ff */
[----:B------:R-:W-:Y:S01]  /*63e0*/  FADD.FTZ R167, R167, R2 ;  /* 0x00000002a7a77221 */ /* 0x000fe20000010000 */
[----:B------:R-:W-:Y:S02]  /*63f0*/  F2FP.BF16.PACK_AB R6, R163, R162 ;  /* 0x000000a2a306723e */ /* 0x000fe400000010ff */
[----:B-----5:R-:W-:Y:S01]  /*6400*/  F2FP.BF16.PACK_AB R7, R173, R170 ;  /* 0x000000aaad07723e */ /* 0x020fe200000010ff */
[----:B------:R-:W-:-:S04]  /*6410*/  FADD.FTZ R167, R168, R167 ;  /* 0x000000a7a8a77221 */ /* 0x000fc80000010000 */
[----:B------:R-:W-:Y:S02]  /*6420*/  FADD.FTZ R170, R170, R167 ;  /* 0x000000a7aaaa7221 */ /* 0x000fe40000010000 */
[----:B-1----:R-:W-:Y:S02]  /*6430*/  HMMA.16816.F32.BF16 R128, R4, R8, R128 ;  /* 0x000000080480723c */ /* 0x002fe40000041880 */
[----:B------:R-:W-:-:S06]  /*6440*/  FADD.FTZ R170, R173, R170 ;  /* 0x000000aaadaa7221 */ /* 0x000fcc0000010000 */
        /* <DEDUP_REMOVED lines=36> */
[----:B------:R-:W-:Y:S01]  /*6690*/  F2FP.BF16.PACK_AB R5, R218, R169 ;  /* 0x000000a9da05723e */ /* 0x000fe200000010ff */
[----:B------:R-:W-:Y:S01]  /*66a0*/  FADD.FTZ R169, R169, R170 ;  /* 0x000000aaa9a97221 */ /* 0x000fe20000010000 */
[----:B------:R-:W-:Y:S02]  /*66b0*/  F2FP.BF16.PACK_AB R6, R171, R172 ;  /* 0x000000acab06723e */ /* 0x000fe400000010ff */
[----:B------:R-:W-:Y:S01]  /*66c0*/  F2FP.BF16.PACK_AB R7, R166, R217 ;  /* 0x000000d9a607723e */ /* 0x000fe200000010ff */
[----:B------:R-:W-:Y:S01]  /*66d0*/  FADD.FTZ R2, R218, R169 ;  /* 0x000000a9da027221 */ /* 0x000fe20000010000 */
[----:B------:R-:W-:-:S03]  /*66e0*/  LEA R218, P1, R216, c[0x0][0x168], 0x1 ;  /* 0x00005a00d8da7a11 */ /* 0x000fc600078208ff */
[----:B------:R-:W-:Y:S02]  /*66f0*/  FADD.FTZ R217, R217, R2 ;  /* 0x00000002d9d97221 */ /* 0x000fe40000010000 */
[----:B--2---:R-:W-:Y:S02]  /*6700*/  HMMA.16816.F32.BF16 R128, R4, R12, R128 ;  /* 0x0000000c0480723c */ /* 0x004fe40000041880 */
[----:B------:R-:W-:Y:S01]  /*6710*/  FADD.FTZ R219, R166, R217 ;  /* 0x000000d9a6db7221 */ /* 0x000fe20000010000 */
[----:B------:R-:W-:-:S05]  /*6720*/  LEA.HI.X R217, R216, c[0x0][0x16c], R135, 0x1, P1 ;  /* 0x00005b00d8d97a11 */ /* 0x000fca00008f0c87 */
        /* <DEDUP_REMOVED lines=65> */
[C---:B------:R-:W-:Y:S01]  /*6b40*/  IMAD R7, R2.reuse, R7, R6 ;  /* 0x0000000702077224 */ /* 0x040fe200078e0206 */
[----:B------:R-:W-:Y:S01]  /*6b50*/  LOP3.LUT R6, RZ, c[0x0][0x2d0], RZ, 0x33, !PT ;  /* 0x0000b400ff067a12 */ /* 0x000fe200078e33ff */
        /* <DEDUP_REMOVED lines=35> */
.L_x_2242:
[----:B------:R-:W-:-:S05]  /*6d90*/  IMAD.MOV.U32 R8, RZ, RZ, c[0x0][0x1a0] ;  /* 0x00006800ff087624 */ /* 0x000fca00078e00ff */
[----:B------:R-:W-:-:S04]  /*6da0*/  LEA R8, -R8, RZ, 0x6 ;  /* 0x000000ff08087211 */ /* 0x000fc800078e31ff */
[----:B------:R-:W-:Y:S02]  /*6db0*/  SHF.R.S32.HI R5, RZ, 0x1f, R8 ;  /* 0x0000001fff057819 */ /* 0x000fe40000011408 */
.L_x_2243:
        /* <DEDUP_REMOVED lines=38> */
[--C-:B------:R-:W-:Y:S01]  /*7020*/  @!P2 IMAD.X R3, R5, 0x1, R144.reuse, P1 ;  /* 0x000000010503a824 */ /* 0x100fe200008e0690 */
[----:B------:R-:W-:Y:S01]  /*7030*/  @!P2 LEA R8, P1, R4, c[0x0][0x170], 0x1 ;  /* 0x00005c000408aa11 */ /* 0x000fe200078208ff */
[----:B------:R-:W-:Y:S01]  /*7040*/  IMAD.X R5, R204, 0x1, R5, P5 ;  /* 0x00000001cc057824 */ /* 0x000fe200028e0605 */
[-C--:B------:R-:W-:Y:S01]  /*7050*/  @!P3 IADD3 R7, P5, R6, R146.reuse, RZ ;  /* 0x000000920607b210 */ /* 0x080fe20007fbe0ff */
[----:B------:R-:W-:Y:S01]  /*7060*/  @P4 STS.128 [R208+0xc800], RZ ;  /* 0x00c800ffd0004388 */ /* 0x000fe20000000c00 */
[----:B------:R-:W-:Y:S02]  /*7070*/  @!P2 LEA.HI.X R9, R4, c[0x0][0x174], R3, 0x1, P1 ;  /* 0x00005d000409aa11 */ /* 0x000fe400008f0c03 */
[C---:B------:R-:W-:Y:S01]  /*7080*/  @!P2 IADD3 R3, P1, R6.reuse, R146, RZ ;  /* 0x000000920603a210 */ /* 0x040fe20007f3e0ff */
[----:B------:R-:W-:Y:S01]  /*7090*/  @!P3 IMAD.X R4, R5, 0x1, R144, P5 ;  /* 0x000000010504b824 */ /* 0x000fe200028e0690 */
[C---:B------:R-:W-:Y:S01]  /*70a0*/  @!P3 LEA R18, P5, R7.reuse, c[0x0][0x170], 0x1 ;  /* 0x00005c000712ba11 */ /* 0x040fe200078a08ff */
[----:B------:R-:W-:Y:S01]  /*70b0*/  @!PT LDS RZ, [RZ] ;  /* 0x00000000fffff984 */ /* 0x000fe20000000800 */
[----:B------:R-:W-:Y:S01]  /*70c0*/  @!PT LDS RZ, [RZ] ;  /* 0x00000000fffff984 */ /* 0x000fe20000000800 */
[----:B------:R-:W-:Y:S01]  /*70d0*/  @!PT LDS RZ, [RZ] ;  /* 0x00000000fffff984 */ /* 0x000fe20000000800 */
[----:B------:R4:W-:Y:S03]  /*70e0*/  @!P4 LDGSTS.E.BYPASS.LTC128B.128 [R208+0xc800], [R14.64] ;  /* 0x0c8000000ed0cfae */ /* 0x0009e6000b901d44 */
[----:B------:R-:W-:Y:S01]  /*70f0*/  @!P3 LEA.HI.X R19, R7, c[0x0][0x174], R4, 0x1, P5 ;  /* 0x00005d000713ba11 */ /* 0x000fe200028f0c04 */
[----:B------:R-:W-:Y:S01]  /*7100*/  @!P2 IMAD.X R4, R5, 0x1, R144, P1 ;  /* 0x000000010504a824 */ /* 0x000fe200008e0690 */
[----:B------:R-:W-:Y:S01]  /*7110*/  @!P2 LEA R20, P1, R3, c[0x0][0x170], 0x1 ;  /* 0x00005c000314aa11 */ /* 0x000fe200078208ff */
[----:B------:R-:W-:Y:S01]  /*7120*/  @P3 STS.128 [R208+0xe800], RZ ;  /* 0x00e800ffd0003388 */ /* 0x000fe20000000c00 */
[----:B------:R-:W-:-:S02]  /*7130*/  @!P4 LEA R22, P5, R6, R222, 0x1 ;  /* 0x000000de0616c211 */ /* 0x000fc400078a08ff */
[----:B------:R-:W-:Y:S01]  /*7140*/  IADD3 R7, P6, R205, R6, RZ ;  /* 0x00000006cd077210 */ /* 0x000fe20007fde0ff */
[----:B------:R-:W-:Y:S01]  /*7150*/  @!PT LDS RZ, [RZ] ;  /* 0x00000000fffff984 */ /* 0x000fe20000000800 */
[----:B------:R-:W-:Y:S01]  /*7160*/  @!PT LDS RZ, [RZ] ;  /* 0x00000000fffff984 */ /* 0x000fe20000000800 */
[----:B------:R-:W-:Y:S01]  /*7170*/  @!PT LDS RZ, [RZ] ;  /* 0x00000000fffff984 */ /* 0x000fe20000000800 */
[----:B------:R4:W-:Y:S01]  /*7180*/  @!P3 LDGSTS.E.BYPASS.LTC128B.128 [R208+0xe800], [R12.64+0x80] ;  /* 0x0e8000800cd0bfae */ /* 0x0009e2000b901d44 */
[----:B------:R-:W-:Y:S02]  /*7190*/  @!P2 LEA.HI.X R21, R3, c[0x0][0x174], R4, 0x1, P1 ;  /* 0x00005d000315aa11 */ /* 0x000fe400008f0c04 */
[-CC-:B------:R-:W-:Y:S01]  /*71a0*/  @!P4 LEA.HI.X R23, R6, R221.reuse, R5.reuse, 0x1, P5 ;  /* 0x000000dd0617c211 */ /* 0x180fe200028f0c05 */
[----:B------:R-:W-:Y:S01]  /*71b0*/  IMAD.X R5, R204, 0x1, R5, P6 ;  /* 0x00000001cc057824 */ /* 0x000fe200030e0605 */
[CC--:B------:R-:W-:Y:S01]  /*71c0*/  @!P3 IADD3 R3, P5, R7.reuse, R146.reuse, RZ ;  /* 0x000000920703b210 */ /* 0x0c0fe20007fbe0ff */
[----:B------:R-:W-:Y:S01]  /*71d0*/  @P2 STS.128 [R208+0x10800], RZ ;  /* 0x010800ffd0002388 */ /* 0x000fe20000000c00 */
[C---:B------:R-:W-:Y:S02]  /*71e0*/  @!P2 IADD3 R146, P1, R7.reuse, R146, RZ ;  /* 0x000000920792a210 */ /* 0x040fe40007f3e0ff */
        /* <DEDUP_REMOVED lines=45> */
[----:B----4-:R-:W2:Y:S04]  /*74c0*/  LDSM.16.M88.4 R12, [R197+0x6000] ;  /* 0x00600000c50c783b */ /* 0x010ea80000000200 */
[----:B------:R-:W4:Y:S04]  /*74d0*/  LDSM.16.M88.4 R156, [R197+0x6800] ;  /* 0x00680000c59c783b */ /* 0x000f280000000200 */
[----:B------:R-:W4:Y:S04]  /*74e0*/  LDSM.16.M88.4 R148, [R197+0x7000] ;  /* 0x00700000c594783b */ /* 0x000f280000000200 */
[----:B-----5:R-:W5:Y:S04]  /*74f0*/  LDSM.16.M88.4 R20, [R197+0x7800] ;  /* 0x00780000c514783b */ /* 0x020f680000000200 */
[----:B------:R-:W-:Y:S04]  /*7500*/  LDSM.16.M88.4 R164, [R196] ;  /* 0x00000000c4a4783b */ /* 0x000fe80000000200 */
[----:B---3--:R-:W3:Y:S04]  /*7510*/  LDSM.16.M88.4 R8, [R195] ;  /* 0x00000000c308783b */ /* 0x008ee80000000200 */
[----:B------:R-:W3:Y:S04]  /*7520*/  LDSM.16.M88.4 R136, [R187] ;  /* 0x00000000bb88783b */ /* 0x000ee80000000200 */
[----:B-1----:R-:W1:Y:S04]  /*7530*/  LDSM.16.M88.4 R4, [R186] ;  /* 0x00000000ba04783b */ /* 0x002e680000000200 */
[----:B------:R-:W1:Y:S04]  /*7540*/  LDSM.16.M88.4 R168, [R185] ;  /* 0x00000000b9a8783b */ /* 0x000e680000000200 */
[----:B------:R-:W-:Y:S01]  /*7550*/  LDSM.16.M88.4 R32, [R191+0x6000] ;  /* 0x00600000bf20783b */ /* 0x000fe20000000200 */
[C---:B--2---:R-:W-:Y:S03]  /*7560*/  HMMA.16816.F32.BF16 R16, R140.reuse, R12, RZ ;  /* 0x0000000c8c10723c */ /* 0x044fe600000418ff */
[----:B------:R-:W-:Y:S04]  /*7570*/  LDSM.16.M88.4 R28, [R191+0x6800] ;  /* 0x00680000bf1c783b */ /* 0x000fe80000000200 */
[----:B------:R-:W-:Y:S01]  /*7580*/  LDSM.16.M88.4 R24, [R191+0x7800] ;  /* 0x00780000bf18783b */ /* 0x000fe20000000200 */
[C---:B------:R-:W-:Y:S03]  /*7590*/  HMMA.16816.F32.BF16 R12, R140.reuse, R14, RZ ;  /* 0x0000000e8c0c723c */ /* 0x040fe600000418ff */
[----:B------:R-:W-:Y:S04]  /*75a0*/  LDSM.16.M88.4 R172, [R184+0x800] ;  /* 0x00080000b8ac783b */ /* 0x000fe80000000200 */
[----:B------:R-:W-:Y:S01]  /*75b0*/  LDSM.16.M88.4 R224, [R196+0x2000] ;  /* 0x00200000c4e0783b */ /* 0x000fe20000000200 */
[C---:B----4-:R-:W-:Y:S03]  /*75c0*/  HMMA.16816.F32.BF16 R160, R140.reuse, R156, RZ ;  /* 0x0000009c8ca0723c */ /* 0x050fe600000418ff */
[----:B------:R-:W0:Y:S05]  /*75d0*/  LDGDEPBAR ;  /* 0x00000000000079af */ /* 0x000e2a0000000000 */
[C---:B------:R-:W-:Y:S08]  /*75e0*/  HMMA.16816.F32.BF16 R152, R140.reuse, R148, RZ ;  /* 0x000000948c98723c */ /* 0x040ff000000418ff */
[C---:B------:R-:W-:Y:S08]  /*75f0*/  HMMA.16816.F32.BF16 R156, R140.reuse, R158, RZ ;  /* 0x0000009e8c9c723c */ /* 0x040ff000000418ff */
[C---:B------:R-:W-:Y:S08]  /*7600*/  HMMA.16816.F32.BF16 R148, R140.reuse, R150, RZ ;  /* 0x000000968c94723c */ /* 0x040ff000000418ff */
[C---:B-----5:R-:W-:Y:S08]  /*7610*/  HMMA.16816.F32.BF16 R144, R140.reuse, R20, RZ ;  /* 0x000000148c90723c */ /* 0x060ff000000418ff */
[----:B------:R-:W-:Y:S01]  /*7620*/  HMMA.16816.F32.BF16 R140, R140, R22, RZ ;  /* 0x000000168c8c723c */ /* 0x000fe200000418ff */
[----:B------:R-:W2:Y:S07]  /*7630*/  LDSM.16.M88.4 R20, [R194] ;  /* 0x00000000c214783b */ /* 0x000eae0000000200 */
[C---:B---3--:R-:W-:Y:S08]  /*7640*/  HMMA.16816.F32.BF16 R16, R164.reuse, R8, R16 ;  /* 0x00000008a410723c */ /* 0x048ff00000041810 */
[C---:B------:R-:W-:Y:S01]  /*7650*/  HMMA.16816.F32.BF16 R12, R164.reuse, R10, R12 ;  /* 0x0000000aa40c723c */ /* 0x040fe2000004180c */
[----:B------:R-:W3:Y:S07]  /*7660*/  LDSM.16.M88.4 R8, [R191+0x7000] ;  /* 0x00700000bf08783b */ /* 0x000eee0000000200 */
[C---:B------:R-:W-:Y:S08]  /*7670*/  HMMA.16816.F32.BF16 R160, R164.reuse, R136, R160 ;  /* 0x00000088a4a0723c */ /* 0x040ff000000418a0 */
[C---:B------:R-:W-:Y:S01]  /*7680*/  HMMA.16816.F32.BF16 R156, R164.reuse, R138, R156 ;  /* 0x0000008aa49c723c */ /* 0x040fe2000004189c */
[----:B------:R-:W-:Y:S07]  /*7690*/  LDSM.16.M88.4 R136, [R193] ;  /* 0x00000000c188783b */ /* 0x000fee0000000200 */
[C---:B-1----:R-:W-:Y:S08]  /*76a0*/  HMMA.16816.F32.BF16 R152, R164.reuse, R4, R152 ;  /* 0x00000004a498723c */ /* 0x042ff00000041898 */
[C---:B------:R-:W-:Y:S01]  /*76b0*/  HMMA.16816.F32.BF16 R148, R164.reuse, R6, R148 ;  /* 0x00000006a494723c */ /* 0x040fe20000041894 */
[----:B------:R-:W1:Y:S07]  /*76c0*/  LDSM.16.M88.4 R4, [R184] ;  /* 0x00000000b804783b */ /* 0x000e6e0000000200 */
[C---:B------:R-:W-:Y:S08]  /*76d0*/  HMMA.16816.F32.BF16 R144, R164.reuse, R168, R144 ;  /* 0x000000a8a490723c */ /* 0x040ff00000041890 */
[----:B------:R-:W-:Y:S01]  /*76e0*/  HMMA.16816.F32.BF16 R140, R164, R170, R140 ;  /* 0x000000aaa48c723c */ /* 0x000fe2000004188c */
[----:B------:R-:W4:Y:S04]  /*76f0*/  LDSM.16.M88.4 R168, [R184+0x1000] ;  /* 0x00100000b8a8783b */ /* 0x000f280000000200 */
[----:B------:R-:W5:Y:S03]  /*7700*/  LDSM.16.M88.4 R164, [R184+0x1800] ;  /* 0x00180000b8a4783b */ /* 0x000f660000000200 */
[C---:B--2---:R-:W-:Y:S08]  /*7710*/  HMMA.16816.F32.BF16 R16, R20.reuse, R32, R16 ;  /* 0x000000201410723c */ /* 0x044ff00000041810 */
[C---:B------:R-:W-:Y:S01]  /*7720*/  HMMA.16816.F32.BF16 R12, R20.reuse, R34, R12 ;  /* 0x00000022140c723c */ /* 0x040fe2000004180c */
[----:B------:R-:W-:Y:S07]  /*7730*/  LDSM.16.M88.4 R32, [R197+0x8000] ;  /* 0x00800000c520783b */ /* 0x000fee0000000200 */
[C---:B---3--:R-:W-:Y:S08]  /*7740*/  HMMA.16816.F32.BF16 R152, R20.reuse, R8, R152 ;  /* 0x000000081498723c */ /* 0x048ff00000041898 */
[C---:B------:R-:W-:Y:S01]  /*7750*/  HMMA.16816.F32.BF16 R148, R20.reuse, R10, R148 ;  /* 0x0000000a1494723c */ /* 0x040fe20000041894 */
[----:B------:R-:W2:Y:S07]  /*7760*/  LDSM.16.M88.4 R8, [R198+0x2000] ;  /* 0x00200000c608783b */ /* 0x000eae0000000200 */
[C---:B------:R-:W-:Y:S08]  /*7770*/  HMMA.16816.F32.BF16 R160, R20.reuse, R28, R160 ;  /* 0x0000001c14a0723c */ /* 0x040ff000000418a0 */
[C---:B------:R-:W-:Y:S01]  /*7780*/  HMMA.16816.F32.BF16 R156, R20.reuse, R30, R156 ;  /* 0x0000001e149c723c */ /* 0x040fe2000004189c */
[----:B------:R-:W3:Y:S07]  /*7790*/  LDSM.16.M88.4 R28, [R197+0x8800] ;  /* 0x00880000c51c783b */ /* 0x000eee0000000200 */
[C---:B------:R-:W-:Y:S08]  /*77a0*/  HMMA.16816.F32.BF16 R144, R20.reuse, R24, R144 ;  /* 0x000000181490723c */ /* 0x040ff00000041890 */
[----:B------:R-:W-:Y:S01]  /*77b0*/  HMMA.16816.F32.BF16 R140, R20, R26, R140 ;  /* 0x0000001a148c723c */ /* 0x000fe2000004188c */
[----:B------:R-:W2:Y:S04]  /*77c0*/  LDSM.16.M88.4 R24, [R197+0x9000] ;  /* 0x00900000c518783b */ /* 0x000ea80000000200 */
[----:B------:R-:W2:Y:S03]  /*77d0*/  LDSM.16.M88.4 R20, [R197+0x9800] ;  /* 0x00980000c514783b */ /* 0x000ea60000000200 */
[C---:B-1----:R-:W-:Y:S08]  /*77e0*/  HMMA.16816.F32.BF16 R16, R136.reuse, R4, R16 ;  /* 0x000000048810723c */ /* 0x042ff00000041810 */
[C---:B------:R-:W-:Y:S01]  /*77f0*/  HMMA.16816.F32.BF16 R12, R136.reuse, R6, R12 ;  /* 0x00000006880c723c */ /* 0x040fe2000004180c */
[----:B------:R-:W1:Y:S07]  /*7800*/  LDSM.16.M88.4 R4, [R183] ;  /* 0x00000000b704783b */ /* 0x000e6e0000000200 */
[C---:B------:R-:W-:Y:S08]  /*7810*/  HMMA.16816.F32.BF16 R160, R136.reuse, R172, R160 ;  /* 0x000000ac88a0723c */ /* 0x040ff000000418a0 */
[C---:B------:R-:W-:Y:S01]  /*7820*/  HMMA.16816.F32.BF16 R156, R136.reuse, R174, R156 ;  /* 0x000000ae889c723c */ /* 0x040fe2000004189c */
[----:B------:R-:W1:Y:S07]  /*7830*/  LDSM.16.M88.4 R172, [R182] ;  /* 0x00000000b6ac783b */ /* 0x000e6e0000000200 */
[C---:B----4-:R-:W-:Y:S08]  /*7840*/  HMMA.16816.F32.BF16 R152, R136.reuse, R168, R152 ;  /* 0x000000a88898723c */ /* 0x050ff00000041898 */
[C---:B------:R-:W-:Y:S01]  /*7850*/  HMMA.16816.F32.BF16 R148, R136.reuse, R170, R148 ;  /* 0x000000aa8894723c */ /* 0x040fe20000041894 */
[----:B------:R-:W4:Y:S07]  /*7860*/  LDSM.16.M88.4 R168, [R181] ;  /* 0x00000000b5a8783b */ /* 0x000f2e0000000200 */
[C---:B-----5:R-:W-:Y:S08]  /*7870*/  HMMA.16816.F32.BF16 R144, R136.reuse, R164, R144 ;  /* 0x000000a48890723c */ /* 0x060ff00000041890 */
[----:B------:R-:W-:Y:S01]  /*7880*/  HMMA.16816.F32.BF16 R140, R136, R166, R140 ;  /* 0x000000a6888c723c */ /* 0x000fe2000004188c */
[----:B------:R-:W5:Y:S04]  /*7890*/  LDSM.16.M88.4 R164, [R180] ;  /* 0x00000000b4a4783b */ /* 0x000f680000000200 */
[----:B------:R-:W-:Y:S03]  /*78a0*/  LDSM.16.M88.4 R136, [R194+0x2000] ;  /* 0x00200000c288783b */ /* 0x000fe60000000200 */
        /* <DEDUP_REMOVED lines=16> */
[C---:B------:R-:W-:Y:S08]  /*79b0*/  HMMA.16816.F32.BF16 R160, R224.reuse, R172, R160 ;  /* 0x000000ace0a0723c */ /* 0x040ff000000418a0 */
[C---:B------:R-:W-:Y:S08]  /*79c0*/  HMMA.16816.F32.BF16 R156, R224.reuse, R174, R156 ;  /* 0x000000aee09c723c */ /* 0x040ff0000004189c */
[C---:B----4-:R-:W-:Y:S08]  /*79d0*/  HMMA.16816.F32.BF16 R152, R224.reuse, R168, R152 ;  /* 0x000000a8e098723c */ /* 0x050ff00000041898 */
[C---:B------:R-:W-:Y:S08]  /*79e0*/  HMMA.16816.F32.BF16 R148, R224.reuse, R170, R148 ;  /* 0x000000aae094723c */ /* 0x040ff00000041894 */
[C---:B-----5:R-:W-:Y:S08]  /*79f0*/  HMMA.16816.F32.BF16 R144, R224.reuse, R164, R144 ;  /* 0x000000a4e090723c */ /* 0x060ff00000041890 */
[----:B------:R-:W-:Y:S01]  /*7a00*/  HMMA.16816.F32.BF16 R164, R224, R166, R140 ;  /* 0x000000a6e0a4723c */ /* 0x000fe2000004188c */
[----:B------:R-:W4:Y:S07]  /*7a10*/  LDSM.16.M88.4 R140, [R184+0x2800] ;  /* 0x00280000b88c783b */ /* 0x000f2e0000000200 */
        /* <DEDUP_REMOVED lines=11> */
[----:B------:R-:W5:Y:S04]  /*7ad0*/  LDSM.16.M88.4 R20, [R184+0x3800] ;  /* 0x00380000b814783b */ /* 0x000f680000000200 */
[----:B------:R-:W-:Y:S03]  /*7ae0*/  LDSM.16.M88.4 R136, [R197+0xb000] ;  /* 0x00b00000c588783b */ /* 0x000fe60000000200 */
[C---:B-1----:R-:W-:Y:S08]  /*7af0*/  HMMA.16816.F32.BF16 R16, R8.reuse, R4, R16 ;  /* 0x000000040810723c */ /* 0x042ff00000041810 */
[C---:B------:R-:W-:Y:S01]  /*7b00*/  HMMA.16816.F32.BF16 R12, R8.reuse, R6, R12 ;  /* 0x00000006080c723c */ /* 0x040fe2000004180c */
[----:B------:R-:W1:Y:S07]  /*7b10*/  LDSM.16.M88.4 R4, [R197+0xa800] ;  /* 0x00a80000c504783b */ /* 0x000e6e0000000200 */
[C---:B----4-:R-:W-:Y:S08]  /*7b20*/  HMMA.16816.F32.BF16 R160, R8.reuse, R140, R160 ;  /* 0x0000008c08a0723c */ /* 0x050ff000000418a0 */
[C---:B------:R-:W-:Y:S01]  /*7b30*/  HMMA.16816.F32.BF16 R156, R8.reuse, R142, R156 ;  /* 0x0000008e089c723c */ /* 0x040fe2000004189c */
[----:B------:R-:W-:Y:S07]  /*7b40*/  LDSM.16.M88.4 R140, [R197+0xb800] ;  /* 0x00b80000c58c783b */ /* 0x000fee0000000200 */
[C---:B--2---:R-:W-:Y:S08]  /*7b50*/  HMMA.16816.F32.BF16 R152, R8.reuse, R32, R152 ;  /* 0x000000200898723c */ /* 0x044ff00000041898 */
[----:B------:R-:W-:Y:S01]  /*7b60*/  HMMA.16816.F32.BF16 R168, R8, R34, R148 ;  /* 0x0000002208a8723c */ /* 0x000fe20000041894 */
[----:B------:R-:W-:Y:S04]  /*7b70*/  LDSM.16.M88.4 R148, [R196+0x4000] ;  /* 0x00400000c494783b */ /* 0x000fe80000000200 */
[----:B------:R-:W2:Y:S03]  /*7b80*/  LDSM.16.M88.4 R32, [R179] ;  /* 0x00000000b320783b */ /* 0x000ea60000000200 */
[----:B---3--:R-:W-:Y:S08]  /*7b90*/  HMMA.16816.F32.BF16 R16, R28, R24, R16 ;  /* 0x000000181c10723c */ /* 0x008ff00000041810 */
[C---:B-----5:R-:W-:Y:S08]  /*7ba0*/  HMMA.16816.F32.BF16 R144, R8.reuse, R20, R144 ;  /* 0x000000140890723c */ /* 0x060ff00000041890 */
[----:B------:R-:W-:Y:S01]  /*7bb0*/  HMMA.16816.F32.BF16 R164, R8, R22, R164 ;  /* 0x0000001608a4723c */ /* 0x000fe200000418a4 */
[----:B------:R-:W-:Y:S04]  /*7bc0*/  LDSM.16.M88.4 R8, [R194+0x4000] ;  /* 0x00400000c208783b */ /* 0x000fe80000000200 */
[----:B------:R-:W-:Y:S03]  /*7bd0*/  LDSM.16.M88.4 R20, [R176] ;  /* 0x00000000b014783b */ /* 0x000fe60000000200 */
[C---:B-1----:R-:W-:Y:S08]  /*7be0*/  HMMA.16816.F32.BF16 R160, R28.reuse, R4, R160 ;  /* 0x000000041ca0723c */ /* 0x042ff000000418a0 */
[C---:B------:R-:W-:Y:S01]  /*7bf0*/  HMMA.16816.F32.BF16 R156, R28.reuse, R6, R156 ;  /* 0x000000061c9c723c */ /* 0x040fe2000004189c */
[----:B------:R-:W1:Y:S07]  /*7c00*/  LDSM.16.M88.4 R4, [R191+0xa000] ;  /* 0x00a00000bf04783b */ /* 0x000e6e0000000200 */
[C---:B------:R-:W-:Y:S01]  /*7c10*/  HMMA.16816.F32.BF16 R12, R28.reuse, R26, R12 ;  /* 0x0000001a1c0c723c */ /* 0x040fe2000004180c */
[----:B------:R-:W-:Y:S07]  /*7c20*/  LDSM.16.M88.4 R24, [R177] ;  /* 0x00000000b118783b */ /* 0x000fee0000000200 */
[C---:B------:R-:W-:Y:S08]  /*7c30*/  HMMA.16816.F32.BF16 R152, R28.reuse, R136, R152 ;  /* 0x000000881c98723c */ /* 0x040ff00000041898 */
[----:B------:R-:W-:Y:S01]  /*7c40*/  HMMA.16816.F32.BF16 R168, R28, R138, R168 ;  /* 0x0000008a1ca8723c */ /* 0x000fe200000418a8 */
[----:B------:R-:W3:Y:S07]  /*7c50*/  LDSM.16.M88.4 R136, [R178] ;  /* 0x00000000b288783b */ /* 0x000eee0000000200 */
[----:B--2---:R-:W-:Y:S08]  /*7c60*/  HMMA.16816.F32.BF16 R16, R148, R32, R16 ;  /* 0x000000209410723c */ /* 0x004ff00000041810 */
[C---:B------:R-:W-:Y:S08]  /*7c70*/  HMMA.16816.F32.BF16 R144, R28.reuse, R140, R144 ;  /* 0x0000008c1c90723c */ /* 0x040ff00000041890 */
[----:B------:R-:W-:Y:S01]  /*7c80*/  HMMA.16816.F32.BF16 R164, R28, R142, R164 ;  /* 0x0000008e1ca4723c */ /* 0x000fe200000418a4 */
[----:B------:R-:W-:Y:S04]  /*7c90*/  LDSM.16.M88.4 R140, [R193+0x4000] ;  /* 0x00400000c18c783b */ /* 0x000fe80000000200 */
[----:B------:R-:W2:Y:S03]  /*7ca0*/  LDSM.16.M88.4 R28, [R184+0x4000] ;  /* 0x00400000b81c783b */ /* 0x000ea60000000200 */
[----:B------:R-:W-:Y:S01]  /*7cb0*/  HMMA.16816.F32.BF16 R12, R148, R34, R12 ;  /* 0x00000022940c723c */ /* 0x000fe2000004180c */
[----:B------:R-:W4:Y:S07]  /*7cc0*/  LDSM.16.M88.4 R32, [R191+0xa800] ;  /* 0x00a80000bf20783b */ /* 0x000f2e0000000200 */
[----:B-1----:R-:W-:Y:S08]  /*7cd0*/  HMMA.16816.F32.BF16 R16, R8, R4, R16 ;  /* 0x000000040810723c */ /* 0x002ff00000041810 */
[----:B---3--:R-:W-:Y:S08]  /*7ce0*/  HMMA.16816.F32.BF16 R160, R148, R136, R160 ;  /* 0x0000008894a0723c */ /* 0x008ff000000418a0 */
[----:B------:R-:W-:Y:S01]  /*7cf0*/  HMMA.16816.F32.BF16 R12, R8, R6, R12 ;  /* 0x00000006080c723c */ /* 0x000fe2000004180c */
[----:B------:R-:W1:Y:S07]  /*7d00*/  LDSM.16.M88.4 R4, [R184+0x4800] ;  /* 0x00480000b804783b */ /* 0x000e6e0000000200 */
[----:B------:R-:W-:Y:S07]  /*7d10*/  HMMA.16816.F32.BF16 R156, R148, R138, R156 ;  /* 0x0000008a949c723c */ /* 0x000fee000004189c */
[----:B------:R-:W-:Y:S01]  /*7d20*/  IMAD R138, R207, 0x40, R206 ;  /* 0x00000040cf8a7824 */ /* 0x000fe200078e02ce */
[----:B--2---:R-:W-:Y:S04]  /*7d30*/  HMMA.16816.F32.BF16 R16, R140, R28, R16 ;  /* 0x0000001c8c10723c */ /* 0x004fe80000041810 */
[----:B------:R-:W-:-:S04]  /*7d40*/  IADD3 R136, R138, 0x1, RZ ;  /* 0x000000018a887810 */ /* 0x000fc80007ffe0ff */
[----:B------:R-:W-:Y:S01]  /*7d50*/  HMMA.16816.F32.BF16 R144, R148, R20, R144 ;  /* 0x000000149490723c */ /* 0x000fe20000041890 */
[----:B------:R-:W2:Y:S01]  /*7d60*/  I2F R28, R136 ;  /* 0x00000088001c7306 */ /* 0x000ea20000201400 */
[C---:B------:R-:W-:Y:S02]  /*7d70*/  ISETP.GE.AND P1, PT, R136.reuse, R223, PT ;  /* 0x000000df8800720c */ /* 0x040fe40003f26270 */
[----:B------:R-:W-:-:S04]  /*7d80*/  ISETP.GE.AND P6, PT, R136, R211, PT ;  /* 0x000000d38800720c */ /* 0x000fc80003fc6270 */
[----:B------:R-:W-:Y:S01]  /*7d90*/  HMMA.16816.F32.BF16 R164, R148, R22, R164 ;  /* 0x0000001694a4723c */ /* 0x000fe200000418a4 */
[----:B------:R-:W3:Y:S07]  /*7da0*/  LDSM.16.M88.4 R20, [R191+0xb000] ;  /* 0x00b00000bf14783b */ /* 0x000eee0000000200 */
[----:B----4-:R-:W-:Y:S01]  /*7db0*/  HMMA.16816.F32.BF16 R160, R8, R32, R160 ;  /* 0x0000002008a0723c */ /* 0x010fe200000418a0 */
[----:B--2---:R-:W-:Y:S01]  /*7dc0*/  FFMA.FTZ R3, R0, R28, R17 ;  /* 0x0000001c00037223 */ /* 0x004fe20000010011 */
[----:B------:R-:W-:-:S04]  /*7dd0*/  IADD3 R136, R138, 0x18, RZ ;  /* 0x000000188a887810 */ /* 0x000fc80007ffe0ff */
[----:B------:R-:W-:Y:S02]  /*7de0*/  FSEL R3, R3, -INF , !P1 ;  /* 0xff80000003037808 */ /* 0x000fe40004800000 */
[----:B------:R-:W-:Y:S01]  /*7df0*/  HMMA.16816.F32.BF16 R152, R148, R24, R152 ;  /* 0x000000189498723c */ /* 0x000fe20000041898 */
[----:B------:R-:W-:-:S07]  /*7e00*/  IADD3 R32, R138, 0x9, RZ ;  /* 0x000000098a207810 */ /* 0x000fce0007ffe0ff */
[----:B------:R-:W-:Y:S07]  /*7e10*/  HMMA.16816.F32.BF16 R12, R140, R30, R12 ;  /* 0x0000001e8c0c723c */ /* 0x000fee000004180c */
[----:B------:R-:W-:Y:S01]  /*7e20*/  IADD3 R30, R138, 0x8, RZ ;  /* 0x000000088a1e7810 */ /* 0x000fe20007ffe0ff */
[----:B------:R-:W-:Y:S01]  /*7e30*/  HMMA.16816.F32.BF16 R168, R148, R26, R168 ;  /* 0x0000001a94a8723c */ /* 0x000fe200000418a8 */
[----:B------:R-:W2:Y:S02]  /*7e40*/  LDSM.16.M88.4 R24, [R184+0x5000] ;  /* 0x00500000b818783b */ /* 0x000ea40000000200 */
[----:B------:R4:W5:Y:S01]  /*7e50*/  I2F R33, R30 ;  /* 0x0000001e00217306 */ /* 0x0009620000201400 */
[----:B------:R-:W-:-:S02]  /*7e60*/  ISETP.GE.AND P5, PT, R30, R223, PT ;  /* 0x000000df1e00720c */ /* 0x000fc40003fa6270 */
[----:B------:R-:W-:Y:S02]  /*7e70*/  ISETP.GE.AND P1, PT, R30, R211, PT ;  /* 0x000000d31e00720c */ /* 0x000fe40003f26270 */
[----:B-1----:R-:W-:Y:S03]  /*7e80*/  HMMA.16816.F32.BF16 R160, R140, R4, R160 ;  /* 0x000000048ca0723c */ /* 0x002fe600000418a0 */
[----:B------:R-:W1:Y:S04]  /*7e90*/  I2F R4, R32 ;  /* 0x0000002000047306 */ /* 0x000e680000201400 */
[C---:B------:R-:W-:Y:S01]  /*7ea0*/  FFMA.FTZ R5, R0.reuse, R28, R19 ;  /* 0x0000001c00057223 */ /* 0x040fe20000010013 */
[----:B------:R-:W-:Y:S01]  /*7eb0*/  HMMA.16816.F32.BF16 R156, R8, R34, R156 ;  /* 0x00000022089c723c */ /* 0x000fe2000004189c */
[----:B----4-:R-:W4:Y:S01]  /*7ec0*/  LDSM.16.M88.4 R28, [R191+0xb800] ;  /* 0x00b80000bf1c783b */ /* 0x010f220000000200 */
[----:B-----5:R-:W-:-:S02]  /*7ed0*/  FFMA.FTZ R17, R0, R33, R12 ;  /* 0x0000002100117223 */ /* 0x020fc4000001000c */
[----:B------:R-:W-:Y:S01]  /*7ee0*/  FSEL R12, R5, -INF , !P6 ;  /* 0xff800000050c7808 */ /* 0x000fe20007000000 */
[----:B------:R-:W-:Y:S02]  /*7ef0*/  FFMA.FTZ R14, R0, R33, R14 ;  /* 0x00000021000e7223 */ /* 0x000fe4000001000e */
[----:B------:R-:W-:Y:S01]  /*7f00*/  IADD3 R34, R138, 0x10, RZ ;  /* 0x000000108a227810 */ /* 0x000fe20007ffe0ff */
[----:B---3--:R-:W-:Y:S01]  /*7f10*/  HMMA.16816.F32.BF16 R152, R8, R20, R152 ;  /* 0x000000140898723c */ /* 0x008fe20000041898 */
[----:B------:R-:W-:Y:S01]  /*7f20*/  ISETP.GE.AND P6, PT, R32, R223, PT ;  /* 0x000000df2000720c */ /* 0x000fe20003fc6270 */
[----:B------:R-:W-:Y:S01]  /*7f30*/  I2F R35, R136 ;  /* 0x0000008800237306 */ /* 0x000fe20000201400 */
[CC--:B-1----:R-:W-:Y:S01]  /*7f40*/  FFMA.FTZ R13, R0.reuse, R4.reuse, R13 ;  /* 0x00000004000d7223 */ /* 0x0c2fe2000001000d */
[----:B------:R-:W-:Y:S01]  /*7f50*/  FSEL R17, R17, -INF , !P5 ;  /* 0xff80000011117808 */ /* 0x000fe20006800000 */
[----:B------:R-:W-:Y:S01]  /*7f60*/  FFMA.FTZ R15, R0, R4, R15 ;  /* 0x00000004000f7223 */ /* 0x000fe2000001000f */
[----:B------:R-:W-:-:S02]  /*7f70*/  FSEL R14, R14, -INF , !P1 ;  /* 0xff8000000e0e7808 */ /* 0x000fc40004800000 */
[----:B------:R-:W-:Y:S01]  /*7f80*/  IADD3 R20, R138, 0x11, RZ ;  /* 0x000000118a147810 */ /* 0x000fe20007ffe0ff */
[----:B------:R-:W-:Y:S01]  /*7f90*/  HMMA.16816.F32.BF16 R168, R8, R22, R168 ;  /* 0x0000001608a8723c */ /* 0x000fe200000418a8 */
[----:B------:R-:W1:Y:S01]  /*7fa0*/  I2F R19, R34 ;  /* 0x0000002200137306 */ /* 0x000e620000201400 */
[----:B------:R-:W-:Y:S02]  /*7fb0*/  FSEL R13, R13, -INF , !P6 ;  /* 0xff8000000d0d7808 */ /* 0x000fe40007000000 */
[----:B------:R-:W-:Y:S02]  /*7fc0*/  ISETP.GE.AND P5, PT, R32, R211, PT ;  /* 0x000000d32000720c */ /* 0x000fe40003fa6270 */
[C---:B------:R-:W-:Y:S02]  /*7fd0*/  ISETP.GE.AND P1, PT, R34.reuse, R223, PT ;  /* 0x000000df2200720c */ /* 0x040fe40003f26270 */
[----:B------:R-:W-:Y:S01]  /*7fe0*/  HMMA.16816.F32.BF16 R156, R140, R6, R156 ;  /* 0x000000068c9c723c */ /* 0x000fe2000004189c */
[----:B------:R-:W3:Y:S01]  /*7ff0*/  I2F R21, R20 ;  /* 0x0000001400157306 */ /* 0x000ee20000201400 */
[----:B------:R-:W5:Y:S01]  /*8000*/  LDSM.16.M88.4 R4, [R184+0x5800] ;  /* 0x00580000b804783b */ /* 0x000f620000000200 */
[----:B------:R-:W-:Y:S01]  /*8010*/  ISETP.GE.AND P6, PT, R34, R211, PT ;  /* 0x000000d32200720c */ /* 0x000fe20003fc6270 */
[----:B------:R-:W-:-:S04]  /*8020*/  DEPBAR.LE SB0, 0x0 ;  /* 0x000080000000791a */ /* 0x000fc80000000000 */
[----:B------:R-:W-:Y:S01]  /*8030*/  FSEL R32, R15, -INF , !P5 ;  /* 0xff8000000f207808 */ /* 0x000fe20006800000 */
[----:B-1----:R-:W-:Y:S01]  /*8040*/  FFMA.FTZ R22, R0, R19, R162 ;  /* 0x0000001300167223 */ /* 0x002fe200000100a2 */
[----:B------:R-:W-:Y:S01]  /*8050*/  IADD3 R34, R138, 0x19, RZ ;  /* 0x000000198a227810 */ /* 0x000fe20007ffe0ff */
[----:B--2---:R-:W-:Y:S01]  /*8060*/  HMMA.16816.F32.BF16 R152, R140, R24, R152 ;  /* 0x000000188c98723c */ /* 0x004fe20000041898 */
[----:B------:R-:W-:Y:S01]  /*8070*/  ISETP.GE.AND P5, PT, R20, R223, PT ;  /* 0x000000df1400720c */ /* 0x000fe20003fa6270 */
[----:B------:R-:W-:Y:S01]  /*8080*/  FFMA.FTZ R33, R0, R19, R160 ;  /* 0x0000001300217223 */ /* 0x000fe200000100a0 */
[----:B------:R-:W1:Y:S01]  /*8090*/  I2F R15, R34 ;  /* 0x00000022000f7306 */ /* 0x000e620000201400 */
[----:B------:R-:W-:Y:S01]  /*80a0*/  FSEL R22, R22, -INF , !P6 ;  /* 0xff80000016167808 */ /* 0x000fe20007000000 */
[----:B---3--:R-:W-:Y:S01]  /*80b0*/  FFMA.FTZ R161, R0, R21, R161 ;  /* 0x0000001500a17223 */ /* 0x008fe200000100a1 */
[----:B------:R-:W-:Y:S02]  /*80c0*/  ISETP.GE.AND P6, PT, R136, R223, PT ;  /* 0x000000df8800720c */ /* 0x000fe40003fc6270 */
[----:B----4-:R-:W-:Y:S01]  /*80d0*/  HMMA.16816.F32.BF16 R144, R8, R28, R144 ;  /* 0x0000001c0890723c */ /* 0x010fe20000041890 */
[----:B------:R-:W-:Y:S01]  /*80e0*/  IADD3 R24, R138, 0x20, RZ ;  /* 0x000000208a187810 */ /* 0x000fe20007ffe0ff */
[----:B------:R-:W-:Y:S01]  /*80f0*/  FFMA.FTZ R163, R0, R21, R163 ;  /* 0x0000001500a37223 */ /* 0x000fe200000100a3 */
[----:B------:R-:W-:-:S02]  /*8100*/  FSEL R25, R161, -INF , !P5 ;  /* 0xff800000a1197808 */ /* 0x000fc40006800000 */
[----:B------:R-:W-:Y:S01]  /*8110*/  ISETP.GE.AND P5, PT, R136, R211, PT ;  /* 0x000000d38800720c */ /* 0x000fe20003fa6270 */
[----:B------:R-:W2:Y:S01]  /*8120*/  I2F R19, R24 ;  /* 0x0000001800137306 */ /* 0x000ea20000201400 */
[----:B------:R-:W-:Y:S01]  /*8130*/  IADD3 R136, R138, 0x21, RZ ;  /* 0x000000218a887810 */ /* 0x000fe20007ffe0ff */
[----:B------:R-:W-:Y:S01]  /*8140*/  HMMA.16816.F32.BF16 R164, R8, R30, R164 ;  /* 0x0000001e08a4723c */ /* 0x000fe200000418a4 */
[----:B------:R-:W-:Y:S01]  /*8150*/  FSEL R33, R33, -INF , !P1 ;  /* 0xff80000021217808 */ /* 0x000fe20004800000 */
[----:B------:R-:W-:Y:S01]  /*8160*/  FFMA.FTZ R23, R0, R35, R156 ;  /* 0x0000002300177223 */ /* 0x000fe2000001009c */
[----:B------:R-:W-:Y:S01]  /*8170*/  ISETP.GE.AND P1, PT, R20, R211, PT ;  /* 0x000000d31400720c */ /* 0x000fe20003f26270 */
[C---:B------:R-:W-:Y:S02]  /*8180*/  FFMA.FTZ R20, R0.reuse, R35, R158 ;  /* 0x0000002300147223 */ /* 0x040fe4000001009e */
[----:B------:R-:W3:Y:S01]  /*8190*/  I2F R29, R136 ;  /* 0x00000088001d7306 */ /* 0x000ee20000201400 */
[----:B------:R-:W-:Y:S01]  /*81a0*/  FSEL R28, R163, -INF , !P1 ;  /* 0xff800000a31c7808 */ /* 0x000fe20004800000 */
[----:B-1----:R-:W-:Y:S01]  /*81b0*/  FFMA.FTZ R21, R0, R15, R157 ;  /* 0x0000000f00157223 */ /* 0x002fe2000001009d */
[----:B------:R-:W-:Y:S01]  /*81c0*/  ISETP.GE.AND P1, PT, R34, R223, PT ;  /* 0x000000df2200720c */ /* 0x000fe20003f26270 */
[----:B------:R-:W-:Y:S01]  /*81d0*/  HMMA.16816.F32.BF16 R168, R140, R26, R168 ;  /* 0x0000001a8ca8723c */ /* 0x000fe200000418a8 */
[----:B------:R-:W-:-:S02]  /*81e0*/  FSEL R20, R20, -INF , !P5 ;  /* 0xff80000014147808 */ /* 0x000fc40006800000 */
[----:B------:R-:W-:Y:S01]  /*81f0*/  FSEL R21, R21, -INF , !P1 ;  /* 0xff80000015157808 */ /* 0x000fe20004800000 */
[----:B--2---:R-:W-:Y:S01]  /*8200*/  FFMA.FTZ R154, R0, R19, R154 ;  /* 0x00000013009a7223 */ /* 0x004fe2000001009a */
[----:B------:R-:W-:Y:S01]  /*8210*/  ISETP.GE.AND P5, PT, R24, R223, PT ;  /* 0x000000df1800720c */ /* 0x000fe20003fa6270 */
[----:B------:R-:W-:Y:S01]  /*8220*/  FFMA.FTZ R152, R0, R19, R152 ;  /* 0x0000001300987223 */ /* 0x000fe20000010098 */
[----:B------:R-:W-:Y:S01]  /*8230*/  ISETP.GE.AND P1, PT, R24, R211, PT ;  /* 0x000000d31800720c */ /* 0x000fe20003f26270 */
[----:B------:R-:W-:Y:S01]  /*8240*/  FFMA.FTZ R24, R0, R15, R159 ;  /* 0x0000000f00187223 */ /* 0x000fe2000001009f */
[----:B------:R-:W-:Y:S01]  /*8250*/  FSEL R23, R23, -INF , !P6 ;  /* 0xff80000017177808 */ /* 0x000fe20007000000 */
[----:B-----5:R-:W-:Y:S01]  /*8260*/  HMMA.16816.F32.BF16 R144, R140, R4, R144 ;  /* 0x000000048c90723c */ /* 0x020fe20000041890 */
[----:B------:R-:W-:Y:S01]  /*8270*/  ISETP.GE.AND P6, PT, R34, R211, PT ;  /* 0x000000d32200720c */ /* 0x000fe20003fc6270 */
[-C--:B---3--:R-:W-:Y:S01]  /*8280*/  FFMA.FTZ R153, R0, R29.reuse, R153 ;  /* 0x0000001d00997223 */ /* 0x088fe20000010099 */
[----:B------:R-:W-:Y:S01]  /*8290*/  IADD3 R26, R138, 0x28, RZ ;  /* 0x000000288a1a7810 */ /* 0x000fe20007ffe0ff */
[----:B------:R-:W-:Y:S01]  /*82a0*/  FFMA.FTZ R155, R0, R29, R155 ;  /* 0x0000001d009b7223 */ /* 0x000fe2000001009b */
[----:B------:R-:W-:-:S02]  /*82b0*/  FSEL R24, R24, -INF , !P6 ;  /* 0xff80000018187808 */ /* 0x000fc40007000000 */
[----:B------:R-:W1:Y:S01]  /*82c0*/  I2F R15, R26 ;  /* 0x0000001a000f7306 */ /* 0x000e620000201400 */
[-C--:B------:R-:W-:Y:S01]  /*82d0*/  ISETP.GE.AND P6, PT, R136, R223.reuse, PT ;  /* 0x000000df8800720c */ /* 0x080fe20003fc6270 */
[----:B------:R-:W-:Y:S01]  /*82e0*/  HMMA.16816.F32.BF16 R164, R140, R6, R164 ;  /* 0x000000068ca4723c */ /* 0x000fe200000418a4 */
[----:B------:R-:W-:Y:S02]  /*82f0*/  IADD3 R10, R138, 0x29, RZ ;  /* 0x000000298a0a7810 */ /* 0x000fe40007ffe0ff */
[----:B------:R-:W-:Y:S02]  /*8300*/  FSEL R174, R154, -INF , !P1 ;  /* 0xff8000009aae7808 */ /* 0x000fe40004800000 */
[----:B------:R-:W-:Y:S01]  /*8310*/  FSEL R225, R153, -INF , !P6 ;  /* 0xff80000099e17808 */ /* 0x000fe20007000000 */
[----:B------:R-:W2:Y:S01]  /*8320*/  I2F R8, R10 ;  /* 0x0000000a00087306 */ /* 0x000ea20000201400 */
[C---:B------:R-:W-:Y:S01]  /*8330*/  ISETP.GE.AND P1, PT, R26.reuse, R223, PT ;  /* 0x000000df1a00720c */ /* 0x040fe20003f26270 */
[----:B------:R-:W-:Y:S01]  /*8340*/  BAR.SYNC.DEFER_BLOCKING 0x0 ;  /* 0x0000000000007b1d */ /* 0x000fe20000010000 */
[----:B------:R-:W-:-:S02]  /*8350*/  ISETP.GE.AND P6, PT, R26, R211, PT ;  /* 0x000000d31a00720c */ /* 0x000fc40003fc6270 */
[C---:B------:R-:W-:Y:S02]  /*8360*/  IADD3 R4, R138.reuse, 0x30, RZ ;  /* 0x000000308a047810 */ /* 0x040fe40007ffe0ff */
[----:B------:R-:W-:Y:S01]  /*8370*/  IADD3 R6, R138, 0x38, RZ ;  /* 0x000000388a067810 */ /* 0x000fe20007ffe0ff */
[-C--:B-1----:R-:W-:Y:S01]  /*8380*/  FFMA.FTZ R168, R0, R15.reuse, R168 ;  /* 0x0000000f00a87223 */ /* 0x082fe200000100a8 */
[----:B------:R-:W-:Y:S01]  /*8390*/  IADD3 R26, R138, 0x31, RZ ;  /* 0x000000318a1a7810 */ /* 0x000fe20007ffe0ff */
[----:B------:R-:W1:Y:S01]  /*83a0*/  I2F R5, R4 ;  /* 0x0000000400057306 */ /* 0x000e620000201400 */
[----:B------:R-:W-:Y:S01]  /*83b0*/  FSEL R173, R152, -INF , !P5 ;  /* 0xff80000098ad7808 */ /* 0x000fe20006800000 */
[----:B------:R-:W-:Y:S01]  /*83c0*/  FFMA.FTZ R170, R0, R15, R170 ;  /* 0x0000000f00aa7223 */ /* 0x000fe200000100aa */
[----:B------:R-:W-:Y:S02]  /*83d0*/  ISETP.GE.AND P5, PT, R136, R211, PT ;  /* 0x000000d38800720c */ /* 0x000fe40003fa6270 */
[----:B------:R-:W-:Y:S01]  /*83e0*/  FSEL R175, R168, -INF , !P1 ;  /* 0xff800000a8af7808 */ /* 0x000fe20004800000 */
[CC--:B--2---:R-:W-:Y:S01]  /*83f0*/  FFMA.FTZ R169, R0.reuse, R8.reuse, R169 ;  /* 0x0000000800a97223 */ /* 0x0c4fe200000100a9 */
[----:B------:R-:W-:Y:S01]  /*8400*/  FSEL R172, R155, -INF , !P5 ;  /* 0xff8000009bac7808 */ /* 0x000fe20006800000 */
[----:B------:R-:W2:Y:S01]  /*8410*/  I2F R9, R26 ;  /* 0x0000001a00097306 */ /* 0x000ea20000201400 */
[----:B------:R-:W-:Y:S01]  /*8420*/  FFMA.FTZ R168, R0, R8, R171 ;  /* 0x0000000800a87223 */ /* 0x000fe200000100ab */
[----:B------:R-:W-:-:S02]  /*8430*/  ISETP.GE.AND P5, PT, R10, R223, PT ;  /* 0x000000df0a00720c */ /* 0x000fc40003fa6270 */
[----:B------:R-:W-:Y:S02]  /*8440*/  ISETP.GE.AND P1, PT, R10, R211, PT ;  /* 0x000000d30a00720c */ /* 0x000fe40003f26270 */
[----:B------:R-:W-:Y:S02]  /*8450*/  FSEL R169, R169, -INF , !P5 ;  /* 0xff800000a9a97808 */ /* 0x000fe40006800000 */
[----:B------:R-:W3:Y:S01]  /*8460*/  I2F R7, R6 ;  /* 0x0000000600077306 */ /* 0x000ee20000201400 */
[-C--:B-1----:R-:W-:Y:S01]  /*8470*/  FFMA.FTZ R146, R0, R5.reuse, R146 ;  /* 0x0000000500927223 */ /* 0x082fe20000010092 */
[----:B------:R-:W-:Y:S01]  /*8480*/  FSEL R168, R168, -INF , !P1 ;  /* 0xff800000a8a87808 */ /* 0x000fe20004800000 */
[----:B------:R-:W-:Y:S01]  /*8490*/  FFMA.FTZ R144, R0, R5, R144 ;  /* 0x0000000500907223 */ /* 0x000fe20000010090 */
[----:B------:R-:W-:Y:S02]  /*84a0*/  ISETP.GE.AND P5, PT, R4, R211, PT ;  /* 0x000000d30400720c */ /* 0x000fe40003fa6270 */
[----:B------:R-:W-:Y:S01]  /*84b0*/  ISETP.GE.AND P1, PT, R26, R223, PT ;  /* 0x000000df1a00720c */ /* 0x000fe20003f26270 */
[----:B--2---:R-:W-:Y:S01]  /*84c0*/  FFMA.FTZ R145, R0, R9, R145 ;  /* 0x0000000900917223 */ /* 0x004fe20000010091 */
[----:B------:R-:W-:Y:S01]  /*84d0*/  FSEL R170, R170, -INF , !P6 ;  /* 0xff800000aaaa7808 */ /* 0x000fe20007000000 */
[----:B------:R-:W1:Y:S01]  /*84e0*/  I2F R5, R138 ;  /* 0x0000008a00057306 */ /* 0x000e620000201400 */
[----:B------:R-:W-:Y:S01]  /*84f0*/  ISETP.GE.AND P6, PT, R4, R223, PT ;  /* 0x000000df0400720c */ /* 0x000fe20003fc6270 */
[----:B------:R-:W-:Y:S01]  /*8500*/  FFMA.FTZ R136, R0, R9, R147 ;  /* 0x0000000900887223 */ /* 0x000fe20000010093 */
[----:B------:R-:W-:-:S02]  /*8510*/  FSEL R152, R146, -INF , !P5 ;  /* 0xff80000092987808 */ /* 0x000fc40006800000 */
[----:B------:R-:W-:Y:S01]  /*8520*/  FSEL R153, R145, -INF , !P1 ;  /* 0xff80000091997808 */ /* 0x000fe20004800000 */
[----:B---3--:R-:W-:Y:S01]  /*8530*/  FFMA.FTZ R137, R0, R7, R164 ;  /* 0x0000000700897223 */ /* 0x008fe200000100a4 */
[----:B------:R-:W-:Y:S01]  /*8540*/  ISETP.GE.AND P5, PT, R6, R223, PT ;  /* 0x000000df0600720c */ /* 0x000fe20003fa6270 */
[----:B------:R-:W-:Y:S01]  /*8550*/  FFMA.FTZ R166, R0, R7, R166 ;  /* 0x0000000700a67223 */ /* 0x000fe200000100a6 */
[-C--:B------:R-:W-:Y:S02]  /*8560*/  ISETP.GE.AND P1, PT, R6, R211.reuse, PT ;  /* 0x000000d30600720c */ /* 0x080fe40003f26270 */
[----:B------:R-:W-:Y:S02]  /*8570*/  IADD3 R6, R138, 0x39, RZ ;  /* 0x000000398a067810 */ /* 0x000fe40007ffe0ff */
[----:B------:R-:W-:Y:S02]  /*8580*/  FSEL R155, R144, -INF , !P6 ;  /* 0xff800000909b7808 */ /* 0x000fe40007000000 */
[----:B------:R-:W-:Y:S01]  /*8590*/  ISETP.GE.AND P6, PT, R26, R211, PT ;  /* 0x000000d31a00720c */ /* 0x000fe20003fc6270 */
[----:B------:R-:W2:Y:S01]  /*85a0*/  I2F R7, R6 ;  /* 0x0000000600077306 */ /* 0x000ea20000201400 */
[----:B------:R-:W-:Y:S01]  /*85b0*/  FSEL R137, R137, -INF , !P5 ;  /* 0xff80000089897808 */ /* 0x000fe20006800000 */
[-C--:B-1----:R-:W-:Y:S01]  /*85c0*/  FFMA.FTZ R16, R0, R5.reuse, R16 ;  /* 0x0000000500107223 */ /* 0x082fe20000010010 */
[----:B------:R-:W-:Y:S01]  /*85d0*/  FSEL R136, R136, -INF , !P6 ;  /* 0xff80000088887808 */ /* 0x000fe20007000000 */
[----:B------:R-:W-:Y:S01]  /*85e0*/  FFMA.FTZ R4, R0, R5, R18 ;  /* 0x0000000500047223 */ /* 0x000fe20000010012 */
[----:B------:R-:W-:-:S02]  /*85f0*/  ISETP.GE.AND P6, PT, R138, R223, PT ;  /* 0x000000df8a00720c */ /* 0x000fc40003fc6270 */
[----:B------:R-:W-:Y:S02]  /*8600*/  ISETP.GE.AND P5, PT, R138, R211, PT ;  /* 0x000000d38a00720c */ /* 0x000fe40003fa6270 */
[----:B------:R-:W-:Y:S02]  /*8610*/  FSEL R138, R166, -INF , !P1 ;  /* 0xff800000a68a7808 */ /* 0x000fe40004800000 */
[----:B------:R-:W-:Y:S02]  /*8620*/  ISETP.GE.AND P1, PT, R134, 0x3, PT ;  /* 0x000000038600780c */ /* 0x000fe40003f26270 */
[----:B------:R-:W-:Y:S02]  /*8630*/  FSEL R5, R16, -INF , !P6 ;  /* 0xff80000010057808 */ /* 0x000fe40007000000 */
[----:B------:R-:W-:Y:S01]  /*8640*/  FSEL R4, R4, -INF , !P5 ;  /* 0xff80000004047808 */ /* 0x000fe20006800000 */
[----:B--2---:R-:W-:Y:S01]  /*8650*/  FFMA.FTZ R139, R0, R7, R165 ;  /* 0x00000007008b7223 */ /* 0x004fe200000100a5 */
[----:B------:R-:W-:Y:S01]  /*8660*/  ISETP.GE.AND P6, PT, R6, R223, PT ;  /* 0x000000df0600720c */ /* 0x000fe20003fc6270 */
[----:B------:R-:W-:Y:S01]  /*8670*/  FFMA.FTZ R150, R0, R7, R167 ;  /* 0x0000000700967223 */ /* 0x000fe200000100a7 */
[----:B------:R-:W-:-:S02]  /*8680*/  ISETP.GE.AND P5, PT, R6, R211, PT ;  /* 0x000000d30600720c */ /* 0x000fc40003fa6270 */
        /* <DEDUP_REMOVED lines=62> */
.L_x_2245:
[----:B------:R-:W-:-:S05]  /*8a70*/  IMAD.MOV.U32 R11, RZ, RZ, c[0x0][0x198] ;  /* 0x00006600ff0b7624 */ /* 0x000fca00078e00ff */
[----:B------:R-:W-:-:S04]  /*8a80*/  LEA R11, -R11, RZ, 0x6 ;  /* 0x000000ff0b0b7211 */ /* 0x000fc800078e31ff */
[----:B------:R-:W-:Y:S02]  /*8a90*/  SHF.R.S32.HI R8, RZ, 0x1f, R11 ;  /* 0x0000001fff087819 */ /* 0x000fe4000001140b */
.L_x_2246:
        /* <DEDUP_REMOVED lines=108> */
.L_x_2248:
[----:B------:R-:W-:Y:S05]  /*9160*/  BSYNC B0 ;  /* 0x0000000000007941 */ /* 0x000fea0003800000 */
.L_x_2247:
[----:B------:R-:W0:Y:S01]  /*9170*/  LDGDEPBAR ;  /* 0x00000000000079af */ /* 0x000e220000000000 */
[----:B------:R-:W-:-:S04]  /*9180*/  LEA R218, P1, R11, R218, 0x1 ;  /* 0x000000da0bda7211 */ /* 0x000fc800078208ff */
[----:B------:R-:W-:Y:S02]  /*9190*/  LEA.HI.X R217, R11, R217, R8, 0x1, P1 ;  /* 0x000000d90bd97211 */ /* 0x000fe400008f0c08 */
.L_x_2244:
        /* <DEDUP_REMOVED lines=32> */
[----:B------:R-:W2:Y:S04]  /*93a0*/  SHFL.BFLY PT, R7, R6, 0x2, 0x1f ;  /* 0x0c401f0006077f89 */ /* 0x000ea800000e0000 */
[----:B------:R-:W3:Y:S01]  /*93b0*/  SHFL.BFLY PT, R2, R9, 0x2, 0x1f ;  /* 0x0c401f0009027f89 */ /* 0x000ee200000e0000 */
[----:B--2---:R-:W-:Y:S02]  /*93c0*/  FMNMX.FTZ R7, R6, R7, !PT ;  /* 0x0000000706077209 */ /* 0x004fe40007810000 */
[----:B---3--:R-:W-:-:S03]  /*93d0*/  FMNMX.FTZ R2, R9, R2, !PT ;  /* 0x0000000209027209 */ /* 0x008fc60007810000 */
[----:B-1----:R-:W1:Y:S04]  /*93e0*/  SHFL.BFLY PT, R146, R7, 0x1, 0x1f ;  /* 0x0c201f0007927f89 */ /* 0x002e6800000e0000 */
[----:B------:R-:W2:Y:S04]  /*93f0*/  SHFL.BFLY PT, R145, R2, 0x1, 0x1f ;  /* 0x0c201f0002917f89 */ /* 0x000ea800000e0000 */
[----:B------:R-:W-:Y:S01]  /*9400*/  LDSM.16.MT88.4 R8, [R189+0xc000] ;  /* 0x00c00000bd08783b */ /* 0x000fe20000004200 */
        /* <DEDUP_REMOVED lines=9> */
[--C-:B------:R-:W-:Y:S02]  /*94a0*/  FFMA.FTZ R141, R13, c[0x0][0x23c], -R154.reuse ;  /* 0x00008f000d8d7a23 */ /* 0x100fe4000001089a */
[--C-:B------:R-:W-:Y:S02]  /*94b0*/  FFMA.FTZ R3, R12, c[0x0][0x23c], -R151.reuse ;  /* 0x00008f000c037a23 */ /* 0x100fe40000010897 */
[--C-:B------:R-:W-:Y:S01]  /*94c0*/  FFMA.FTZ R2, R14, c[0x0][0x23c], -R151.reuse ;  /* 0x00008f000e027a23 */ /* 0x100fe20000010897 */
[----:B------:R-:W-:Y:S01]  /*94d0*/  MUFU.EX2 R143, R143 ;  /* 0x0000008f008f7308 */ /* 0x000fe20000000800 */
[----:B------:R-:W1:Y:S01]  /*94e0*/  LDSM.16.MT88.4 R12, [R190+0xc000] ;  /* 0x00c00000be0c783b */ /* 0x000e620000004200 */
[--C-:B------:R-:W-:Y:S01]  /*94f0*/  FFMA.FTZ R144, R5, c[0x0][0x23c], -R154.reuse ;  /* 0x00008f0005907a23 */ /* 0x100fe2000001089a */
[----:B------:R-:W-:Y:S01]  /*9500*/  FSEL R5, R145, RZ, P1 ;  /* 0x000000ff91057208 */ /* 0x000fe20000800000 */
[----:B------:R-:W-:Y:S01]  /*9510*/  FFMA.FTZ R140, R4, c[0x0][0x23c], -R151 ;  /* 0x00008f00048c7a23 */ /* 0x000fe20000010897 */
[----:B------:R-:W-:Y:S01]  /*9520*/  FSEL R4, R146, RZ, P2 ;  /* 0x000000ff92047208 */ /* 0x000fe20001000000 */
[----:B------:R-:W-:-:S02]  /*9530*/  FFMA.FTZ R142, R17, c[0x0][0x23c], -R154 ;  /* 0x00008f00118e7a23 */ /* 0x000fc4000001089a */
[----:B------:R-:W-:Y:S01]  /*9540*/  FADD.FTZ R5, R132, -R5 ;  /* 0x8000000584057221 */ /* 0x000fe20000010000 */
[----:B------:R-:W2:Y:S01]  /*9550*/  MUFU.EX2 R144, R144 ;  /* 0x0000009000907308 */ /* 0x000ea20000000800 */
[----:B------:R-:W-:Y:S01]  /*9560*/  FADD.FTZ R4, R133, -R4 ;  /* 0x8000000485047221 */ /* 0x000fe20000010000 */
[----:B------:R-:W3:Y:S01]  /*9570*/  LDSM.16.MT88.4 R16, [R192+0xc000] ;  /* 0x00c00000c010783b */ /* 0x000ee20000004200 */
[----:B------:R-:W-:Y:S02]  /*9580*/  FFMA.FTZ R147, R32, c[0x0][0x23c], -R151 ;  /* 0x00008f0020937a23 */ /* 0x000fe40000010897 */
[----:B------:R-:W-:Y:S01]  /*9590*/  FMUL.FTZ R149, R4, c[0x0][0x23c] ;  /* 0x00008f0004957a20 */ /* 0x000fe20000410000 */
[----:B------:R-:W-:Y:S01]  /*95a0*/  LDSM.16.MT88.4 R132, [R190+0xc800] ;  /* 0x00c80000be84783b */ /* 0x000fe20000004200 */
[----:B------:R-:W-:Y:S01]  /*95b0*/  FMUL.FTZ R148, R5, c[0x0][0x23c] ;  /* 0x00008f0005947a20 */ /* 0x000fe20000410000 */
[----:B------:R-:W-:Y:S01]  /*95c0*/  MUFU.EX2 R142, R142 ;  /* 0x0000008e008e7308 */ /* 0x000fe20000000800 */
[----:B------:R-:W-:-:S02]  /*95d0*/  FFMA.FTZ R156, R33, c[0x0][0x23c], -R154 ;  /* 0x00008f00219c7a23 */ /* 0x000fc4000001089a */
[--C-:B------:R-:W-:Y:S01]  /*95e0*/  FFMA.FTZ R157, R25, c[0x0][0x23c], -R154.reuse ;  /* 0x00008f00199d7a23 */ /* 0x100fe2000001089a */
[----:B------:R-:W-:Y:S01]  /*95f0*/  LDSM.16.MT88.4 R32, [R189+0xc800] ;  /* 0x00c80000bd20783b */ /* 0x000fe20000004200 */
[--C-:B------:R-:W-:Y:S02]  /*9600*/  FFMA.FTZ R158, R23, c[0x0][0x23c], -R154.reuse ;  /* 0x00008f00179e7a23 */ /* 0x100fe4000001089a */
[----:B------:R-:W-:Y:S01]  /*9610*/  FFMA.FTZ R159, R21, c[0x0][0x23c], -R154 ;  /* 0x00008f00159f7a23 */ /* 0x000fe2000001089a */
[----:B------:R-:W4:Y:S01]  /*9620*/  MUFU.EX2 R141, R141 ;  /* 0x0000008d008d7308 */ /* 0x000f220000000800 */
[----:B--2---:R-:W-:Y:S01]  /*9630*/  F2FP.BF16.PACK_AB R4, R143, R144 ;  /* 0x000000908f04723e */ /* 0x004fe200000010ff */
[--C-:B------:R-:W-:Y:S02]  /*9640*/  FFMA.FTZ R160, R22, c[0x0][0x23c], -R151.reuse ;  /* 0x00008f0016a07a23 */ /* 0x100fe40000010897 */
[--C-:B------:R-:W-:Y:S02]  /*9650*/  FFMA.FTZ R163, R28, c[0x0][0x23c], -R151.reuse ;  /* 0x00008f001ca37a23 */ /* 0x100fe40000010897 */
[--C-:B------:R-:W-:Y:S01]  /*9660*/  FFMA.FTZ R161, R20, c[0x0][0x23c], -R151.reuse ;  /* 0x00008f0014a17a23 */ /* 0x100fe20000010897 */
[----:B------:R-:W-:Y:S01]  /*9670*/  LDSM.16.MT88.4 R28, [R188+0xc800] ;  /* 0x00c80000bc1c783b */ /* 0x000fe20000004200 */
[----:B------:R-:W-:Y:S01]  /*9680*/  MUFU.EX2 R140, R140 ;  /* 0x0000008c008c7308 */ /* 0x000fe20000000800 */
[----:B------:R-:W-:-:S02]  /*9690*/  FFMA.FTZ R162, R24, c[0x0][0x23c], -R151 ;  /* 0x00008f0018a27a23 */ /* 0x000fc40000010897 */
[----:B------:R-:W-:Y:S01]  /*96a0*/  LDSM.16.MT88.4 R24, [R192+0xe800] ;  /* 0x00e80000c018783b */ /* 0x000fe20000004200 */
[--C-:B------:R-:W-:Y:S02]  /*96b0*/  FFMA.FTZ R166, R169, c[0x0][0x23c], -R154.reuse ;  /* 0x00008f00a9a67a23 */ /* 0x100fe4000001089a */
[--C-:B------:R-:W-:Y:S01]  /*96c0*/  FFMA.FTZ R164, R173, c[0x0][0x23c], -R154.reuse ;  /* 0x00008f00ada47a23 */ /* 0x100fe2000001089a */
[----:B------:R-:W-:Y:S01]  /*96d0*/  LDSM.16.MT88.4 R20, [R190+0xe800] ;  /* 0x00e80000be14783b */ /* 0x000fe20000004200 */
[----:B------:R-:W2:Y:S01]  /*96e0*/  MUFU.EX2 R3, R3 ;  /* 0x0000000300037308 */ /* 0x000ea20000000800 */
[----:B----4-:R-:W-:Y:S01]  /*96f0*/  F2FP.BF16.PACK_AB R6, R141, R142 ;  /* 0x0000008e8d06723e */ /* 0x010fe200000010ff */
[--C-:B------:R-:W-:Y:S02]  /*9700*/  FFMA.FTZ R167, R225, c[0x0][0x23c], -R154.reuse ;  /* 0x00008f00e1a77a23 */ /* 0x100fe4000001089a */
[----:B------:R-:W-:Y:S02]  /*9710*/  FFMA.FTZ R165, R175, c[0x0][0x23c], -R154 ;  /* 0x00008f00afa57a23 */ /* 0x000fe4000001089a */
        /* <DEDUP_REMOVED lines=13> */
[--C-:B------:R-:W-:Y:S02]  /*97f0*/  FFMA.FTZ R174, R138, c[0x0][0x23c], -R151.reuse ;  /* 0x00008f008aae7a23 */ /* 0x100fe40000010897 */
[----:B------:R-:W-:Y:S02]  /*9800*/  FFMA.FTZ R154, R139, c[0x0][0x23c], -R154 ;  /* 0x00008f008b9a7a23 */ /* 0x000fe4000001089a */
[----:B------:R-:W-:Y:S01]  /*9810*/  FFMA.FTZ R151, R150, c[0x0][0x23c], -R151 ;  /* 0x00008f0096977a23 */ /* 0x000fe20000010897 */
[----:B------:R-:W5:Y:S01]  /*9820*/  MUFU.EX2 R148, R148 ;  /* 0x0000009400947308 */ /* 0x000f620000000800 */
[----:B----4-:R-:W-:Y:S01]  /*9830*/  F2FP.BF16.PACK_AB R7, R147, R2 ;  /* 0x000000029307723e */ /* 0x010fe200000010ff */
[----:B------:R-:W-:Y:S01]  /*9840*/  LDSM.16.MT88.4 R136, [R190+0xd800] ;  /* 0x00d80000be88783b */ /* 0x000fe20000004200 */
[----:B--2---:R-:W-:-:S05]  /*9850*/  FMUL.FTZ R36, R36, R149 ;  /* 0x0000009524247220 */ /* 0x004fca0000410000 */
        /* <DEDUP_REMOVED lines=23> */
[C---:B---3--:R-:W-:Y:S01]  /*99d0*/  HMMA.16816.F32.BF16 R128, R4.reuse, R16, R128 ;  /* 0x000000100480723c */ /* 0x048fe20000041880 */
[-C--:B------:R-:W-:Y:S01]  /*99e0*/  FMUL.FTZ R45, R45, R149.reuse ;  /* 0x000000952d2d7220 */ /* 0x080fe20000410000 */
[----:B------:R-:W-:Y:S01]  /*99f0*/  MUFU.EX2 R160, R160 ;  /* 0x000000a000a07308 */ /* 0x000fe20000000800 */
[-C--:B------:R-:W-:Y:S02]  /*9a00*/  FMUL.FTZ R46, R46, R148.reuse ;  /* 0x000000942e2e7220 */ /* 0x080fe40000410000 */
[-C--:B------:R-:W-:Y:S02]  /*9a10*/  FMUL.FTZ R47, R47, R148.reuse ;  /* 0x000000942f2f7220 */ /* 0x080fe40000410000 */
[-C--:B------:R-:W-:Y:S01]  /*9a20*/  FMUL.FTZ R48, R48, R149.reuse ;  /* 0x0000009530307220 */ /* 0x080fe20000410000 */
[----:B------:R-:W-:Y:S01]  /*9a30*/  HMMA.16816.F32.BF16 R124, R4, R18, R124 ;  /* 0x00000012047c723c */ /* 0x000fe2000004187c */
[----:B------:R-:W-:Y:S01]  /*9a40*/  FMUL.FTZ R49, R49, R149 ;  /* 0x0000009531317220 */ /* 0x000fe20000410000 */
[----:B------:R-:W3:Y:S01]  /*9a50*/  LDSM.16.MT88.4 R16, [R188+0xc000] ;  /* 0x00c00000bc10783b */ /* 0x000ee20000004200 */
        /* <DEDUP_REMOVED lines=20> */
[----:B------:R-:W1:Y:S01]  /*9ba0*/  MUFU.EX2 R164, R164 ;  /* 0x000000a400a47308 */ /* 0x000e620000000800 */
[----:B------:R-:W-:Y:S01]  /*9bb0*/  FMUL.FTZ R55, R55, R148 ;  /* 0x0000009437377220 */ /* 0x000fe20000410000 */
[----:B------:R-:W-:Y:S01]  /*9bc0*/  HMMA.16816.F32.BF16 R64, R4, R14, R64 ;  /* 0x0000000e0440723c */ /* 0x000fe20000041840 */
[----:B------:R-:W1:Y:S01]  /*9bd0*/  LDSM.16.MT88.4 R12, [R188+0xe000] ;  /* 0x00e00000bc0c783b */ /* 0x000e620000004200 */
[----:B------:R-:W-:-:S02]  /*9be0*/  FMUL.FTZ R56, R56, R149 ;  /* 0x0000009538387220 */ /* 0x000fc40000410000 */
[-C--:B------:R-:W-:Y:S02]  /*9bf0*/  FMUL.FTZ R57, R57, R149.reuse ;  /* 0x0000009539397220 */ /* 0x080fe40000410000 */
[-C--:B------:R-:W-:Y:S01]  /*9c00*/  FMUL.FTZ R58, R58, R148.reuse ;  /* 0x000000943a3a7220 */ /* 0x080fe20000410000 */
[----:B------:R-:W-:Y:S01]  /*9c10*/  MUFU.EX2 R167, R167 ;  /* 0x000000a700a77308 */ /* 0x000fe20000000800 */
[-C--:B------:R-:W-:Y:S02]  /*9c20*/  FMUL.FTZ R59, R59, R148.reuse ;  /* 0x000000943b3b7220 */ /* 0x080fe40000410000 */
[-C--:B------:R-:W-:Y:S01]  /*9c30*/  FMUL.FTZ R68, R68, R149.reuse ;  /* 0x0000009544447220 */ /* 0x080fe20000410000 */
[----:B---3--:R-:W-:Y:S01]  /*9c40*/  HMMA.16816.F32.BF16 R52, R4, R16, R52 ;  /* 0x000000100434723c */ /* 0x008fe20000041834 */
[----:B------:R-:W-:Y:S02]  /*9c50*/  FMUL.FTZ R69, R69, R149 ;  /* 0x0000009545457220 */ /* 0x000fe40000410000 */
[-C--:B------:R-:W-:Y:S01]  /*9c60*/  FMUL.FTZ R70, R70, R148.reuse ;  /* 0x0000009446467220 */ /* 0x080fe20000410000 */
[----:B------:R-:W-:Y:S01]  /*9c70*/  MUFU.EX2 R165, R165 ;  /* 0x000000a500a57308 */ /* 0x000fe20000000800 */
[----:B------:R-:W-:-:S02]  /*9c80*/  FMUL.FTZ R71, R71, R148 ;  /* 0x0000009447477220 */ /* 0x000fc40000410000 */
[-C--:B------:R-:W-:Y:S01]  /*9c90*/  FMUL.FTZ R72, R72, R149.reuse ;  /* 0x0000009548487220 */ /* 0x080fe20000410000 */
[C---:B------:R-:W-:Y:S01]  /*9ca0*/  HMMA.16816.F32.BF16 R56, R4.reuse, R18, R56 ;  /* 0x000000120438723c */ /* 0x040fe20000041838 */
[-C--:B------:R-:W-:Y:S01]  /*9cb0*/  FMUL.FTZ R73, R73, R149.reuse ;  /* 0x0000009549497220 */ /* 0x080fe20000410000 */
[----:B------:R-:W3:Y:S01]  /*9cc0*/  LDSM.16.MT88.4 R16, [R189+0xe000] ;  /* 0x00e00000bd10783b */ /* 0x000ee20000004200 */
[-C--:B------:R-:W-:Y:S01]  /*9cd0*/  FMUL.FTZ R74, R74, R148.reuse ;  /* 0x000000944a4a7220 */ /* 0x080fe20000410000 */
[----:B------:R-:W-:Y:S01]  /*9ce0*/  MUFU.EX2 R166, R166 ;  /* 0x000000a600a67308 */ /* 0x000fe20000000800 */
[----:B------:R-:W-:Y:S02]  /*9cf0*/  FMUL.FTZ R75, R75, R148 ;  /* 0x000000944b4b7220 */ /* 0x000fe40000410000 */
[-C--:B------:R-:W-:Y:S01]  /*9d00*/  FMUL.FTZ R84, R84, R149.reuse ;  /* 0x0000009554547220 */ /* 0x080fe20000410000 */
[----:B-----5:R-:W-:Y:S01]  /*9d10*/  HMMA.16816.F32.BF16 R68, R4, R8, R68 ;  /* 0x000000080444723c */ /* 0x020fe20000041844 */
[----:B------:R-:W-:-:S02]  /*9d20*/  FMUL.FTZ R85, R85, R149 ;  /* 0x0000009555557220 */ /* 0x000fc40000410000 */
[-C--:B------:R-:W-:Y:S01]  /*9d30*/  FMUL.FTZ R86, R86, R148.reuse ;  /* 0x0000009456567220 */ /* 0x080fe20000410000 */
[----:B------:R-:W5:Y:S01]  /*9d40*/  MUFU.EX2 R169, R169 ;  /* 0x000000a900a97308 */ /* 0x000f620000000800 */
[-C--:B------:R-:W-:Y:S02]  /*9d50*/  FMUL.FTZ R87, R87, R148.reuse ;  /* 0x0000009457577220 */ /* 0x080fe40000410000 */
        /* <DEDUP_REMOVED lines=38> */
[-C--:B------:R-:W-:Y:S02]  /*9fc0*/  FMUL.FTZ R111, R111, R148.reuse ;  /* 0x000000946f6f7220 */ /* 0x080fe40000410000 */
        /* <DEDUP_REMOVED lines=32> */
[-C--:B------:R-:W-:Y:S02]  /*a1d0*/  FMUL.FTZ R115, R115, R148.reuse ;  /* 0x0000009473737220 */ /* 0x080fe40000410000 */
[----:B------:R-:W-:Y:S01]  /*a1e0*/  FFMA.FTZ R144, R220, R149, R144 ;  /* 0x00000095dc907223 */ /* 0x000fe20000010090 */
[----:B--2---:R-:W-:Y:S01]  /*a1f0*/  HMMA.16816.F32.BF16 R116, R4, R8, R116 ;  /* 0x000000080474723c */ /* 0x004fe20000041874 */
        /* <DEDUP_REMOVED lines=9> */
[----:B------:R-:W-:Y:S01]  /*a290*/  F2FP.BF16.PACK_AB R4, R157, R156 ;  /* 0x0000009c9d04723e */ /* 0x000fe200000010ff */
        /* <DEDUP_REMOVED lines=9> */
[C---:B-1----:R-:W-:Y:S01]  /*a330*/  HMMA.16816.F32.BF16 R128, R4.reuse, R12, R128 ;  /* 0x0000000c0480723c */ /* 0x042fe20000041880 */
[----:B------:R-:W-:Y:S02]  /*a340*/  FADD.FTZ R159, R159, R158 ;  /* 0x0000009e9f9f7221 */ /* 0x000fe40000010000 */
[----:B------:R-:W-:Y:S02]  /*a350*/  FADD.FTZ R162, R162, R161 ;  /* 0x000000a1a2a27221 */ /* 0x000fe40000010000 */
[----:B------:R-:W-:Y:S02]  /*a360*/  FADD.FTZ R2, R164, R159 ;  /* 0x0000009fa4027221 */ /* 0x000fe40000010000 */
[----:B-----5:R-:W-:Y:S01]  /*a370*/  FADD.FTZ R3, R169, R162 ;  /* 0x000000a2a9037221 */ /* 0x020fe20000010000 */
[----:B------:R-:W-:Y:S01]  /*a380*/  HMMA.16816.F32.BF16 R124, R4, R14, R124 ;  /* 0x0000000e047c723c */ /* 0x000fe2000004187c */
[----:B------:R-:W1:Y:S01]  /*a390*/  LDSM.16.MT88.4 R12, [R192+0x10800] ;  /* 0x01080000c00c783b */ /* 0x000e620000004200 */
[----:B------:R-:W-:-:S02]  /*a3a0*/  FADD.FTZ R2, R167, R2 ;  /* 0x00000002a7027221 */ /* 0x000fc40000010000 */
[----:B------:R-:W-:-:S04]  /*a3b0*/  FADD.FTZ R3, R172, R3 ;  /* 0x00000003ac037221 */ /* 0x000fc80000010000 */
[C---:B------:R-:W-:Y:S08]  /*a3c0*/  HMMA.16816.F32.BF16 R60, R4.reuse, R24, R60 ;  /* 0x00000018043c723c */ /* 0x040ff0000004183c */
[C---:B------:R-:W-:Y:S01]  /*a3d0*/  HMMA.16816.F32.BF16 R64, R4.reuse, R26, R64 ;  /* 0x0000001a0440723c */ /* 0x040fe20000041840 */
[----:B------:R-:W2:Y:S07]  /*a3e0*/  LDSM.16.MT88.4 R24, [R190+0x10800] ;  /* 0x01080000be18783b */ /* 0x000eae0000004200 */
[C---:B------:R-:W-:Y:S08]  /*a3f0*/  HMMA.16816.F32.BF16 R68, R4.reuse, R20, R68 ;  /* 0x000000140444723c */ /* 0x040ff00000041844 */
        /* <DEDUP_REMOVED lines=23> */
[C---:B----4-:R-:W-:Y:S08]  /*a570*/  HMMA.16816.F32.BF16 R108, R4.reuse, R20, R108 ;  /* 0x00000014046c723c */ /* 0x050ff0000004186c */
        /* <DEDUP_REMOVED lines=9> */
[C---:B------:R-:W-:Y:S01]  /*a610*/  F2FP.BF16.PACK_AB R7, R171.reuse, R170 ;  /* 0x000000aaab07723e */ /* 0x040fe200000010ff */
[----:B------:R-:W-:Y:S02]  /*a620*/  FADD.FTZ R170, R170, R3 ;  /* 0x00000003aaaa7221 */ /* 0x000fe40000010000 */
[----:B------:R-:W-:Y:S02]  /*a630*/  FADD.FTZ R166, R166, R165 ;  /* 0x000000a5a6a67221 */ /* 0x000fe40000010000 */
[----:B------:R-:W-:Y:S02]  /*a640*/  FADD.FTZ R171, R171, R170 ;  /* 0x000000aaabab7221 */ /* 0x000fe40000010000 */
[C---:B-1----:R-:W-:Y:S08]  /*a650*/  HMMA.16816.F32.BF16 R128, R4.reuse, R12, R128 ;  /* 0x0000000c0480723c */ /* 0x042ff00000041880 */
        /* <DEDUP_REMOVED lines=75> */
[----:B------:R-:W-:Y:S02]  /*ab10*/  MOV R133, R146 ;  /* 0x0000009200857202 */ /* 0x000fe40000000f00 */
.L_x_2241:
        /* <DEDUP_REMOVED lines=13> */
.L_x_2253:
        /* <DEDUP_REMOVED lines=64> */
.L_x_2250:
[----:B------:R-:W-:Y:S02]  /*aff0*/  ISETP.GE.AND P5, PT, R212, c[0x0][0x220], PT ;  /* 0x00008800d4007a0c */ /* 0x000fe40003fa6270 */
[----:B------:R-:W-:Y:S02]  /*b000*/  ISETP.GE.AND P4, PT, R201, c[0x0][0x220], PT ;  /* 0x00008800c9007a0c */ /* 0x000fe40003f86270 */
[----:B------:R-:W-:Y:S02]  /*b010*/  LEA R132, P1, R224, R222, 0x1 ;  /* 0x000000dee0847211 */ /* 0x000fe400078208ff */
[----:B------:R-:W-:Y:S02]  /*b020*/  ISETP.GE.AND P3, PT, R200, c[0x0][0x220], PT ;  /* 0x00008800c8007a0c */ /* 0x000fe40003f66270 */
[-CC-:B------:R-:W-:Y:S02]  /*b030*/  LEA.HI.X R133, R224, R221.reuse, R2.reuse, 0x1, P1 ;  /* 0x000000dde0857211 */ /* 0x180fe400008f0c02 */
[----:B------:R-:W-:Y:S03]  /*b040*/  IADD3 R225, P2, R205, R224, RZ ;  /* 0x000000e0cde17210 */ /* 0x000fe60007f5e0ff */
[----:B------:R-:W-:Y:S01]  /*b050*/  @P5 STS.128 [R208+0xc000], RZ ;  /* 0x00c000ffd0005388 */ /* 0x000fe20000000c00 */
[CC--:B------:R-:W-:Y:S01]  /*b060*/  @!P5 LEA R228, P6, R225.reuse, R222.reuse, 0x1 ;  /* 0x000000dee1e4d211 */ /* 0x0c0fe200078c08ff */
[C---:B------:R-:W-:Y:S01]  /*b070*/  IMAD.X R134, R204.reuse, 0x1, R2, P2 ;  /* 0x00000001cc867824 */ /* 0x040fe200010e0602 */
[CC--:B------:R-:W-:Y:S01]  /*b080*/  @!P4 LEA R226, P2, R225.reuse, R222.reuse, 0x1 ;  /* 0x000000dee1e2c211 */ /* 0x0c0fe200078408ff */
[----:B------:R-:W-:Y:S01]  /*b090*/  @!PT LDS RZ, [RZ] ;  /* 0x00000000fffff984 */ /* 0x000fe20000000800 */
[----:B------:R-:W-:Y:S01]  /*b0a0*/  @!PT LDS RZ, [RZ] ;  /* 0x00000000fffff984 */ /* 0x000fe20000000800 */
[----:B------:R-:W-:Y:S01]  /*b0b0*/  @!PT LDS RZ, [RZ] ;  /* 0x00000000fffff984 */ /* 0x000fe20000000800 */
[----:B------:R1:W-:Y:S02]  /*b0c0*/  @!P5 LDGSTS.E.BYPASS.LTC128B.128 [R208+0xc000], [R132.64] ;  /* 0x0c00000084d0dfae */ /* 0x0003e4000b901d48 */
[CC--:B------:R-:W-:Y:S02]  /*b0d0*/  @!P3 LEA R224, P1, R225.reuse, R222.reuse, 0x1 ;  /* 0x000000dee1e0b211 */ /* 0x0c0fe400078208ff */
[----:B------:R-:W-:Y:S01]  /*b0e0*/  @P4 STS.128 [R208+0xe000], RZ ;  /* 0x00e000ffd0004388 */ /* 0x000fe20000000c00 */
[CCC-:B------:R-:W-:Y:S02]  /*b0f0*/  @!P5 LEA.HI.X R229, R225.reuse, R221.reuse, R134.reuse, 0x1, P6 ;  /* 0x000000dde1e5d211 */ /* 0x1c0fe400030f0c86 */
        /* <DEDUP_REMOVED lines=42> */
[----:B------:R-:W-:Y:S01]  /*b3a0*/  ISETP.GE.AND P1, PT, R207, 0x2, PT ;  /* 0x00000002cf00780c */ /* 0x000fe20003f26270 */
[----:B------:R-:W-:Y:S02]  /*b3b0*/  IMAD.MOV.U32 R221, RZ, RZ, R133 ;  /* 0x000000ffffdd7224 */ /* 0x000fe400078e0085 */
        /* <DEDUP_REMOVED lines=217> */
[C---:B------:R-:W-:Y:S01]  /*c150*/  IMAD R139, R132.reuse, R133, R139 ;  /* 0x00000085848b7224 */ /* 0x040fe200078e028b */
[----:B------:R-:W-:Y:S04]  /*c160*/  LOP3.LUT R133, RZ, c[0x0][0x2d0], RZ, 0x33, !PT ;  /* 0x0000b400ff857a12 */ /* 0x000fe800078e33ff */
[----:B------:R-:W-:Y:S07]  /*c170*/  ISETP.GT.U32.AND P2, PT, R132, R139, PT ;  /* 0x0000008b8400720c */ /* 0x000fee0003f44070 */
[--C-:B------:R-:W-:Y:S01]  /*c180*/  @!P1 IMAD.IADD R137, R137, 0x1, -R132.reuse ;  /* 0x0000000189899824 */ /* 0x100fe200078e0a84 */
[----:B------:R-:W-:Y:S04]  /*c190*/  @!P1 IADD3 R134, R134, 0x1, RZ ;  /* 0x0000000186869810 */ /* 0x000fe80007ffe0ff */
[-C--:B------:R-:W-:Y:S01]  /*c1a0*/  ISETP.GE.U32.AND P6, PT, R137, R132.reuse, PT ;  /* 0x000000848900720c */ /* 0x080fe20003fc6070 */
[----:B------:R-:W-:Y:S01]  /*c1b0*/  @!P2 IMAD.IADD R139, R139, 0x1, -R132 ;  /* 0x000000018b8ba824 */ /* 0x000fe200078e0a84 */
[----:B------:R-:W-:Y:S02]  /*c1c0*/  @!P2 IADD3 R2, R2, 0x1, RZ ;  /* 0x000000010202a810 */ /* 0x000fe40007ffe0ff */
[----:B------:R-:W-:Y:S02]  /*c1d0*/  ISETP.GE.AND P2, PT, R136, RZ, PT ;  /* 0x000000ff8800720c */ /* 0x000fe40003f46270 */
[----:B------:R-:W-:Y:S07]  /*c1e0*/  ISETP.GE.U32.AND P1, PT, R139, R132, PT ;  /* 0x000000848b00720c */ /* 0x000fee0003f26070 */
        /* <DEDUP_REMOVED lines=23> */
[C---:B------:R-:W-:Y:S01]  /*c360*/  IMAD.WIDE.U32 R138, R132.reuse, c[0x0][0x180], R138 ;  /* 0x00006000848a7a25 */ /* 0x040fe200078e008a */
[----:B------:R-:W-:Y:S03]  /*c370*/  SHF.R.S32.HI R133, RZ, 0x1f, R132 ;  /* 0x0000001fff857819 */ /* 0x000fe60000011484 */
[----:B------:R-:W-:Y:S02]  /*c380*/  IMAD.MOV.U32 R134, RZ, RZ, R138 ;  /* 0x000000ffff867224 */ /* 0x000fe400078e008a */
[----:B------:R-:W-:Y:S04]  /*c390*/  IMAD R133, R133, c[0x0][0x180], RZ ;  /* 0x0000600085857a24 */ /* 0x000fe800078e02ff */
[----:B------:R-:W-:Y:S04]  /*c3a0*/  IMAD R133, R132, c[0x0][0x184], R133 ;  /* 0x0000610084857a24 */ /* 0x000fe800078e0285 */
[----:B------:R-:W-:Y:S02]  /*c3b0*/  IMAD.IADD R2, R139, 0x1, R133 ;  /* 0x000000018b027824 */ /* 0x000fe400078e0285 */
.L_x_2252:
        /* <DEDUP_REMOVED lines=89> */
.L_x_2251:
[----:B------:R-:W-:Y:S01]  /*c950*/  IADD3 R133, R207, -0x1, RZ ;  /* 0xffffffffcf857810 */ /* 0x000fe20007ffe0ff */
[----:B-1----:R-:W-:Y:S03]  /*c960*/  LDSM.16.MT88.4 R148, [R192+0xe800] ;  /* 0x00e80000c094783b */ /* 0x002fe60000004200 */
[----:B------:R-:W-:Y:S04]  /*c970*/  LEA R2, R133, R206, 0x6 ;  /* 0x000000ce85027211 */ /* 0x000fe800078e30ff */
[C---:B------:R-:W-:Y:S01]  /*c980*/  IADD3 R142, R2.reuse, 0x1, RZ ;  /* 0x00000001028e7810 */ /* 0x040fe20007ffe0ff */
[----:B------:R-:W-:Y:S01]  /*c990*/  I2F R147, R2 ;  /* 0x0000000200937306 */ /* 0x000fe20000201400 */
[C---:B------:R-:W-:Y:S01]  /*c9a0*/  IADD3 R145, R2.reuse, 0x8, RZ ;  /* 0x0000000802917810 */ /* 0x040fe20007ffe0ff */
[----:B------:R-:W-:Y:S01]  /*c9b0*/  LDSM.16.MT88.4 R152, [R190+0xe800] ;  /* 0x00e80000be98783b */ /* 0x000fe20000004200 */
[C---:B------:R-:W-:Y:S02]  /*c9c0*/  IADD3 R136, R2.reuse, 0x9, RZ ;  /* 0x0000000902887810 */ /* 0x040fe40007ffe0ff */
[C---:B------:R-:W-:Y:S02]  /*c9d0*/  IADD3 R143, R2.reuse, 0x10, RZ ;  /* 0x00000010028f7810 */ /* 0x040fe40007ffe0ff */
[C---:B------:R-:W-:Y:S02]  /*c9e0*/  IADD3 R139, R2.reuse, 0x18, RZ ;  /* 0x00000018028b7810 */ /* 0x040fe40007ffe0ff */
        /* <DEDUP_REMOVED lines=9> */
[----:B------:R-:W-:Y:S09]  /*ca80*/  IADD3 R133, R2, 0x30, RZ ;  /* 0x0000003002857810 */ /* 0x000ff20007ffe0ff */
[----:B------:R-:W-:Y:S10]  /*ca90*/  I2F R136, R136 ;  /* 0x0000008800887306 */ /* 0x000ff40000201400 */
        /* <DEDUP_REMOVED lines=8> */
[----:B------:R-:W1:Y:S02]  /*cb20*/  I2F R133, R133 ;  /* 0x0000008500857306 */ /* 0x000e640000201400 */
[C---:B-1----:R-:W-:Y:S02]  /*cb30*/  FFMA.FTZ R30, R0.reuse, R133, R30 ;  /* 0x00000085001e7223 */ /* 0x042fe4000001001e */
[CC--:B------:R-:W-:Y:S02]  /*cb40*/  FFMA.FTZ R6, R0.reuse, R147.reuse, R6 ;  /* 0x0000009300067223 */ /* 0x0c0fe40000010006 */
[C---:B------:R-:W-:Y:S02]  /*cb50*/  FFMA.FTZ R4, R0.reuse, R147, R4 ;  /* 0x0000009300047223 */ /* 0x040fe40000010004 */
[CC--:B------:R-:W-:Y:S02]  /*cb60*/  FFMA.FTZ R7, R0.reuse, R142.reuse, R7 ;  /* 0x0000008e00077223 */ /* 0x0c0fe40000010007 */
[----:B------:R-:W-:Y:S01]  /*cb70*/  FFMA.FTZ R5, R0, R142, R5 ;  /* 0x0000008e00057223 */ /* 0x000fe20000010005 */
[----:B------:R-:W-:Y:S01]  /*cb80*/  FMNMX.FTZ R142, R6, R135, !PT ;  /* 0x00000087068e7209 */ /* 0x000fe20007810000 */
[CC--:B------:R-:W-:Y:S02]  /*cb90*/  FFMA.FTZ R10, R0.reuse, R145.reuse, R10 ;  /* 0x00000091000a7223 */ /* 0x0c0fe4000001000a */
[C---:B------:R-:W-:Y:S01]  /*cba0*/  FFMA.FTZ R8, R0.reuse, R145, R8 ;  /* 0x0000009100087223 */ /* 0x040fe20000010008 */
[----:B------:R-:W-:Y:S01]  /*cbb0*/  FMNMX.FTZ R145, R7, R142, !PT ;  /* 0x0000008e07917209 */ /* 0x000fe20007810000 */
[----:B------:R-:W-:Y:S01]  /*cbc0*/  FFMA.FTZ R11, R0, R136, R11 ;  /* 0x00000088000b7223 */ /* 0x000fe2000001000b */
[----:B------:R-:W-:Y:S01]  /*cbd0*/  FMNMX.FTZ R142, R4, R3, !PT ;  /* 0x00000003048e7209 */ /* 0x000fe20007810000 */
[----:B------:R-:W-:Y:S01]  /*cbe0*/  FFMA.FTZ R14, R0, R143, R14 ;  /* 0x0000008f000e7223 */ /* 0x000fe2000001000e */
[----:B------:R-:W-:Y:S01]  /*cbf0*/  FMNMX.FTZ R144, R10, R145, !PT ;  /* 0x000000910a907209 */ /* 0x000fe20007810000 */
[C---:B------:R-:W-:Y:S01]  /*cc00*/  FFMA.FTZ R12, R0.reuse, R143, R12 ;  /* 0x0000008f000c7223 */ /* 0x040fe2000001000c */
[----:B------:R-:W-:Y:S01]  /*cc10*/  FMNMX.FTZ R147, R5, R142, !PT ;  /* 0x0000008e05937209 */ /* 0x000fe20007810000 */
[-C--:B------:R-:W-:Y:S01]  /*cc20*/  FFMA.FTZ R16, R0, R139.reuse, R16 ;  /* 0x0000008b00107223 */ /* 0x080fe20000010010 */
[----:B------:R-:W-:Y:S01]  /*cc30*/  IADD3 R143, R2, 0x38, RZ ;  /* 0x00000038028f7810 */ /* 0x000fe20007ffe0ff */
[C---:B------:R-:W-:Y:S01]  /*cc40*/  FFMA.FTZ R18, R0.reuse, R139, R18 ;  /* 0x0000008b00127223 */ /* 0x040fe20000010012 */
[----:B------:R-:W-:Y:S01]  /*cc50*/  FMNMX.FTZ R145, R11, R144, !PT ;  /* 0x000000900b917209 */ /* 0x000fe20007810000 */
[----:B------:R-:W-:Y:S01]  /*cc60*/  FFMA.FTZ R9, R0, R136, R9 ;  /* 0x0000008800097223 */ /* 0x000fe20000010009 */
[----:B------:R-:W-:Y:S01]  /*cc70*/  FMNMX.FTZ R142, R8, R147, !PT ;  /* 0x00000093088e7209 */ /* 0x000fe20007810000 */
[----:B------:R1:W2:Y:S01]  /*cc80*/  I2F R139, R143 ;  /* 0x0000008f008b7306 */ /* 0x0002a20000201400 */
[-C--:B------:R-:W-:Y:S01]  /*cc90*/  FFMA.FTZ R15, R0, R140.reuse, R15 ;  /* 0x0000008c000f7223 */ /* 0x080fe2000001000f */
[----:B------:R-:W-:Y:S01]  /*cca0*/  IADD3 R136, R2, 0x31, RZ ;  /* 0x0000003102887810 */ /* 0x000fe20007ffe0ff */
[----:B------:R-:W-:Y:S01]  /*ccb0*/  FFMA.FTZ R13, R0, R140, R13 ;  /* 0x0000008c000d7223 */ /* 0x000fe2000001000d */
[----:B------:R-:W-:Y:S01]  /*ccc0*/  FMNMX.FTZ R140, R14, R145, !PT ;  /* 0x000000910e8c7209 */ /* 0x000fe20007810000 */
[C---:B------:R-:W-:Y:S01]  /*ccd0*/  FFMA.FTZ R19, R0.reuse, R138, R19 ;  /* 0x0000008a00137223 */ /* 0x040fe20000010013 */
[----:B------:R-:W-:Y:S01]  /*cce0*/  FMNMX.FTZ R145, R9, R142, !PT ;  /* 0x0000008e09917209 */ /* 0x000fe20007810000 */
[C---:B------:R-:W-:Y:S01]  /*ccf0*/  FFMA.FTZ R17, R0.reuse, R138, R17 ;  /* 0x0000008a00117223 */ /* 0x040fe20000010011 */
[----:B------:R-:W-:Y:S01]  /*cd00*/  FMNMX.FTZ R147, R15, R140, !PT ;  /* 0x0000008c0f937209 */ /* 0x000fe20007810000 */
[----:B------:R-:W-:Y:S01]  /*cd10*/  FFMA.FTZ R22, R0, R141, R22 ;  /* 0x0000008d00167223 */ /* 0x000fe20000010016 */
[----:B------:R-:W-:Y:S01]  /*cd20*/  FMNMX.FTZ R138, R12, R145, !PT ;  /* 0x000000910c8a7209 */ /* 0x000fe20007810000 */
[----:B------:R-:W3:Y:S01]  /*cd30*/  I2F R136, R136 ;  /* 0x0000008800887306 */ /* 0x000ee20000201400 */
[----:B------:R-:W-:Y:S01]  /*cd40*/  FMNMX.FTZ R140, R18, R147, !PT ;  /* 0x00000093128c7209 */ /* 0x000fe20007810000 */
[C---:B------:R-:W-:Y:S01]  /*cd50*/  FFMA.FTZ R23, R0.reuse, R134, R23 ;  /* 0x0000008600177223 */ /* 0x040fe20000010017 */
[----:B------:R-:W-:Y:S01]  /*cd60*/  FMNMX.FTZ R145, R13, R138, !PT ;  /* 0x0000008a0d917209 */ /* 0x000fe20007810000 */
[----:B------:R-:W-:Y:S01]  /*cd70*/  FFMA.FTZ R20, R0, R141, R20 ;  /* 0x0000008d00147223 */ /* 0x000fe20000010014 */
[----:B------:R-:W-:Y:S01]  /*cd80*/  IADD3 R2, R2, 0x39, RZ ;  /* 0x0000003902027810 */ /* 0x000fe20007ffe0ff */
[C---:B------:R-:W-:Y:S01]  /*cd90*/  FFMA.FTZ R26, R0.reuse, R137, R26 ;  /* 0x00000089001a7223 */ /* 0x040fe2000001001a */
[----:B------:R-:W-:Y:S01]  /*cda0*/  FMNMX.FTZ R147, R19, R140, !PT ;  /* 0x0000008c13937209 */ /* 0x000fe20007810000 */
[----:B------:R-:W-:Y:S01]  /*cdb0*/  FFMA.FTZ R21, R0, R134, R21 ;  /* 0x0000008600157223 */ /* 0x000fe20000010015 */
[----:B------:R-:W-:Y:S01]  /*cdc0*/  FMNMX.FTZ R138, R16, R145, !PT ;  /* 0x00000091108a7209 */ /* 0x000fe20007810000 */
[----:B------:R-:W-:Y:S01]  /*cdd0*/  FFMA.FTZ R27, R0, R132, R27 ;  /* 0x00000084001b7223 */ /* 0x000fe2000001001b */
[----:B------:R-:W4:Y:S01]  /*cde0*/  I2F R2, R2 ;  /* 0x0000000200027306 */ /* 0x000f220000201400 */
[----:B------:R-:W-:Y:S01]  /*cdf0*/  FMNMX.FTZ R140, R22, R147, !PT ;  /* 0x00000093168c7209 */ /* 0x000fe20007810000 */
[C---:B------:R-:W-:Y:S01]  /*ce00*/  FFMA.FTZ R24, R0.reuse, R137, R24 ;  /* 0x0000008900187223 */ /* 0x040fe20000010018 */
[----:B------:R-:W-:Y:S01]  /*ce10*/  FMNMX.FTZ R141, R17, R138, !PT ;  /* 0x0000008a118d7209 */ /* 0x000fe20007810000 */
[C---:B------:R-:W-:Y:S01]  /*ce20*/  FFMA.FTZ R25, R0.reuse, R132, R25 ;  /* 0x0000008400197223 */ /* 0x040fe20000010019 */
[----:B-1----:R-:W-:Y:S01]  /*ce30*/  FMNMX.FTZ R143, R23, R140, !PT ;  /* 0x0000008c178f7209 */ /* 0x002fe20007810000 */
[----:B------:R-:W-:Y:S01]  /*ce40*/  FFMA.FTZ R28, R0, R133, R28 ;  /* 0x00000085001c7223 */ /* 0x000fe2000001001c */
[----:B------:R-:W-:Y:S01]  /*ce50*/  FMNMX.FTZ R134, R20, R141, !PT ;  /* 0x0000008d14867209 */ /* 0x000fe20007810000 */
[----:B--2---:R-:W-:Y:S01]  /*ce60*/  FFMA.FTZ R34, R0, R139, R34 ;  /* 0x0000008b00227223 */ /* 0x004fe20000010022 */
[----:B------:R-:W-:Y:S01]  /*ce70*/  FMNMX.FTZ R138, R26, R143, !PT ;  /* 0x0000008f1a8a7209 */ /* 0x000fe20007810000 */
[C---:B------:R-:W-:Y:S01]  /*ce80*/  FFMA.FTZ R32, R0.reuse, R139, R32 ;  /* 0x0000008b00207223 */ /* 0x040fe20000010020 */
[----:B------:R-:W-:Y:S01]  /*ce90*/  FMNMX.FTZ R137, R21, R134, !PT ;  /* 0x0000008615897209 */ /* 0x000fe20007810000 */
[----:B------:R-:W-:Y:S01]  /*cea0*/  LDSM.16.MT88.4 R144, [R189+0xc000] ;  /* 0x00c00000bd90783b */ /* 0x000fe20000004200 */
[----:B------:R-:W-:Y:S01]  /*ceb0*/  FMNMX.FTZ R141, R27, R138, !PT ;  /* 0x0000008a1b8d7209 */ /* 0x000fe20007810000 */
[-C--:B---3--:R-:W-:Y:S01]  /*cec0*/  FFMA.FTZ R31, R0, R136.reuse, R31 ;  /* 0x00000088001f7223 */ /* 0x088fe2000001001f */
[----:B------:R-:W-:Y:S01]  /*ced0*/  FMNMX.FTZ R132, R24, R137, !PT ;  /* 0x0000008918847209 */ /* 0x000fe20007810000 */
[----:B------:R-:W-:Y:S01]  /*cee0*/  FFMA.FTZ R29, R0, R136, R29 ;  /* 0x00000088001d7223 */ /* 0x000fe2000001001d */
[----:B------:R-:W-:Y:S02]  /*cef0*/  FMNMX.FTZ R134, R30, R141, !PT ;  /* 0x0000008d1e867209 */ /* 0x000fe40007810000 */
[----:B------:R-:W-:Y:S01]  /*cf00*/  FMNMX.FTZ R137, R25, R132, !PT ;  /* 0x0000008419897209 */ /* 0x000fe20007810000 */
[----:B------:R-:W-:Y:S01]  /*cf10*/  LDSM.16.MT88.4 R140, [R190+0xc000] ;  /* 0x00c00000be8c783b */ /* 0x000fe20000004200 */
[----:B------:R-:W-:Y:S02]  /*cf20*/  FMNMX.FTZ R133, R31, R134, !PT ;  /* 0x000000861f857209 */ /* 0x000fe40007810000 */
[----:B------:R-:W-:Y:S01]  /*cf30*/  FMNMX.FTZ R134, R28, R137, !PT ;  /* 0x000000891c867209 */ /* 0x000fe20007810000 */
[-C--:B----4-:R-:W-:Y:S01]  /*cf40*/  FFMA.FTZ R35, R0, R2.reuse, R35 ;  /* 0x0000000200237223 */ /* 0x090fe20000010023 */
[----:B------:R-:W-:Y:S01]  /*cf50*/  FMNMX.FTZ R132, R34, R133, !PT ;  /* 0x0000008522847209 */ /* 0x000fe20007810000 */
[----:B------:R-:W-:Y:S01]  /*cf60*/  FFMA.FTZ R33, R0, R2, R33 ;  /* 0x0000000200217223 */ /* 0x000fe20000010021 */
        /* <DEDUP_REMOVED lines=19> */
[----:B------:R-:W1:Y:S01]  /*d0a0*/  LDSM.16.MT88.4 R136, [R192+0xc000] ;  /* 0x00c00000c088783b */ /* 0x000e620000004200 */
[----:B------:R-:W-:Y:S02]  /*d0b0*/  FADD.FTZ R134, -R133, R3 ;  /* 0x0000000385867221 */ /* 0x000fe40000010100 */
[--C-:B------:R-:W-:Y:S01]  /*d0c0*/  FFMA.FTZ R165, R6, c[0x0][0x23c], -R167.reuse ;  /* 0x00008f0006a57a23 */ /* 0x100fe200000108a7 */
[----:B------:R-:W-:Y:S01]  /*d0d0*/  FSEL R166, R166, RZ, P1 ;  /* 0x000000ffa6a67208 */ /* 0x000fe20000800000 */
[--C-:B------:R-:W-:Y:S01]  /*d0e0*/  FFMA.FTZ R160, R7, c[0x0][0x23c], -R167.reuse ;  /* 0x00008f0007a07a23 */ /* 0x100fe200000108a7 */
[----:B------:R-:W2:Y:S01]  /*d0f0*/  MUFU.EX2 R2, R2 ;  /* 0x0000000200027308 */ /* 0x000ea20000000800 */
[--C-:B------:R-:W-:Y:S01]  /*d100*/  FFMA.FTZ R135, R10, c[0x0][0x23c], -R167.reuse ;  /* 0x00008f000a877a23 */ /* 0x100fe200000108a7 */
[----:B------:R-:W-:Y:S01]  /*d110*/  ISETP.GT.AND P1, PT, R207, 0x1, PT ;  /* 0x00000001cf00780c */ /* 0x000fe20003f24270 */
[--C-:B------:R-:W-:Y:S02]  /*d120*/  FFMA.FTZ R164, R4, c[0x0][0x23c], -R166.reuse ;  /* 0x00008f0004a47a23 */ /* 0x100fe400000108a6 */
[--C-:B------:R-:W-:Y:S02]  /*d130*/  FFMA.FTZ R163, R5, c[0x0][0x23c], -R166.reuse ;  /* 0x00008f0005a37a23 */ /* 0x100fe400000108a6 */
[--C-:B------:R-:W-:Y:S02]  /*d140*/  FFMA.FTZ R162, R8, c[0x0][0x23c], -R166.reuse ;  /* 0x00008f0008a27a23 */ /* 0x100fe400000108a6 */
[--C-:B------:R-:W-:Y:S01]  /*d150*/  FFMA.FTZ R161, R9, c[0x0][0x23c], -R166.reuse ;  /* 0x00008f0009a17a23 */ /* 0x100fe200000108a6 */
[----:B------:R-:W-:Y:S01]  /*d160*/  MUFU.EX2 R165, R165 ;  /* 0x000000a500a57308 */ /* 0x000fe20000000800 */
[----:B------:R-:W-:Y:S02]  /*d170*/  FMUL.FTZ R3, R134, c[0x0][0x23c] ;  /* 0x00008f0086037a20 */ /* 0x000fe40000410000 */
[--C-:B------:R-:W-:Y:S02]  /*d180*/  FFMA.FTZ R134, R11, c[0x0][0x23c], -R167.reuse ;  /* 0x00008f000b867a23 */ /* 0x100fe400000108a7 */
[--C-:B------:R-:W-:Y:S02]  /*d190*/  FFMA.FTZ R223, R30, c[0x0][0x23c], -R167.reuse ;  /* 0x00008f001edf7a23 */ /* 0x100fe400000108a7 */
[--C-:B------:R-:W-:Y:S02]  /*d1a0*/  FFMA.FTZ R224, R31, c[0x0][0x23c], -R167.reuse ;  /* 0x00008f001fe07a23 */ /* 0x100fe400000108a7 */
[--C-:B------:R-:W-:Y:S01]  /*d1b0*/  FFMA.FTZ R225, R34, c[0x0][0x23c], -R167.reuse ;  /* 0x00008f0022e17a23 */ /* 0x100fe200000108a7 */
[----:B------:R-:W3:Y:S01]  /*d1c0*/  MUFU.EX2 R3, R3 ;  /* 0x0000000300037308 */ /* 0x000ee20000000800 */
[--C-:B------:R-:W-:Y:S02]  /*d1d0*/  FFMA.FTZ R227, R28, c[0x0][0x23c], -R166.reuse ;  /* 0x00008f001ce37a23 */ /* 0x100fe400000108a6 */
[--C-:B------:R-:W-:Y:S02]  /*d1e0*/  FFMA.FTZ R228, R29, c[0x0][0x23c], -R166.reuse ;  /* 0x00008f001de47a23 */ /* 0x100fe400000108a6 */
[C---:B--2---:R-:W-:Y:S01]  /*d1f0*/  FMUL.FTZ R6, R2.reuse, R130 ;  /* 0x0000008202067220 */ /* 0x044fe20000410000 */
[----:B------:R-:W-:Y:S01]  /*d200*/  LDSM.16.MT88.4 R28, [R190+0xd800] ;  /* 0x00d80000be1c783b */ /* 0x000fe20000004200 */
[C---:B------:R-:W-:Y:S02]  /*d210*/  FMUL.FTZ R7, R2.reuse, R131 ;  /* 0x0000008302077220 */ /* 0x040fe40000410000 */
[C---:B------:R-:W-:Y:S01]  /*d220*/  FMUL.FTZ R10, R2.reuse, R126 ;  /* 0x0000007e020a7220 */ /* 0x040fe20000410000 */
[----:B------:R-:W2:Y:S01]  /*d230*/  MUFU.EX2 R160, R160 ;  /* 0x000000a000a07308 */ /* 0x000ea20000000800 */
[C---:B------:R-:W-:Y:S02]  /*d240*/  FMUL.FTZ R11, R2.reuse, R127 ;  /* 0x0000007f020b7220 */ /* 0x040fe40000410000 */
[C---:B------:R-:W-:Y:S02]  /*d250*/  FMUL.FTZ R38, R2.reuse, R38 ;  /* 0x0000002602267220 */ /* 0x040fe40000410000 */
[C---:B------:R-:W-:Y:S02]  /*d260*/  FMUL.FTZ R39, R2.reuse, R39 ;  /* 0x0000002702277220 */ /* 0x040fe40000410000 */
[C---:B------:R-:W-:Y:S02]  /*d270*/  FMUL.FTZ R42, R2.reuse, R42 ;  /* 0x0000002a022a7220 */ /* 0x040fe40000410000 */
[----:B------:R-:W-:Y:S01]  /*d280*/  FMUL.FTZ R43, R2, R43 ;  /* 0x0000002b022b7220 */ /* 0x000fe20000410000 */
[----:B------:R-:W-:Y:S01]  /*d290*/  MUFU.EX2 R135, R135 ;  /* 0x0000008700877308 */ /* 0x000fe20000000800 */
[--C-:B------:R-:W-:Y:S02]  /*d2a0*/  FFMA.FTZ R229, R32, c[0x0][0x23c], -R166.reuse ;  /* 0x00008f0020e57a23 */ /* 0x100fe400000108a6 */
[----:B------:R-:W-:Y:S02]  /*d2b0*/  FMUL.FTZ R46, R2, R46 ;  /* 0x0000002e022e7220 */ /* 0x000fe40000410000 */
[C---:B---3--:R-:W-:Y:S02]  /*d2c0*/  FMUL.FTZ R4, R3.reuse, R128 ;  /* 0x0000008003047220 */ /* 0x048fe40000410000 */
[C---:B------:R-:W-:Y:S02]  /*d2d0*/  FMUL.FTZ R5, R3.reuse, R129 ;  /* 0x0000008103057220 */ /* 0x040fe40000410000 */
[C---:B------:R-:W-:Y:S01]  /*d2e0*/  FMUL.FTZ R8, R3.reuse, R124 ;  /* 0x0000007c03087220 */ /* 0x040fe20000410000 */
[----:B------:R-:W3:Y:S01]  /*d2f0*/  MUFU.EX2 R134, R134 ;  /* 0x0000008600867308 */ /* 0x000ee20000000800 */
[C---:B------:R-:W-:Y:S02]  /*d300*/  FMUL.FTZ R9, R3.reuse, R125 ;  /* 0x0000007d03097220 */ /* 0x040fe40000410000 */
[----:B------:R-:W4:Y:S01]  /*d310*/  LDSM.16.MT88.4 R124, [R188+0xc000] ;  /* 0x00c00000bc7c783b */ /* 0x000f220000004200 */
[----:B--2---:R-:W-:Y:S01]  /*d320*/  F2FP.BF16.PACK_AB R129, R160, R165 ;  /* 0x000000a5a081723e */ /* 0x004fe200000010ff */
[C---:B------:R-:W-:Y:S02]  /*d330*/  FMUL.FTZ R36, R3.reuse, R36 ;  /* 0x0000002403247220 */ /* 0x040fe40000410000 */
[C---:B------:R-:W-:Y:S02]  /*d340*/  FMUL.FTZ R37, R3.reuse, R37 ;  /* 0x0000002503257220 */ /* 0x040fe40000410000 */
[C---:B------:R-:W-:Y:S01]  /*d350*/  FMUL.FTZ R40, R3.reuse, R40 ;  /* 0x0000002803287220 */ /* 0x040fe20000410000 */
[----:B------:R-:W-:Y:S01]  /*d360*/  MUFU.EX2 R164, R164 ;  /* 0x000000a400a47308 */ /* 0x000fe20000000800 */
[C---:B------:R-:W-:Y:S02]  /*d370*/  FMUL.FTZ R41, R3.reuse, R41 ;  /* 0x0000002903297220 */ /* 0x040fe40000410000 */
[C---:B------:R-:W-:Y:S02]  /*d380*/  FMUL.FTZ R47, R2.reuse, R47 ;  /* 0x0000002f022f7220 */ /* 0x040fe40000410000 */
[C---:B------:R-:W-:Y:S02]  /*d390*/  FMUL.FTZ R44, R3.reuse, R44 ;  /* 0x0000002c032c7220 */ /* 0x040fe40000410000 */
[C---:B------:R-:W-:Y:S02]  /*d3a0*/  FMUL.FTZ R45, R3.reuse, R45 ;  /* 0x0000002d032d7220 */ /* 0x040fe40000410000 */
[C---:B------:R-:W-:Y:S01]  /*d3b0*/  FMUL.FTZ R50, R2.reuse, R50 ;  /* 0x0000003202327220 */ /* 0x040fe20000410000 */
[----:B------:R-:W2:Y:S01]  /*d3c0*/  MUFU.EX2 R163, R163 ;  /* 0x000000a300a37308 */ /* 0x000ea20000000800 */
[----:B------:R-:W-:Y:S02]  /*d3d0*/  FMUL.FTZ R51, R2, R51 ;  /* 0x0000003302337220 */ /* 0x000fe40000410000 */
[C---:B------:R-:W-:Y:S01]  /*d3e0*/  FMUL.FTZ R48, R3.reuse, R48 ;  /* 0x0000003003307220 */ /* 0x040fe20000410000 */
[----:B---3--:R-:W-:Y:S01]  /*d3f0*/  F2FP.BF16.PACK_AB R131, R134, R135 ;  /* 0x000000878683723e */ /* 0x008fe200000010ff */
        /* <DEDUP_REMOVED lines=9> */
[----:B------:R-:W3:Y:S01]  /*d490*/  MUFU.EX2 R161, R161 ;  /* 0x000000a100a17308 */ /* 0x000ee20000000800 */
[----:B------:R-:W-:Y:S02]  /*d4a0*/  FMUL.FTZ R57, R3, R57 ;  /* 0x0000003903397220 */ /* 0x000fe40000410000 */
[C---:B------:R-:W-:Y:S01]  /*d4b0*/  FMUL.FTZ R62, R2.reuse, R62 ;  /* 0x0000003e023e7220 */ /* 0x040fe20000410000 */
        /* <DEDUP_REMOVED lines=13> */
[----:B---3--:R-:W-:Y:S01]  /*d590*/  F2FP.BF16.PACK_AB R130, R161, R162 ;  /* 0x000000a2a182723e */ /* 0x008fe200000010ff */
[C---:B------:R-:W-:Y:S02]  /*d5a0*/  FMUL.FTZ R69, R3.reuse, R69 ;  /* 0x0000004503457220 */ /* 0x040fe40000410000 */
[C---:B------:R-:W-:Y:S02]  /*d5b0*/  FMUL.FTZ R74, R2.reuse, R74 ;  /* 0x0000004a024a7220 */ /* 0x040fe40000410000 */
[C---:B------:R-:W-:Y:S01]  /*d5c0*/  FMUL.FTZ R75, R2.reuse, R75 ;  /* 0x0000004b024b7220 */ /* 0x040fe20000410000 */
[----:B------:R-:W-:Y:S01]  /*d5d0*/  MUFU.EX2 R225, R225 ;  /* 0x000000e100e17308 */ /* 0x000fe20000000800 */
[C---:B-1----:R-:W-:Y:S05]  /*d5e0*/  HMMA.16816.F32.BF16 R4, R128.reuse, R136, R4 ;  /* 0x000000888004723c */ /* 0x042fea0000041804 */
[C---:B------:R-:W-:Y:S02]  /*d5f0*/  FMUL.FTZ R72, R3.reuse, R72 ;  /* 0x0000004803487220 */ /* 0x040fe40000410000 */
[C---:B------:R-:W-:Y:S01]  /*d600*/  FMUL.FTZ R73, R3.reuse, R73 ;  /* 0x0000004903497220 */ /* 0x040fe20000410000 */
[C---:B------:R-:W-:Y:S01]  /*d610*/  HMMA.16816.F32.BF16 R8, R128.reuse, R138, R8 ;  /* 0x0000008a8008723c */ /* 0x040fe20000041808 */
[----:B------:R-:W1:Y:S01]  /*d620*/  LDSM.16.MT88.4 R136, [R192+0xe000] ;  /* 0x00e00000c088783b */ /* 0x000e620000004200 */
[----:B------:R-:W-:Y:S02]  /*d630*/  MUFU.EX2 R227, R227 ;  /* 0x000000e300e37308 */ /* 0x000fe40000000800 */
[C---:B------:R-:W-:Y:S02]  /*d640*/  FMUL.FTZ R78, R2.reuse, R78 ;  /* 0x0000004e024e7220 */ /* 0x040fe40000410000 */
[C---:B------:R-:W-:Y:S02]  /*d650*/  FMUL.FTZ R79, R2.reuse, R79 ;  /* 0x0000004f024f7220 */ /* 0x040fe40000410000 */
[C---:B------:R-:W-:Y:S04]  /*d660*/  HMMA.16816.F32.BF16 R36, R128.reuse, R140, R36 ;  /* 0x0000008c8024723c */ /* 0x040fe80000041824 */
[C---:B------:R-:W-:Y:S01]  /*d670*/  FMUL.FTZ R76, R3.reuse, R76 ;  /* 0x0000004c034c7220 */ /* 0x040fe20000410000 */
[----:B------:R-:W-:Y:S01]  /*d680*/  MUFU.EX2 R228, R228 ;  /* 0x000000e400e47308 */ /* 0x000fe20000000800 */
[C---:B------:R-:W-:Y:S02]  /*d690*/  FMUL.FTZ R77, R3.reuse, R77 ;  /* 0x0000004d034d7220 */ /* 0x040fe40000410000 */
[C---:B------:R-:W-:Y:S01]  /*d6a0*/  HMMA.16816.F32.BF16 R40, R128.reuse, R142, R40 ;  /* 0x0000008e8028723c */ /* 0x040fe20000041828 */
[----:B------:R-:W2:Y:S03]  /*d6b0*/  LDSM.16.MT88.4 R140, [R190+0xe000] ;  /* 0x00e00000be8c783b */ /* 0x000ea60000004200 */
[C---:B------:R-:W-:Y:S02]  /*d6c0*/  FMUL.FTZ R82, R2.reuse, R82 ;  /* 0x0000005202527220 */ /* 0x040fe40000410000 */
[C---:B------:R-:W-:Y:S01]  /*d6d0*/  FMUL.FTZ R83, R2.reuse, R83 ;  /* 0x0000005302537220 */ /* 0x040fe20000410000 */
[----:B------:R-:W-:Y:S01]  /*d6e0*/  MUFU.EX2 R229, R229 ;  /* 0x000000e500e57308 */ /* 0x000fe20000000800 */
[C---:B------:R-:W-:Y:S04]  /*d6f0*/  HMMA.16816.F32.BF16 R44, R128.reuse, R144, R44 ;  /* 0x00000090802c723c */ /* 0x040fe8000004182c */
[C---:B------:R-:W-:Y:S02]  /*d700*/  FMUL.FTZ R80, R3.reuse, R80 ;  /* 0x0000005003507220 */ /* 0x040fe40000410000 */
[C---:B------:R-:W-:Y:S02]  /*d710*/  FMUL.FTZ R81, R3.reuse, R81 ;  /* 0x0000005103517220 */ /* 0x040fe40000410000 */
[C---:B------:R-:W-:Y:S01]  /*d720*/  HMMA.16816.F32.BF16 R48, R128.reuse, R146, R48 ;  /* 0x000000928030723c */ /* 0x040fe20000041830 */
[----:B------:R-:W-:Y:S03]  /*d730*/  LDSM.16.MT88.4 R144, [R188+0xc800] ;  /* 0x00c80000bc90783b */ /* 0x000fe60000004200 */
[C---:B------:R-:W-:Y:S02]  /*d740*/  FMUL.FTZ R86, R2.reuse, R86 ;  /* 0x0000005602567220 */ /* 0x040fe40000410000 */
[C---:B------:R-:W-:Y:S02]  /*d750*/  FMUL.FTZ R87, R2.reuse, R87 ;  /* 0x0000005702577220 */ /* 0x040fe40000410000 */
[C---:B----4-:R-:W-:Y:S04]  /*d760*/  HMMA.16816.F32.BF16 R52, R128.reuse, R124, R52 ;  /* 0x0000007c8034723c */ /* 0x050fe80000041834 */
[C---:B------:R-:W-:Y:S02]  /*d770*/  FMUL.FTZ R84, R3.reuse, R84 ;  /* 0x0000005403547220 */ /* 0x040fe40000410000 */
[C---:B------:R-:W-:Y:S02]  /*d780*/  FMUL.FTZ R85, R3.reuse, R85 ;  /* 0x0000005503557220 */ /* 0x040fe40000410000 */
[C---:B------:R-:W-:Y:S01]  /*d790*/  HMMA.16816.F32.BF16 R56, R128.reuse, R126, R56 ;  /* 0x0000007e8038723c */ /* 0x040fe20000041838 */
[----:B------:R-:W3:Y:S03]  /*d7a0*/  LDSM.16.MT88.4 R124, [R189+0xe000] ;  /* 0x00e00000bd7c783b */ /* 0x000ee60000004200 */
[C---:B------:R-:W-:Y:S02]  /*d7b0*/  FMUL.FTZ R90, R2.reuse, R90 ;  /* 0x0000005a025a7220 */ /* 0x040fe40000410000 */
[C---:B------:R-:W-:Y:S02]  /*d7c0*/  FMUL.FTZ R91, R2.reuse, R91 ;  /* 0x0000005b025b7220 */ /* 0x040fe40000410000 */
[C---:B-1----:R-:W-:Y:S04]  /*d7d0*/  HMMA.16816.F32.BF16 R60, R128.reuse, R136, R60 ;  /* 0x00000088803c723c */ /* 0x042fe8000004183c */
[C---:B------:R-:W-:Y:S02]  /*d7e0*/  FMUL.FTZ R88, R3.reuse, R88 ;  /* 0x0000005803587220 */ /* 0x040fe40000410000 */
[C---:B------:R-:W-:Y:S02]  /*d7f0*/  FMUL.FTZ R89, R3.reuse, R89 ;  /* 0x0000005903597220 */ /* 0x040fe40000410000 */
[C---:B------:R-:W-:Y:S01]  /*d800*/  HMMA.16816.F32.BF16 R64, R128.reuse, R138, R64 ;  /* 0x0000008a8040723c */ /* 0x040fe20000041840 */
[----:B------:R-:W1:Y:S03]  /*d810*/  LDSM.16.MT88.4 R136, [R188+0xe000] ;  /* 0x00e00000bc88783b */ /* 0x000e660000004200 */
[C---:B------:R-:W-:Y:S02]  /*d820*/  FMUL.FTZ R94, R2.reuse, R94 ;  /* 0x0000005e025e7220 */ /* 0x040fe40000410000 */
[C---:B------:R-:W-:Y:S02]  /*d830*/  FMUL.FTZ R95, R2.reuse, R95 ;  /* 0x0000005f025f7220 */ /* 0x040fe40000410000 */
[C---:B--2---:R-:W-:Y:S04]  /*d840*/  HMMA.16816.F32.BF16 R68, R128.reuse, R140, R68 ;  /* 0x0000008c8044723c */ /* 0x044fe80000041844 */
[C---:B------:R-:W-:Y:S02]  /*d850*/  FMUL.FTZ R92, R3.reuse, R92 ;  /* 0x0000005c035c7220 */ /* 0x040fe40000410000 */
[C---:B------:R-:W-:Y:S02]  /*d860*/  FMUL.FTZ R93, R3.reuse, R93 ;  /* 0x0000005d035d7220 */ /* 0x040fe40000410000 */
[C---:B------:R-:W-:Y:S01]  /*d870*/  HMMA.16816.F32.BF16 R72, R128.reuse, R142, R72 ;  /* 0x0000008e8048723c */ /* 0x040fe20000041848 */
[----:B------:R-:W2:Y:S03]  /*d880*/  LDSM.16.MT88.4 R140, [R192+0x10000] ;  /* 0x01000000c08c783b */ /* 0x000ea60000004200 */
[C---:B------:R-:W-:Y:S02]  /*d890*/  FMUL.FTZ R98, R2.reuse, R98 ;  /* 0x0000006202627220 */ /* 0x040fe40000410000 */
[C---:B------:R-:W-:Y:S02]  /*d8a0*/  FMUL.FTZ R99, R2.reuse, R99 ;  /* 0x0000006302637220 */ /* 0x040fe40000410000 */
[C---:B------:R-:W-:Y:S01]  /*d8b0*/  FMUL.FTZ R96, R3.reuse, R96 ;  /* 0x0000006003607220 */ /* 0x040fe20000410000 */
[C---:B---3--:R-:W-:Y:S03]  /*d8c0*/  HMMA.16816.F32.BF16 R76, R128.reuse, R124, R76 ;  /* 0x0000007c804c723c */ /* 0x048fe6000004184c */
[C---:B------:R-:W-:Y:S02]  /*d8d0*/  FMUL.FTZ R97, R3.reuse, R97 ;  /* 0x0000006103617220 */ /* 0x040fe40000410000 */
[C---:B------:R-:W-:Y:S02]  /*d8e0*/  FMUL.FTZ R102, R2.reuse, R102 ;  /* 0x0000006602667220 */ /* 0x040fe40000410000 */
[C---:B------:R-:W-:Y:S01]  /*d8f0*/  FMUL.FTZ R103, R2.reuse, R103 ;  /* 0x0000006702677220 */ /* 0x040fe20000410000 */
[C---:B------:R-:W-:Y:S01]  /*d900*/  HMMA.16816.F32.BF16 R80, R128.reuse, R126, R80 ;  /* 0x0000007e8050723c */ /* 0x040fe20000041850 */
[----:B------:R-:W3:Y:S03]  /*d910*/  LDSM.16.MT88.4 R124, [R190+0x10000] ;  /* 0x01000000be7c783b */ /* 0x000ee60000004200 */
[C---:B------:R-:W-:Y:S02]  /*d920*/  FMUL.FTZ R100, R3.reuse, R100 ;  /* 0x0000006403647220 */ /* 0x040fe40000410000 */
[C---:B------:R-:W-:Y:S02]  /*d930*/  FMUL.FTZ R101, R3.reuse, R101 ;  /* 0x0000006503657220 */ /* 0x040fe40000410000 */
[C---:B-1----:R-:W-:Y:S04]  /*d940*/  HMMA.16816.F32.BF16 R84, R128.reuse, R136, R84 ;  /* 0x000000888054723c */ /* 0x042fe80000041854 */
[C---:B------:R-:W-:Y:S02]  /*d950*/  FMUL.FTZ R106, R2.reuse, R106 ;  /* 0x0000006a026a7220 */ /* 0x040fe40000410000 */
[----:B------:R-:W-:Y:S02]  /*d960*/  FMUL.FTZ R107, R2, R107 ;  /* 0x0000006b026b7220 */ /* 0x000fe40000410000 */
[C---:B------:R-:W-:Y:S01]  /*d970*/  HMMA.16816.F32.BF16 R88, R128.reuse, R138, R88 ;  /* 0x0000008a8058723c */ /* 0x040fe20000041858 */
[----:B------:R-:W1:Y:S03]  /*d980*/  LDSM.16.MT88.4 R136, [R189+0x10000] ;  /* 0x01000000bd88783b */ /* 0x000e660000004200 */
[C---:B------:R-:W-:Y:S02]  /*d990*/  FMUL.FTZ R104, R3.reuse, R104 ;  /* 0x0000006803687220 */ /* 0x040fe40000410000 */
[----:B------:R-:W-:Y:S02]  /*d9a0*/  FMUL.FTZ R105, R3, R105 ;  /* 0x0000006903697220 */ /* 0x000fe40000410000 */
[C---:B--2---:R-:W-:Y:S04]  /*d9b0*/  HMMA.16816.F32.BF16 R92, R128.reuse, R140, R92 ;  /* 0x0000008c805c723c */ /* 0x044fe8000004185c */
[--C-:B------:R-:W-:Y:S02]  /*d9c0*/  FFMA.FTZ R168, R14, c[0x0][0x23c], -R167.reuse ;  /* 0x00008f000ea87a23 */ /* 0x100fe400000108a7 */
[C---:B------:R-:W-:Y:S02]  /*d9d0*/  FMUL.FTZ R14, R2.reuse, R122 ;  /* 0x0000007a020e7220 */ /* 0x040fe40000410000 */
[C---:B------:R-:W-:Y:S01]  /*d9e0*/  HMMA.16816.F32.BF16 R96, R128.reuse, R142, R96 ;  /* 0x0000008e8060723c */ /* 0x040fe20000041860 */
[----:B------:R-:W2:Y:S01]  /*d9f0*/  LDSM.16.MT88.4 R140, [R188+0x10000] ;  /* 0x01000000bc8c783b */ /* 0x000ea20000004200 */
[----:B------:R-:W-:Y:S02]  /*da00*/  MUFU.EX2 R168, R168 ;  /* 0x000000a800a87308 */ /* 0x000fe40000000800 */
[--C-:B------:R-:W-:Y:S02]  /*da10*/  FFMA.FTZ R169, R15, c[0x0][0x23c], -R167.reuse ;  /* 0x00008f000fa97a23 */ /* 0x100fe400000108a7 */
[----:B------:R-:W-:Y:S02]  /*da20*/  FMUL.FTZ R15, R2, R123 ;  /* 0x0000007b020f7220 */ /* 0x000fe40000410000 */
[--C-:B------:R-:W-:Y:S01]  /*da30*/  FFMA.FTZ R172, R12, c[0x0][0x23c], -R166.reuse ;  /* 0x00008f000cac7a23 */ /* 0x100fe200000108a6 */
[C---:B---3--:R-:W-:Y:S03]  /*da40*/  HMMA.16816.F32.BF16 R100, R128.reuse, R124, R100 ;  /* 0x0000007c8064723c */ /* 0x048fe60000041864 */
[----:B------:R-:W-:Y:S01]  /*da50*/  FMUL.FTZ R12, R3, R120 ;  /* 0x00000078030c7220 */ /* 0x000fe20000410000 */
[----:B------:R-:W3:Y:S01]  /*da60*/  MUFU.EX2 R169, R169 ;  /* 0x000000a900a97308 */ /* 0x000ee20000000800 */
[--C-:B------:R-:W-:Y:S02]  /*da70*/  FFMA.FTZ R173, R13, c[0x0][0x23c], -R166.reuse ;  /* 0x00008f000dad7a23 */ /* 0x100fe400000108a6 */
[C---:B------:R-:W-:Y:S01]  /*da80*/  FMUL.FTZ R13, R3.reuse, R121 ;  /* 0x00000079030d7220 */ /* 0x040fe20000410000 */
[C---:B------:R-:W-:Y:S01]  /*da90*/  HMMA.16816.F32.BF16 R104, R128.reuse, R126, R104 ;  /* 0x0000007e8068723c */ /* 0x040fe20000041868 */
[----:B------:R-:W4:Y:S03]  /*daa0*/  LDSM.16.MT88.4 R120, [R192+0xc800] ;  /* 0x00c80000c078783b */ /* 0x000f260000004200 */
[C---:B------:R-:W-:Y:S02]  /*dab0*/  FMUL.FTZ R110, R2.reuse, R110 ;  /* 0x0000006e026e7220 */ /* 0x040fe40000410000 */
[----:B------:R-:W-:Y:S01]  /*dac0*/  FMUL.FTZ R111, R2, R111 ;  /* 0x0000006f026f7220 */ /* 0x000fe20000410000 */
[----:B------:R-:W-:Y:S01]  /*dad0*/  MUFU.EX2 R172, R172 ;  /* 0x000000ac00ac7308 */ /* 0x000fe20000000800 */
[C---:B------:R-:W-:Y:S01]  /*dae0*/  FMUL.FTZ R108, R3.reuse, R108 ;  /* 0x0000006c036c7220 */ /* 0x040fe20000410000 */
[----:B------:R-:W5:Y:S03]  /*daf0*/  LDSM.16.MT88.4 R124, [R190+0xc800] ;  /* 0x00c80000be7c783b */ /* 0x000f660000004200 */
[----:B------:R-:W-:Y:S02]  /*db00*/  FMUL.FTZ R109, R3, R109 ;  /* 0x0000006d036d7220 */ /* 0x000fe40000410000 */
[--C-:B------:R-:W-:Y:S02]  /*db10*/  FFMA.FTZ R170, R18, c[0x0][0x23c], -R167.reuse ;  /* 0x00008f0012aa7a23 */ /* 0x100fe400000108a7 */
[----:B------:R-:W-:Y:S01]  /*db20*/  FFMA.FTZ R171, R19, c[0x0][0x23c], -R167 ;  /* 0x00008f0013ab7a23 */ /* 0x000fe200000108a7 */
[----:B------:R-:W4:Y:S01]  /*db30*/  MUFU.EX2 R173, R173 ;  /* 0x000000ad00ad7308 */ /* 0x000f220000000800 */
[--C-:B------:R-:W-:Y:S01]  /*db40*/  FFMA.FTZ R174, R16, c[0x0][0x23c], -R166.reuse ;  /* 0x00008f0010ae7a23 */ /* 0x100fe200000108a6 */
[C---:B-1----:R-:W-:Y:S03]  /*db50*/  HMMA.16816.F32.BF16 R108, R128.reuse, R136, R108 ;  /* 0x00000088806c723c */ /* 0x042fe6000004186c */
[----:B------:R-:W-:Y:S02]  /*db60*/  FFMA.FTZ R175, R17, c[0x0][0x23c], -R166 ;  /* 0x00008f0011af7a23 */ /* 0x000fe400000108a6 */
[C---:B------:R-:W-:Y:S02]  /*db70*/  FMUL.FTZ R18, R2.reuse, R118 ;  /* 0x0000007602127220 */ /* 0x040fe40000410000 */
[C---:B------:R-:W-:Y:S01]  /*db80*/  FMUL.FTZ R19, R2.reuse, R119 ;  /* 0x0000007702137220 */ /* 0x040fe20000410000 */
[C---:B------:R-:W-:Y:S01]  /*db90*/  HMMA.16816.F32.BF16 R12, R128.reuse, R138, R12 ;  /* 0x0000008a800c723c */ /* 0x040fe2000004180c */
[----:B------:R-:W-:Y:S01]  /*dba0*/  MUFU.EX2 R170, R170 ;  /* 0x000000aa00aa7308 */ /* 0x000fe20000000800 */
[----:B------:R-:W1:Y:S02]  /*dbb0*/  LDSM.16.MT88.4 R136, [R189+0xc800] ;  /* 0x00c80000bd88783b */ /* 0x000e640000004200 */
[C---:B------:R-:W-:Y:S02]  /*dbc0*/  FMUL.FTZ R16, R3.reuse, R116 ;  /* 0x0000007403107220 */ /* 0x040fe40000410000 */
[----:B------:R-:W-:Y:S01]  /*dbd0*/  FMUL.FTZ R17, R3, R117 ;  /* 0x0000007503117220 */ /* 0x000fe20000410000 */
[----:B---3--:R-:W-:Y:S01]  /*dbe0*/  F2FP.BF16.PACK_AB R117, R169, R168 ;  /* 0x000000a8a975723e */ /* 0x008fe200000010ff */
[C---:B------:R-:W-:Y:S03]  /*dbf0*/  FMUL.FTZ R114, R2.reuse, R114 ;  /* 0x0000007202727220 */ /* 0x040fe60000410000 */
[----:B------:R-:W3:Y:S01]  /*dc00*/  MUFU.EX2 R171, R171 ;  /* 0x000000ab00ab7308 */ /* 0x000ee20000000800 */
[C---:B------:R-:W-:Y:S01]  /*dc10*/  FMUL.FTZ R115, R2.reuse, R115 ;  /* 0x0000007302737220 */ /* 0x040fe20000410000 */
[C---:B--2---:R-:W-:Y:S03]  /*dc20*/  HMMA.16816.F32.BF16 R16, R128.reuse, R140, R16 ;  /* 0x0000008c8010723c */ /* 0x044fe60000041810 */
[----:B------:R-:W-:Y:S01]  /*dc30*/  FMUL.FTZ R112, R3, R112 ;  /* 0x0000007003707220 */ /* 0x000fe20000410000 */
[----:B----4-:R-:W-:Y:S01]  /*dc40*/  F2FP.BF16.PACK_AB R116, R173, R172 ;  /* 0x000000acad74723e */ /* 0x010fe200000010ff */
[C---:B------:R-:W-:Y:S02]  /*dc50*/  FMUL.FTZ R113, R3.reuse, R113 ;  /* 0x0000007103717220 */ /* 0x040fe40000410000 */
[----:B------:R-:W-:Y:S01]  /*dc60*/  FFMA.FTZ R165, R2, R219, R165 ;  /* 0x000000db02a57223 */ /* 0x000fe200000100a5 */
[----:B------:R-:W-:Y:S01]  /*dc70*/  MUFU.EX2 R174, R174 ;  /* 0x000000ae00ae7308 */ /* 0x000fe20000000800 */
[----:B------:R-:W-:Y:S03]  /*dc80*/  FFMA.FTZ R164, R3, R220, R164 ;  /* 0x000000dc03a47223 */ /* 0x000fe600000100a4 */
[----:B------:R-:W-:Y:S01]  /*dc90*/  HMMA.16816.F32.BF16 R112, R128, R142, R112 ;  /* 0x0000008e8070723c */ /* 0x000fe20000041870 */
[----:B------:R-:W-:Y:S02]  /*dca0*/  LDSM.16.MT88.4 R128, [R190+0x10800] ;  /* 0x01080000be80783b */ /* 0x000fe40000004200 */
[----:B------:R-:W-:Y:S01]  /*dcb0*/  MOV R3, R133 ;  /* 0x0000008500037202 */ /* 0x000fe20000000f00 */
[----:B------:R-:W-:Y:S02]  /*dcc0*/  FADD.FTZ R160, R160, R165 ;  /* 0x000000a5a0a07221 */ /* 0x000fe40000010000 */
[----:B------:R-:W2:Y:S01]  /*dcd0*/  MUFU.EX2 R175, R175 ;  /* 0x000000af00af7308 */ /* 0x000ea20000000800 */
[----:B------:R-:W-:Y:S02]  /*dce0*/  FADD.FTZ R163, R163, R164 ;  /* 0x000000a4a3a37221 */ /* 0x000fe40000010000 */
[----:B------:R-:W-:Y:S03]  /*dcf0*/  LDSM.16.MT88.4 R140, [R190+0xd000] ;  /* 0x00d00000be8c783b */ /* 0x000fe60000004200 */
[----:B---3--:R-:W-:Y:S01]  /*dd00*/  F2FP.BF16.PACK_AB R119, R171, R170 ;  /* 0x000000aaab77723e */ /* 0x008fe200000010ff */
[----:B------:R-:W-:Y:S02]  /*dd10*/  FADD.FTZ R135, R135, R160 ;  /* 0x000000a087877221 */ /* 0x000fe40000010000 */
[----:B------:R-:W-:Y:S02]  /*dd20*/  FADD.FTZ R162, R162, R163 ;  /* 0x000000a3a2a27221 */ /* 0x000fe40000010000 */
[----:B------:R-:W-:Y:S02]  /*dd30*/  FADD.FTZ R135, R134, R135 ;  /* 0x0000008786877221 */ /* 0x000fe40000010000 */
[----:B------:R-:W-:Y:S02]  /*dd40*/  FADD.FTZ R161, R161, R162 ;  /* 0x000000a2a1a17221 */ /* 0x000fe40000010000 */
[----:B------:R-:W-:Y:S01]  /*dd50*/  FADD.FTZ R168, R168, R135 ;  /* 0x00000087a8a87221 */ /* 0x000fe20000010000 */
[----:B------:R-:W-:Y:S01]  /*dd60*/  MOV R135, R132 ;  /* 0x0000008400877202 */ /* 0x000fe20000000f00 */
[----:B------:R-:W-:Y:S02]  /*dd70*/  FADD.FTZ R172, R172, R161 ;  /* 0x000000a1acac7221 */ /* 0x000fe40000010000 */
[----:B------:R-:W-:Y:S02]  /*dd80*/  FADD.FTZ R169, R169, R168 ;  /* 0x000000a8a9a97221 */ /* 0x000fe40000010000 */
[----:B------:R-:W-:Y:S02]  /*dd90*/  FADD.FTZ R173, R173, R172 ;  /* 0x000000acadad7221 */ /* 0x000fe40000010000 */
[----:B------:R-:W-:Y:S01]  /*dda0*/  FADD.FTZ R170, R170, R169 ;  /* 0x000000a9aaaa7221 */ /* 0x000fe20000010000 */
[----:B--2---:R-:W-:Y:S01]  /*ddb0*/  F2FP.BF16.PACK_AB R118, R175, R174 ;  /* 0x000000aeaf76723e */ /* 0x004fe200000010ff */
[----:B------:R-:W-:Y:S02]  /*ddc0*/  FADD.FTZ R174, R174, R173 ;  /* 0x000000adaeae7221 */ /* 0x000fe40000010000 */
[----:B------:R-:W-:Y:S02]  /*ddd0*/  FADD.FTZ R171, R171, R170 ;  /* 0x000000aaabab7221 */ /* 0x000fe40000010000 */
[----:B------:R-:W-:Y:S02]  /*dde0*/  FADD.FTZ R175, R175, R174 ;  /* 0x000000aeafaf7221 */ /* 0x000fe40000010000 */
[C---:B------:R-:W-:Y:S08]  /*ddf0*/  HMMA.16816.F32.BF16 R4, R116.reuse, R120, R4 ;  /* 0x000000787404723c */ /* 0x040ff00000041804 */
[C---:B------:R-:W-:Y:S01]  /*de00*/  HMMA.16816.F32.BF16 R8, R116.reuse, R122, R8 ;  /* 0x0000007a7408723c */ /* 0x040fe20000041808 */
[----:B------:R-:W2:Y:S07]  /*de10*/  LDSM.16.MT88.4 R120, [R188+0xe800] ;  /* 0x00e80000bc78783b */ /* 0x000eae0000004200 */
[C---:B-----5:R-:W-:Y:S08]  /*de20*/  HMMA.16816.F32.BF16 R36, R116.reuse, R124, R36 ;  /* 0x0000007c7424723c */ /* 0x060ff00000041824 */
        /* <DEDUP_REMOVED lines=19> */
[----:B------:R-:W-:Y:S01]  /*df60*/  FFMA.FTZ R167, R35, c[0x0][0x23c], -R167 ;  /* 0x00008f0023a77a23 */ /* 0x000fe200000108a7 */
[----:B------:R-:W4:Y:S01]  /*df70*/  MUFU.EX2 R153, R153 ;  /* 0x0000009900997308 */ /* 0x000f220000000800 */
[C---:B------:R-:W-:Y:S04]  /*df80*/  HMMA.16816.F32.BF16 R80, R116.reuse, R158, R80 ;  /* 0x0000009e7450723c */ /* 0x040fe80000041850 */
[--C-:B------:R-:W-:Y:S02]  /*df90*/  FFMA.FTZ R156, R20, c[0x0][0x23c], -R166.reuse ;  /* 0x00008f00149c7a23 */ /* 0x100fe400000108a6 */
[--C-:B------:R-:W-:Y:S02]  /*dfa0*/  FFMA.FTZ R157, R21, c[0x0][0x23c], -R166.reuse ;  /* 0x00008f00159d7a23 */ /* 0x100fe400000108a6 */
[C---:B--2---:R-:W-:Y:S01]  /*dfb0*/  HMMA.16816.F32.BF16 R84, R116.reuse, R120, R84 ;  /* 0x000000787454723c */ /* 0x044fe20000041854 */
[----:B------:R-:W-:Y:S03]  /*dfc0*/  MUFU.EX2 R154, R154 ;  /* 0x0000009a009a7308 */ /* 0x000fe60000000800 */
[--C-:B------:R-:W-:Y:S02]  /*dfd0*/  FFMA.FTZ R158, R24, c[0x0][0x23c], -R166.reuse ;  /* 0x00008f00189e7a23 */ /* 0x100fe400000108a6 */
[--C-:B------:R-:W-:Y:S02]  /*dfe0*/  FFMA.FTZ R159, R25, c[0x0][0x23c], -R166.reuse ;  /* 0x00008f00199f7a23 */ /* 0x100fe400000108a6 */
[C---:B------:R-:W-:Y:S01]  /*dff0*/  HMMA.16816.F32.BF16 R88, R116.reuse, R122, R88 ;  /* 0x0000007a7458723c */ /* 0x040fe20000041858 */
[----:B------:R-:W2:Y:S02]  /*e000*/  LDSM.16.MT88.4 R120, [R188+0x10800] ;  /* 0x01080000bc78783b */ /* 0x000ea40000004200 */
[----:B------:R-:W5:Y:S01]  /*e010*/  MUFU.EX2 R155, R155 ;  /* 0x0000009b009b7308 */ /* 0x000f620000000800 */
[----:B------:R-:W-:Y:S01]  /*e020*/  FFMA.FTZ R166, R33, c[0x0][0x23c], -R166 ;  /* 0x00008f0021a67a23 */ /* 0x000fe200000108a6 */
[C---:B----4-:R-:W-:Y:S03]  /*e030*/  F2FP.BF16.PACK_AB R21, R153.reuse, R152 ;  /* 0x000000989915723e */ /* 0x050fe600000010ff */
[C---:B---3--:R-:W-:Y:S01]  /*e040*/  HMMA.16816.F32.BF16 R92, R116.reuse, R124, R92 ;  /* 0x0000007c745c723c */ /* 0x048fe2000004185c */
[----:B------:R-:W-:Y:S03]  /*e050*/  LDSM.16.MT88.4 R24, [R189+0xd000] ;  /* 0x00d00000bd18783b */ /* 0x000fe60000004200 */
[----:B------:R-:W-:Y:S01]  /*e060*/  FADD.FTZ R152, R152, R171 ;  /* 0x000000ab98987221 */ /* 0x000fe20000010000 */
[----:B------:R-:W-:Y:S03]  /*e070*/  MUFU.EX2 R156, R156 ;  /* 0x0000009c009c7308 */ /* 0x000fe60000000800 */
[C---:B------:R-:W-:Y:S01]  /*e080*/  HMMA.16816.F32.BF16 R96, R116.reuse, R126, R96 ;  /* 0x0000007e7460723c */ /* 0x040fe20000041860 */
[----:B------:R-:W3:Y:S03]  /*e090*/  LDSM.16.MT88.4 R124, [R192+0xd000] ;  /* 0x00d00000c07c783b */ /* 0x000ee60000004200 */
[----:B------:R-:W-:Y:S03]  /*e0a0*/  FADD.FTZ R153, R153, R152 ;  /* 0x0000009899997221 */ /* 0x000fe60000010000 */
[----:B------:R-:W4:Y:S01]  /*e0b0*/  MUFU.EX2 R157, R157 ;  /* 0x0000009d009d7308 */ /* 0x000f220000000800 */
[C---:B------:R-:W-:Y:S01]  /*e0c0*/  HMMA.16816.F32.BF16 R100, R116.reuse, R128, R100 ;  /* 0x000000807464723c */ /* 0x040fe20000041864 */
[----:B------:R-:W-:Y:S03]  /*e0d0*/  LDSM.16.MT88.4 R32, [R189+0xd800] ;  /* 0x00d80000bd20783b */ /* 0x000fe60000004200 */
[C---:B-----5:R-:W-:Y:S01]  /*e0e0*/  F2FP.BF16.PACK_AB R23, R155.reuse, R154 ;  /* 0x0000009a9b17723e */ /* 0x060fe200000010ff */
[----:B------:R-:W-:Y:S03]  /*e0f0*/  FADD.FTZ R154, R154, R153 ;  /* 0x000000999a9a7221 */ /* 0x000fe60000010000 */
[C---:B------:R-:W-:Y:S01]  /*e100*/  HMMA.16816.F32.BF16 R104, R116.reuse, R130, R104 ;  /* 0x000000827468723c */ /* 0x040fe20000041868 */
[----:B------:R-:W5:Y:S01]  /*e110*/  LDSM.16.MT88.4 R128, [R188+0xd000] ;  /* 0x00d00000bc80783b */ /* 0x000f620000004200 */
[----:B------:R-:W-:Y:S02]  /*e120*/  MUFU.EX2 R158, R158 ;  /* 0x0000009e009e7308 */ /* 0x000fe40000000800 */
[----:B------:R-:W-:Y:S04]  /*e130*/  FADD.FTZ R154, R155, R154 ;  /* 0x0000009a9b9a7221 */ /* 0x000fe80000010000 */
[C---:B-1----:R-:W-:Y:S04]  /*e140*/  HMMA.16816.F32.BF16 R108, R116.reuse, R136, R108 ;  /* 0x00000088746c723c */ /* 0x042fe8000004186c */
[----:B------:R-:W1:Y:S01]  /*e150*/  MUFU.EX2 R159, R159 ;  /* 0x0000009f009f7308 */ /* 0x000e620000000800 */
[C---:B----4-:R-:W-:Y:S03]  /*e160*/  F2FP.BF16.PACK_AB R20, R157.reuse, R156 ;  /* 0x0000009c9d14723e */ /* 0x050fe600000010ff */
[C---:B------:R-:W-:Y:S01]  /*e170*/  HMMA.16816.F32.BF16 R12, R116.reuse, R138, R12 ;  /* 0x0000008a740c723c */ /* 0x040fe2000004180c */
[----:B------:R-:W4:Y:S03]  /*e180*/  LDSM.16.MT88.4 R136, [R192+0xf000] ;  /* 0x00f00000c088783b */ /* 0x000f260000004200 */
[----:B------:R-:W-:Y:S02]  /*e190*/  FADD.FTZ R156, R156, R175 ;  /* 0x000000af9c9c7221 */ /* 0x000fe40000010000 */
[----:B------:R-:W4:Y:S02]  /*e1a0*/  MUFU.EX2 R226, R167 ;  /* 0x000000a700e27308 */ /* 0x000f240000000800 */
[C---:B--2---:R-:W-:Y:S04]  /*e1b0*/  HMMA.16816.F32.BF16 R16, R116.reuse, R120, R16 ;  /* 0x000000787410723c */ /* 0x044fe80000041810 */
[----:B------:R-:W-:Y:S04]  /*e1c0*/  FADD.FTZ R157, R157, R156 ;  /* 0x0000009c9d9d7221 */ /* 0x000fe80000010000 */
[----:B------:R-:W-:Y:S01]  /*e1d0*/  HMMA.16816.F32.BF16 R112, R116, R122, R112 ;  /* 0x0000007a7470723c */ /* 0x000fe20000041870 */
[----:B------:R-:W2:Y:S01]  /*e1e0*/  LDSM.16.MT88.4 R116, [R188+0xf000] ;  /* 0x00f00000bc74783b */ /* 0x000ea20000004200 */
[----:B------:R-:W2:Y:S02]  /*e1f0*/  MUFU.EX2 R166, R166 ;  /* 0x000000a600a67308 */ /* 0x000ea40000000800 */
[C---:B-1----:R-:W-:Y:S01]  /*e200*/  F2FP.BF16.PACK_AB R22, R159.reuse, R158 ;  /* 0x0000009e9f16723e */ /* 0x042fe200000010ff */
[----:B------:R-:W-:Y:S04]  /*e210*/  FADD.FTZ R2, R158, R157 ;  /* 0x0000009d9e027221 */ /* 0x000fe80000010000 */
[----:B------:R-:W-:Y:S02]  /*e220*/  LDSM.16.MT88.4 R120, [R190+0x11000] ;  /* 0x01100000be78783b */ /* 0x000fe40000004200 */
[C---:B---3--:R-:W-:Y:S05]  /*e230*/  HMMA.16816.F32.BF16 R4, R20.reuse, R124, R4 ;  /* 0x0000007c1404723c */ /* 0x048fea0000041804 */
[----:B------:R-:W-:Y:S03]  /*e240*/  FADD.FTZ R2, R159, R2 ;  /* 0x000000029f027221 */ /* 0x000fe60000010000 */
        /* <DEDUP_REMOVED lines=8> */
[C---:B-----5:R-:W-:Y:S08]  /*e2d0*/  HMMA.16816.F32.BF16 R52, R20.reuse, R128, R52 ;  /* 0x000000801434723c */ /* 0x060ff00000041834 */
[C---:B------:R-:W-:Y:S08]  /*e2e0*/  HMMA.16816.F32.BF16 R56, R20.reuse, R130, R56 ;  /* 0x000000821438723c */ /* 0x040ff00000041838 */
[C---:B----4-:R-:W-:Y:S08]  /*e2f0*/  HMMA.16816.F32.BF16 R60, R20.reuse, R136, R60 ;  /* 0x00000088143c723c */ /* 0x050ff0000004183c */
        /* <DEDUP_REMOVED lines=17> */
[C---:B------:R-:W-:Y:S08]  /*e410*/  HMMA.16816.F32.BF16 R108, R20.reuse, R124, R108 ;  /* 0x0000007c146c723c */ /* 0x040ff0000004186c */
[C---:B------:R-:W-:Y:S08]  /*e420*/  HMMA.16816.F32.BF16 R12, R20.reuse, R126, R12 ;  /* 0x0000007e140c723c */ /* 0x040ff0000004180c */
[C---:B--2---:R-:W-:Y:S08]  /*e430*/  HMMA.16816.F32.BF16 R16, R20.reuse, R116, R16 ;  /* 0x000000741410723c */ /* 0x044ff00000041810 */
[----:B------:R-:W-:Y:S01]  /*e440*/  HMMA.16816.F32.BF16 R112, R20, R118, R112 ;  /* 0x000000761470723c */ /* 0x000fe20000041870 */
[----:B------:R-:W2:Y:S06]  /*e450*/  LDSM.16.MT88.4 R116, [R189+0xf800] ;  /* 0x00f80000bd74783b */ /* 0x000eac0000004200 */
[----:B------:R-:W-:Y:S01]  /*e460*/  F2FP.BF16.PACK_AB R21, R224, R223 ;  /* 0x000000dfe015723e */ /* 0x000fe200000010ff */
[----:B------:R-:W-:Y:S01]  /*e470*/  FADD.FTZ R223, R223, R154 ;  /* 0x0000009adfdf7221 */ /* 0x000fe20000010000 */
[----:B------:R-:W-:Y:S03]  /*e480*/  F2FP.BF16.PACK_AB R23, R226, R225 ;  /* 0x000000e1e217723e */ /* 0x000fe600000010ff */
[----:B------:R-:W-:Y:S01]  /*e490*/  F2FP.BF16.PACK_AB R20, R228, R227 ;  /* 0x000000e3e414723e */ /* 0x000fe200000010ff */
[----:B------:R-:W-:Y:S01]  /*e4a0*/  FADD.FTZ R227, R227, R2 ;  /* 0x00000002e3e37221 */ /* 0x000fe20000010000 */
[----:B------:R-:W-:Y:S01]  /*e4b0*/  F2FP.BF16.PACK_AB R22, R166, R229 ;  /* 0x000000e5a616723e */ /* 0x000fe200000010ff */
[----:B------:R-:W-:Y:S01]  /*e4c0*/  FADD.FTZ R224, R224, R223 ;  /* 0x000000dfe0e07221 */ /* 0x000fe20000010000 */
[----:B------:R-:W-:Y:S01]  /*e4d0*/  IADD3 R2, R207, -0x1, RZ ;  /* 0xffffffffcf027810 */ /* 0x000fe20007ffe0ff */
[----:B------:R-:W-:Y:S02]  /*e4e0*/  FADD.FTZ R228, R228, R227 ;  /* 0x000000e3e4e47221 */ /* 0x000fe40000010000 */
[----:B------:R-:W-:Y:S01]  /*e4f0*/  FADD.FTZ R219, R225, R224 ;  /* 0x000000e0e1db7221 */ /* 0x000fe20000010000 */
[----:B------:R-:W-:Y:S01]  /*e500*/  MOV R207, R2 ;  /* 0x0000000200cf7202 */ /* 0x000fe20000000f00 */
[C---:B-1----:R-:W-:Y:S01]  /*e510*/  HMMA.16816.F32.BF16 R128, R20.reuse, R24, R4 ;  /* 0x000000181480723c */ /* 0x042fe20000041804 */
[----:B------:R-:W1:Y:S02]  /*e520*/  LDSM.16.MT88.4 R4, [R190+0x11800] ;  /* 0x01180000be04783b */ /* 0x000e640000004200 */
[----:B------:R-:W-:Y:S02]  /*e530*/  FADD.FTZ R229, R229, R228 ;  /* 0x000000e4e5e57221 */ /* 0x000fe40000010000 */
[----:B------:R-:W-:Y:S02]  /*e540*/  FADD.FTZ R219, R226, R219 ;  /* 0x000000dbe2db7221 */ /* 0x000fe40000010000 */
[----:B------:R-:W-:Y:S01]  /*e550*/  FADD.FTZ R220, R166, R229 ;  /* 0x000000e5a6dc7221 */ /* 0x000fe20000010000 */
[C---:B------:R-:W-:Y:S01]  /*e560*/  HMMA.16816.F32.BF16 R124, R20.reuse, R26, R8 ;  /* 0x0000001a147c723c */ /* 0x040fe20000041808 */
[----:B------:R-:W-:Y:S07]  /*e570*/  LDSM.16.MT88.4 R8, [R188+0x11800] ;  /* 0x01180000bc08783b */ /* 0x000fee0000004200 */
[C---:B------:R-:W-:Y:S08]  /*e580*/  HMMA.16816.F32.BF16 R36, R20.reuse, R28, R36 ;  /* 0x0000001c1424723c */ /* 0x040ff00000041824 */
[C---:B------:R-:W-:Y:S08]  /*e590*/  HMMA.16816.F32.BF16 R40, R20.reuse, R30, R40 ;  /* 0x0000001e1428723c */ /* 0x040ff00000041828 */
[C---:B------:R-:W-:Y:S08]  /*e5a0*/  HMMA.16816.F32.BF16 R44, R20.reuse, R32, R44 ;  /* 0x00000020142c723c */ /* 0x040ff0000004182c */
[C---:B------:R-:W-:Y:S08]  /*e5b0*/  HMMA.16816.F32.BF16 R48, R20.reuse, R34, R48 ;  /* 0x000000221430723c */ /* 0x040ff00000041830 */
[C---:B---3--:R-:W-:Y:S08]  /*e5c0*/  HMMA.16816.F32.BF16 R52, R20.reuse, R120, R52 ;  /* 0x000000781434723c */ /* 0x048ff00000041834 */
        /* <DEDUP_REMOVED lines=16> */
[C---:B------:R-:W-:Y:S08]  /*e6d0*/  HMMA.16816.F32.BF16 R116, R20.reuse, R8, R16 ;  /* 0x000000081474723c */ /* 0x040ff00000041810 */
[----:B------:R-:W-:Y:S01]  /*e6e0*/  HMMA.16816.F32.BF16 R112, R20, R10, R112 ;  /* 0x0000000a1470723c */ /* 0x000fe20000041870 */
[----:B------:R-:W-:-:S07]  /*e6f0*/  @P1 BRA `(.L_x_2253) ;  /* 0xffffc4f000001947 */ /* 0x000fce000383ffff */
.L_x_2249:
[----:B------:R-:W1:Y:S01]  /*e700*/  SHFL.BFLY PT, R0, R219, 0x2, 0x1f ;  /* 0x0c401f00db007f89 */ /* 0x000e6200000e0000 */
[----:B------:R-:W-:Y:S01]  /*e710*/  MOV R3, 0x3f800000 ;  /* 0x3f80000000037802 */ /* 0x000fe20000000f00 */
[----:B------:R-:W-:Y:S01]  /*e720*/  ULDC.U8 UR4, c[0x0][0x328] ;  /* 0x0000ca0000047ab9 */ /* 0x000fe20000000000 */
[----:B------:R-:W-:Y:S01]  /*e730*/  MOV R4, 0x3f800000 ;  /* 0x3f80000000047802 */ /* 0x000fe20000000f00 */
[----:B------:R-:W2:Y:S01]  /*e740*/  SHFL.BFLY PT, R7, R220, 0x2, 0x1f ;  /* 0x0c401f00dc077f89 */ /* 0x000ea200000e0000 */
[----:B-1----:R-:W-:-:S02]  /*e750*/  FADD.FTZ R5, R0, R219 ;  /* 0x000000db00057221 */ /* 0x002fc40000010000 */
[----:B--2---:R-:W-:-:S03]  /*e760*/  FADD.FTZ R7, R7, R220 ;  /* 0x000000dc07077221 */ /* 0x004fc60000010000 */
[----:B------:R-:W1:Y:S04]  /*e770*/  SHFL.BFLY PT, R0, R5, 0x1, 0x1f ;  /* 0x0c201f0005007f89 */ /* 0x000e6800000e0000 */
[----:B------:R-:W2:Y:S01]  /*e780*/  SHFL.BFLY PT, R2, R7, 0x1, 0x1f ;  /* 0x0c201f0007027f89 */ /* 0x000ea200000e0000 */
[----:B-1----:R-:W-:-:S03]  /*e790*/  FADD.FTZ R0, R5, R0 ;  /* 0x0000000005007221 */ /* 0x002fc60000010000 */
[----:B------:R-:W1:Y:S01]  /*e7a0*/  S2R R5, SR_TID.X ;  /* 0x0000000000057919 */ /* 0x000e620000002100 */
[----:B--2---:R-:W-:Y:S01]  /*e7b0*/  FADD.FTZ R2, R7, R2 ;  /* 0x0000000207027221 */ /* 0x004fe20000010000 */
[----:B------:R-:W-:-:S04]  /*e7c0*/  FSETP.NE.FTZ.AND P3, PT, R0, RZ, PT ;  /* 0x000000ff0000720b */ /* 0x000fc80003f75000 */
[----:B------:R-:W-:-:S09]  /*e7d0*/  FSETP.NE.FTZ.AND P4, PT, R2, RZ, PT ;  /* 0x000000ff0200720b */ /* 0x000fd20003f95000 */
[----:B------:R-:W2:Y:S01]  /*e7e0*/  @P3 MUFU.RCP R4, R0 ;  /* 0x0000000000043308 */ /* 0x000ea20000001000 */
[----:B-1----:R-:W-:-:S07]  /*e7f0*/  SHF.R.S32.HI R6, RZ, 0x1f, R5 ;  /* 0x0000001fff067819 */ /* 0x002fce0000011405 */
[----:B------:R-:W1:Y:S01]  /*e800*/  @P4 MUFU.RCP R3, R2 ;  /* 0x0000000200034308 */ /* 0x000e620000001000 */
[----:B------:R-:W-:-:S04]  /*e810*/  LEA.HI R7, R6, R5, RZ, 0x2 ;  /* 0x0000000506077211 */ /* 0x000fc800078f10ff */
[--C-:B------:R-:W-:Y:S01]  /*e820*/  SHF.R.S32.HI R9, RZ, 0x2, R7.reuse ;  /* 0x00000002ff097819 */ /* 0x100fe20000011407 */
[C---:B--2---:R-:W-:Y:S01]  /*e830*/  FMUL.FTZ R131, R4.reuse, R131 ;  /* 0x0000008304837220 */ /* 0x044fe20000410000 */
[----:B------:R-:W-:Y:S01]  /*e840*/  SHF.R.S32.HI R8, RZ, 0x1f, R7 ;  /* 0x0000001fff087819 */ /* 0x000fe20000011407 */
[C---:B------:R-:W-:Y:S01]  /*e850*/  FMUL.FTZ R130, R4.reuse, R130 ;  /* 0x0000008204827220 */ /* 0x040fe20000410000 */
[----:B------:R-:W-:Y:S01]  /*e860*/  LOP3.LUT R10, R7, 0x3ffffffc, RZ, 0xc0, !PT ;  /* 0x3ffffffc070a7812 */ /* 0x000fe200078ec0ff */
[----:B------:R-:W-:Y:S01]  /*e870*/  FMUL.FTZ R127, R4, R127 ;  /* 0x0000007f047f7220 */ /* 0x000fe20000410000 */
[----:B------:R-:W-:Y:S01]  /*e880*/  LEA.HI R8, R8, R9, RZ, 0x3 ;  /* 0x0000000908087211 */ /* 0x000fe200078f18ff */
[----:B------:R-:W-:Y:S01]  /*e890*/  FMUL.FTZ R126, R4, R126 ;  /* 0x0000007e047e7220 */ /* 0x000fe20000410000 */
[----:B------:R-:W-:Y:S01]  /*e8a0*/  IADD3 R10, -R10, R5, RZ ;  /* 0x000000050a0a7210 */ /* 0x000fe20007ffe1ff */
[C---:B-1----:R-:W-:Y:S01]  /*e8b0*/  FMUL.FTZ R128, R3.reuse, R128 ;  /* 0x0000008003807220 */ /* 0x042fe20000410000 */
[----:B------:R-:W-:Y:S01]  /*e8c0*/  LOP3.LUT R8, R8, 0xfffffff8, RZ, 0xc0, !PT ;  /* 0xfffffff808087812 */ /* 0x000fe200078ec0ff */
[----:B------:R-:W-:Y:S01]  /*e8d0*/  FMUL.FTZ R129, R3, R129 ;  /* 0x0000008103817220 */ /* 0x000fe20000410000 */
[----:B------:R-:W-:Y:S01]  /*e8e0*/  F2FP.BF16.PACK_AB R130, R131, R130 ;  /* 0x000000828382723e */ /* 0x000fe200000010ff */
[----:B------:R-:W-:Y:S01]  /*e8f0*/  FMUL.FTZ R124, R3, R124 ;  /* 0x0000007c037c7220 */ /* 0x000fe20000410000 */
[----:B------:R-:W-:Y:S01]  /*e900*/  IADD3 R8, R9, -R8, RZ ;  /* 0x8000000809087210 */ /* 0x000fe20007ffe0ff */
[C---:B------:R-:W-:Y:S01]  /*e910*/  FMUL.FTZ R125, R3.reuse, R125 ;  /* 0x0000007d037d7220 */ /* 0x040fe20000410000 */
[----:B------:R-:W-:Y:S01]  /*e920*/  LEA.HI R9, R6, R5, RZ, 0x5 ;  /* 0x0000000506097211 */ /* 0x000fe200078f28ff */
[C---:B------:R-:W-:Y:S01]  /*e930*/  FMUL.FTZ R36, R3.reuse, R36 ;  /* 0x0000002403247220 */ /* 0x040fe20000410000 */
[C---:B------:R-:W-:Y:S01]  /*e940*/  SHF.L.U32 R11, R8.reuse, 0x6, RZ ;  /* 0x00000006080b7819 */ /* 0x040fe200000006ff */
[C---:B------:R-:W-:Y:S01]  /*e950*/  FMUL.FTZ R37, R3.reuse, R37 ;  /* 0x0000002503257220 */ /* 0x040fe20000410000 */
[----:B------:R-:W-:Y:S01]  /*e960*/  SHF.R.S32.HI R7, RZ, 0x5, R9 ;  /* 0x00000005ff077819 */ /* 0x000fe20000011409 */
[----:B------:R-:W-:Y:S01]  /*e970*/  FMUL.FTZ R40, R3, R40 ;  /* 0x0000002803287220 */ /* 0x000fe20000410000 */
[----:B------:R-:W-:Y:S01]  /*e980*/  LOP3.LUT R11, R11, 0x1c0, RZ, 0xc0, !PT ;  /* 0x000001c00b0b7812 */ /* 0x000fe200078ec0ff */
[C---:B------:R-:W-:Y:S01]  /*e990*/  FMUL.FTZ R41, R3.reuse, R41 ;  /* 0x0000002903297220 */ /* 0x040fe20000410000 */
[----:B------:R-:W-:Y:S01]  /*e9a0*/  LOP3.LUT R12, R8, 0x1, RZ, 0xc0, !PT ;  /* 0x00000001080c7812 */ /* 0x000fe200078ec0ff */
[----:B------:R-:W-:Y:S01]  /*e9b0*/  FMUL.FTZ R44, R3, R44 ;  /* 0x0000002c032c7220 */ /* 0x000fe20000410000 */
[----:B------:R-:W-:Y:S01]  /*e9c0*/  LEA R10, R7, R10, 0x9 ;  /* 0x0000000a070a7211 */ /* 0x000fe200078e48ff */
[----:B------:R-:W-:Y:S01]  /*e9d0*/  FMUL.FTZ R45, R3, R45 ;  /* 0x0000002d032d7220 */ /* 0x000fe20000410000 */
[----:B------:R-:W-:Y:S01]  /*e9e0*/  LEA.HI R11, R11, R11, RZ, 0x1d ;  /* 0x0000000b0b0b7211 */ /* 0x000fe200078fe8ff */
[C---:B------:R-:W-:Y:S01]  /*e9f0*/  FMUL.FTZ R48, R3.reuse, R48 ;  /* 0x0000003003307220 */ /* 0x040fe20000410000 */
[----:B------:R-:W-:Y:S01]  /*ea00*/  ISETP.NE.U32.AND P0, PT, R12, 0x1, PT ;  /* 0x000000010c00780c */ /* 0x000fe20003f05070 */
[C---:B------:R-:W-:Y:S01]  /*ea10*/  FMUL.FTZ R49, R3.reuse, R49 ;  /* 0x0000003103317220 */ /* 0x040fe20000410000 */
[----:B------:R-:W-:Y:S01]  /*ea20*/  LEA R10, R10, R11, 0x1 ;  /* 0x0000000b0a0a7211 */ /* 0x000fe200078e08ff */
[C---:B------:R-:W-:Y:S01]  /*ea30*/  FMUL.FTZ R52, R3.reuse, R52 ;  /* 0x0000003403347220 */ /* 0x040fe20000410000 */
[----:B------:R-:W-:Y:S01]  /*ea40*/  R2P PR, R8, 0x6 ;  /* 0x0000000608007804 */ /* 0x000fe20000000000 */
[C---:B------:R-:W-:Y:S01]  /*ea50*/  FMUL.FTZ R53, R3.reuse, R53 ;  /* 0x0000003503357220 */ /* 0x040fe20000410000 */
[----:B------:R-:W-:Y:S01]  /*ea60*/  SHF.L.U32 R11, R10, 0x1, RZ ;  /* 0x000000010a0b7819 */ /* 0x000fe200000006ff */
[C---:B------:R-:W-:Y:S01]  /*ea70*/  FMUL.FTZ R56, R3.reuse, R56 ;  /* 0x0000003803387220 */ /* 0x040fe20000410000 */
[----:B------:R-:W-:Y:S01]  /*ea80*/  MOV R8, 0x20 ;  /* 0x0000002000087802 */ /* 0x000fe20000000f00 */
[----:B------:R-:W-:Y:S01]  /*ea90*/  FMUL.FTZ R57, R3, R57 ;  /* 0x0000003903397220 */ /* 0x000fe20000410000 */
[----:B------:R-:W-:Y:S01]  /*eaa0*/  IADD3 R13, R11, -0x10, RZ ;  /* 0xfffffff00b0d7810 */ /* 0x000fe20007ffe0ff */
[C---:B------:R-:W-:Y:S01]  /*eab0*/  FMUL.FTZ R60, R3.reuse, R60 ;  /* 0x0000003c033c7220 */ /* 0x040fe20000410000 */
[----:B------:R-:W-:Y:S01]  /*eac0*/  SEL R8, R8, 0xffffffe0, !P1 ;  /* 0xffffffe008087807 */ /* 0x000fe20004800000 */
[----:B------:R-:W-:Y:S01]  /*ead0*/  FMUL.FTZ R61, R3, R61 ;  /* 0x0000003d033d7220 */ /* 0x000fe20000410000 */
[----:B------:R-:W-:Y:S01]  /*eae0*/  @P0 IADD3 R13, R11, 0x10, RZ ;  /* 0x000000100b0d0810 */ /* 0x000fe20007ffe0ff */
        /* <DEDUP_REMOVED lines=9> */
[----:B------:R-:W-:Y:S01]  /*eb80*/  IADD3 R15, R11, R8, RZ ;  /* 0x000000080b0f7210 */ /* 0x000fe20007ffe0ff */
[----:B------:R-:W-:Y:S01]  /*eb90*/  FMUL.FTZ R73, R3, R73 ;  /* 0x0000004903497220 */ /* 0x000fe20000410000 */
[----:B------:R-:W-:Y:S01]  /*eba0*/  F2FP.BF16.PACK_AB R40, R41, R40 ;  /* 0x000000282928723e */ /* 0x000fe200000010ff */
        /* <DEDUP_REMOVED lines=49> */
[----:B------:R-:W-:Y:S01]  /*eec0*/  @P3 MUFU.LG2 R0, R0 ;  /* 0x0000000000003308 */ /* 0x000fe20000000c00 */
[C---:B------:R-:W-:Y:S01]  /*eed0*/  FMUL.FTZ R38, R4.reuse, R38 ;  /* 0x0000002604267220 */ /* 0x040fe20000410000 */
[----:B------:R-:W-:Y:S01]  /*eee0*/  F2FP.BF16.PACK_AB R112, R3, R112 ;  /* 0x000000700370723e */ /* 0x000fe200000010ff */
[C---:B------:R-:W-:Y:S01]  /*eef0*/  FMUL.FTZ R43, R4.reuse, R43 ;  /* 0x0000002b042b7220 */ /* 0x040fe20000410000 */
[----:B------:R-:W-:Y:S01]  /*ef00*/  MOV R3, 0x40 ;  /* 0x0000004000037802 */ /* 0x000fe20000000f00 */
[C---:B------:R-:W-:Y:S01]  /*ef10*/  FMUL.FTZ R42, R4.reuse, R42 ;  /* 0x0000002a042a7220 */ /* 0x040fe20000410000 */
[----:B------:R-:W-:Y:S01]  /*ef20*/  F2FP.BF16.PACK_AB R38, R39, R38 ;  /* 0x000000262726723e */ /* 0x000fe200000010ff */
[C---:B------:R-:W-:Y:S01]  /*ef30*/  FMUL.FTZ R47, R4.reuse, R47 ;  /* 0x0000002f042f7220 */ /* 0x040fe20000410000 */
[----:B------:R-:W-:Y:S01]  /*ef40*/  SEL R10, R3, 0xffffffc0, !P2 ;  /* 0xffffffc0030a7807 */ /* 0x000fe20005000000 */
        /* <DEDUP_REMOVED lines=19> */
[----:B------:R-:W-:Y:S01]  /*f080*/  STS [R15+0x400], R38 ;  /* 0x000400260f007388 */ /* 0x000fe20000000800 */
[C---:B------:R-:W-:Y:S01]  /*f090*/  FMUL.FTZ R66, R4.reuse, R66 ;  /* 0x0000004204427220 */ /* 0x040fe20000410000 */
[----:B------:R-:W-:Y:S01]  /*f0a0*/  IADD3 R23, R3, R10, RZ ;  /* 0x0000000a03177210 */ /* 0x000fe20007ffe0ff */
        /* <DEDUP_REMOVED lines=54> */
[----:B------:R-:W-:Y:S01]  /*f410*/  FMUL.FTZ R4, R4, R114 ;  /* 0x0000007204047220 */ /* 0x000fe20000410000 */
[----:B------:R-:W-:Y:S01]  /*f420*/  STS [R13+0x2400], R66 ;  /* 0x002400420d007388 */ /* 0x000fe20000000800 */
[----:B------:R-:W-:Y:S01]  /*f430*/  F2FP.BF16.PACK_AB R118, R119, R118 ;  /* 0x000000767776723e */ /* 0x000fe200000010ff */
[----:B------:R-:W1:Y:S01]  /*f440*/  @P4 MUFU.LG2 R8, R2 ;  /* 0x0000000200084308 */ /* 0x000e620000000c00 */
[----:B------:R-:W-:Y:S01]  /*f450*/  ISETP.NE.AND P0, PT, RZ, UR4, PT ;  /* 0x00000004ff007c0c */ /* 0x000fe2000bf05270 */
[----:B------:R-:W-:Y:S01]  /*f460*/  STS [R15+0x2000], R68 ;  /* 0x002000440f007388 */ /* 0x000fe20000000800 */
[----:B------:R-:W-:-:S03]  /*f470*/  F2FP.BF16.PACK_AB R4, R115, R4 ;  /* 0x000000047304723e */ /* 0x000fc600000010ff */
[----:B------:R-:W-:Y:S04]  /*f480*/  STS [R15+0x2400], R70 ;  /* 0x002400460f007388 */ /* 0x000fe80000000800 */
[----:B------:R-:W-:Y:S04]  /*f490*/  STS [R3+0x2000], R72 ;  /* 0x0020004803007388 */ /* 0x000fe80000000800 */
[----:B------:R-:W-:Y:S01]  /*f4a0*/  STS [R3+0x2400], R74 ;  /* 0x0024004a03007388 */ /* 0x000fe20000000800 */
[----:B-1----:R-:W-:Y:S01]  /*f4b0*/  @P4 FMUL.FTZ R8, R8, 0.69314718246459960938 ;  /* 0x3f31721808084820 */ /* 0x002fe20000410000 */
[----:B------:R-:W-:-:S02]  /*f4c0*/  MOV R2, 0x7f800000 ;  /* 0x7f80000000027802 */ /* 0x000fc40000000f00 */
[----:B------:R-:W-:Y:S01]  /*f4d0*/  STS [R17+0x2000], R76 ;  /* 0x0020004c11007388 */ /* 0x000fe20000000800 */
[----:B------:R-:W-:-:S03]  /*f4e0*/  @P4 FFMA.FTZ R2, R133, c[0x0][0x238], R8 ;  /* 0x00008e0085024a23 */ /* 0x000fc60000010008 */
        /* <DEDUP_REMOVED lines=14> */
[----:B------:R2:W-:Y:S01]  /*f5d0*/  STS [R3+0x4400], R106 ;  /* 0x0044006a03007388 */ /* 0x0005e20000000800 */
[----:B-1----:R-:W-:-:S03]  /*f5e0*/  @P3 FMUL.FTZ R11, R0, 0.69314718246459960938 ;  /* 0x3f317218000b3820 */ /* 0x002fc60000410000 */
[----:B------:R1:W-:Y:S04]  /*f5f0*/  STS [R17+0x4000], R108 ;  /* 0x0040006c11007388 */ /* 0x0003e80000000800 */
[----:B------:R1:W-:Y:S04]  /*f600*/  STS [R17+0x4400], R110 ;  /* 0x0044006e11007388 */ /* 0x0003e80000000800 */
[----:B------:R1:W-:Y:S04]  /*f610*/  STS [R19+0x4000], R120 ;  /* 0x0040007813007388 */ /* 0x0003e80000000800 */
[----:B------:R1:W-:Y:S04]  /*f620*/  STS [R19+0x4400], R122 ;  /* 0x0044007a13007388 */ /* 0x0003e80000000800 */
[----:B------:R1:W-:Y:S04]  /*f630*/  STS [R21+0x4000], R116 ;  /* 0x0040007415007388 */ /* 0x0003e80000000800 */
[----:B------:R1:W-:Y:S01]  /*f640*/  STS [R21+0x4400], R118 ;  /* 0x0044007615007388 */ /* 0x0003e20000000800 */
[----:B--2---:R-:W-:Y:S01]  /*f650*/  MOV R3, 0x7f800000 ;  /* 0x7f80000000037802 */ /* 0x004fe20000000f00 */
[----:B------:R-:W-:-:S02]  /*f660*/  @P3 FFMA.FTZ R3, R132, c[0x0][0x238], R11 ;  /* 0x00008e0084033a23 */ /* 0x000fc4000001000b */
[----:B------:R1:W-:Y:S04]  /*f670*/  STS [R23+0x4000], R112 ;  /* 0x0040007017007388 */ /* 0x0003e80000000800 */
[----:B------:R1:W-:Y:S01]  /*f680*/  STS [R23+0x4400], R4 ;  /* 0x0044000417007388 */ /* 0x0003e20000000800 */
[----:B------:R-:W-:Y:S05]  /*f690*/  @!P0 BRA `(.L_x_2254) ;  /* 0x0000007000008947 */ /* 0x000fea0003800000 */
[----:B-1----:R-:W1:Y:S01]  /*f6a0*/  S2R R4, SR_CTAID.Y ;  /* 0x0000000000047919 */ /* 0x002e620000002600 */
[----:B------:R-:W-:-:S03]  /*f6b0*/  ISETP.NE.AND P0, PT, R210, -0x1, PT ;  /* 0xffffffffd200780c */ /* 0x000fc60003f05270 */
[----:B------:R-:W2:Y:S01]  /*f6c0*/  S2R R11, SR_CTAID.Z ;  /* 0x00000000000b7919 */ /* 0x000ea20000002700 */
[----:B-1----:R-:W-:-:S05]  /*f6d0*/  IMAD R13, R4, c[0x0][0x214], RZ ;  /* 0x00008500040d7a24 */ /* 0x002fca00078e02ff */
[----:B------:R-:W-:-:S05]  /*f6e0*/  SEL R8, R13, R210, !P0 ;  /* 0x000000d20d087207 */ /* 0x000fca0004000000 */
[----:B--2---:R-:W-:Y:S01]  /*f6f0*/  IMAD R8, R11, c[0x0][0x234], R8 ;  /* 0x00008d000b087a24 */ /* 0x004fe200078e0208 */
[----:B------:R-:W-:Y:S05]  /*f700*/  BRA `(.L_x_2255) ;  /* 0x0000004000007947 */ /* 0x000fea0003800000 */
.L_x_2254:
[----:B------:R-:W2:Y:S04]  /*f710*/  S2R R11, SR_CTAID.Z ;  /* 0x00000000000b7919 */ /* 0x000ea80000002700 */
[----:B-1----:R-:W2:Y:S02]  /*f720*/  S2R R4, SR_CTAID.Y ;  /* 0x0000000000047919 */ /* 0x002ea40000002600 */
[----:B--2---:R-:W-:-:S04]  /*f730*/  IMAD R8, R4, c[0x0][0x1c0], R11 ;  /* 0x0000700004087a24 */ /* 0x004fc800078e020b */
[----:B------:R-:W-:Y:S02]  /*f740*/  IMAD R8, R8, c[0x0][0x214], RZ ;  /* 0x0000850008087a24 */ /* 0x000fe400078e02ff */
.L_x_2255:
[----:B------:R-:W-:Y:S01]  /*f750*/  BAR.SYNC.DEFER_BLOCKING 0x0 ;  /* 0x0000000000007b1d */ /* 0x000fe20000010000 */
[----:B------:R-:W-:Y:S01]  /*f760*/  LOP3.LUT R10, R9, 0xffffffe0, RZ, 0xc0, !PT ;  /* 0xffffffe0090a7812 */ /* 0x000fe200078ec0ff */
[C---:B------:R-:W-:Y:S01]  /*f770*/  IMAD.WIDE.U32 R64, R210.reuse, c[0x0][0x1e8], RZ ;  /* 0x00007a00d2407a25 */ /* 0x040fe200078e00ff */
[----:B------:R-:W-:Y:S02]  /*f780*/  SHF.R.S32.HI R60, RZ, 0x1f, R7 ;  /* 0x0000001fff3c7819 */ /* 0x000fe40000011407 */
[----:B------:R-:W-:Y:S01]  /*f790*/  ISETP.NE.AND P0, PT, R210, -0x1, PT ;  /* 0xffffffffd200780c */ /* 0x000fe20003f05270 */
[----:B------:R-:W1:Y:S01]  /*f7a0*/  S2R R0, SR_TID.X ;  /* 0x0000000000007919 */ /* 0x000e620000002100 */
[----:B------:R-:W-:Y:S01]  /*f7b0*/  IMAD.IADD R9, R5, 0x1, -R10 ;  /* 0x0000000105097824 */ /* 0x000fe200078e0a0a */
[----:B------:R-:W-:Y:S01]  /*f7c0*/  LEA.HI R60, R60, R7, RZ, 0x2 ;  /* 0x000000073c3c7211 */ /* 0x000fe200078f10ff */
[----:B------:R-:W-:Y:S01]  /*f7d0*/  IMAD.WIDE.U32 R66, R4, c[0x0][0x1e0], RZ ;  /* 0x0000780004427a25 */ /* 0x000fe200078e00ff */
[----:B------:R-:W-:Y:S01]  /*f7e0*/  ULDC.64 UR4, c[0x0][0x118] ;  /* 0x0000460000047ab9 */ /* 0x000fe20000000a00 */
[----:B------:R-:W-:Y:S01]  /*f7f0*/  BSSY B0, `(.L_x_2256) ;  /* 0x000002b000007945 */ /* 0x000fe20003800000 */
[----:B------:R-:W-:Y:S01]  /*f800*/  LOP3.LUT P1, RZ, R9, 0x3, RZ, 0xc0, !PT ;  /* 0x0000000309ff7812 */ /* 0x000fe2000782c0ff */
[----:B------:R-:W-:Y:S01]  /*f810*/  IMAD R210, R210, c[0x0][0x1ec], R65 ;  /* 0x00007b00d2d27a24 */ /* 0x000fe200078e0241 */
[----:B------:R-:W-:-:S05]  /*f820*/  LOP3.LUT R60, R60, 0xffffffc, RZ, 0xc0, !PT ;  /* 0x0ffffffc3c3c7812 */ /* 0x000fca00078ec0ff */
[----:B------:R-:W-:Y:S01]  /*f830*/  IMAD.IADD R60, R7, 0x1, -R60 ;  /* 0x00000001073c7824 */ /* 0x000fe200078e0a3c */
[----:B------:R2:W3:Y:S04]  /*f840*/  LDS.128 R52, [R208] ;  /* 0x00000000d0347984 */ /* 0x0004e80000000c00 */
[----:B------:R2:W4:Y:S01]  /*f850*/  LDS.128 R48, [R208+0x800] ;  /* 0x00080000d0307984 */ /* 0x0005220000000c00 */
[----:B-1----:R-:W-:-:S03]  /*f860*/  SHF.R.S32.HI R61, RZ, 0x1f, R0 ;  /* 0x0000001fff3d7819 */ /* 0x002fc60000011400 */
[----:B------:R2:W1:Y:S01]  /*f870*/  LDS.128 R44, [R208+0x1000] ;  /* 0x00100000d02c7984 */ /* 0x0004620000000c00 */
[----:B------:R-:W-:-:S03]  /*f880*/  LEA.HI R63, R61, R0, RZ, 0x5 ;  /* 0x000000003d3f7211 */ /* 0x000fc600078f28ff */
[----:B------:R2:W1:Y:S01]  /*f890*/  LDS.128 R40, [R208+0x1800] ;  /* 0x00180000d0287984 */ /* 0x0004620000000c00 */
[----:B------:R-:W-:-:S03]  /*f8a0*/  LOP3.LUT R63, R63, 0xffffffe0, RZ, 0xc0, !PT ;  /* 0xffffffe03f3f7812 */ /* 0x000fc600078ec0ff */
[----:B------:R2:W1:Y:S02]  /*f8b0*/  LDS.128 R36, [R208+0x2000] ;  /* 0x00200000d0247984 */ /* 0x0004640000000c00 */
[----:B------:R-:W-:Y:S02]  /*f8c0*/  IMAD.IADD R10, R0, 0x1, -R63 ;  /* 0x00000001000a7824 */ /* 0x000fe400078e0a3f */
[----:B------:R2:W1:Y:S01]  /*f8d0*/  LDS.128 R32, [R208+0x2800] ;  /* 0x00280000d0207984 */ /* 0x0004620000000c00 */
[----:B------:R-:W-:-:S03]  /*f8e0*/  SHF.R.S32.HI R63, RZ, 0x1f, R4 ;  /* 0x0000001fff3f7819 */ /* 0x000fc60000011404 */
[----:B------:R2:W1:Y:S01]  /*f8f0*/  LDS.128 R28, [R208+0x3000] ;  /* 0x00300000d01c7984 */ /* 0x0004620000000c00 */
[----:B------:R-:W-:Y:S01]  /*f900*/  SHF.R.S32.HI R9, RZ, 0x1f, R10 ;  /* 0x0000001fff097819 */ /* 0x000fe2000001140a */
[----:B------:R-:W-:Y:S02]  /*f910*/  IMAD R63, R63, c[0x0][0x1e0], RZ ;  /* 0x000078003f3f7a24 */ /* 0x000fe400078e02ff */
[----:B------:R2:W1:Y:S01]  /*f920*/  LDS.128 R24, [R208+0x3800] ;  /* 0x00380000d0187984 */ /* 0x0004620000000c00 */
[----:B------:R-:W-:Y:S01]  /*f930*/  LEA.HI R9, R9, R10, RZ, 0x2 ;  /* 0x0000000a09097211 */ /* 0x000fe200078f10ff */
[----:B------:R-:W-:Y:S01]  /*f940*/  IMAD R63, R4, c[0x0][0x1e4], R63 ;  /* 0x00007900043f7a24 */ /* 0x000fe200078e023f */
[----:B------:R-:W-:Y:S01]  /*f950*/  SEL R4, R66, R64, !P0 ;  /* 0x0000004042047207 */ /* 0x000fe20004000000 */
[----:B------:R2:W1:Y:S01]  /*f960*/  LDS.128 R20, [R208+0x4000] ;  /* 0x00400000d0147984 */ /* 0x0004620000000c00 */
[----:B------:R-:W-:Y:S01]  /*f970*/  SHF.R.S32.HI R9, RZ, 0x2, R9 ;  /* 0x00000002ff097819 */ /* 0x000fe20000011409 */
[----:B------:R-:W-:-:S02]  /*f980*/  @!P0 IMAD.IADD R210, R67, 0x1, R63 ;  /* 0x0000000143d28824 */ /* 0x000fc400078e023f */
[----:B------:R2:W1:Y:S02]  /*f990*/  LDS.128 R16, [R208+0x4800] ;  /* 0x00480000d0107984 */ /* 0x0004640000000c00 */
[----:B------:R-:W-:Y:S02]  /*f9a0*/  IMAD R60, R60, 0x10, R9 ;  /* 0x000000103c3c7824 */ /* 0x000fe400078e0209 */
[----:B------:R2:W1:Y:S04]  /*f9b0*/  LDS.128 R12, [R208+0x5000] ;  /* 0x00500000d00c7984 */ /* 0x0004680000000c00 */
[----:B------:R2:W1:Y:S01]  /*f9c0*/  LDS.128 R56, [R208+0x5800] ;  /* 0x00580000d0387984 */ /* 0x0004620000000c00 */
[----:B------:R-:W-:Y:S05]  /*f9d0*/  @P1 BRA `(.L_x_2257) ;  /* 0x000000c000001947 */ /* 0x000fea0003800000 */
[----:B---34-:R-:W3:Y:S01]  /*f9e0*/  S2R R7, SR_CTAID.X ;  /* 0x0000000000077919 */ /* 0x018ee20000002500 */
[C---:B------:R-:W-:Y:S01]  /*f9f0*/  ISETP.GE.AND P2, PT, R60.reuse, R199, PT ;  /* 0x000000c73c00720c */ /* 0x040fe20003f46270 */
[----:B---3--:R-:W-:Y:S01]  /*fa00*/  IMAD R7, R7, 0x40, R8 ;  /* 0x0000004007077824 */ /* 0x008fe200078e0208 */
[----:B------:R-:W-:-:S04]  /*fa10*/  IADD3 R8, R60, 0x8, RZ ;  /* 0x000000083c087810 */ /* 0x000fc80007ffe0ff */
[----:B------:R-:W-:Y:S02]  /*fa20*/  SHF.R.S32.HI R9, RZ, 0x1f, R7 ;  /* 0x0000001fff097819 */ /* 0x000fe40000011407 */
[----:B------:R-:W-:Y:S02]  /*fa30*/  IADD3 R7, P0, R60, R7, RZ ;  /* 0x000000073c077210 */ /* 0x000fe40007f1e0ff */
[----:B------:R-:W-:Y:S02]  /*fa40*/  ISETP.GE.AND P1, PT, R8, R199, PT ;  /* 0x000000c70800720c */ /* 0x000fe40003f26270 */
[----:B------:R-:W-:Y:S02]  /*fa50*/  LEA.HI.X.SX32 R60, R60, R9, 0x1, P0 ;  /* 0x000000093c3c7211 */ /* 0x000fe400000f0eff */
[----:B------:R-:W-:-:S04]  /*fa60*/  LEA R8, P0, R7, c[0x0][0x200], 0x2 ;  /* 0x0000800007087a11 */ /* 0x000fc800078010ff */
[----:B------:R-:W-:-:S05]  /*fa70*/  LEA.HI.X R9, R7, c[0x0][0x204], R60, 0x2, P0 ;  /* 0x0000810007097a11 */ /* 0x000fca00000f143c */
[----:B------:R3:W-:Y:S04]  /*fa80*/  @!P2 STG.E [R8.64], R2 ;  /* 0x000000020800a986 */ /* 0x0007e8000c101904 */
[----:B------:R3:W-:Y:S02]  /*fa90*/  @!P1 STG.E [R8.64+0x20], R3 ;  /* 0x0000200308009986 */ /* 0x0007e4000c101904 */
.L_x_2257:
[----:B---34-:R-:W-:Y:S05]  /*faa0*/  BSYNC B0 ;  /* 0x0000000000007941 */ /* 0x018fea0003800000 */
.L_x_2256:
[----:B------:R-:W3:Y:S01]  /*fab0*/  S2R R3, SR_CTAID.X ;  /* 0x0000000000037919 */ /* 0x000ee20000002500 */
[----:B------:R-:W-:Y:S01]  /*fac0*/  SHF.R.S32.HI R213, RZ, 0x1f, R212 ;  /* 0x0000001fffd57819 */ /* 0x000fe200000114d4 */
[----:B------:R-:W-:Y:S01]  /*fad0*/  BSSY B0, `(.L_x_2258) ;  /* 0x0000022000007945 */ /* 0x000fe20003800000 */
[----:B------:R-:W-:Y:S02]  /*fae0*/  LEA.HI R5, R6, R5, RZ, 0x3 ;  /* 0x0000000506057211 */ /* 0x000fe400078f18ff */
[----:B------:R-:W-:-:S04]  /*faf0*/  LEA.HI R0, R61, R0, RZ, 0x3 ;  /* 0x000000003d007211 */ /* 0x000fc800078f18ff */
[----:B------:R-:W-:-:S04]  /*fb00*/  SHF.R.S32.HI R0, RZ, 0x3, R0 ;  /* 0x00000003ff007819 */ /* 0x000fc80000011400 */
[----:B------:R-:W-:Y:S01]  /*fb10*/  SHF.R.S32.HI R0, RZ, 0x1f, R0 ;  /* 0x0000001fff007819 */ /* 0x000fe20000011400 */
[----:B---3--:R-:W-:-:S04]  /*fb20*/  IMAD.SHL.U32 R3, R3, 0x40, RZ ;  /* 0x0000004003037824 */ /* 0x008fc800078e00ff */
[----:B------:R-:W-:Y:S01]  /*fb30*/  IMAD.WIDE.U32 R8, R3, c[0x0][0x1e8], R212 ;  /* 0x00007a0003087a25 */ /* 0x000fe200078e00d4 */
[----:B------:R-:W-:-:S04]  /*fb40*/  SHF.R.S32.HI R2, RZ, 0x1f, R3 ;  /* 0x0000001fff027819 */ /* 0x000fc80000011403 */
[----:B------:R-:W-:Y:S01]  /*fb50*/  IADD3 R6, P0, R4, R8, RZ ;  /* 0x0000000804067210 */ /* 0x000fe20007f1e0ff */
[----:B------:R-:W-:Y:S01]  /*fb60*/  IMAD R2, R2, c[0x0][0x1e8], RZ ;  /* 0x00007a0002027a24 */ /* 0x000fe200078e02ff */
[----:B------:R-:W-:-:S03]  /*fb70*/  SHF.R.S32.HI R4, RZ, 0x3, R5 ;  /* 0x00000003ff047819 */ /* 0x000fc60000011405 */
        /* <DEDUP_REMOVED lines=20> */
[----:B------:R3:W-:Y:S04]  /*fcc0*/  @!P2 STG.E.128 [R60.64], R52 ;  /* 0x000000343c00a986 */ /* 0x0007e8000c101d04 */
[----:B-1----:R3:W-:Y:S04]  /*fcd0*/  @!P1 STG.E.128 [R60.64+0x80], R36 ;  /* 0x000080243c009986 */ /* 0x0027e8000c101d04 */
[----:B------:R3:W-:Y:S02]  /*fce0*/  @!P0 STG.E.128 [R60.64+0x100], R20 ;  /* 0x000100143c008986 */ /* 0x0007e4000c101d04 */
.L_x_2259:
[----:B------:R-:W-:Y:S05]  /*fcf0*/  BSYNC B0 ;  /* 0x0000000000007941 */ /* 0x000fea0003800000 */
.L_x_2258:
        /* <DEDUP_REMOVED lines=13> */
[----:B-1-3--:R-:W-:-:S03]  /*fdd0*/  LEA R20, P3, R10, c[0x0][0x1d0], 0x1 ;  /* 0x000074000a147a11 */ /* 0x00afc600078608ff */
[----:B------:R-:W-:-:S04]  /*fde0*/  IMAD R2, R3, c[0x0][0x1ec], R2 ;  /* 0x00007b0003027a24 */ /* 0x000fc800078e0202 */
[----:B------:R-:W-:-:S05]  /*fdf0*/  IMAD.IADD R2, R2, 0x1, R11 ;  /* 0x0000000102027824 */ /* 0x000fca00078e020b */
[----:B------:R-:W-:-:S05]  /*fe00*/  LEA.HI.X R21, R10, c[0x0][0x1d4], R2, 0x1, P3 ;  /* 0x000075000a157a11 */ /* 0x000fca00018f0c02 */
[----:B------:R1:W-:Y:S04]  /*fe10*/  @!P2 STG.E.128 [R20.64], R48 ;  /* 0x000000301400a986 */ /* 0x0003e8000c101d04 */
[----:B------:R1:W-:Y:S04]  /*fe20*/  @!P1 STG.E.128 [R20.64+0x80], R32 ;  /* 0x0000802014009986 */ /* 0x0003e8000c101d04 */
[----:B------:R1:W-:Y:S02]  /*fe30*/  @!P0 STG.E.128 [R20.64+0x100], R16 ;  /* 0x0001001014008986 */ /* 0x0003e4000c101d04 */
.L_x_2261:
[----:B------:R-:W-:Y:S05]  /*fe40*/  BSYNC B0 ;  /* 0x0000000000007941 */ /* 0x000fea0003800000 */
.L_x_2260:
        /* <DEDUP_REMOVED lines=17> */
[----:B------:R1:W-:Y:S04]  /*ff60*/  @!P2 STG.E.128 [R16.64], R44 ;  /* 0x0000002c1000a986 */ /* 0x0003e8000c101d04 */
[----:B------:R1:W-:Y:S04]  /*ff70*/  @!P1 STG.E.128 [R16.64+0x80], R28 ;  /* 0x0000801c10009986 */ /* 0x0003e8000c101d04 */
[----:B------:R1:W-:Y:S02]  /*ff80*/  @!P0 STG.E.128 [R16.64+0x100], R12 ;  /* 0x0001000c10008986 */ /* 0x0003e4000c101d04 */
.L_x_2263:
[----:B------:R-:W-:Y:S05]  /*ff90*/  BSYNC B0 ;  /* 0x0000000000007941 */ /* 0x000fea0003800000 */
.L_x_2262:
        /* <DEDUP_REMOVED lines=20> */
.L_x_2264:
        /* <DEDUP_REMOVED lines=10> */
.L_x_4430:


//--------------------- .text._ZN5flash24flash_fwd_splitkv_kernelI23Flash_fwd_kernel_traitsILi192ELi64ELi64ELi4ELb0ELb0EN7cutlass10bfloat16_tE19Flash_kernel_traitsILi192ELi64ELi64ELi4ES3_EELb1ELb0ELb1ELb0ELb0ELb1ELb0ELb0EEEvNS_16Flash_fwd_paramsE --------------------------
	.section	.text._ZN5flash24flash_fwd_splitkv_kernelI23Flash_fwd_kernel_traitsILi192ELi64ELi64ELi4ELb0ELb0EN7cutlass10bfloat16_tE19Flash_kernel_traitsILi192ELi64ELi64ELi4ES3_EELb1ELb0ELb1ELb0ELb0ELb1ELb0ELb0EEEvNS_16Flash_fwd_paramsE,"ax",@progbits
	.sectioninfo	@"SHI_REGISTERS=254"
	.align	128
        .global         _ZN5flash24flash_fwd_splitkv_kernelI23Flash_fwd_kernel_traitsILi192ELi64ELi64ELi4ELb0ELb0EN7cutlass10bfloat16_tE19Flash_kernel_traitsILi192ELi64ELi64ELi4ES3_EELb1ELb0ELb1ELb0ELb0ELb1ELb0ELb0EEEvNS_16Flash_fwd_paramsE
        .type           _ZN5flash24flash_fwd_splitkv_kernelI23Flash_fwd_kernel_traitsILi192ELi64ELi64ELi4ELb0ELb0EN7cutlass10bfloat16_tE19Flash_kernel_traitsILi192ELi64ELi64ELi4ES3_EELb1ELb0ELb1ELb0ELb0ELb1ELb0ELb0EEEvNS_16Flash_fwd_paramsE,@function
        .size           _ZN5flash24flash_fwd_splitkv_kernelI23Flash_fwd_kernel_traitsILi192ELi64ELi64ELi4ELb0ELb0EN7cutlass10bfloat16_tE19Flash_kernel_traitsILi192ELi64ELi64ELi4ES3_EELb1ELb0ELb1ELb0ELb0ELb1ELb0ELb0EEEvNS_16Flash_fwd_paramsE,(.L_x_4431 - _ZN5flash24flash_fwd_splitkv_kernelI23Flash_fwd_kernel_traitsILi192ELi64ELi64ELi4ELb0ELb0EN7cutlass10bfloat16_tE19Flash_kernel_traitsILi192ELi64ELi64ELi4ES3_EELb1ELb0ELb1ELb0ELb0ELb1ELb0ELb0EEEvNS_16Flash_fwd_paramsE)
        .other          _ZN5flash24flash_fwd_splitkv_kernelI23Flash_fwd_kernel_traitsILi192ELi64ELi64ELi4ELb0ELb0EN7cutlass10bfloat16_tE19Flash_kernel_traitsILi192ELi64ELi64ELi4ES3_EELb1ELb0ELb1ELb0ELb0ELb1ELb0ELb0EEEvNS_16Flash_fwd_paramsE,@"STO_CUDA_ENTRY STV_DEFAULT"
_ZN5flash24flash_fwd_splitkv_kernelI23Flash_fwd_kernel_traitsILi192ELi64ELi64ELi4ELb0ELb0EN7cutlass10bfloat16_tE19Flash_kernel_traitsILi192ELi64ELi64ELi4ES3_EELb1ELb0ELb1ELb0ELb0ELb1ELb0ELb0EEEvNS_16Flash_fwd_paramsE:
.text._ZN5flash24flash_fwd_splitkv_kernelI23Flash_fwd_kernel_traitsILi192ELi64ELi64ELi4ELb0ELb0EN7cutlass10bfloat16_tE19Flash_kernel_traitsILi192ELi64ELi64ELi4ES3_EELb1ELb0ELb1ELb0ELb0ELb1ELb0ELb0EEEvNS_16Flash_fwd_paramsE:
        /* <DEDUP_REMOVED lines=33> */
.L_x_2265:
[----:B-1-34-:R-:W-:Y:S02]  /*0210*/  MOV R2, c[0x0][0x218] ;  /* 0x0000860000027a02 */ /* 0x01afe40000000f00 */
.L_x_2266:
        /* <DEDUP_REMOVED lines=80> */
.L_x_2269:
[----:B------:R-:W-:Y:S05]  /*0720*/  BSYNC B0 ;  /* 0x0000000000007941 */ /* 0x000fea0003800000 */
.L_x_2268:
        /* <DEDUP_REMOVED lines=20> */
.L_x_2271:
[----:B------:R-:W-:Y:S05]  /*0870*/  BSYNC B0 ;  /* 0x0000000000007941 */ /* 0x000fea0003800000 */
.L_x_2270:
        /* <DEDUP_REMOVED lines=20> */
.L_x_2273:
[----:B------:R-:W-:Y:S05]  /*09c0*/  BSYNC B0 ;  /* 0x0000000000007941 */ /* 0x000fea0003800000 */
.L_x_2272:
        /* <DEDUP_REMOVED lines=19> */
.L_x_2275:
[----:B------:R-:W-:Y:S05]  /*0b00*/  BSYNC B0 ;  /* 0x0000000000007941 */ /* 0x000fea0003800000 */
.L_x_2274:
        /* <DEDUP_REMOVED lines=19> */
.L_x_2267:
        /* <DEDUP_REMOVED lines=92> */
.L_x_2276:
        /* <DEDUP_REMOVED lines=16> */
.L_x_2278:
        /* <DEDUP_REMOVED lines=49> */
.L_x_2277:
        /* <DEDUP_REMOVED lines=116> */
.L_x_2280:
[----:B------:R-:W-:Y:S05]  /*1d50*/  BSYNC B0 ;  /* 0x0000000000007941 */ /* 0x000fea0003800000 */
.L_x_2279:
        /* <DEDUP_REMOVED lines=37> */
.L_x_2282:
[----:B------:R-:W-:Y:S05]  /*1fb0*/  BSYNC B0 ;  /* 0x0000000000007941 */ /* 0x000fea0003800000 */
.L_x_2281:
        /* <DEDUP_REMOVED lines=37> */
.L_x_2284:
[----:B------:R-:W-:Y:S05]  /*2210*/  BSYNC B0 ;  /* 0x0000000000007941 */ /* 0x000fea0003800000 */
.L_x_2283:
        /* <DEDUP_REMOVED lines=36> */
.L_x_2286:
[----:B------:R-:W-:Y:S05]  /*2460*/  BSYNC B0 ;  /* 0x0000000000007941 */ /* 0x000fea0003800000 */
.L_x_2285:
        /* <DEDUP_REMOVED lines=31> */
.L_x_2288:
[----:B------:R-:W-:Y:S05]  /*2660*/  BSYNC B0 ;  /* 0x0000000000007941 */ /* 0x000fea0003800000 */
.L_x_2287:
        /* <DEDUP_REMOVED lines=33> */
.L_x_2290:
[----:B------:R-:W-:Y:S05]  /*2880*/  BSYNC B0 ;  /* 0x0000000000007941 */ /* 0x000fea0003800000 */
.L_x_2289:
        /* <DEDUP_REMOVED lines=31> */
.L_x_2292:
[----:B------:R-:W-:Y:S05]  /*2a80*/  BSYNC B0 ;  /* 0x0000000000007941 */ /* 0x000fea0003800000 */
.L_x_2291:
        /* <DEDUP_REMOVED lines=32> */
.L_x_2294:
[----:B------:R-:W-:Y:S05]  /*2c90*/  BSYNC B0 ;  /* 0x0000000000007941 */ /* 0x000fea0003800000 */
.L_x_2293:
        /* <DEDUP_REMOVED lines=48> */
.L_x_2296:
[----:B-1----:R-:W-:Y:S05]  /*2fa0*/  BSYNC B0 ;  /* 0x0000000000007941 */ /* 0x002fea0003800000 */
.L_x_2295:
        /* <DEDUP_REMOVED lines=34> */
.L_x_2298:
[----:B------:R-:W-:Y:S05]  /*31d0*/  BSYNC B0 ;  /* 0x0000000000007941 */ /* 0x000fea0003800000 */
.L_x_2297:
        /* <DEDUP_REMOVED lines=34> */
.L_x_2300:
[----:B------:R-:W-:Y:S05]  /*3400*/  BSYNC B0 ;  /* 0x0000000000007941 */ /* 0x000fea0003800000 */
.L_x_2299:
        /* <DEDUP_REMOVED lines=40> */
.L_x_2302:
[----:B------:R-:W-:Y:S05]  /*3690*/  BSYNC B0 ;  /* 0x0000000000007941 */ /* 0x000fea0003800000 */
.L_x_2301:
        /* <DEDUP_REMOVED lines=18> */
[----:B------:R-:W-:Y:S03]  /*37c0*/  LDSM.16.M88.4 R44, [R206] ;  /* 0x00000000ce2c783b */ /* 0x000fe60000000200 */
[----:B------:R-:W-:Y:S01]  /*37d0*/  IMAD.SHL.U32 R209, R209, 0x2, RZ ;  /* 0x00000002d1d17824 */ /* 0x000fe200078e00ff */
[----:B------:R-:W-:Y:S04]  /*37e0*/  LDSM.16.M88.4 R72, [R205] ;  /* 0x00000000cd48783b */ /* 0x000fe80000000200 */
[----:B------:R-:W2:Y:S01]  /*37f0*/  LDSM.16.M88.4 R20, [R209+0x6000] ;  /* 0x00600000d114783b */ /* 0x000ea20000000200 */
[----:B------:R-:W-:-:S02]  /*3800*/  IADD3 R4, R209, 0x6000, RZ ;  /* 0x00006000d1047810 */ /* 0x000fc40007ffe0ff */
[----:B------:R-:W-:Y:S01]  /*3810*/  IADD3 R207, R209, 0x6020, RZ ;  /* 0x00006020d1cf7810 */ /* 0x000fe20007ffe0ff */
[----:B-1----:R-:W1:Y:S01]  /*3820*/  LDSM.16.M88.4 R12, [R209+0x6800] ;  /* 0x00680000d10c783b */ /* 0x002e620000000200 */
[----:B------:R-:W-:Y:S01]  /*3830*/  @P1 IADD3 R207, R4, -0x20, RZ ;  /* 0xffffffe004cf1810 */ /* 0x000fe20007ffe0ff */
[----:B------:R-:W-:Y:S02]  /*3840*/  IMAD.MOV.U32 R4, RZ, RZ, 0x40 ;  /* 0x00000040ff047424 */ /* 0x000fe400078e00ff */
[----:B------:R-:W5:Y:S01]  /*3850*/  LDSM.16.M88.4 R76, [R209+0x7000] ;  /* 0x00700000d14c783b */ /* 0x000f620000000200 */
[C---:B------:R-:W-:Y:S02]  /*3860*/  IADD3 R199, R207.reuse, 0x800, RZ ;  /* 0x00000800cfc77810 */ /* 0x040fe40007ffe0ff */
[----:B------:R-:W-:Y:S01]  /*3870*/  SEL R4, R4, 0xffffffc0, !P2 ;  /* 0xffffffc004047807 */ /* 0x000fe20005000000 */
[----:B------:R-:W3:Y:S01]  /*3880*/  LDSM.16.M88.4 R36, [R209+0x7800] ;  /* 0x00780000d124783b */ /* 0x000ee20000000200 */
[----:B------:R-:W-:-:S02]  /*3890*/  IADD3 R198, R207, 0x1000, RZ ;  /* 0x00001000cfc67810 */ /* 0x000fc40007ffe0ff */
[----:B------:R-:W-:Y:S01]  /*38a0*/  IADD3 R197, R207, 0x1800, RZ ;  /* 0x00001800cfc57810 */ /* 0x000fe20007ffe0ff */
[----:B------:R-:W4:Y:S01]  /*38b0*/  LDSM.16.M88.4 R32, [R207] ;  /* 0x00000000cf20783b */ /* 0x000f220000000200 */
[----:B------:R-:W-:Y:S01]  /*38c0*/  IMAD.IADD R203, R209, 0x1, R4 ;  /* 0x00000001d1cb7824 */ /* 0x000fe200078e0204 */
[----:B------:R-:W-:Y:S01]  /*38d0*/  IADD3 R195, R207, 0x2000, RZ ;  /* 0x00002000cfc37810 */ /* 0x000fe20007ffe0ff */
[----:B------:R-:W-:Y:S01]  /*38e0*/  IMAD.IADD R196, R4, 0x1, R207 ;  /* 0x0000000104c47824 */ /* 0x000fe200078e02cf */
[----:B------:R-:W3:Y:S01]  /*38f0*/  LDSM.16.M88.4 R28, [R207+0x800] ;  /* 0x00080000cf1c783b */ /* 0x000ee20000000200 */
[----:B------:R-:W-:Y:S01]  /*3900*/  IMAD.IADD R4, R7, 0x1, R218 ;  /* 0x0000000107047824 */ /* 0x000fe200078e02da */
[----:B------:R-:W-:Y:S02]  /*3910*/  IADD3 R194, R207, 0x2800, RZ ;  /* 0x00002800cfc27810 */ /* 0x000fe40007ffe0ff */
[----:B------:R-:W3:Y:S01]  /*3920*/  LDSM.16.M88.4 R64, [R207+0x1000] ;  /* 0x00100000cf40783b */ /* 0x000ee20000000200 */
[----:B------:R-:W-:Y:S01]  /*3930*/  I2F R89, R4 ;  /* 0x0000000400597306 */ /* 0x000fe20000201400 */
[----:B------:R-:W-:-:S02]  /*3940*/  IADD3 R90, R4, 0x1, RZ ;  /* 0x00000001045a7810 */ /* 0x000fc40007ffe0ff */
[----:B------:R-:W3:Y:S01]  /*3950*/  LDSM.16.M88.4 R56, [R207+0x1800] ;  /* 0x00180000cf38783b */ /* 0x000ee20000000200 */
[C---:B------:R-:W-:Y:S02]  /*3960*/  IADD3 R92, R4.reuse, 0x8, RZ ;  /* 0x00000008045c7810 */ /* 0x040fe40007ffe0ff */
[C---:B------:R-:W-:Y:S01]  /*3970*/  IADD3 R96, R4.reuse, 0x10, RZ ;  /* 0x0000001004607810 */ /* 0x040fe20007ffe0ff */
[----:B------:R-:W3:Y:S01]  /*3980*/  LDSM.16.M88.4 R40, [R203+0x6000] ;  /* 0x00600000cb28783b */ /* 0x000ee20000000200 */
[----:B------:R-:W-:Y:S01]  /*3990*/  I2F R91, R90 ;  /* 0x0000005a005b7306 */ /* 0x000fe20000201400 */
[C---:B------:R-:W-:Y:S02]  /*39a0*/  IADD3 R98, R4.reuse, 0x11, RZ ;  /* 0x0000001104627810 */ /* 0x040fe40007ffe0ff */
[----:B------:R-:W-:Y:S01]  /*39b0*/  LDSM.16.M88.4 R68, [R196] ;  /* 0x00000000c444783b */ /* 0x000fe20000000200 */
[C---:B------:R-:W-:Y:S02]  /*39c0*/  IADD3 R106, R4.reuse, 0x21, RZ ;  /* 0x00000021046a7810 */ /* 0x040fe40007ffe0ff */
[C---:B------:R-:W-:Y:S01]  /*39d0*/  IADD3 R100, R4.reuse, 0x18, RZ ;  /* 0x0000001804647810 */ /* 0x040fe20007ffe0ff */
[----:B--2---:R-:W-:Y:S01]  /*39e0*/  HMMA.16816.F32.BF16 R24, R48, R20, RZ ;  /* 0x000000143018723c */ /* 0x004fe200000418ff */
[----:B------:R-:W-:Y:S01]  /*39f0*/  LDSM.16.M88.4 R84, [R209+0xb000] ;  /* 0x00b00000d154783b */ /* 0x000fe20000000200 */
[----:B------:R-:W-:Y:S01]  /*3a00*/  I2F R93, R92 ;  /* 0x0000005c005d7306 */ /* 0x000fe20000201400 */
[----:B------:R-:W-:-:S02]  /*3a10*/  IADD3 R102, R4, 0x19, RZ ;  /* 0x0000001904667810 */ /* 0x000fc40007ffe0ff */
[C---:B------:R-:W-:Y:S02]  /*3a20*/  IADD3 R104, R4.reuse, 0x20, RZ ;  /* 0x0000002004687810 */ /* 0x040fe40007ffe0ff */
[C---:B------:R-:W-:Y:S01]  /*3a30*/  IADD3 R94, R4.reuse, 0x9, RZ ;  /* 0x00000009045e7810 */ /* 0x040fe20007ffe0ff */
[C---:B------:R-:W-:Y:S01]  /*3a40*/  HMMA.16816.F32.BF16 R20, R48.reuse, R22, RZ ;  /* 0x000000163014723c */ /* 0x040fe200000418ff */
[C---:B------:R-:W-:Y:S01]  /*3a50*/  IADD3 R110, R4.reuse, 0x29, RZ ;  /* 0x00000029046e7810 */ /* 0x040fe20007ffe0ff */
[----:B------:R-:W-:Y:S01]  /*3a60*/  I2F R97, R96 ;  /* 0x0000006000617306 */ /* 0x000fe20000201400 */
[C---:B------:R-:W-:Y:S02]  /*3a70*/  IADD3 R116, R4.reuse, 0x38, RZ ;  /* 0x0000003804747810 */ /* 0x040fe40007ffe0ff */
[C---:B------:R-:W-:Y:S02]  /*3a80*/  IADD3 R108, R4.reuse, 0x28, RZ ;  /* 0x00000028046c7810 */ /* 0x040fe40007ffe0ff */
[C---:B------:R-:W-:Y:S01]  /*3a90*/  IADD3 R112, R4.reuse, 0x30, RZ ;  /* 0x0000003004707810 */ /* 0x040fe20007ffe0ff */
[----:B-1----:R-:W-:Y:S01]  /*3aa0*/  HMMA.16816.F32.BF16 R16, R48, R12, RZ ;  /* 0x0000000c3010723c */ /* 0x002fe200000418ff */
[----:B------:R-:W-:Y:S01]  /*3ab0*/  IADD3 R114, R4, 0x31, RZ ;  /* 0x0000003104727810 */ /* 0x000fe20007ffe0ff */
[----:B------:R-:W-:Y:S01]  /*3ac0*/  I2F R99, R98 ;  /* 0x0000006200637306 */ /* 0x000fe20000201400 */
[----:B------:R-:W-:-:S02]  /*3ad0*/  IADD3 R193, R207, 0x3000, RZ ;  /* 0x00003000cfc17810 */ /* 0x000fc40007ffe0ff */
[C---:B------:R-:W-:Y:S02]  /*3ae0*/  IADD3 R192, R207.reuse, 0x3800, RZ ;  /* 0x00003800cfc07810 */ /* 0x040fe40007ffe0ff */
[C---:B------:R-:W-:Y:S01]  /*3af0*/  IADD3 R191, R207.reuse, 0x4000, RZ ;  /* 0x00004000cfbf7810 */ /* 0x040fe20007ffe0ff */
[----:B------:R-:W-:Y:S01]  /*3b00*/  HMMA.16816.F32.BF16 R12, R48, R14, RZ ;  /* 0x0000000e300c723c */ /* 0x000fe200000418ff */
[C---:B------:R-:W-:Y:S01]  /*3b10*/  IADD3 R190, R207.reuse, 0x4800, RZ ;  /* 0x00004800cfbe7810 */ /* 0x040fe20007ffe0ff */
[----:B------:R-:W-:Y:S01]  /*3b20*/  I2F R107, R106 ;  /* 0x0000006a006b7306 */ /* 0x000fe20000201400 */
[C---:B------:R-:W-:Y:S02]  /*3b30*/  IADD3 R189, R207.reuse, 0x5000, RZ ;  /* 0x00005000cfbd7810 */ /* 0x040fe40007ffe0ff */
[----:B------:R-:W-:-:S03]  /*3b40*/  IADD3 R188, R207, 0x5800, RZ ;  /* 0x00005800cfbc7810 */ /* 0x000fc60007ffe0ff */
[C---:B-----5:R-:W-:Y:S02]  /*3b50*/  HMMA.16816.F32.BF16 R8, R48.reuse, R76, RZ ;  /* 0x0000004c3008723c */ /* 0x060fe400000418ff */
[----:B------:R-:W-:Y:S06]  /*3b60*/  I2F R101, R100 ;  /* 0x0000006400657306 */ /* 0x000fec0000201400 */
[C---:B------:R-:W-:Y:S02]  /*3b70*/  HMMA.16816.F32.BF16 R76, R48.reuse, R78, RZ ;  /* 0x0000004e304c723c */ /* 0x040fe400000418ff */
[----:B------:R-:W-:Y:S06]  /*3b80*/  I2F R103, R102 ;  /* 0x0000006600677306 */ /* 0x000fec0000201400 */
[C---:B---3--:R-:W-:Y:S02]  /*3b90*/  HMMA.16816.F32.BF16 R52, R48.reuse, R36, RZ ;  /* 0x000000243034723c */ /* 0x048fe400000418ff */
[----:B------:R-:W-:Y:S06]  /*3ba0*/  I2F R105, R104 ;  /* 0x0000006800697306 */ /* 0x000fec0000201400 */
[----:B------:R-:W-:Y:S01]  /*3bb0*/  HMMA.16816.F32.BF16 R48, R48, R38, RZ ;  /* 0x000000263030723c */ /* 0x000fe200000418ff */
[----:B------:R-:W1:Y:S01]  /*3bc0*/  LDSM.16.M88.4 R36, [R203+0x6800] ;  /* 0x00680000cb24783b */ /* 0x000e620000000200 */
[----:B------:R-:W-:Y:S06]  /*3bd0*/  I2F R95, R94 ;  /* 0x0000005e005f7306 */ /* 0x000fec0000201400 */
[C---:B----4-:R-:W-:Y:S02]  /*3be0*/  HMMA.16816.F32.BF16 R24, R60.reuse, R32, R24 ;  /* 0x000000203c18723c */ /* 0x050fe40000041818 */
[----:B------:R-:W-:Y:S06]  /*3bf0*/  I2F R111, R110 ;  /* 0x0000006e006f7306 */ /* 0x000fec0000201400 */
[C---:B------:R-:W-:Y:S01]  /*3c00*/  HMMA.16816.F32.BF16 R20, R60.reuse, R34, R20 ;  /* 0x000000223c14723c */ /* 0x040fe20000041814 */
[----:B------:R-:W2:Y:S01]  /*3c10*/  LDSM.16.M88.4 R32, [R203+0x7000] ;  /* 0x00700000cb20783b */ /* 0x000ea20000000200 */
[----:B------:R-:W-:Y:S06]  /*3c20*/  I2F R117, R116 ;  /* 0x0000007400757306 */ /* 0x000fec0000201400 */
[C---:B------:R-:W-:Y:S02]  /*3c30*/  HMMA.16816.F32.BF16 R16, R60.reuse, R28, R16 ;  /* 0x0000001c3c10723c */ /* 0x040fe40000041810 */
[----:B------:R-:W-:Y:S06]  /*3c40*/  I2F R109, R108 ;  /* 0x0000006c006d7306 */ /* 0x000fec0000201400 */
[C---:B------:R-:W-:Y:S01]  /*3c50*/  HMMA.16816.F32.BF16 R12, R60.reuse, R30, R12 ;  /* 0x0000001e3c0c723c */ /* 0x040fe2000004180c */
[----:B------:R-:W3:Y:S01]  /*3c60*/  LDSM.16.M88.4 R28, [R203+0x7800] ;  /* 0x00780000cb1c783b */ /* 0x000ee20000000200 */
[----:B------:R-:W-:Y:S06]  /*3c70*/  I2F R113, R112 ;  /* 0x0000007000717306 */ /* 0x000fec0000201400 */
[C---:B------:R-:W-:Y:S02]  /*3c80*/  HMMA.16816.F32.BF16 R8, R60.reuse, R64, R8 ;  /* 0x000000403c08723c */ /* 0x040fe40000041808 */
[----:B------:R-:W-:Y:S06]  /*3c90*/  I2F R115, R114 ;  /* 0x0000007200737306 */ /* 0x000fec0000201400 */
[C---:B------:R-:W-:Y:S01]  /*3ca0*/  HMMA.16816.F32.BF16 R76, R60.reuse, R66, R76 ;  /* 0x000000423c4c723c */ /* 0x040fe2000004184c */
[----:B------:R-:W4:Y:S07]  /*3cb0*/  LDSM.16.M88.4 R64, [R196+0x800] ;  /* 0x00080000c440783b */ /* 0x000f2e0000000200 */
[C---:B------:R-:W-:Y:S08]  /*3cc0*/  HMMA.16816.F32.BF16 R52, R60.reuse, R56, R52 ;  /* 0x000000383c34723c */ /* 0x040ff00000041834 */
[----:B------:R-:W-:Y:S01]  /*3cd0*/  HMMA.16816.F32.BF16 R48, R60, R58, R48 ;  /* 0x0000003a3c30723c */ /* 0x000fe20000041830 */
[----:B------:R-:W-:Y:S04]  /*3ce0*/  LDSM.16.M88.4 R56, [R210+0x2000] ;  /* 0x00200000d238783b */ /* 0x000fe80000000200 */
[----:B------:R-:W-:Y:S03]  /*3cf0*/  LDSM.16.M88.4 R60, [R209+0x9800] ;  /* 0x00980000d13c783b */ /* 0x000fe60000000200 */
[C---:B------:R-:W-:Y:S08]  /*3d00*/  HMMA.16816.F32.BF16 R24, R44.reuse, R40, R24 ;  /* 0x000000282c18723c */ /* 0x040ff00000041818 */
[C---:B------:R-:W-:Y:S01]  /*3d10*/  HMMA.16816.F32.BF16 R20, R44.reuse, R42, R20 ;  /* 0x0000002a2c14723c */ /* 0x040fe20000041814 */
[----:B------:R-:W5:Y:S07]  /*3d20*/  LDSM.16.M88.4 R40, [R196+0x1000] ;  /* 0x00100000c428783b */ /* 0x000f6e0000000200 */
[C---:B-1----:R-:W-:Y:S08]  /*3d30*/  HMMA.16816.F32.BF16 R16, R44.reuse, R36, R16 ;  /* 0x000000242c10723c */ /* 0x042ff00000041810 */
[C---:B------:R-:W-:Y:S01]  /*3d40*/  HMMA.16816.F32.BF16 R12, R44.reuse, R38, R12 ;  /* 0x000000262c0c723c */ /* 0x040fe2000004180c */
[----:B------:R-:W1:Y:S07]  /*3d50*/  LDSM.16.M88.4 R36, [R196+0x1800] ;  /* 0x00180000c424783b */ /* 0x000e6e0000000200 */
[C---:B--2---:R-:W-:Y:S08]  /*3d60*/  HMMA.16816.F32.BF16 R8, R44.reuse, R32, R8 ;  /* 0x000000202c08723c */ /* 0x044ff00000041808 */
[C---:B------:R-:W-:Y:S01]  /*3d70*/  HMMA.16816.F32.BF16 R76, R44.reuse, R34, R76 ;  /* 0x000000222c4c723c */ /* 0x040fe2000004184c */
[----:B------:R-:W2:Y:S07]  /*3d80*/  LDSM.16.M88.4 R32, [R209+0x8000] ;  /* 0x00800000d120783b */ /* 0x000eae0000000200 */
[C---:B---3--:R-:W-:Y:S08]  /*3d90*/  HMMA.16816.F32.BF16 R52, R44.reuse, R28, R52 ;  /* 0x0000001c2c34723c */ /* 0x048ff00000041834 */
[----:B------:R-:W-:Y:S01]  /*3da0*/  HMMA.16816.F32.BF16 R48, R44, R30, R48 ;  /* 0x0000001e2c30723c */ /* 0x000fe20000041830 */
[----:B------:R-:W3:Y:S04]  /*3db0*/  LDSM.16.M88.4 R44, [R209+0x8800] ;  /* 0x00880000d12c783b */ /* 0x000ee80000000200 */
[----:B------:R-:W1:Y:S03]  /*3dc0*/  LDSM.16.M88.4 R28, [R209+0x9000] ;  /* 0x00900000d11c783b */ /* 0x000e660000000200 */
[C---:B------:R-:W-:Y:S08]  /*3dd0*/  HMMA.16816.F32.BF16 R24, R72.reuse, R68, R24 ;  /* 0x000000444818723c */ /* 0x040ff00000041818 */
[C---:B------:R-:W-:Y:S01]  /*3de0*/  HMMA.16816.F32.BF16 R20, R72.reuse, R70, R20 ;  /* 0x000000464814723c */ /* 0x040fe20000041814 */
[----:B------:R-:W-:Y:S07]  /*3df0*/  LDSM.16.M88.4 R68, [R203+0x9000] ;  /* 0x00900000cb44783b */ /* 0x000fee0000000200 */
[C---:B----4-:R-:W-:Y:S08]  /*3e00*/  HMMA.16816.F32.BF16 R16, R72.reuse, R64, R16 ;  /* 0x000000404810723c */ /* 0x050ff00000041810 */
[C---:B------:R-:W-:Y:S08]  /*3e10*/  HMMA.16816.F32.BF16 R12, R72.reuse, R66, R12 ;  /* 0x00000042480c723c */ /* 0x040ff0000004180c */
[C---:B-----5:R-:W-:Y:S08]  /*3e20*/  HMMA.16816.F32.BF16 R8, R72.reuse, R40, R8 ;  /* 0x000000284808723c */ /* 0x060ff00000041808 */
[C---:B------:R-:W-:Y:S01]  /*3e30*/  HMMA.16816.F32.BF16 R76, R72.reuse, R42, R76 ;  /* 0x0000002a484c723c */ /* 0x040fe2000004184c */
[----:B------:R-:W-:Y:S07]  /*3e40*/  LDSM.16.M88.4 R40, [R207+0x2000] ;  /* 0x00200000cf28783b */ /* 0x000fee0000000200 */
[C---:B-1----:R-:W-:Y:S01]  /*3e50*/  HMMA.16816.F32.BF16 R64, R72.reuse, R36, R52 ;  /* 0x000000244840723c */ /* 0x042fe20000041834 */
[----:B------:R-:W1:Y:S07]  /*3e60*/  LDSM.16.M88.4 R52, [R208+0x2000] ;  /* 0x00200000d034783b */ /* 0x000e6e0000000200 */
[----:B------:R-:W-:Y:S01]  /*3e70*/  HMMA.16816.F32.BF16 R48, R72, R38, R48 ;  /* 0x000000264830723c */ /* 0x000fe20000041830 */
[----:B------:R-:W4:Y:S04]  /*3e80*/  LDSM.16.M88.4 R36, [R207+0x2800] ;  /* 0x00280000cf24783b */ /* 0x000f280000000200 */
[----:B------:R-:W-:Y:S03]  /*3e90*/  LDSM.16.M88.4 R72, [R203+0x9800] ;  /* 0x00980000cb48783b */ /* 0x000fe60000000200 */
        /* <DEDUP_REMOVED lines=12> */
[----:B------:R-:W5:Y:S03]  /*3f60*/  LDSM.16.M88.4 R60, [R207+0x3800] ;  /* 0x00380000cf3c783b */ /* 0x000f660000000200 */
[C---:B-1----:R-:W-:Y:S08]  /*3f70*/  HMMA.16816.F32.BF16 R24, R52.reuse, R40, R24 ;  /* 0x000000283418723c */ /* 0x042ff00000041818 */
[C---:B------:R-:W-:Y:S08]  /*3f80*/  HMMA.16816.F32.BF16 R20, R52.reuse, R42, R20 ;  /* 0x0000002a3414723c */ /* 0x040ff00000041814 */
[C---:B----4-:R-:W-:Y:S08]  /*3f90*/  HMMA.16816.F32.BF16 R16, R52.reuse, R36, R16 ;  /* 0x000000243410723c */ /* 0x050ff00000041810 */
[C---:B------:R-:W-:Y:S01]  /*3fa0*/  HMMA.16816.F32.BF16 R12, R52.reuse, R38, R12 ;  /* 0x00000026340c723c */ /* 0x040fe2000004180c */
[----:B------:R-:W-:Y:S07]  /*3fb0*/  LDSM.16.M88.4 R36, [R205+0x2000] ;  /* 0x00200000cd24783b */ /* 0x000fee0000000200 */
[----:B--2---:R-:W-:Y:S01]  /*3fc0*/  HMMA.16816.F32.BF16 R40, R52, R32, R8 ;  /* 0x000000203428723c */ /* 0x004fe20000041808 */
[----:B------:R-:W1:Y:S07]  /*3fd0*/  LDSM.16.M88.4 R8, [R196+0x2000] ;  /* 0x00200000c408783b */ /* 0x000e6e0000000200 */
[C---:B---3--:R-:W-:Y:S08]  /*3fe0*/  HMMA.16816.F32.BF16 R24, R48.reuse, R44, R24 ;  /* 0x0000002c3018723c */ /* 0x048ff00000041818 */
[C---:B------:R-:W-:Y:S08]  /*3ff0*/  HMMA.16816.F32.BF16 R20, R48.reuse, R46, R20 ;  /* 0x0000002e3014723c */ /* 0x040ff00000041814 */
[C---:B------:R-:W-:Y:S08]  /*4000*/  HMMA.16816.F32.BF16 R16, R48.reuse, R28, R16 ;  /* 0x0000001c3010723c */ /* 0x040ff00000041810 */
[----:B------:R-:W-:Y:S01]  /*4010*/  HMMA.16816.F32.BF16 R12, R48, R30, R12 ;  /* 0x0000001e300c723c */ /* 0x000fe2000004180c */
[----:B------:R-:W2:Y:S07]  /*4020*/  LDSM.16.M88.4 R28, [R196+0x2800] ;  /* 0x00280000c41c783b */ /* 0x000eae0000000200 */
[----:B------:R-:W-:Y:S01]  /*4030*/  HMMA.16816.F32.BF16 R76, R52, R34, R76 ;  /* 0x00000022344c723c */ /* 0x000fe2000004184c */
[----:B------:R-:W-:Y:S07]  /*4040*/  LDSM.16.M88.4 R32, [R209+0xa000] ;  /* 0x00a00000d120783b */ /* 0x000fee0000000200 */
[----:B------:R-:W-:Y:S01]  /*4050*/  HMMA.16816.F32.BF16 R44, R48, R68, R40 ;  /* 0x00000044302c723c */ /* 0x000fe20000041828 */
[----:B------:R-:W3:Y:S07]  /*4060*/  LDSM.16.M88.4 R40, [R210+0x4000] ;  /* 0x00400000d228783b */ /* 0x000eee0000000200 */
[C---:B-----5:R-:W-:Y:S08]  /*4070*/  HMMA.16816.F32.BF16 R64, R52.reuse, R60, R64 ;  /* 0x0000003c3440723c */ /* 0x060ff00000041840 */
[----:B------:R-:W-:Y:S01]  /*4080*/  HMMA.16816.F32.BF16 R56, R52, R62, R56 ;  /* 0x0000003e3438723c */ /* 0x000fe20000041838 */
[----:B------:R-:W-:Y:S07]  /*4090*/  LDSM.16.M88.4 R52, [R196+0x3000] ;  /* 0x00300000c434783b */ /* 0x000fee0000000200 */
[C---:B-1----:R-:W-:Y:S08]  /*40a0*/  HMMA.16816.F32.BF16 R24, R36.reuse, R8, R24 ;  /* 0x000000082418723c */ /* 0x042ff00000041818 */
[C---:B------:R-:W-:Y:S01]  /*40b0*/  HMMA.16816.F32.BF16 R20, R36.reuse, R10, R20 ;  /* 0x0000000a2414723c */ /* 0x040fe20000041814 */
[----:B------:R-:W1:Y:S07]  /*40c0*/  LDSM.16.M88.4 R8, [R209+0xa800] ;  /* 0x00a80000d108783b */ /* 0x000e6e0000000200 */
[C---:B--2---:R-:W-:Y:S08]  /*40d0*/  HMMA.16816.F32.BF16 R16, R36.reuse, R28, R16 ;  /* 0x0000001c2410723c */ /* 0x044ff00000041810 */
[----:B------:R-:W-:Y:S01]  /*40e0*/  HMMA.16816.F32.BF16 R12, R36, R30, R12 ;  /* 0x0000001e240c723c */ /* 0x000fe2000004180c */
[----:B------:R-:W-:Y:S07]  /*40f0*/  LDSM.16.M88.4 R28, [R206+0x4000] ;  /* 0x00400000ce1c783b */ /* 0x000fee0000000200 */
[C---:B------:R-:W-:Y:S08]  /*4100*/  HMMA.16816.F32.BF16 R64, R48.reuse, R72, R64 ;  /* 0x000000483040723c */ /* 0x040ff00000041840 */
[C---:B------:R-:W-:Y:S01]  /*4110*/  HMMA.16816.F32.BF16 R76, R48.reuse, R70, R76 ;  /* 0x00000046304c723c */ /* 0x040fe2000004184c */
[----:B------:R-:W-:Y:S07]  /*4120*/  LDSM.16.M88.4 R68, [R196+0x4000] ;  /* 0x00400000c444783b */ /* 0x000fee0000000200 */
[----:B------:R-:W-:Y:S01]  /*4130*/  HMMA.16816.F32.BF16 R72, R48, R74, R56 ;  /* 0x0000004a3048723c */ /* 0x000fe20000041838 */
[----:B------:R-:W-:Y:S04]  /*4140*/  LDSM.16.M88.4 R56, [R208+0x4000] ;  /* 0x00400000d038783b */ /* 0x000fe80000000200 */
[----:B------:R-:W2:Y:S03]  /*4150*/  LDSM.16.M88.4 R48, [R207+0x4000] ;  /* 0x00400000cf30783b */ /* 0x000ea60000000200 */
[C---:B---3--:R-:W-:Y:S08]  /*4160*/  HMMA.16816.F32.BF16 R24, R40.reuse, R32, R24 ;  /* 0x000000202818723c */ /* 0x048ff00000041818 */
[C---:B------:R-:W-:Y:S01]  /*4170*/  HMMA.16816.F32.BF16 R20, R40.reuse, R34, R20 ;  /* 0x000000222814723c */ /* 0x040fe20000041814 */
[----:B------:R-:W3:Y:S07]  /*4180*/  LDSM.16.M88.4 R32, [R207+0x4800] ;  /* 0x00480000cf20783b */ /* 0x000eee0000000200 */
[C---:B-1----:R-:W-:Y:S08]  /*4190*/  HMMA.16816.F32.BF16 R16, R40.reuse, R8, R16 ;  /* 0x000000082810723c */ /* 0x042ff00000041810 */
[----:B------:R-:W-:Y:S01]  /*41a0*/  HMMA.16816.F32.BF16 R12, R40, R10, R12 ;  /* 0x0000000a280c723c */ /* 0x000fe2000004180c */
[----:B------:R-:W-:Y:S07]  /*41b0*/  LDSM.16.M88.4 R8, [R207+0x5000] ;  /* 0x00500000cf08783b */ /* 0x000fee0000000200 */
[----:B------:R-:W-:Y:S01]  /*41c0*/  HMMA.16816.F32.BF16 R60, R36, R52, R44 ;  /* 0x00000034243c723c */ /* 0x000fe2000004182c */
[----:B------:R-:W1:Y:S07]  /*41d0*/  LDSM.16.M88.4 R44, [R203+0xa000] ;  /* 0x00a00000cb2c783b */ /* 0x000e6e0000000200 */
[C---:B--2---:R-:W-:Y:S08]  /*41e0*/  HMMA.16816.F32.BF16 R20, R56.reuse, R50, R20 ;  /* 0x000000323814723c */ /* 0x044ff00000041814 */
[----:B------:R-:W-:Y:S01]  /*41f0*/  HMMA.16816.F32.BF16 R24, R56, R48, R24 ;  /* 0x000000303818723c */ /* 0x000fe20000041818 */
[----:B------:R-:W2:Y:S07]  /*4200*/  LDSM.16.M88.4 R48, [R203+0xa800] ;  /* 0x00a80000cb30783b */ /* 0x000eae0000000200 */
[----:B------:R-:W-:Y:S01]  /*4210*/  HMMA.16816.F32.BF16 R76, R36, R54, R76 ;  /* 0x00000036244c723c */ /* 0x000fe2000004184c */
[----:B------:R-:W-:Y:S07]  /*4220*/  LDSM.16.M88.4 R52, [R205+0x4000] ;  /* 0x00400000cd34783b */ /* 0x000fee0000000200 */
[C---:B---3--:R-:W-:Y:S08]  /*4230*/  HMMA.16816.F32.BF16 R16, R56.reuse, R32, R16 ;  /* 0x000000203810723c */ /* 0x048ff00000041810 */
[----:B------:R-:W-:Y:S01]  /*4240*/  HMMA.16816.F32.BF16 R12, R56, R34, R12 ;  /* 0x00000022380c723c */ /* 0x000fe2000004180c */
[----:B------:R-:W3:Y:S07]  /*4250*/  LDSM.16.M88.4 R32, [R196+0x3800] ;  /* 0x00380000c420783b */ /* 0x000eee0000000200 */
[C---:B-1----:R-:W-:Y:S08]  /*4260*/  HMMA.16816.F32.BF16 R20, R28.reuse, R46, R20 ;  /* 0x0000002e1c14723c */ /* 0x042ff00000041814 */
[----:B------:R-:W-:Y:S01]  /*4270*/  HMMA.16816.F32.BF16 R24, R28, R44, R24 ;  /* 0x0000002c1c18723c */ /* 0x000fe20000041818 */
[----:B------:R-:W-:Y:S07]  /*4280*/  LDSM.16.M88.4 R44, [R196+0x4800] ;  /* 0x00480000c42c783b */ /* 0x000fee0000000200 */
[C---:B------:R-:W-:Y:S08]  /*4290*/  HMMA.16816.F32.BF16 R60, R40.reuse, R84, R60 ;  /* 0x00000054283c723c */ /* 0x040ff0000004183c */
[----:B------:R-:W-:Y:S01]  /*42a0*/  HMMA.16816.F32.BF16 R76, R40, R86, R76 ;  /* 0x00000056284c723c */ /* 0x000fe2000004184c */
[----:B------:R-:W1:Y:S07]  /*42b0*/  LDSM.16.M88.4 R84, [R209+0xb800] ;  /* 0x00b80000d154783b */ /* 0x000e6e0000000200 */
[----:B--2---:R-:W-:Y:S07]  /*42c0*/  HMMA.16816.F32.BF16 R16, R28, R48, R16 ;  /* 0x000000301c10723c */ /* 0x004fee0000041810 */
[----:B------:R-:W-:Y:S01]  /*42d0*/  IADD3 R48, R4, 0x39, RZ ;  /* 0x0000003904307810 */ /* 0x000fe20007ffe0ff */
[----:B---3--:R-:W-:Y:S03]  /*42e0*/  HMMA.16816.F32.BF16 R72, R36, R34, R72 ;  /* 0x000000222448723c */ /* 0x008fe60000041848 */
[----:B------:R-:W-:Y:S05]  /*42f0*/  I2F R49, R48 ;  /* 0x0000003000317306 */ /* 0x000fea0000201400 */
[C---:B------:R-:W-:Y:S08]  /*4300*/  HMMA.16816.F32.BF16 R20, R52.reuse, R70, R20 ;  /* 0x000000463414723c */ /* 0x040ff00000041814 */
[----:B------:R-:W-:Y:S01]  /*4310*/  HMMA.16816.F32.BF16 R24, R52, R68, R24 ;  /* 0x000000443418723c */ /* 0x000fe20000041818 */
[----:B------:R-:W-:Y:S07]  /*4320*/  LDSM.16.M88.4 R68, [R203+0xb000] ;  /* 0x00b00000cb44783b */ /* 0x000fee0000000200 */
[----:B------:R-:W-:Y:S08]  /*4330*/  HMMA.16816.F32.BF16 R60, R56, R8, R60 ;  /* 0x00000008383c723c */ /* 0x000ff0000004183c */
[----:B------:R-:W-:Y:S01]  /*4340*/  HMMA.16816.F32.BF16 R64, R36, R32, R64 ;  /* 0x000000202440723c */ /* 0x000fe20000041840 */
[----:B------:R-:W-:-:S02]  /*4350*/  FMUL.FTZ R20, R20, c[0x0][0x2ec] ;  /* 0x0000bb0014147a20 */ /* 0x000fc40000410000 */
[----:B------:R-:W-:Y:S02]  /*4360*/  FMUL.FTZ R21, R21, c[0x0][0x2ec] ;  /* 0x0000bb0015157a20 */ /* 0x000fe40000410000 */
[----:B------:R-:W-:Y:S02]  /*4370*/  FMUL.FTZ R22, R22, c[0x0][0x2ec] ;  /* 0x0000bb0016167a20 */ /* 0x000fe40000410000 */
[----:B------:R-:W-:Y:S01]  /*4380*/  MUFU.TANH R32, R21 ;  /* 0x0000001500207308 */ /* 0x000fe20000002400 */
[----:B------:R-:W-:Y:S01]  /*4390*/  HMMA.16816.F32.BF16 R76, R56, R10, R76 ;  /* 0x0000000a384c723c */ /* 0x000fe2000004184c */
[----:B------:R-:W2:Y:S01]  /*43a0*/  LDSM.16.M88.4 R8, [R207+0x5800] ;  /* 0x00580000cf08783b */ /* 0x000ea20000000200 */
[----:B------:R-:W-:Y:S02]  /*43b0*/  FMUL.FTZ R24, R24, c[0x0][0x2ec] ;  /* 0x0000bb0018187a20 */ /* 0x000fe40000410000 */
[----:B------:R-:W-:Y:S02]  /*43c0*/  FMUL.FTZ R25, R25, c[0x0][0x2ec] ;  /* 0x0000bb0019197a20 */ /* 0x000fe40000410000 */
[----:B------:R-:W-:Y:S01]  /*43d0*/  FMUL.FTZ R119, R26, c[0x0][0x2ec] ;  /* 0x0000bb001a777a20 */ /* 0x000fe20000410000 */
[----:B------:R-:W-:Y:S01]  /*43e0*/  MUFU.TANH R33, R22 ;  /* 0x0000001600217308 */ /* 0x000fe20000002400 */
[----:B-1----:R-:W-:Y:S07]  /*43f0*/  HMMA.16816.F32.BF16 R72, R40, R86, R72 ;  /* 0x000000562848723c */ /* 0x002fee0000041848 */
[----:B------:R-:W-:Y:S01]  /*4400*/  MUFU.TANH R118, R24 ;  /* 0x0000001800767308 */ /* 0x000fe20000002400 */
[----:B------:R-:W-:Y:S07]  /*4410*/  HMMA.16816.F32.BF16 R16, R52, R44, R16 ;  /* 0x0000002c3410723c */ /* 0x000fee0000041810 */
[----:B------:R1:W-:Y:S01]  /*4420*/  MUFU.TANH R44, R20 ;  /* 0x00000014002c7308 */ /* 0x0003e20000002400 */
[----:B------:R-:W-:Y:S01]  /*4430*/  HMMA.16816.F32.BF16 R12, R28, R50, R12 ;  /* 0x000000321c0c723c */ /* 0x000fe2000004180c */
[----:B------:R-:W-:-:S06]  /*4440*/  FMUL.FTZ R45, R23, c[0x0][0x2ec] ;  /* 0x0000bb00172d7a20 */ /* 0x000fcc0000410000 */
[----:B------:R3:W4:Y:S01]  /*4450*/  MUFU.TANH R120, R25 ;  /* 0x0000001900787308 */ /* 0x0007220000002400 */
[----:B------:R-:W-:Y:S01]  /*4460*/  HMMA.16816.F32.BF16 R64, R40, R84, R64 ;  /* 0x000000542840723c */ /* 0x000fe20000041840 */
[----:B------:R-:W-:Y:S01]  /*4470*/  FMUL.FTZ R50, R27, c[0x0][0x2ec] ;  /* 0x0000bb001b327a20 */ /* 0x000fe20000410000 */
[----:B-1----:R-:W1:Y:S06]  /*4480*/  LDSM.16.M88.4 R20, [R203+0xb800] ;  /* 0x00b80000cb14783b */ /* 0x002e6c0000000200 */
[----:B------:R-:W-:Y:S01]  /*4490*/  FMUL.FTZ R16, R16, c[0x0][0x2ec] ;  /* 0x0000bb0010107a20 */ /* 0x000fe20000410000 */
[----:B--2---:R-:W-:Y:S01]  /*44a0*/  HMMA.16816.F32.BF16 R72, R56, R10, R72 ;  /* 0x0000000a3848723c */ /* 0x004fe20000041848 */
[----:B------:R-:W-:Y:S01]  /*44b0*/  FMUL.FTZ R17, R17, c[0x0][0x2ec] ;  /* 0x0000bb0011117a20 */ /* 0x000fe20000410000 */
[----:B------:R-:W-:Y:S01]  /*44c0*/  MUFU.TANH R50, R50 ;  /* 0x0000003200327308 */ /* 0x000fe20000002400 */
[----:B------:R-:W-:-:S02]  /*44d0*/  FMUL.FTZ R18, R18, c[0x0][0x2ec] ;  /* 0x0000bb0012127a20 */ /* 0x000fc40000410000 */
[----:B------:R-:W-:Y:S01]  /*44e0*/  FMUL.FTZ R35, R19, c[0x0][0x2ec] ;  /* 0x0000bb0013237a20 */ /* 0x000fe20000410000 */
[----:B---3--:R-:W2:Y:S01]  /*44f0*/  LDSM.16.M88.4 R24, [R196+0x5000] ;  /* 0x00500000c418783b */ /* 0x008ea20000000200 */
[C---:B----4-:R-:W-:Y:S01]  /*4500*/  FFMA.FTZ R120, R0.reuse, R91, R120 ;  /* 0x0000005b00787223 */ /* 0x050fe20000010078 */
[----:B------:R-:W-:Y:S01]  /*4510*/  HMMA.16816.F32.BF16 R60, R28, R68, R60 ;  /* 0x000000441c3c723c */ /* 0x000fe2000004183c */
[C---:B------:R-:W-:Y:S01]  /*4520*/  FFMA.FTZ R44, R0.reuse, R93, R44 ;  /* 0x0000005d002c7223 */ /* 0x040fe2000001002c */
[----:B------:R-:W-:Y:S06]  /*4530*/  MUFU.TANH R34, R18 ;  /* 0x0000001200227308 */ /* 0x000fec0000002400 */
[----:B------:R-:W-:Y:S02]  /*4540*/  HMMA.16816.F32.BF16 R12, R52, R46, R12 ;  /* 0x0000002e340c723c */ /* 0x000fe4000004180c */
[----:B------:R-:W3:Y:S06]  /*4550*/  MUFU.TANH R46, R16 ;  /* 0x00000010002e7308 */ /* 0x000eec0000002400 */
[----:B------:R-:W-:Y:S02]  /*4560*/  HMMA.16816.F32.BF16 R64, R56, R8, R64 ;  /* 0x000000083840723c */ /* 0x000fe40000041840 */
[----:B------:R4:W-:Y:S06]  /*4570*/  MUFU.TANH R47, R17 ;  /* 0x00000011002f7308 */ /* 0x0009ec0000002400 */
[----:B------:R-:W-:Y:S02]  /*4580*/  HMMA.16816.F32.BF16 R76, R28, R70, R76 ;  /* 0x000000461c4c723c */ /* 0x000fe4000004184c */
[----:B------:R-:W5:Y:S01]  /*4590*/  MUFU.TANH R45, R45 ;  /* 0x0000002d002d7308 */ /* 0x000f620000002400 */
[----:B---3--:R-:W-:-:S05]  /*45a0*/  FFMA.FTZ R8, R0, R97, R46 ;  /* 0x0000006100087223 */ /* 0x008fca000001002e */
[----:B-1----:R-:W-:Y:S01]  /*45b0*/  HMMA.16816.F32.BF16 R72, R28, R22, R72 ;  /* 0x000000161c48723c */ /* 0x002fe20000041848 */
[----:B------:R-:W-:Y:S01]  /*45c0*/  FMUL.FTZ R13, R13, c[0x0][0x2ec] ;  /* 0x0000bb000d0d7a20 */ /* 0x000fe20000410000 */
[----:B----4-:R-:W1:Y:S01]  /*45d0*/  LDSM.16.M88.4 R16, [R196+0x5800] ;  /* 0x00580000c410783b */ /* 0x010e620000000200 */
[----:B------:R-:W-:Y:S01]  /*45e0*/  FMUL.FTZ R14, R14, c[0x0][0x2ec] ;  /* 0x0000bb000e0e7a20 */ /* 0x000fe20000410000 */
[----:B------:R-:W-:Y:S01]  /*45f0*/  MUFU.TANH R35, R35 ;  /* 0x0000002300237308 */ /* 0x000fe20000002400 */
[----:B------:R-:W-:Y:S01]  /*4600*/  FMUL.FTZ R15, R15, c[0x0][0x2ec] ;  /* 0x0000bb000f0f7a20 */ /* 0x000fe20000410000 */
[----:B------:R-:W-:-:S04]  /*4610*/  DEPBAR.LE SB0, 0x0 ;  /* 0x000080000000791a */ /* 0x000fc80000000000 */
[----:B--2---:R-:W-:Y:S01]  /*4620*/  HMMA.16816.F32.BF16 R60, R52, R24, R60 ;  /* 0x00000018343c723c */ /* 0x004fe2000004183c */
[----:B------:R-:W-:Y:S01]  /*4630*/  FMUL.FTZ R12, R12, c[0x0][0x2ec] ;  /* 0x0000bb000c0c7a20 */ /* 0x000fe20000410000 */
[----:B------:R2:W3:Y:S01]  /*4640*/  MUFU.TANH R9, R13 ;  /* 0x0000000d00097308 */ /* 0x0004e20000002400 */
[----:B------:R-:W-:-:S05]  /*4650*/  FFMA.FTZ R23, R0, R93, R33 ;  /* 0x0000005d00177223 */ /* 0x000fca0000010021 */
[----:B------:R-:W-:Y:S02]  /*4660*/  HMMA.16816.F32.BF16 R64, R28, R20, R64 ;  /* 0x000000141c40723c */ /* 0x000fe40000041840 */
[----:B------:R4:W-:Y:S05]  /*4670*/  MUFU.TANH R24, R14 ;  /* 0x0000000e00187308 */ /* 0x0009ea0000002400 */
[CC--:B------:R-:W-:Y:S01]  /*4680*/  FFMA.FTZ R28, R0.reuse, R95.reuse, R32 ;  /* 0x0000005f001c7223 */ /* 0x0c0fe20000010020 */
[----:B------:R-:W-:Y:S01]  /*4690*/  HMMA.16816.F32.BF16 R76, R52, R26, R76 ;  /* 0x0000001a344c723c */ /* 0x000fe2000004184c */
[----:B-----5:R-:W-:Y:S01]  /*46a0*/  FFMA.FTZ R21, R0, R95, R45 ;  /* 0x0000005f00157223 */ /* 0x020fe2000001002d */
[----:B--2---:R-:W-:Y:S01]  /*46b0*/  IADD3 R13, R82, R81, -R221 ;  /* 0x00000051520d7210 */ /* 0x004fe20007ffe8dd */
[----:B------:R-:W-:Y:S01]  /*46c0*/  MUFU.TANH R25, R15 ;  /* 0x0000000f00197308 */ /* 0x000fe20000002400 */
[----:B---3--:R-:W-:-:S02]  /*46d0*/  FFMA.FTZ R9, R0, R103, R9 ;  /* 0x0000006700097223 */ /* 0x008fc40000010009 */
[----:B------:R-:W-:Y:S02]  /*46e0*/  IADD3 R13, R13, c[0x0][0x2e8], RZ ;  /* 0x0000ba000d0d7a10 */ /* 0x000fe40007ffe0ff */
[----:B------:R-:W-:Y:S02]  /*46f0*/  FMUL.FTZ R20, R61, c[0x0][0x2ec] ;  /* 0x0000bb003d147a20 */ /* 0x000fe40000410000 */
[----:B------:R-:W-:Y:S01]  /*4700*/  FMUL.FTZ R26, R60, c[0x0][0x2ec] ;  /* 0x0000bb003c1a7a20 */ /* 0x000fe20000410000 */
[----:B------:R-:W-:Y:S01]  /*4710*/  IADD3 R181, R13, 0x8, RZ ;  /* 0x000000080db57810 */ /* 0x000fe20007ffe0ff */
[----:B------:R-:W-:Y:S01]  /*4720*/  FMUL.FTZ R36, R63, c[0x0][0x2ec] ;  /* 0x0000bb003f247a20 */ /* 0x000fe20000410000 */
[-C--:B------:R-:W-:Y:S01]  /*4730*/  IMNMX R182, R13, R82.reuse, PT ;  /* 0x000000520db67217 */ /* 0x080fe20003800200 */
[----:B------:R-:W2:Y:S01]  /*4740*/  MUFU.TANH R20, R20 ;  /* 0x0000001400147308 */ /* 0x000ea20000002400 */
[----:B------:R-:W-:Y:S01]  /*4750*/  IMNMX R181, R181, R82, PT ;  /* 0x00000052b5b57217 */ /* 0x000fe20003800200 */
[C---:B-1----:R-:W-:Y:S01]  /*4760*/  HMMA.16816.F32.BF16 R72, R52.reuse, R18, R72 ;  /* 0x000000123448723c */ /* 0x042fe20000041848 */
[-C--:B------:R-:W-:Y:S01]  /*4770*/  ISETP.GE.AND P4, PT, R90, R182.reuse, PT ;  /* 0x000000b65a00720c */ /* 0x080fe20003f86270 */
[----:B----4-:R-:W-:Y:S01]  /*4780*/  FFMA.FTZ R14, R0, R99, R47 ;  /* 0x00000063000e7223 */ /* 0x010fe2000001002f */
[-C--:B------:R-:W-:Y:S01]  /*4790*/  ISETP.GE.AND P6, PT, R92, R182.reuse, PT ;  /* 0x000000b65c00720c */ /* 0x080fe20003fc6270 */
[----:B------:R-:W-:Y:S01]  /*47a0*/  FMUL.FTZ R27, R62, c[0x0][0x2ec] ;  /* 0x0000bb003e1b7a20 */ /* 0x000fe20000410000 */
[----:B------:R-:W-:Y:S01]  /*47b0*/  ISETP.GE.AND P1, PT, R90, R181, PT ;  /* 0x000000b55a00720c */ /* 0x000fe20003f26270 */
[----:B------:R-:W1:Y:S01]  /*47c0*/  MUFU.TANH R26, R26 ;  /* 0x0000001a001a7308 */ /* 0x000e620000002400 */
[----:B------:R-:W-:Y:S01]  /*47d0*/  FSEL R22, R44, -INF , !P6 ;  /* 0xff8000002c167808 */ /* 0x000fe20007000000 */
[----:B------:R-:W-:Y:S01]  /*47e0*/  HMMA.16816.F32.BF16 R64, R52, R16, R64 ;  /* 0x000000103440723c */ /* 0x000fe20000041840 */
[----:B------:R-:W-:Y:S01]  /*47f0*/  FMUL.FTZ R77, R77, c[0x0][0x2ec] ;  /* 0x0000bb004d4d7a20 */ /* 0x000fe20000410000 */
[-C--:B------:R-:W-:Y:S01]  /*4800*/  ISETP.GE.AND P6, PT, R98, R182.reuse, PT ;  /* 0x000000b66200720c */ /* 0x080fe20003fc6270 */
[----:B------:R-:W-:Y:S01]  /*4810*/  FMUL.FTZ R37, R76, c[0x0][0x2ec] ;  /* 0x0000bb004c257a20 */ /* 0x000fe20000410000 */
[-C--:B------:R-:W-:Y:S01]  /*4820*/  ISETP.GE.AND P5, PT, R94, R182.reuse, PT ;  /* 0x000000b65e00720c */ /* 0x080fe20003fa6270 */
[----:B------:R-:W-:Y:S01]  /*4830*/  FMUL.FTZ R30, R78, c[0x0][0x2ec] ;  /* 0x0000bb004e1e7a20 */ /* 0x000fe20000410000 */
[----:B------:R-:W3:Y:S01]  /*4840*/  MUFU.TANH R29, R77 ;  /* 0x0000004d001d7308 */ /* 0x000ee20000002400 */
[----:B------:R-:W-:Y:S01]  /*4850*/  FFMA.FTZ R17, R0, R91, R50 ;  /* 0x0000005b00117223 */ /* 0x000fe20000010032 */
[----:B------:R-:W-:Y:S01]  /*4860*/  FSEL R16, R120, -INF , !P4 ;  /* 0xff80000078107808 */ /* 0x000fe20006000000 */
[----:B--2---:R-:W-:Y:S01]  /*4870*/  FFMA.FTZ R164, R0, R107, R20 ;  /* 0x0000006b00a47223 */ /* 0x004fe20000010014 */
[-C--:B------:R-:W-:Y:S01]  /*4880*/  ISETP.GE.AND P4, PT, R96, R182.reuse, PT ;  /* 0x000000b66000720c */ /* 0x080fe20003f86270 */
[C---:B------:R-:W-:Y:S01]  /*4890*/  FFMA.FTZ R13, R0.reuse, R97, R34 ;  /* 0x00000061000d7223 */ /* 0x040fe20000010022 */
[----:B------:R-:W-:Y:S01]  /*48a0*/  FSEL R17, R17, -INF , !P1 ;  /* 0xff80000011117808 */ /* 0x000fe20004800000 */
[----:B------:R-:W-:Y:S01]  /*48b0*/  FFMA.FTZ R11, R0, R101, R24 ;  /* 0x00000065000b7223 */ /* 0x000fe20000010018 */
[----:B------:R-:W2:Y:S01]  /*48c0*/  MUFU.TANH R12, R12 ;  /* 0x0000000c000c7308 */ /* 0x000ea20000002400 */
[----:B------:R-:W-:Y:S01]  /*48d0*/  ISETP.GE.AND P1, PT, R96, R181, PT ;  /* 0x000000b56000720c */ /* 0x000fe20003f26270 */
[----:B------:R-:W-:Y:S01]  /*48e0*/  FMUL.FTZ R72, R72, c[0x0][0x2ec] ;  /* 0x0000bb0048487a20 */ /* 0x000fe20000410000 */
[----:B------:R-:W-:Y:S01]  /*48f0*/  FSEL R8, R8, -INF , !P4 ;  /* 0xff80000008087808 */ /* 0x000fe20006000000 */
[----:B-1----:R-:W-:Y:S01]  /*4900*/  FFMA.FTZ R26, R0, R105, R26 ;  /* 0x00000069001a7223 */ /* 0x002fe2000001001a */
[----:B------:R-:W-:Y:S01]  /*4910*/  FSEL R14, R14, -INF , !P6 ;  /* 0xff8000000e0e7808 */ /* 0x000fe20007000000 */
[----:B------:R-:W-:Y:S01]  /*4920*/  FMUL.FTZ R31, R79, c[0x0][0x2ec] ;  /* 0x0000bb004f1f7a20 */ /* 0x000fe20000410000 */
[-C--:B------:R-:W-:Y:S01]  /*4930*/  ISETP.GE.AND P4, PT, R102, R182.reuse, PT ;  /* 0x000000b66600720c */ /* 0x080fe20003f86270 */
[----:B------:R-:W1:Y:S01]  /*4940*/  MUFU.TANH R20, R72 ;  /* 0x0000004800147308 */ /* 0x000e620000002400 */
[----:B------:R-:W-:Y:S01]  /*4950*/  FSEL R13, R13, -INF , !P1 ;  /* 0xff8000000d0d7808 */ /* 0x000fe20004800000 */
[----:B------:R-:W-:Y:S01]  /*4960*/  FMUL.FTZ R24, R66, c[0x0][0x2ec] ;  /* 0x0000bb0042187a20 */ /* 0x000fe20000410000 */
[-C--:B------:R-:W-:Y:S01]  /*4970*/  ISETP.GE.AND P6, PT, R104, R182.reuse, PT ;  /* 0x000000b66800720c */ /* 0x080fe20003fc6270 */
[----:B------:R-:W-:Y:S01]  /*4980*/  FMUL.FTZ R64, R64, c[0x0][0x2ec] ;  /* 0x0000bb0040407a20 */ /* 0x000fe20000410000 */
[----:B------:R-:W-:Y:S01]  /*4990*/  ISETP.GE.AND P1, PT, R102, R181, PT ;  /* 0x000000b56600720c */ /* 0x000fe20003f26270 */
[----:B------:R-:W-:Y:S01]  /*49a0*/  FMUL.FTZ R19, R65, c[0x0][0x2ec] ;  /* 0x0000bb0041137a20 */ /* 0x000fe20000410000 */
[----:B------:R-:W-:Y:S01]  /*49b0*/  FSEL R10, R9, -INF , !P4 ;  /* 0xff800000090a7808 */ /* 0x000fe20006000000 */
[----:B------:R-:W4:Y:S01]  /*49c0*/  MUFU.TANH R36, R36 ;  /* 0x0000002400247308 */ /* 0x000f220000002400 */
[----:B------:R-:W-:Y:S01]  /*49d0*/  FFMA.FTZ R25, R0, R103, R25 ;  /* 0x0000006700197223 */ /* 0x000fe20000010019 */
[----:B------:R-:W-:Y:S01]  /*49e0*/  FSEL R170, R26, -INF , !P6 ;  /* 0xff8000001aaa7808 */ /* 0x000fe20007000000 */
[----:B------:R-:W-:Y:S01]  /*49f0*/  FMUL.FTZ R67, R67, c[0x0][0x2ec] ;  /* 0x0000bb0043437a20 */ /* 0x000fe20000410000 */
[----:B------:R-:W-:Y:S01]  /*4a00*/  ISETP.GE.AND P3, PT, R94, R181, PT ;  /* 0x000000b55e00720c */ /* 0x000fe20003f66270 */
[----:B------:R-:W-:Y:S01]  /*4a10*/  FMUL.FTZ R26, R73, c[0x0][0x2ec] ;  /* 0x0000bb00491a7a20 */ /* 0x000fe20000410000 */
[----:B------:R-:W-:Y:S01]  /*4a20*/  FSEL R9, R25, -INF , !P1 ;  /* 0xff80000019097808 */ /* 0x000fe20004800000 */
[----:B---3--:R-:W-:Y:S01]  /*4a30*/  FFMA.FTZ R29, R0, R111, R29 ;  /* 0x0000006f001d7223 */ /* 0x008fe2000001001d */
[----:B------:R-:W3:Y:S01]  /*4a40*/  MUFU.TANH R27, R27 ;  /* 0x0000001b001b7308 */ /* 0x000ee20000002400 */
[-C--:B------:R-:W-:Y:S01]  /*4a50*/  ISETP.GE.AND P6, PT, R110, R182.reuse, PT ;  /* 0x000000b66e00720c */ /* 0x080fe20003fc6270 */
[----:B------:R-:W-:Y:S01]  /*4a60*/  FMUL.FTZ R74, R74, c[0x0][0x2ec] ;  /* 0x0000bb004a4a7a20 */ /* 0x000fe20000410000 */
[----:B------:R-:W-:Y:S01]  /*4a70*/  ISETP.GE.AND P2, PT, R92, R181, PT ;  /* 0x000000b55c00720c */ /* 0x000fe20003f46270 */
[----:B------:R-:W-:Y:S01]  /*4a80*/  FMUL.FTZ R75, R75, c[0x0][0x2ec] ;  /* 0x0000bb004b4b7a20 */ /* 0x000fe20000410000 */
[----:B------:R-:W-:Y:S01]  /*4a90*/  FSEL R28, R28, -INF , !P5 ;  /* 0xff8000001c1c7808 */ /* 0x000fe20006800000 */
[----:B--2---:R-:W-:Y:S01]  /*4aa0*/  FFMA.FTZ R12, R0, R101, R12 ;  /* 0x00000065000c7223 */ /* 0x004fe2000001000c */
[----:B------:R-:W-:Y:S01]  /*4ab0*/  FSEL R21, R21, -INF , !P3 ;  /* 0xff80000015157808 */ /* 0x000fe20005800000 */
[----:B------:R-:W2:Y:S01]  /*4ac0*/  MUFU.TANH R37, R37 ;  /* 0x0000002500257308 */ /* 0x000ea20000002400 */
[-C--:B------:R-:W-:Y:S01]  /*4ad0*/  ISETP.GE.AND P5, PT, R100, R182.reuse, PT ;  /* 0x000000b66400720c */ /* 0x080fe20003fa6270 */
[----:B-1----:R-:W-:Y:S01]  /*4ae0*/  FFMA.FTZ R20, R0, R117, R20 ;  /* 0x0000007500147223 */ /* 0x002fe20000010014 */
[----:B------:R-:W-:Y:S01]  /*4af0*/  ISETP.GE.AND P3, PT, R100, R181, PT ;  /* 0x000000b56400720c */ /* 0x000fe20003f66270 */
[C---:B------:R-:W-:Y:S01]  /*4b00*/  FFMA.FTZ R15, R0.reuse, R99, R35 ;  /* 0x00000063000f7223 */ /* 0x040fe20000010023 */
[----:B------:R-:W-:Y:S01]  /*4b10*/  FSEL R168, R29, -INF , !P6 ;  /* 0xff8000001da87808 */ /* 0x000fe20007000000 */
[----:B----4-:R-:W-:Y:S01]  /*4b20*/  FFMA.FTZ R36, R0, R107, R36 ;  /* 0x0000006b00247223 */ /* 0x010fe20000010024 */
[----:B------:R-:W-:Y:S01]  /*4b30*/  FSEL R23, R23, -INF , !P2 ;  /* 0xff80000017177808 */ /* 0x000fe20005000000 */
[----:B------:R-:W1:Y:S01]  /*4b40*/  MUFU.TANH R30, R30 ;  /* 0x0000001e001e7308 */ /* 0x000e620000002400 */
[----:B------:R-:W-:Y:S01]  /*4b50*/  ISETP.GE.AND P6, PT, R116, R182, PT ;  /* 0x000000b67400720c */ /* 0x000fe20003fc6270 */
[----:B---3--:R-:W-:Y:S01]  /*4b60*/  FFMA.FTZ R27, R0, R105, R27 ;  /* 0x00000069001b7223 */ /* 0x008fe2000001001b */
[----:B------:R-:W-:-:S02]  /*4b70*/  ISETP.GE.AND P2, PT, R98, R181, PT ;  /* 0x000000b56200720c */ /* 0x000fc40003f46270 */
[----:B------:R-:W-:Y:S02]  /*4b80*/  FSEL R12, R12, -INF , !P5 ;  /* 0xff8000000c0c7808 */ /* 0x000fe40006800000 */
[----:B------:R-:W-:Y:S01]  /*4b90*/  FSEL R11, R11, -INF , !P3 ;  /* 0xff8000000b0b7808 */ /* 0x000fe20005800000 */
[----:B------:R-:W3:Y:S01]  /*4ba0*/  MUFU.TANH R18, R64 ;  /* 0x0000004000127308 */ /* 0x000ee20000002400 */
[----:B------:R-:W-:Y:S01]  /*4bb0*/  ISETP.GE.AND P5, PT, R106, R182, PT ;  /* 0x000000b66a00720c */ /* 0x000fe20003fa6270 */
[----:B--2---:R-:W-:Y:S01]  /*4bc0*/  FFMA.FTZ R37, R0, R109, R37 ;  /* 0x0000006d00257223 */ /* 0x004fe20000010025 */
[----:B------:R-:W-:Y:S02]  /*4bd0*/  ISETP.GE.AND P3, PT, R106, R181, PT ;  /* 0x000000b56a00720c */ /* 0x000fe40003f66270 */
[----:B------:R-:W-:Y:S02]  /*4be0*/  FSEL R142, R20, -INF , !P6 ;  /* 0xff800000148e7808 */ /* 0x000fe40007000000 */
[----:B------:R-:W-:Y:S01]  /*4bf0*/  FSEL R15, R15, -INF , !P2 ;  /* 0xff8000000f0f7808 */ /* 0x000fe20005000000 */
[----:B------:R-:W2:Y:S01]  /*4c00*/  MUFU.TANH R24, R24 ;  /* 0x0000001800187308 */ /* 0x000ea20000002400 */
[----:B-1----:R-:W-:Y:S01]  /*4c10*/  FFMA.FTZ R30, R0, R109, R30 ;  /* 0x0000006d001e7223 */ /* 0x002fe2000001001e */
[----:B------:R-:W-:-:S02]  /*4c20*/  ISETP.GE.AND P6, PT, R134, 0x2, PT ;  /* 0x000000028600780c */ /* 0x000fc40003fc6270 */
[-C--:B------:R-:W-:Y:S02]  /*4c30*/  ISETP.GE.AND P2, PT, R104, R181.reuse, PT ;  /* 0x000000b56800720c */ /* 0x080fe40003f46270 */
[CC--:B------:R-:W-:Y:S02]  /*4c40*/  ISETP.GE.AND P4, PT, R108.reuse, R182.reuse, PT ;  /* 0x000000b66c00720c */ /* 0x0c0fe40003f86270 */
[----:B------:R-:W1:Y:S01]  /*4c50*/  MUFU.TANH R31, R31 ;  /* 0x0000001f001f7308 */ /* 0x000e620000002400 */
[----:B------:R-:W-:Y:S01]  /*4c60*/  ISETP.GE.AND P1, PT, R108, R181, PT ;  /* 0x000000b56c00720c */ /* 0x000fe20003f26270 */
[-C--:B---3--:R-:W-:Y:S01]  /*4c70*/  FFMA.FTZ R18, R0, R113.reuse, R18 ;  /* 0x0000007100127223 */ /* 0x088fe20000010012 */
[----:B------:R-:W-:Y:S02]  /*4c80*/  FSEL R164, R164, -INF , !P5 ;  /* 0xff800000a4a47808 */ /* 0x000fe40006800000 */
[----:B------:R-:W-:Y:S02]  /*4c90*/  FSEL R177, R36, -INF , !P3 ;  /* 0xff80000024b17808 */ /* 0x000fe40005800000 */
[----:B------:R-:W-:Y:S01]  /*4ca0*/  ISETP.GE.AND P5, PT, R112, R182, PT ;  /* 0x000000b67000720c */ /* 0x000fe20003fa6270 */
[----:B------:R-:W3:Y:S01]  /*4cb0*/  MUFU.TANH R19, R19 ;  /* 0x0000001300137308 */ /* 0x000ee20000002400 */
[----:B--2---:R-:W-:Y:S01]  /*4cc0*/  FFMA.FTZ R24, R0, R113, R24 ;  /* 0x0000007100187223 */ /* 0x004fe20000010018 */
[----:B------:R-:W-:-:S02]  /*4cd0*/  ISETP.GE.AND P3, PT, R112, R181, PT ;  /* 0x000000b57000720c */ /* 0x000fc40003f66270 */
[----:B------:R-:W-:Y:S02]  /*4ce0*/  FSEL R167, R27, -INF , !P2 ;  /* 0xff8000001ba77808 */ /* 0x000fe40005000000 */
[----:B------:R-:W-:Y:S02]  /*4cf0*/  FSEL R162, R37, -INF , !P4 ;  /* 0xff80000025a27808 */ /* 0x000fe40006000000 */
[----:B------:R-:W2:Y:S01]  /*4d00*/  MUFU.TANH R25, R67 ;  /* 0x0000004300197308 */ /* 0x000ea20000002400 */
[----:B------:R-:W-:Y:S01]  /*4d10*/  FSEL R175, R30, -INF , !P1 ;  /* 0xff8000001eaf7808 */ /* 0x000fe20004800000 */
[----:B-1----:R-:W-:Y:S01]  /*4d20*/  FFMA.FTZ R31, R0, R111, R31 ;  /* 0x0000006f001f7223 */ /* 0x002fe2000001001f */
[-C--:B------:R-:W-:Y:S02]  /*4d30*/  ISETP.GE.AND P2, PT, R110, R181.reuse, PT ;  /* 0x000000b56e00720c */ /* 0x080fe40003f46270 */
[C---:B------:R-:W-:Y:S02]  /*4d40*/  ISETP.GE.AND P4, PT, R114.reuse, R182, PT ;  /* 0x000000b67200720c */ /* 0x040fe40003f86270 */
[----:B------:R-:W-:Y:S01]  /*4d50*/  ISETP.GE.AND P1, PT, R114, R181, PT ;  /* 0x000000b57200720c */ /* 0x000fe20003f26270 */
[----:B------:R-:W1:Y:S01]  /*4d60*/  MUFU.TANH R119, R119 ;  /* 0x0000007700777308 */ /* 0x000e620000002400 */
[----:B---3--:R-:W-:Y:S01]  /*4d70*/  FFMA.FTZ R19, R0, R115, R19 ;  /* 0x0000007300137223 */ /* 0x008fe20000010013 */
[----:B------:R-:W-:Y:S01]  /*4d80*/  FSEL R174, R18, -INF , !P5 ;  /* 0xff80000012ae7808 */ /* 0x000fe20006800000 */
[----:B------:R-:W-:Y:S01]  /*4d90*/  FFMA.FTZ R18, R0, R89, R118 ;  /* 0x0000005900127223 */ /* 0x000fe20000010076 */
[----:B------:R-:W-:-:S02]  /*4da0*/  FSEL R169, R24, -INF , !P3 ;  /* 0xff80000018a97808 */ /* 0x000fc40005800000 */
[-C--:B------:R-:W-:Y:S02]  /*4db0*/  ISETP.GE.AND P5, PT, R4, R182.reuse, PT ;  /* 0x000000b60400720c */ /* 0x080fe40003fa6270 */
[----:B------:R-:W3:Y:S01]  /*4dc0*/  MUFU.TANH R26, R26 ;  /* 0x0000001a001a7308 */ /* 0x000ee20000002400 */
[----:B--2---:R-:W-:Y:S01]  /*4dd0*/  FFMA.FTZ R25, R0, R115, R25 ;  /* 0x0000007300197223 */ /* 0x004fe20000010019 */
[----:B------:R-:W-:Y:S02]  /*4de0*/  ISETP.GE.AND P3, PT, R4, R181, PT ;  /* 0x000000b50400720c */ /* 0x000fe40003f66270 */
[----:B------:R-:W-:Y:S02]  /*4df0*/  FSEL R173, R31, -INF , !P2 ;  /* 0xff8000001fad7808 */ /* 0x000fe40005000000 */
[----:B------:R-:W-:Y:S02]  /*4e00*/  FSEL R172, R19, -INF , !P4 ;  /* 0xff80000013ac7808 */ /* 0x000fe40006000000 */
[----:B------:R-:W2:Y:S01]  /*4e10*/  MUFU.TANH R141, R74 ;  /* 0x0000004a008d7308 */ /* 0x000ea20000002400 */
[----:B------:R-:W-:Y:S01]  /*4e20*/  FSEL R143, R25, -INF , !P1 ;  /* 0xff800000198f7808 */ /* 0x000fe20004800000 */
[----:B-1----:R-:W-:Y:S01]  /*4e30*/  FFMA.FTZ R4, R0, R89, R119 ;  /* 0x0000005900047223 */ /* 0x002fe20000010077 */
[----:B------:R-:W-:Y:S01]  /*4e40*/  ISETP.GE.AND P2, PT, R116, R181, PT ;  /* 0x000000b57400720c */ /* 0x000fe20003f46270 */
[----:B------:R-:W-:Y:S01]  /*4e50*/  BAR.SYNC.DEFER_BLOCKING 0x0 ;  /* 0x0000000000007b1d */ /* 0x000fe20000010000 */
[----:B------:R-:W-:-:S02]  /*4e60*/  ISETP.GE.AND P4, PT, R48, R182, PT ;  /* 0x000000b63000720c */ /* 0x000fc40003f86270 */
[----:B------:R-:W-:Y:S01]  /*4e70*/  ISETP.GE.AND P1, PT, R48, R181, PT ;  /* 0x000000b53000720c */ /* 0x000fe20003f26270 */
[----:B---3--:R-:W-:Y:S01]  /*4e80*/  FFMA.FTZ R26, R0, R49, R26 ;  /* 0x00000031001a7223 */ /* 0x008fe2000001001a */
[----:B------:R-:W-:Y:S01]  /*4e90*/  FSEL R18, R18, -INF , !P5 ;  /* 0xff80000012127808 */ /* 0x000fe20006800000 */
[----:B------:R-:W1:Y:S01]  /*4ea0*/  MUFU.TANH R165, R75 ;  /* 0x0000004b00a57308 */ /* 0x000e620000002400 */
[----:B------:R-:W-:Y:S02]  /*4eb0*/  FSEL R4, R4, -INF , !P3 ;  /* 0xff80000004047808 */ /* 0x000fe40005800000 */
[----:B------:R-:W-:Y:S01]  /*4ec0*/  FSEL R140, R26, -INF , !P4 ;  /* 0xff8000001a8c7808 */ /* 0x000fe20006000000 */
[----:B--2---:R-:W-:-:S05]  /*4ed0*/  FFMA.FTZ R141, R0, R117, R141 ;  /* 0x00000075008d7223 */ /* 0x004fca000001008d */
[----:B------:R-:W-:Y:S01]  /*4ee0*/  FSEL R141, R141, -INF , !P2 ;  /* 0xff8000008d8d7808 */ /* 0x000fe20005000000 */
[----:B-1----:R-:W-:-:S05]  /*4ef0*/  FFMA.FTZ R165, R0, R49, R165 ;  /* 0x0000003100a57223 */ /* 0x002fca00000100a5 */
[----:B------:R-:W-:Y:S01]  /*4f00*/  FSEL R165, R165, -INF , !P1 ;  /* 0xff800000a5a57808 */ /* 0x000fe20004800000 */
[----:B------:R-:W-:Y:S05]  /*4f10*/  @!P6 BRA `(.L_x_2303) ;  /* 0x00000b700000e947 */ /* 0x000fea0003800000 */
[----:B------:R-:W-:Y:S05]  /*4f20*/  @!P0 BRA `(.L_x_2304) ;  /* 0x0000039000008947 */ /* 0x000fea0003800000 */
[----:B------:R-:W1:Y:S01]  /*4f30*/  I2F.RP R27, R80 ;  /* 0x00000050001b7306 */ /* 0x000e620000209400 */
[C---:B------:R-:W-:Y:S02]  /*4f40*/  IADD3 R26, R7.reuse, -0x40, RZ ;  /* 0xffffffc0071a7810 */ /* 0x040fe40007ffe0ff */
[----:B------:R-:W-:Y:S02]  /*4f50*/  IABS R20, R7 ;  /* 0x0000000700147213 */ /* 0x000fe40000000000 */
[----:B------:R-:W-:Y:S02]  /*4f60*/  IABS R6, R26 ;  /* 0x0000001a00067213 */ /* 0x000fe40000000000 */
[----:B------:R-:W-:Y:S02]  /*4f70*/  LOP3.LUT R7, R7, c[0x0][0x2d0], RZ, 0x3c, !PT ;  /* 0x0000b40007077a12 */ /* 0x000fe400078e3cff */
[----:B------:R-:W-:-:S02]  /*4f80*/  LOP3.LUT R26, R26, c[0x0][0x2d0], RZ, 0x3c, !PT ;  /* 0x0000b4001a1a7a12 */ /* 0x000fc400078e3cff */
        /* <DEDUP_REMOVED lines=51> */
.L_x_2304:
[----:B------:R-:W-:-:S04]  /*52c0*/  LEA R25, -R6, RZ, 0x6 ;  /* 0x000000ff06197211 */ /* 0x000fc800078e31ff */
[----:B------:R-:W-:Y:S02]  /*52d0*/  SHF.R.S32.HI R26, RZ, 0x1f, R25 ;  /* 0x0000001fff1a7819 */ /* 0x000fe40000011419 */
.L_x_2305:
        /* <DEDUP_REMOVED lines=119> */
.L_x_2307:
[----:B------:R-:W-:Y:S05]  /*5a50*/  BSYNC B0 ;  /* 0x0000000000007941 */ /* 0x000fea0003800000 */
.L_x_2306:
[----:B------:R-:W0:Y:S01]  /*5a60*/  LDGDEPBAR ;  /* 0x00000000000079af */ /* 0x000e220000000000 */
[----:B------:R-:W-:-:S04]  /*5a70*/  IADD3 R180, P1, R25, R180, RZ ;  /* 0x000000b419b47210 */ /* 0x000fc80007f3e0ff */
[----:B------:R-:W-:Y:S02]  /*5a80*/  IADD3.X R135, R26, R135, RZ, P1, !PT ;  /* 0x000000871a877210 */ /* 0x000fe40000ffe4ff */
.L_x_2303:
        /* <DEDUP_REMOVED lines=31> */
[----:B--2---:R-:W2:Y:S03]  /*5c80*/  SHFL.BFLY PT, R6, R19, 0x2, 0x1f ;  /* 0x0c401f0013067f89 */ /* 0x004ea600000e0000 */
[-C--:B------:R-:W-:Y:S01]  /*5c90*/  LEA R202, R5, R204.reuse, 0x1 ;  /* 0x000000cc05ca7211 */ /* 0x080fe200078e08ff */
[----:B------:R-:W3:Y:S01]  /*5ca0*/  SHFL.BFLY PT, R7, R20, 0x2, 0x1f ;  /* 0x0c401f0014077f89 */ /* 0x000ee200000e0000 */
[C---:B------:R-:W-:Y:S02]  /*5cb0*/  LEA R201, R3.reuse, R204, 0x1 ;  /* 0x000000cc03c97211 */ /* 0x040fe400078e08ff */
[----:B------:R-:W-:Y:S01]  /*5cc0*/  LEA R200, R3, R202, 0x1 ;  /* 0x000000ca03c87211 */ /* 0x000fe200078e08ff */
[----:B-1----:R-:W-:Y:S04]  /*5cd0*/  LDSM.16.MT88.4 R40, [R204+0xe000] ;  /* 0x00e00000cc28783b */ /* 0x002fe80000004200 */
[----:B------:R-:W-:Y:S04]  /*5ce0*/  LDSM.16.MT88.4 R124, [R204+0xc000] ;  /* 0x00c00000cc7c783b */ /* 0x000fe80000004200 */
[----:B------:R-:W-:Y:S04]  /*5cf0*/  LDSM.16.MT88.4 R116, [R202+0xc000] ;  /* 0x00c00000ca74783b */ /* 0x000fe80000004200 */
[----:B------:R-:W-:Y:S01]  /*5d00*/  LDSM.16.MT88.4 R108, [R201+0xc000] ;  /* 0x00c00000c96c783b */ /* 0x000fe20000004200 */
[----:B--2---:R-:W-:-:S03]  /*5d10*/  FMNMX.FTZ R6, R19, R6, !PT ;  /* 0x0000000613067209 */ /* 0x004fc60007810000 */
[----:B------:R-:W-:Y:S01]  /*5d20*/  LDSM.16.MT88.4 R100, [R200+0xc000] ;  /* 0x00c00000c864783b */ /* 0x000fe20000004200 */
[----:B---3--:R-:W-:-:S03]  /*5d30*/  FMNMX.FTZ R7, R20, R7, !PT ;  /* 0x0000000714077209 */ /* 0x008fc60007810000 */
        /* <DEDUP_REMOVED lines=21> */
[----:B------:R-:W-:Y:S01]  /*5e90*/  LEA R230, P1, R180, c[0x0][0x168], 0x1 ;  /* 0x00005a00b4e67a11 */ /* 0x000fe200078208ff */
[----:B------:R-:W-:Y:S01]  /*5ea0*/  FFMA.FTZ R154, R28, c[0x0][0x23c], -R171 ;  /* 0x00008f001c9a7a23 */ /* 0x000fe200000108ab */
[----:B------:R-:W-:Y:S01]  /*5eb0*/  MUFU.EX2 R160, R160 ;  /* 0x000000a000a07308 */ /* 0x000fe20000000800 */
[--C-:B------:R-:W-:Y:S01]  /*5ec0*/  FFMA.FTZ R156, R4, c[0x0][0x23c], -R166.reuse ;  /* 0x00008f00049c7a23 */ /* 0x100fe200000108a6 */
[----:B------:R-:W-:Y:S01]  /*5ed0*/  LDSM.16.MT88.4 R28, [R200+0xc800] ;  /* 0x00c80000c81c783b */ /* 0x000fe20000004200 */
[--C-:B------:R-:W-:Y:S01]  /*5ee0*/  FFMA.FTZ R157, R17, c[0x0][0x23c], -R166.reuse ;  /* 0x00008f00119d7a23 */ /* 0x100fe200000108a6 */
[----:B------:R-:W-:Y:S01]  /*5ef0*/  LEA.HI.X R229, R180, c[0x0][0x16c], R135, 0x1, P1 ;  /* 0x00005b00b4e57a11 */ /* 0x000fe200008f0c87 */
[--C-:B------:R-:W-:Y:S01]  /*5f00*/  FFMA.FTZ R158, R23, c[0x0][0x23c], -R166.reuse ;  /* 0x00008f00179e7a23 */ /* 0x100fe200000108a6 */
[----:B------:R-:W1:Y:S01]  /*5f10*/  LDSM.16.MT88.4 R4, [R200+0x10000] ;  /* 0x01000000c804783b */ /* 0x000e620000004200 */
[----:B------:R-:W-:Y:S01]  /*5f20*/  FFMA.FTZ R151, R21, c[0x0][0x23c], -R166 ;  /* 0x00008f0015977a23 */ /* 0x000fe200000108a6 */
[----:B------:R-:W2:Y:S01]  /*5f30*/  MUFU.EX2 R159, R159 ;  /* 0x0000009f009f7308 */ /* 0x000ea20000000800 */
[--C-:B------:R-:W-:Y:S01]  /*5f40*/  FFMA.FTZ R153, R8, c[0x0][0x23c], -R171.reuse ;  /* 0x00008f0008997a23 */ /* 0x100fe200000108ab */
[----:B------:R-:W-:Y:S01]  /*5f50*/  LDSM.16.MT88.4 R16, [R201+0xe800] ;  /* 0x00e80000c910783b */ /* 0x000fe20000004200 */
[----:B------:R-:W-:-:S02]  /*5f60*/  FFMA.FTZ R145, R10, c[0x0][0x23c], -R171 ;  /* 0x00008f000a917a23 */ /* 0x000fc400000108ab */
[--C-:B------:R-:W-:Y:S01]  /*5f70*/  FFMA.FTZ R149, R11, c[0x0][0x23c], -R166.reuse ;  /* 0x00008f000b957a23 */ /* 0x100fe200000108a6 */
[----:B------:R-:W-:Y:S01]  /*5f80*/  LDSM.16.MT88.4 R20, [R204+0xc800] ;  /* 0x00c80000cc14783b */ /* 0x000fe20000004200 */
[--C-:B------:R-:W-:Y:S01]  /*5f90*/  FFMA.FTZ R2, R9, c[0x0][0x23c], -R166.reuse ;  /* 0x00008f0009027a23 */ /* 0x100fe200000108a6 */
[----:B------:R-:W-:Y:S01]  /*5fa0*/  MUFU.EX2 R155, R155 ;  /* 0x0000009b009b7308 */ /* 0x000fe20000000800 */
[--C-:B------:R-:W-:Y:S01]  /*5fb0*/  FFMA.FTZ R152, R14, c[0x0][0x23c], -R171.reuse ;  /* 0x00008f000e987a23 */ /* 0x100fe200000108ab */
[----:B------:R-:W1:Y:S01]  /*5fc0*/  LDSM.16.MT88.4 R8, [R204+0xe800] ;  /* 0x00e80000cc08783b */ /* 0x000e620000004200 */
[--C-:B------:R-:W-:Y:S02]  /*5fd0*/  FFMA.FTZ R148, R12, c[0x0][0x23c], -R171.reuse ;  /* 0x00008f000c947a23 */ /* 0x100fe400000108ab */
[--C-:B------:R-:W-:Y:S01]  /*5fe0*/  FFMA.FTZ R150, R13, c[0x0][0x23c], -R166.reuse ;  /* 0x00008f000d967a23 */ /* 0x100fe200000108a6 */
[----:B------:R-:W-:Y:S01]  /*5ff0*/  LDSM.16.MT88.4 R24, [R202+0xe800] ;  /* 0x00e80000ca18783b */ /* 0x000fe20000004200 */
[----:B------:R-:W-:Y:S01]  /*6000*/  FFMA.FTZ R3, R15, c[0x0][0x23c], -R166 ;  /* 0x00008f000f037a23 */ /* 0x000fe200000108a6 */
[----:B------:R-:W3:Y:S01]  /*6010*/  MUFU.EX2 R154, R154 ;  /* 0x0000009a009a7308 */ /* 0x000ee20000000800 */
[----:B--2---:R-:W-:Y:S01]  /*6020*/  F2FP.BF16.PACK_AB R96, R159, R160 ;  /* 0x000000a09f60723e */ /* 0x004fe200000010ff */
[----:B------:R-:W2:Y:S01]  /*6030*/  LDSM.16.MT88.4 R12, [R200+0xe800] ;  /* 0x00e80000c80c783b */ /* 0x000ea20000004200 */
[----:B------:R-:W-:-:S02]  /*6040*/  FFMA.FTZ R161, R170, c[0x0][0x23c], -R171 ;  /* 0x00008f00aaa17a23 */ /* 0x000fc400000108ab */
[--C-:B------:R-:W-:Y:S02]  /*6050*/  FFMA.FTZ R163, R168, c[0x0][0x23c], -R171.reuse ;  /* 0x00008f00a8a37a23 */ /* 0x100fe400000108ab */
[--C-:B------:R-:W-:Y:S01]  /*6060*/  FFMA.FTZ R164, R164, c[0x0][0x23c], -R171.reuse ;  /* 0x00008f00a4a47a23 */ /* 0x100fe200000108ab */
[----:B------:R-:W-:Y:S01]  /*6070*/  MUFU.EX2 R156, R156 ;  /* 0x0000009c009c7308 */ /* 0x000fe20000000800 */
[----:B------:R-:W-:Y:S02]  /*6080*/  FFMA.FTZ R162, R162, c[0x0][0x23c], -R171 ;  /* 0x00008f00a2a27a23 */ /* 0x000fe400000108ab */
[--C-:B------:R-:W-:Y:S02]  /*6090*/  FFMA.FTZ R167, R167, c[0x0][0x23c], -R166.reuse ;  /* 0x00008f00a7a77a23 */ /* 0x100fe400000108a6 */
[--C-:B------:R-:W-:Y:S02]  /*60a0*/  FFMA.FTZ R168, R177, c[0x0][0x23c], -R166.reuse ;  /* 0x00008f00b1a87a23 */ /* 0x100fe400000108a6 */
[--C-:B------:R-:W-:Y:S01]  /*60b0*/  FFMA.FTZ R170, R175, c[0x0][0x23c], -R166.reuse ;  /* 0x00008f00afaa7a23 */ /* 0x100fe200000108a6 */
[----:B------:R-:W4:Y:S01]  /*60c0*/  MUFU.EX2 R157, R157 ;  /* 0x0000009d009d7308 */ /* 0x000f220000000800 */
        /* <DEDUP_REMOVED lines=43> */
[C---:B-1----:R-:W-:Y:S02]  /*6380*/  HMMA.16816.F32.BF16 R76, R96.reuse, R80, RZ ;  /* 0x00000050604c723c */ /* 0x042fe400000418ff */
[----:B------:R-:W-:Y:S06]  /*6390*/  MUFU.EX2 R167, R167 ;  /* 0x000000a700a77308 */ /* 0x000fec0000000800 */
[C---:B------:R-:W-:Y:S02]  /*63a0*/  HMMA.16816.F32.BF16 R84, R96.reuse, R88, RZ ;  /* 0x000000586054723c */ /* 0x040fe400000418ff */
[----:B------:R-:W1:Y:S06]  /*63b0*/  MUFU.EX2 R168, R168 ;  /* 0x000000a800a87308 */ /* 0x000e6c0000000800 */
        /* <DEDUP_REMOVED lines=27> */
[----:B------:R-:W-:Y:S01]  /*6570*/  F2FP.BF16.PACK_AB R7, R2, R149 ;  /* 0x000000950207723e */ /* 0x000fe200000010ff */
[----:B------:R-:W-:-:S04]  /*6580*/  FADD.FTZ R149, R149, R150 ;  /* 0x0000009695957221 */ /* 0x000fc80000010000 */
[----:B------:R-:W-:Y:S02]  /*6590*/  FADD.FTZ R2, R2, R149 ;  /* 0x0000009502027221 */ /* 0x000fe40000010000 */
        /* <DEDUP_REMOVED lines=32> */
[----:B------:R-:W-:Y:S07]  /*67a0*/  LDSM.16.MT88.4 R20, [R204+0x11000] ;  /* 0x01100000cc14783b */ /* 0x000fee0000004200 */
[C---:B--2---:R-:W-:Y:S08]  /*67b0*/  HMMA.16816.F32.BF16 R92, R4.reuse, R12, R92 ;  /* 0x0000000c045c723c */ /* 0x044ff0000004185c */
[----:B------:R-:W-:Y:S01]  /*67c0*/  HMMA.16816.F32.BF16 R96, R4, R14, R96 ;  /* 0x0000000e0460723c */ /* 0x000fe20000041860 */
[----:B------:R-:W1:Y:S06]  /*67d0*/  LDSM.16.MT88.4 R12, [R204+0xf000] ;  /* 0x00f00000cc0c783b */ /* 0x000e6c0000004200 */
[----:B------:R-:W-:-:S02]  /*67e0*/  F2FP.BF16.PACK_AB R4, R164, R161 ;  /* 0x000000a1a404723e */ /* 0x000fc400000010ff */
[C---:B------:R-:W-:Y:S01]  /*67f0*/  F2FP.BF16.PACK_AB R5, R168.reuse, R167 ;  /* 0x000000a7a805723e */ /* 0x040fe200000010ff */
[----:B------:R-:W-:Y:S01]  /*6800*/  FADD.FTZ R167, R167, R2 ;  /* 0x00000002a7a77221 */ /* 0x000fe20000010000 */
[----:B------:R-:W-:Y:S02]  /*6810*/  F2FP.BF16.PACK_AB R6, R163, R162 ;  /* 0x000000a2a306723e */ /* 0x000fe400000010ff */
[----:B-----5:R-:W-:Y:S01]  /*6820*/  F2FP.BF16.PACK_AB R7, R173, R170 ;  /* 0x000000aaad07723e */ /* 0x020fe200000010ff */
[----:B------:R-:W-:-:S04]  /*6830*/  FADD.FTZ R167, R168, R167 ;  /* 0x000000a7a8a77221 */ /* 0x000fc80000010000 */
[----:B------:R-:W-:Y:S02]  /*6840*/  FADD.FTZ R170, R170, R167 ;  /* 0x000000a7aaaa7221 */ /* 0x000fe40000010000 */
[----:B---3--:R-:W-:Y:S02]  /*6850*/  HMMA.16816.F32.BF16 R128, R4, R8, R128 ;  /* 0x000000080480723c */ /* 0x008fe40000041880 */
[----:B------:R-:W-:-:S06]  /*6860*/  FADD.FTZ R170, R173, R170 ;  /* 0x000000aaadaa7221 */ /* 0x000fcc0000010000 */
[C---:B------:R-:W-:Y:S01]  /*6870*/  HMMA.16816.F32.BF16 R124, R4.reuse, R10, R124 ;  /* 0x0000000a047c723c */ /* 0x040fe2000004187c */
[----:B------:R-:W2:Y:S07]  /*6880*/  LDSM.16.MT88.4 R8, [R201+0xf000] ;  /* 0x00f00000c908783b */ /* 0x000eae0000004200 */
[C---:B----4-:R-:W-:Y:S08]  /*6890*/  HMMA.16816.F32.BF16 R120, R4.reuse, R16, R120 ;  /* 0x000000100478723c */ /* 0x050ff00000041878 */
        /* <DEDUP_REMOVED lines=14> */
[----:B------:R-:W1:Y:S07]  /*6980*/  LDSM.16.MT88.4 R12, [R204+0xd800] ;  /* 0x00d80000cc0c783b */ /* 0x000e6e0000004200 */
        /* <DEDUP_REMOVED lines=22> */
[----:B------:R-:W-:-:S04]  /*6af0*/  FADD.FTZ R176, R176, R169 ;  /* 0x000000a9b0b07221 */ /* 0x000fc80000010000 */
[----:B------:R-:W-:Y:S02]  /*6b00*/  FADD.FTZ R177, R177, R176 ;  /* 0x000000b0b1b17221 */ /* 0x000fe40000010000 */
[----:B-1----:R-:W-:Y:S02]  /*6b10*/  HMMA.16816.F32.BF16 R128, R4, R12, R128 ;  /* 0x0000000c0480723c */ /* 0x002fe40000041880 */
[----:B------:R-:W-:-:S06]  /*6b20*/  FADD.FTZ R231, R166, R177 ;  /* 0x000000b1a6e77221 */ /* 0x000fcc0000010000 */
        /* <DEDUP_REMOVED lines=8> */
[C---:B------:R-:W-:Y:S08]  /*6bb0*/  HMMA.16816.F32.BF16 R120, R4.reuse, R140, R120 ;  /* 0x0000008c0478723c */ /* 0x040ff00000041878 */
[C---:B-1----:R-:W-:Y:S07]  /*6bc0*/  HMMA.16816.F32.BF16 R76, R4.reuse, R12, R76 ;  /* 0x0000000c044c723c */ /* 0x042fee000004184c */
[----:B------:R-:W-:Y:S01]  /*6bd0*/  FADD.FTZ R13, R153, R154 ;  /* 0x0000009a990d7221 */ /* 0x000fe20000010000 */
[----:B------:R-:W-:Y:S03]  /*6be0*/  HMMA.16816.F32.BF16 R116, R4, R142, R116 ;  /* 0x0000008e0474723c */ /* 0x000fe60000041874 */
[----:B------:R-:W-:-:S05]  /*6bf0*/  FADD.FTZ R13, R152, R13 ;  /* 0x0000000d980d7221 */ /* 0x000fca0000010000 */
[C---:B--2---:R-:W-:Y:S07]  /*6c00*/  HMMA.16816.F32.BF16 R84, R4.reuse, R8, R84 ;  /* 0x000000080454723c */ /* 0x044fee0000041854 */
        /* <DEDUP_REMOVED lines=88> */
.L_x_2309:
[----:B------:R-:W-:-:S05]  /*7190*/  IMAD.MOV.U32 R8, RZ, RZ, c[0x0][0x1a0] ;  /* 0x00006800ff087624 */ /* 0x000fca00078e00ff */
[----:B------:R-:W-:-:S04]  /*71a0*/  LEA R8, -R8, RZ, 0x6 ;  /* 0x000000ff08087211 */ /* 0x000fc800078e31ff */
[----:B------:R-:W-:Y:S02]  /*71b0*/  SHF.R.S32.HI R5, RZ, 0x1f, R8 ;  /* 0x0000001fff057819 */ /* 0x000fe40000011408 */
.L_x_2310:
        /* <DEDUP_REMOVED lines=62> */
[--C-:B------:R-:W-:Y:S01]  /*75a0*/  @!P4 LEA.HI.X R23, R6, R233, R5.reuse, 0x1, P5 ;  /* 0x000000e90617c211 */ /* 0x100fe200028f0c05 */
        /* <DEDUP_REMOVED lines=10> */
[----:B------:R-:W-:-:S02]  /*7650*/  @!P3 LEA R30, P5, R3, c[0x0][0x170], 0x1 ;  /* 0x00005c00031eba11 */ /* 0x000fc400078a08ff */
[----:B------:R-:W-:Y:S01]  /*7660*/  @!P4 LEA.HI.X R7, R7, R233, R5, 0x1, P6 ;  /* 0x000000e90707c211 */ /* 0x000fe200030f0c05 */
[----:B------:R-:W-:Y:S01]  /*7670*/  @P4 STS.128 [R220+0xd000], RZ ;  /* 0x00d000ffdc004388 */ /* 0x000fe20000000c00 */
[----:B------:R-:W-:Y:S01]  /*7680*/  @!P2 IMAD.X R5, R5, 0x1, R144, P1 ;  /* 0x000000010505a824 */ /* 0x000fe200008e0690 */
[C---:B------:R-:W-:Y:S02]  /*7690*/  @!P2 LEA R28, P1, R146.reuse, c[0x0][0x170], 0x1 ;  /* 0x00005c00921caa11 */ /* 0x040fe400078208ff */
[----:B------:R-:W-:Y:S01]  /*76a0*/  @!PT LDS RZ, [RZ] ;  /* 0x00000000fffff984 */ /* 0x000fe20000000800 */
[----:B------:R-:W-:Y:S01]  /*76b0*/  @!PT LDS RZ, [RZ] ;  /* 0x00000000fffff984 */ /* 0x000fe20000000800 */
[----:B------:R-:W-:Y:S01]  /*76c0*/  @!PT LDS RZ, [RZ] ;  /* 0x00000000fffff984 */ /* 0x000fe20000000800 */
[----:B------:R5:W-:Y:S01]  /*76d0*/  @!P4 LDGSTS.E.BYPASS.LTC128B.128 [R220+0xd000], [R22.64] ;  /* 0x0d00000016dccfae */ /* 0x000be2000b901d44 */
[----:B------:R-:W-:Y:S02]  /*76e0*/  @!P3 LEA.HI.X R31, R3, c[0x0][0x174], R4, 0x1, P5 ;  /* 0x00005d00031fba11 */ /* 0x000fe400028f0c04 */
        /* <DEDUP_REMOVED lines=27> */
[----:B------:R-:W5:Y:S04]  /*78a0*/  LDSM.16.M88.4 R140, [R209+0x6000] ;  /* 0x00600000d18c783b */ /* 0x000f680000000200 */
[----:B------:R-:W5:Y:S04]  /*78b0*/  LDSM.16.M88.4 R32, [R209+0x6800] ;  /* 0x00680000d120783b */ /* 0x000f680000000200 */
[----:B------:R-:W5:Y:S04]  /*78c0*/  LDSM.16.M88.4 R24, [R209+0x7000] ;  /* 0x00700000d118783b */ /* 0x000f680000000200 */
[----:B------:R-:W5:Y:S04]  /*78d0*/  LDSM.16.M88.4 R148, [R209+0x7800] ;  /* 0x00780000d194783b */ /* 0x000f680000000200 */
[----:B------:R-:W-:Y:S04]  /*78e0*/  LDSM.16.M88.4 R164, [R208] ;  /* 0x00000000d0a4783b */ /* 0x000fe80000000200 */
[----:B----4-:R-:W4:Y:S04]  /*78f0*/  LDSM.16.M88.4 R12, [R207] ;  /* 0x00000000cf0c783b */ /* 0x010f280000000200 */
[----:B---3--:R-:W3:Y:S04]  /*7900*/  LDSM.16.M88.4 R8, [R199] ;  /* 0x00000000c708783b */ /* 0x008ee80000000200 */
[----:B-1----:R-:W1:Y:S04]  /*7910*/  LDSM.16.M88.4 R4, [R198] ;  /* 0x00000000c604783b */ /* 0x002e680000000200 */
[----:B------:R-:W1:Y:S04]  /*7920*/  LDSM.16.M88.4 R176, [R197] ;  /* 0x00000000c5b0783b */ /* 0x000e680000000200 */
[----:B--2---:R-:W-:Y:S01]  /*7930*/  LDSM.16.M88.4 R16, [R206] ;  /* 0x00000000ce10783b */ /* 0x004fe20000000200 */
[C---:B-----5:R-:W-:Y:S03]  /*7940*/  HMMA.16816.F32.BF16 R144, R168.reuse, R140, RZ ;  /* 0x0000008ca890723c */ /* 0x060fe600000418ff */
[----:B------:R-:W2:Y:S04]  /*7950*/  LDSM.16.M88.4 R160, [R203+0x6000] ;  /* 0x00600000cba0783b */ /* 0x000ea80000000200 */
[----:B------:R-:W5:Y:S01]  /*7960*/  LDSM.16.M88.4 R156, [R203+0x6800] ;  /* 0x00680000cb9c783b */ /* 0x000f620000000200 */
[C---:B------:R-:W-:Y:S03]  /*7970*/  HMMA.16816.F32.BF16 R136, R168.reuse, R32, RZ ;  /* 0x00000020a888723c */ /* 0x040fe600000418ff */
[----:B------:R-:W1:Y:S04]  /*7980*/  LDSM.16.M88.4 R152, [R203+0x7000] ;  /* 0x00700000cb98783b */ /* 0x000e680000000200 */
[----:B------:R-:W-:Y:S01]  /*7990*/  LDSM.16.M88.4 R172, [R205] ;  /* 0x00000000cdac783b */ /* 0x000fe20000000200 */
[C---:B------:R-:W-:Y:S03]  /*79a0*/  HMMA.16816.F32.BF16 R28, R168.reuse, R24, RZ ;  /* 0x00000018a81c723c */ /* 0x040fe600000418ff */
[----:B------:R-:W0:Y:S05]  /*79b0*/  LDGDEPBAR ;  /* 0x00000000000079af */ /* 0x000e2a0000000000 */
[C---:B------:R-:W-:Y:S08]  /*79c0*/  HMMA.16816.F32.BF16 R140, R168.reuse, R142, RZ ;  /* 0x0000008ea88c723c */ /* 0x040ff000000418ff */
[C---:B------:R-:W-:Y:S08]  /*79d0*/  HMMA.16816.F32.BF16 R32, R168.reuse, R34, RZ ;  /* 0x00000022a820723c */ /* 0x040ff000000418ff */
[C---:B------:R-:W-:Y:S08]  /*79e0*/  HMMA.16816.F32.BF16 R24, R168.reuse, R26, RZ ;  /* 0x0000001aa818723c */ /* 0x040ff000000418ff */
[C---:B------:R-:W-:Y:S08]  /*79f0*/  HMMA.16816.F32.BF16 R20, R168.reuse, R148, RZ ;  /* 0x00000094a814723c */ /* 0x040ff000000418ff */
[----:B------:R-:W-:Y:S01]  /*7a00*/  HMMA.16816.F32.BF16 R168, R168, R150, RZ ;  /* 0x00000096a8a8723c */ /* 0x000fe200000418ff */
[----:B------:R-:W2:Y:S07]  /*7a10*/  LDSM.16.M88.4 R148, [R203+0x7800] ;  /* 0x00780000cb94783b */ /* 0x000eae0000000200 */
[C---:B----4-:R-:W-:Y:S08]  /*7a20*/  HMMA.16816.F32.BF16 R144, R164.reuse, R12, R144 ;  /* 0x0000000ca490723c */ /* 0x050ff00000041890 */
[C---:B------:R-:W-:Y:S01]  /*7a30*/  HMMA.16816.F32.BF16 R140, R164.reuse, R14, R140 ;  /* 0x0000000ea48c723c */ /* 0x040fe2000004188c */
[----:B------:R-:W4:Y:S07]  /*7a40*/  LDSM.16.M88.4 R12, [R196] ;  /* 0x00000000c40c783b */ /* 0x000f2e0000000200 */
[C---:B---3--:R-:W-:Y:S08]  /*7a50*/  HMMA.16816.F32.BF16 R136, R164.reuse, R8, R136 ;  /* 0x00000008a488723c */ /* 0x048ff00000041888 */
        /* <DEDUP_REMOVED lines=12> */
[C---:B-----5:R-:W-:Y:S08]  /*7b20*/  HMMA.16816.F32.BF16 R136, R16.reuse, R156, R136 ;  /* 0x0000009c1088723c */ /* 0x060ff00000041888 */
[C---:B------:R-:W-:Y:S01]  /*7b30*/  HMMA.16816.F32.BF16 R32, R16.reuse, R158, R32 ;  /* 0x0000009e1020723c */ /* 0x040fe20000041820 */
[----:B------:R-:W5:Y:S07]  /*7b40*/  LDSM.16.M88.4 R156, [R209+0x8800] ;  /* 0x00880000d19c783b */ /* 0x000f6e0000000200 */
[C---:B------:R-:W-:Y:S08]  /*7b50*/  HMMA.16816.F32.BF16 R28, R16.reuse, R152, R28 ;  /* 0x00000098101c723c */ /* 0x040ff0000004181c */
[C---:B------:R-:W-:Y:S01]  /*7b60*/  HMMA.16816.F32.BF16 R24, R16.reuse, R154, R24 ;  /* 0x0000009a1018723c */ /* 0x040fe20000041818 */
[----:B------:R-:W1:Y:S07]  /*7b70*/  LDSM.16.M88.4 R152, [R209+0x9000] ;  /* 0x00900000d198783b */ /* 0x000e6e0000000200 */
[C---:B------:R-:W-:Y:S08]  /*7b80*/  HMMA.16816.F32.BF16 R20, R16.reuse, R148, R20 ;  /* 0x000000941014723c */ /* 0x040ff00000041814 */
[----:B------:R-:W-:Y:S01]  /*7b90*/  HMMA.16816.F32.BF16 R168, R16, R150, R168 ;  /* 0x0000009610a8723c */ /* 0x000fe200000418a8 */
[----:B------:R-:W2:Y:S04]  /*7ba0*/  LDSM.16.M88.4 R148, [R209+0x9800] ;  /* 0x00980000d194783b */ /* 0x000ea80000000200 */
[----:B------:R-:W-:Y:S03]  /*7bb0*/  LDSM.16.M88.4 R16, [R208+0x2000] ;  /* 0x00200000d010783b */ /* 0x000fe60000000200 */
[C---:B----4-:R-:W-:Y:S08]  /*7bc0*/  HMMA.16816.F32.BF16 R144, R172.reuse, R12, R144 ;  /* 0x0000000cac90723c */ /* 0x050ff00000041890 */
[C---:B------:R-:W-:Y:S01]  /*7bd0*/  HMMA.16816.F32.BF16 R140, R172.reuse, R14, R140 ;  /* 0x0000000eac8c723c */ /* 0x040fe2000004188c */
[----:B------:R-:W4:Y:S07]  /*7be0*/  LDSM.16.M88.4 R12, [R195] ;  /* 0x00000000c30c783b */ /* 0x000f2e0000000200 */
[C---:B---3--:R-:W-:Y:S08]  /*7bf0*/  HMMA.16816.F32.BF16 R136, R172.reuse, R8, R136 ;  /* 0x00000008ac88723c */ /* 0x048ff00000041888 */
[C---:B------:R-:W-:Y:S01]  /*7c00*/  HMMA.16816.F32.BF16 R32, R172.reuse, R10, R32 ;  /* 0x0000000aac20723c */ /* 0x040fe20000041820 */
[----:B------:R-:W3:Y:S07]  /*7c10*/  LDSM.16.M88.4 R8, [R194] ;  /* 0x00000000c208783b */ /* 0x000eee0000000200 */
[C---:B-1----:R-:W-:Y:S08]  /*7c20*/  HMMA.16816.F32.BF16 R28, R172.reuse, R4, R28 ;  /* 0x00000004ac1c723c */ /* 0x042ff0000004181c */
[C---:B------:R-:W-:Y:S01]  /*7c30*/  HMMA.16816.F32.BF16 R24, R172.reuse, R6, R24 ;  /* 0x00000006ac18723c */ /* 0x040fe20000041818 */
[----:B------:R-:W1:Y:S07]  /*7c40*/  LDSM.16.M88.4 R4, [R193] ;  /* 0x00000000c104783b */ /* 0x000e6e0000000200 */
[C---:B------:R-:W-:Y:S08]  /*7c50*/  HMMA.16816.F32.BF16 R20, R172.reuse, R176, R20 ;  /* 0x000000b0ac14723c */ /* 0x040ff00000041814 */
[----:B------:R-:W-:Y:S07]  /*7c60*/  HMMA.16816.F32.BF16 R168, R172, R178, R168 ;  /* 0x000000b2aca8723c */ /* 0x000fee00000418a8 */
[----:B------:R-:W-:Y:S01]  /*7c70*/  IMAD R174, R219, 0x40, R218 ;  /* 0x00000040dbae7824 */ /* 0x000fe200078e02da */
[----:B--2---:R-:W-:Y:S03]  /*7c80*/  HMMA.16816.F32.BF16 R144, R164, R160, R144 ;  /* 0x000000a0a490723c */ /* 0x004fe60000041890 */
[----:B------:R-:W-:Y:S01]  /*7c90*/  I2F R3, R174 ;  /* 0x000000ae00037306 */ /* 0x000fe20000201400 */
[----:B------:R-:W-:-:S02]  /*7ca0*/  IADD3 R172, R174, 0x1, RZ ;  /* 0x00000001aeac7810 */ /* 0x000fc40007ffe0ff */
[C---:B------:R-:W-:Y:S02]  /*7cb0*/  IADD3 R176, R174.reuse, 0x8, RZ ;  /* 0x00000008aeb07810 */ /* 0x040fe40007ffe0ff */
[C---:B------:R-:W-:Y:S01]  /*7cc0*/  HMMA.16816.F32.BF16 R140, R164.reuse, R162, R140 ;  /* 0x000000a2a48c723c */ /* 0x040fe2000004188c */
[----:B------:R-:W-:Y:S01]  /*7cd0*/  LDSM.16.M88.4 R160, [R203+0x9000] ;  /* 0x00900000cba0783b */ /* 0x000fe20000000200 */
[C---:B------:R-:W-:Y:S01]  /*7ce0*/  IADD3 R183, R174.reuse, 0x10, RZ ;  /* 0x00000010aeb77810 */ /* 0x040fe20007ffe0ff */
[----:B------:R-:W-:Y:S01]  /*7cf0*/  I2F R173, R172 ;  /* 0x000000ac00ad7306 */ /* 0x000fe20000201400 */
[C---:B------:R-:W-:Y:S02]  /*7d00*/  IADD3 R178, R174.reuse, 0x9, RZ ;  /* 0x00000009aeb27810 */ /* 0x040fe40007ffe0ff */
[C---:B------:R-:W-:Y:S02]  /*7d10*/  IADD3 R186, R174.reuse, 0x11, RZ ;  /* 0x00000011aeba7810 */ /* 0x040fe40007ffe0ff */
[----:B-----5:R-:W-:Y:S01]  /*7d20*/  HMMA.16816.F32.BF16 R136, R164, R156, R136 ;  /* 0x0000009ca488723c */ /* 0x020fe20000041888 */
[----:B------:R-:W-:-:S02]  /*7d30*/  IADD3 R236, R174, 0x19, RZ ;  /* 0x00000019aeec7810 */ /* 0x000fc40007ffe0ff */
[----:B------:R-:W-:Y:S01]  /*7d40*/  I2F R175, R176 ;  /* 0x000000b000af7306 */ /* 0x000fe20000201400 */
[-C--:B------:R-:W-:Y:S02]  /*7d50*/  ISETP.GE.AND P1, PT, R172, R182.reuse, PT ;  /* 0x000000b6ac00720c */ /* 0x080fe40003f26270 */
[C---:B------:R-:W-:Y:S02]  /*7d60*/  IADD3 R228, R174.reuse, 0x18, RZ ;  /* 0x00000018aee47810 */ /* 0x040fe40007ffe0ff */
[----:B------:R-:W-:Y:S01]  /*7d70*/  HMMA.16816.F32.BF16 R32, R164, R158, R32 ;  /* 0x0000009ea420723c */ /* 0x000fe20000041820 */
[----:B------:R-:W-:Y:S01]  /*7d80*/  LDSM.16.M88.4 R156, [R206+0x2000] ;  /* 0x00200000ce9c783b */ /* 0x000fe20000000200 */
[C---:B------:R-:W-:Y:S01]  /*7d90*/  IADD3 R234, R174.reuse, 0x20, RZ ;  /* 0x00000020aeea7810 */ /* 0x040fe20007ffe0ff */
[----:B------:R-:W-:Y:S01]  /*7da0*/  I2F R179, R183 ;  /* 0x000000b700b37306 */ /* 0x000fe20000201400 */
[----:B------:R-:W-:Y:S02]  /*7db0*/  IADD3 R240, R174, 0x28, RZ ;  /* 0x00000028aef07810 */ /* 0x000fe40007ffe0ff */
[----:B------:R-:W-:-:S02]  /*7dc0*/  ISETP.GE.AND P5, PT, R176, R182, PT ;  /* 0x000000b6b000720c */ /* 0x000fc40003fa6270 */
[C---:B------:R-:W-:Y:S01]  /*7dd0*/  HMMA.16816.F32.BF16 R28, R164.reuse, R152, R28 ;  /* 0x00000098a41c723c */ /* 0x040fe2000004181c */
[----:B------:R-:W-:Y:S02]  /*7de0*/  IADD3 R238, R174, 0x21, RZ ;  /* 0x00000021aeee7810 */ /* 0x000fe40007ffe0ff */
[----:B------:R-:W-:Y:S01]  /*7df0*/  I2F R177, R178 ;  /* 0x000000b200b17306 */ /* 0x000fe20000201400 */
[----:B------:R-:W-:Y:S02]  /*7e00*/  ISETP.GE.AND P6, PT, R172, R181, PT ;  /* 0x000000b5ac00720c */ /* 0x000fe40003fc6270 */
[C---:B------:R-:W-:Y:S02]  /*7e10*/  IADD3 R242, R174.reuse, 0x31, RZ ;  /* 0x00000031aef27810 */ /* 0x040fe40007ffe0ff */
[C---:B------:R-:W-:Y:S01]  /*7e20*/  HMMA.16816.F32.BF16 R24, R164.reuse, R154, R24 ;  /* 0x0000009aa418723c */ /* 0x040fe20000041818 */
[----:B------:R-:W2:Y:S01]  /*7e30*/  LDSM.16.M88.4 R152, [R192] ;  /* 0x00000000c098783b */ /* 0x000ea20000000200 */
[C---:B------:R-:W-:Y:S01]  /*7e40*/  IADD3 R244, R174.reuse, 0x38, RZ ;  /* 0x00000038aef47810 */ /* 0x040fe20007ffe0ff */
[----:B------:R-:W-:Y:S05]  /*7e50*/  I2F R187, R186 ;  /* 0x000000ba00bb7306 */ /* 0x000fea0000201400 */
[C---:B------:R-:W-:Y:S03]  /*7e60*/  HMMA.16816.F32.BF16 R20, R164.reuse, R148, R20 ;  /* 0x00000094a414723c */ /* 0x040fe60000041814 */
[----:B------:R-:W-:Y:S05]  /*7e70*/  I2F R233, R236 ;  /* 0x000000ec00e97306 */ /* 0x000fea0000201400 */
[----:B------:R-:W-:Y:S01]  /*7e80*/  HMMA.16816.F32.BF16 R168, R164, R150, R168 ;  /* 0x00000096a4a8723c */ /* 0x000fe200000418a8 */
[----:B------:R-:W5:Y:S02]  /*7e90*/  LDSM.16.M88.4 R148, [R203+0x8000] ;  /* 0x00800000cb94783b */ /* 0x000f640000000200 */
[----:B------:R-:W-:Y:S05]  /*7ea0*/  I2F R223, R228 ;  /* 0x000000e400df7306 */ /* 0x000fea0000201400 */
[C---:B----4-:R-:W-:Y:S03]  /*7eb0*/  HMMA.16816.F32.BF16 R144, R16.reuse, R12, R144 ;  /* 0x0000000c1090723c */ /* 0x050fe60000041890 */
[----:B------:R-:W-:Y:S05]  /*7ec0*/  I2F R235, R234 ;  /* 0x000000ea00eb7306 */ /* 0x000fea0000201400 */
[C---:B------:R-:W-:Y:S01]  /*7ed0*/  HMMA.16816.F32.BF16 R140, R16.reuse, R14, R140 ;  /* 0x0000000e108c723c */ /* 0x040fe2000004188c */
[----:B------:R-:W-:Y:S02]  /*7ee0*/  LDSM.16.M88.4 R12, [R203+0x9800] ;  /* 0x00980000cb0c783b */ /* 0x000fe40000000200 */
[----:B------:R-:W-:Y:S05]  /*7ef0*/  I2F R239, R240 ;  /* 0x000000f000ef7306 */ /* 0x000fea0000201400 */
[C---:B---3--:R-:W-:Y:S03]  /*7f00*/  HMMA.16816.F32.BF16 R136, R16.reuse, R8, R136 ;  /* 0x000000081088723c */ /* 0x048fe60000041888 */
[----:B------:R-:W-:Y:S05]  /*7f10*/  I2F R237, R238 ;  /* 0x000000ee00ed7306 */ /* 0x000fea0000201400 */
[C---:B------:R-:W-:Y:S01]  /*7f20*/  HMMA.16816.F32.BF16 R32, R16.reuse, R10, R32 ;  /* 0x0000000a1020723c */ /* 0x040fe20000041820 */
[----:B------:R-:W3:Y:S02]  /*7f30*/  LDSM.16.M88.4 R8, [R203+0x8800] ;  /* 0x00880000cb08783b */ /* 0x000ee40000000200 */
[----:B------:R-:W-:Y:S05]  /*7f40*/  I2F R241, R242 ;  /* 0x000000f200f17306 */ /* 0x000fea0000201400 */
[C---:B-1----:R-:W-:Y:S03]  /*7f50*/  HMMA.16816.F32.BF16 R28, R16.reuse, R4, R28 ;  /* 0x00000004101c723c */ /* 0x042fe6000004181c */
[----:B------:R-:W-:Y:S05]  /*7f60*/  I2F R243, R244 ;  /* 0x000000f400f37306 */ /* 0x000fea0000201400 */
[C---:B------:R-:W-:Y:S01]  /*7f70*/  HMMA.16816.F32.BF16 R164, R16.reuse, R6, R24 ;  /* 0x0000000610a4723c */ /* 0x040fe20000041818 */
[----:B------:R-:W-:Y:S04]  /*7f80*/  LDSM.16.M88.4 R24, [R205+0x2000] ;  /* 0x00200000cd18783b */ /* 0x000fe80000000200 */
[----:B------:R-:W1:Y:S03]  /*7f90*/  LDSM.16.M88.4 R4, [R196+0x2000] ;  /* 0x00200000c404783b */ /* 0x000e660000000200 */
[C---:B--2---:R-:W-:Y:S08]  /*7fa0*/  HMMA.16816.F32.BF16 R20, R16.reuse, R152, R20 ;  /* 0x000000981014723c */ /* 0x044ff00000041814 */
[----:B------:R-:W-:Y:S01]  /*7fb0*/  HMMA.16816.F32.BF16 R168, R16, R154, R168 ;  /* 0x0000009a10a8723c */ /* 0x000fe200000418a8 */
[----:B------:R-:W2:Y:S04]  /*7fc0*/  LDSM.16.M88.4 R16, [R196+0x2800] ;  /* 0x00280000c410783b */ /* 0x000ea80000000200 */
[----:B------:R-:W-:Y:S03]  /*7fd0*/  LDSM.16.M88.4 R152, [R210+0x4000] ;  /* 0x00400000d298783b */ /* 0x000fe60000000200 */
        /* <DEDUP_REMOVED lines=8> */
[----:B------:R-:W3:Y:S07]  /*8060*/  LDSM.16.M88.4 R12, [R196+0x3000] ;  /* 0x00300000c40c783b */ /* 0x000eee0000000200 */
[C---:B-1----:R-:W-:Y:S08]  /*8070*/  HMMA.16816.F32.BF16 R144, R24.reuse, R4, R144 ;  /* 0x000000041890723c */ /* 0x042ff00000041890 */
[----:B------:R-:W-:Y:S01]  /*8080*/  HMMA.16816.F32.BF16 R140, R24, R6, R140 ;  /* 0x00000006188c723c */ /* 0x000fe2000004188c */
[----:B------:R-:W1:Y:S07]  /*8090*/  LDSM.16.M88.4 R4, [R209+0xa800] ;  /* 0x00a80000d104783b */ /* 0x000e6e0000000200 */
[C---:B------:R-:W-:Y:S08]  /*80a0*/  HMMA.16816.F32.BF16 R28, R156.reuse, R160, R28 ;  /* 0x000000a09c1c723c */ /* 0x040ff0000004181c */
[----:B------:R-:W-:Y:S01]  /*80b0*/  HMMA.16816.F32.BF16 R164, R156, R162, R164 ;  /* 0x000000a29ca4723c */ /* 0x000fe200000418a4 */
[----:B------:R-:W-:Y:S07]  /*80c0*/  LDSM.16.M88.4 R156, [R209+0xb000] ;  /* 0x00b00000d19c783b */ /* 0x000fee0000000200 */
[C---:B--2---:R-:W-:Y:S08]  /*80d0*/  HMMA.16816.F32.BF16 R136, R24.reuse, R16, R136 ;  /* 0x000000101888723c */ /* 0x044ff00000041888 */
[C---:B------:R-:W-:Y:S01]  /*80e0*/  HMMA.16816.F32.BF16 R160, R24.reuse, R18, R32 ;  /* 0x0000001218a0723c */ /* 0x040fe20000041820 */
[----:B------:R-:W-:Y:S04]  /*80f0*/  LDSM.16.M88.4 R32, [R208+0x4000] ;  /* 0x00400000d020783b */ /* 0x000fe80000000200 */
[----:B------:R-:W2:Y:S03]  /*8100*/  LDSM.16.M88.4 R16, [R191] ;  /* 0x00000000bf10783b */ /* 0x000ea60000000200 */
[C---:B---3--:R-:W-:Y:S08]  /*8110*/  HMMA.16816.F32.BF16 R28, R24.reuse, R12, R28 ;  /* 0x0000000c181c723c */ /* 0x048ff0000004181c */
[C---:B------:R-:W-:Y:S01]  /*8120*/  HMMA.16816.F32.BF16 R164, R24.reuse, R14, R164 ;  /* 0x0000000e18a4723c */ /* 0x040fe200000418a4 */
[----:B------:R-:W-:Y:S07]  /*8130*/  LDSM.16.M88.4 R12, [R206+0x4000] ;  /* 0x00400000ce0c783b */ /* 0x000fee0000000200 */
[C---:B------:R-:W-:Y:S08]  /*8140*/  HMMA.16816.F32.BF16 R20, R24.reuse, R8, R20 ;  /* 0x000000081814723c */ /* 0x040ff00000041814 */
[----:B------:R-:W-:Y:S01]  /*8150*/  HMMA.16816.F32.BF16 R168, R24, R10, R168 ;  /* 0x0000000a18a8723c */ /* 0x000fe200000418a8 */
[----:B------:R-:W3:Y:S04]  /*8160*/  LDSM.16.M88.4 R24, [R190] ;  /* 0x00000000be18783b */ /* 0x000ee80000000200 */
[----:B------:R-:W4:Y:S03]  /*8170*/  LDSM.16.M88.4 R8, [R209+0xb800] ;  /* 0x00b80000d108783b */ /* 0x000f260000000200 */
[C---:B------:R-:W-:Y:S08]  /*8180*/  HMMA.16816.F32.BF16 R144, R152.reuse, R148, R144 ;  /* 0x000000949890723c */ /* 0x040ff00000041890 */
[C---:B------:R-:W-:Y:S01]  /*8190*/  HMMA.16816.F32.BF16 R140, R152.reuse, R150, R140 ;  /* 0x00000096988c723c */ /* 0x040fe2000004188c */
[----:B------:R-:W-:Y:S07]  /*81a0*/  LDSM.16.M88.4 R148, [R205+0x4000] ;  /* 0x00400000cd94783b */ /* 0x000fee0000000200 */
[C---:B-1----:R-:W-:Y:S08]  /*81b0*/  HMMA.16816.F32.BF16 R136, R152.reuse, R4, R136 ;  /* 0x000000049888723c */ /* 0x042ff00000041888 */
[----:B------:R-:W-:Y:S01]  /*81c0*/  HMMA.16816.F32.BF16 R160, R152, R6, R160 ;  /* 0x0000000698a0723c */ /* 0x000fe200000418a0 */
[----:B------:R-:W1:Y:S07]  /*81d0*/  LDSM.16.M88.4 R4, [R203+0xa000] ;  /* 0x00a00000cb04783b */ /* 0x000e6e0000000200 */
[C---:B--2---:R-:W-:Y:S08]  /*81e0*/  HMMA.16816.F32.BF16 R144, R32.reuse, R16, R144 ;  /* 0x000000102090723c */ /* 0x044ff00000041890 */
[C---:B------:R-:W-:Y:S01]  /*81f0*/  HMMA.16816.F32.BF16 R140, R32.reuse, R18, R140 ;  /* 0x00000012208c723c */ /* 0x040fe2000004188c */
[----:B------:R-:W2:Y:S07]  /*8200*/  LDSM.16.M88.4 R16, [R203+0xa800] ;  /* 0x00a80000cb10783b */ /* 0x000eae0000000200 */
[C---:B---3--:R-:W-:Y:S08]  /*8210*/  HMMA.16816.F32.BF16 R136, R32.reuse, R24, R136 ;  /* 0x000000182088723c */ /* 0x048ff00000041888 */
[----:B------:R-:W-:Y:S08]  /*8220*/  HMMA.16816.F32.BF16 R160, R32, R26, R160 ;  /* 0x0000001a20a0723c */ /* 0x000ff000000418a0 */
[C---:B------:R-:W-:Y:S08]  /*8230*/  HMMA.16816.F32.BF16 R28, R152.reuse, R156, R28 ;  /* 0x0000009c981c723c */ /* 0x040ff0000004181c */
[C---:B------:R-:W-:Y:S08]  /*8240*/  HMMA.16816.F32.BF16 R164, R152.reuse, R158, R164 ;  /* 0x0000009e98a4723c */ /* 0x040ff000000418a4 */
[----:B----4-:R-:W-:Y:S01]  /*8250*/  HMMA.16816.F32.BF16 R156, R152, R8, R20 ;  /* 0x00000008989c723c */ /* 0x010fe20000041814 */
[----:B------:R-:W3:Y:S07]  /*8260*/  LDSM.16.M88.4 R20, [R196+0x4000] ;  /* 0x00400000c414783b */ /* 0x000eee0000000200 */
[C---:B-1----:R-:W-:Y:S08]  /*8270*/  HMMA.16816.F32.BF16 R144, R12.reuse, R4, R144 ;  /* 0x000000040c90723c */ /* 0x042ff00000041890 */
[----:B------:R-:W-:Y:S01]  /*8280*/  HMMA.16816.F32.BF16 R140, R12, R6, R140 ;  /* 0x000000060c8c723c */ /* 0x000fe2000004188c */
[----:B------:R-:W1:Y:S07]  /*8290*/  LDSM.16.M88.4 R4, [R189] ;  /* 0x00000000bd04783b */ /* 0x000e6e0000000200 */
[----:B------:R-:W-:Y:S01]  /*82a0*/  HMMA.16816.F32.BF16 R168, R152, R10, R168 ;  /* 0x0000000a98a8723c */ /* 0x000fe200000418a8 */
[----:B------:R-:W4:Y:S06]  /*82b0*/  LDSM.16.M88.4 R8, [R196+0x4800] ;  /* 0x00480000c408783b */ /* 0x000f2c0000000200 */
[C---:B------:R-:W-:Y:S01]  /*82c0*/  IADD3 R152, R174.reuse, 0x29, RZ ;  /* 0x00000029ae987810 */ /* 0x040fe20007ffe0ff */
[----:B--2---:R-:W-:Y:S01]  /*82d0*/  HMMA.16816.F32.BF16 R136, R12, R16, R136 ;  /* 0x000000100c88723c */ /* 0x004fe20000041888 */
[----:B------:R-:W-:-:S02]  /*82e0*/  IADD3 R154, R174, 0x30, RZ ;  /* 0x00000030ae9a7810 */ /* 0x000fc40007ffe0ff */
[----:B------:R-:W-:Y:S05]  /*82f0*/  I2F R153, R152 ;  /* 0x0000009800997306 */ /* 0x000fea0000201400 */
[----:B------:R-:W-:Y:S01]  /*8300*/  HMMA.16816.F32.BF16 R160, R12, R18, R160 ;  /* 0x000000120ca0723c */ /* 0x000fe200000418a0 */
[----:B------:R-:W2:Y:S02]  /*8310*/  LDSM.16.M88.4 R16, [R203+0xb000] ;  /* 0x00b00000cb10783b */ /* 0x000ea40000000200 */
[----:B------:R-:W-:Y:S05]  /*8320*/  I2F R155, R154 ;  /* 0x0000009a009b7306 */ /* 0x000fea0000201400 */
[C---:B---3--:R-:W-:Y:S08]  /*8330*/  HMMA.16816.F32.BF16 R144, R148.reuse, R20, R144 ;  /* 0x000000149490723c */ /* 0x048ff00000041890 */
[----:B------:R-:W-:Y:S08]  /*8340*/  HMMA.16816.F32.BF16 R140, R148, R22, R140 ;  /* 0x00000016948c723c */ /* 0x000ff0000004188c */
[----:B-1----:R-:W-:Y:S08]  /*8350*/  HMMA.16816.F32.BF16 R28, R32, R4, R28 ;  /* 0x00000004201c723c */ /* 0x002ff0000004181c */
[----:B----4-:R-:W-:Y:S01]  /*8360*/  HMMA.16816.F32.BF16 R136, R148, R8, R136 ;  /* 0x000000089488723c */ /* 0x010fe20000041888 */
[----:B------:R-:W-:-:S02]  /*8370*/  FMUL.FTZ R20, R145, c[0x0][0x2ec] ;  /* 0x0000bb0091147a20 */ /* 0x000fc40000410000 */
[----:B------:R-:W-:Y:S02]  /*8380*/  FMUL.FTZ R21, R147, c[0x0][0x2ec] ;  /* 0x0000bb0093157a20 */ /* 0x000fe40000410000 */
[----:B------:R-:W-:Y:S02]  /*8390*/  FMUL.FTZ R144, R144, c[0x0][0x2ec] ;  /* 0x0000bb0090907a20 */ /* 0x000fe40000410000 */
[----:B------:R-:W-:Y:S01]  /*83a0*/  MUFU.TANH R20, R20 ;  /* 0x0000001400147308 */ /* 0x000fe20000002400 */
[----:B------:R-:W-:Y:S01]  /*83b0*/  HMMA.16816.F32.BF16 R164, R32, R6, R164 ;  /* 0x0000000620a4723c */ /* 0x000fe200000418a4 */
[----:B------:R-:W1:Y:S01]  /*83c0*/  LDSM.16.M88.4 R4, [R196+0x5000] ;  /* 0x00500000c404783b */ /* 0x000e620000000200 */
[----:B------:R-:W-:Y:S02]  /*83d0*/  FMUL.FTZ R24, R142, c[0x0][0x2ec] ;  /* 0x0000bb008e187a20 */ /* 0x000fe40000410000 */
[----:B------:R-:W-:Y:S02]  /*83e0*/  FMUL.FTZ R22, R140, c[0x0][0x2ec] ;  /* 0x0000bb008c167a20 */ /* 0x000fe40000410000 */
[----:B------:R-:W-:Y:S01]  /*83f0*/  FMUL.FTZ R25, R143, c[0x0][0x2ec] ;  /* 0x0000bb008f197a20 */ /* 0x000fe20000410000 */
[----:B------:R-:W-:Y:S01]  /*8400*/  MUFU.TANH R21, R21 ;  /* 0x0000001500157308 */ /* 0x000fe20000002400 */
[----:B------:R-:W-:Y:S01]  /*8410*/  HMMA.16816.F32.BF16 R160, R148, R10, R160 ;  /* 0x0000000a94a0723c */ /* 0x000fe200000418a0 */
[----:B------:R-:W3:Y:S01]  /*8420*/  LDSM.16.M88.4 R8, [R188] ;  /* 0x00000000bc08783b */ /* 0x000ee20000000200 */
[----:B------:R-:W-:-:S02]  /*8430*/  FMUL.FTZ R23, R141, c[0x0][0x2ec] ;  /* 0x0000bb008d177a20 */ /* 0x000fc40000410000 */
[----:B------:R-:W-:-:S03]  /*8440*/  FMUL.FTZ R146, R146, c[0x0][0x2ec] ;  /* 0x0000bb0092927a20 */ /* 0x000fc60000410000 */
[----:B------:R-:W4:Y:S01]  /*8450*/  MUFU.TANH R24, R24 ;  /* 0x0000001800187308 */ /* 0x000f220000002400 */
[C---:B--2---:R-:W-:Y:S01]  /*8460*/  HMMA.16816.F32.BF16 R28, R12.reuse, R16, R28 ;  /* 0x000000100c1c723c */ /* 0x044fe2000004181c */
[----:B------:R-:W-:Y:S02]  /*8470*/  FMUL.FTZ R27, R136, c[0x0][0x2ec] ;  /* 0x0000bb00881b7a20 */ /* 0x000fe40000410000 */
[----:B------:R-:W-:Y:S02]  /*8480*/  FMUL.FTZ R136, R138, c[0x0][0x2ec] ;  /* 0x0000bb008a887a20 */ /* 0x000fe40000410000 */
[----:B------:R-:W-:Y:S02]  /*8490*/  FMUL.FTZ R138, R139, c[0x0][0x2ec] ;  /* 0x0000bb008b8a7a20 */ /* 0x000fe40000410000 */
[----:B------:R-:W-:Y:S01]  /*84a0*/  MUFU.TANH R22, R22 ;  /* 0x0000001600167308 */ /* 0x000fe20000002400 */
[----:B------:R-:W-:Y:S01]  /*84b0*/  HMMA.16816.F32.BF16 R164, R12, R18, R164 ;  /* 0x000000120ca4723c */ /* 0x000fe200000418a4 */
[----:B------:R-:W2:Y:S01]  /*84c0*/  LDSM.16.M88.4 R16, [R203+0xb800] ;  /* 0x00b80000cb10783b */ /* 0x000ea20000000200 */
[----:B------:R-:W-:-:S05]  /*84d0*/  FMUL.FTZ R26, R137, c[0x0][0x2ec] ;  /* 0x0000bb00891a7a20 */ /* 0x000fca0000410000 */
[----:B------:R-:W5:Y:S01]  /*84e0*/  MUFU.TANH R27, R27 ;  /* 0x0000001b001b7308 */ /* 0x000f620000002400 */
[----:B------:R-:W-:Y:S02]  /*84f0*/  FMUL.FTZ R137, R161, c[0x0][0x2ec] ;  /* 0x0000bb00a1897a20 */ /* 0x000fe40000410000 */
[----:B------:R-:W-:Y:S02]  /*8500*/  FMUL.FTZ R139, R162, c[0x0][0x2ec] ;  /* 0x0000bb00a28b7a20 */ /* 0x000fe40000410000 */
[----:B----4-:R-:W-:Y:S02]  /*8510*/  FFMA.FTZ R24, R0, R175, R24 ;  /* 0x000000af00187223 */ /* 0x010fe40000010018 */
[----:B------:R-:W-:Y:S01]  /*8520*/  FMUL.FTZ R140, R160, c[0x0][0x2ec] ;  /* 0x0000bb00a08c7a20 */ /* 0x000fe20000410000 */
[----:B------:R-:W4:Y:S01]  /*8530*/  MUFU.TANH R25, R25 ;  /* 0x0000001900197308 */ /* 0x000f220000002400 */
[----:B------:R-:W-:Y:S01]  /*8540*/  FMUL.FTZ R141, R163, c[0x0][0x2ec] ;  /* 0x0000bb00a38d7a20 */ /* 0x000fe20000410000 */
[----:B-1----:R-:W-:Y:S06]  /*8550*/  HMMA.16816.F32.BF16 R28, R148, R4, R28 ;  /* 0x00000004941c723c */ /* 0x002fec000004181c */
[----:B------:R-:W-:Y:S01]  /*8560*/  MUFU.TANH R138, R138 ;  /* 0x0000008a008a7308 */ /* 0x000fe20000002400 */
[C---:B-----5:R-:W-:Y:S01]  /*8570*/  FFMA.FTZ R27, R0.reuse, R179, R27 ;  /* 0x000000b3001b7223 */ /* 0x060fe2000001001b */
[C---:B---3--:R-:W-:Y:S06]  /*8580*/  HMMA.16816.F32.BF16 R156, R32.reuse, R8, R156 ;  /* 0x00000008209c723c */ /* 0x048fec000004189c */
[----:B------:R-:W1:Y:S01]  /*8590*/  MUFU.TANH R23, R23 ;  /* 0x0000001700177308 */ /* 0x000e620000002400 */
[----:B----4-:R-:W-:Y:S01]  /*85a0*/  FFMA.FTZ R25, R0, R177, R25 ;  /* 0x000000b100197223 */ /* 0x010fe20000010019 */
[----:B------:R-:W-:Y:S01]  /*85b0*/  HMMA.16816.F32.BF16 R168, R32, R10, R168 ;  /* 0x0000000a20a8723c */ /* 0x000fe200000418a8 */
[----:B------:R-:W-:-:S05]  /*85c0*/  IADD3 R8, R174, 0x39, RZ ;  /* 0x00000039ae087810 */ /* 0x000fca0007ffe0ff */
[----:B------:R-:W-:Y:S01]  /*85d0*/  MUFU.TANH R26, R26 ;  /* 0x0000001a001a7308 */ /* 0x000fe20000002400 */
[----:B------:R-:W-:Y:S01]  /*85e0*/  FFMA.FTZ R11, R0, R173, R20 ;  /* 0x000000ad000b7223 */ /* 0x000fe20000010014 */
[----:B------:R-:W-:Y:S01]  /*85f0*/  HMMA.16816.F32.BF16 R164, R148, R6, R164 ;  /* 0x0000000694a4723c */ /* 0x000fe200000418a4 */
[----:B------:R-:W3:Y:S01]  /*8600*/  LDSM.16.M88.4 R4, [R196+0x5800] ;  /* 0x00580000c404783b */ /* 0x000ee20000000200 */
[----:B------:R-:W-:Y:S01]  /*8610*/  FMUL.FTZ R142, R28, c[0x0][0x2ec] ;  /* 0x0000bb001c8e7a20 */ /* 0x000fe20000410000 */
[----:B------:R-:W-:-:S04]  /*8620*/  DEPBAR.LE SB0, 0x0 ;  /* 0x000080000000791a */ /* 0x000fc80000000000 */
[----:B------:R-:W4:Y:S01]  /*8630*/  MUFU.TANH R137, R137 ;  /* 0x0000008900897308 */ /* 0x000f220000002400 */
[C---:B--2---:R-:W-:Y:S01]  /*8640*/  HMMA.16816.F32.BF16 R156, R12.reuse, R16, R156 ;  /* 0x000000100c9c723c */ /* 0x044fe2000004189c */
[----:B------:R-:W-:Y:S01]  /*8650*/  FSEL R11, R11, -INF , !P1 ;  /* 0xff8000000b0b7808 */ /* 0x000fe20004800000 */
[----:B------:R-:W-:Y:S01]  /*8660*/  FMUL.FTZ R28, R29, c[0x0][0x2ec] ;  /* 0x0000bb001d1c7a20 */ /* 0x000fe20000410000 */
[----:B------:R-:W-:Y:S01]  /*8670*/  ISETP.GE.AND P1, PT, R176, R181, PT ;  /* 0x000000b5b000720c */ /* 0x000fe20003f26270 */
[----:B------:R-:W-:Y:S02]  /*8680*/  FMUL.FTZ R29, R31, c[0x0][0x2ec] ;  /* 0x0000bb001f1d7a20 */ /* 0x000fe40000410000 */
[----:B------:R-:W-:Y:S01]  /*8690*/  FFMA.FTZ R10, R0, R173, R21 ;  /* 0x000000ad000a7223 */ /* 0x000fe20000010015 */
[----:B------:R-:W2:Y:S01]  /*86a0*/  MUFU.TANH R136, R136 ;  /* 0x0000008800887308 */ /* 0x000ea20000002400 */
[----:B------:R-:W-:Y:S01]  /*86b0*/  HMMA.16816.F32.BF16 R168, R12, R18, R168 ;  /* 0x000000120ca8723c */ /* 0x000fe200000418a8 */
[----:B------:R-:W-:-:S02]  /*86c0*/  FMUL.FTZ R16, R30, c[0x0][0x2ec] ;  /* 0x0000bb001e107a20 */ /* 0x000fc40000410000 */
[----:B------:R-:W-:Y:S01]  /*86d0*/  FFMA.FTZ R17, R0, R175, R22 ;  /* 0x000000af00117223 */ /* 0x000fe20000010016 */
[----:B------:R-:W-:Y:S01]  /*86e0*/  FSEL R10, R10, -INF , !P6 ;  /* 0xff8000000a0a7808 */ /* 0x000fe20007000000 */
[----:B-1----:R-:W-:Y:S01]  /*86f0*/  FFMA.FTZ R23, R0, R177, R23 ;  /* 0x000000b100177223 */ /* 0x002fe20000010017 */
[-C--:B------:R-:W-:Y:S01]  /*8700*/  ISETP.GE.AND P6, PT, R178, R182.reuse, PT ;  /* 0x000000b6b200720c */ /* 0x080fe20003fc6270 */
[----:B------:R-:W1:Y:S01]  /*8710*/  MUFU.TANH R139, R139 ;  /* 0x0000008b008b7308 */ /* 0x000e620000002400 */
[----:B------:R-:W-:Y:S01]  /*8720*/  FMUL.FTZ R13, R166, c[0x0][0x2ec] ;  /* 0x0000bb00a60d7a20 */ /* 0x000fe20000410000 */
[----:B------:R-:W-:Y:S01]  /*8730*/  FSEL R17, R17, -INF , !P5 ;  /* 0xff80000011117808 */ /* 0x000fe20006800000 */
[----:B------:R-:W-:Y:S01]  /*8740*/  FMUL.FTZ R30, R164, c[0x0][0x2ec] ;  /* 0x0000bb00a41e7a20 */ /* 0x000fe20000410000 */
[----:B------:R-:W-:Y:S01]  /*8750*/  ISETP.GE.AND P5, PT, R178, R181, PT ;  /* 0x000000b5b200720c */ /* 0x000fe20003fa6270 */
[----:B------:R-:W-:Y:S02]  /*8760*/  FMUL.FTZ R14, R167, c[0x0][0x2ec] ;  /* 0x0000bb00a70e7a20 */ /* 0x000fe40000410000 */
[C---:B----4-:R-:W-:Y:S01]  /*8770*/  FFMA.FTZ R21, R0.reuse, R233, R137 ;  /* 0x000000e900157223 */ /* 0x050fe20000010089 */
[----:B------:R-:W4:Y:S01]  /*8780*/  MUFU.TANH R16, R16 ;  /* 0x0000001000107308 */ /* 0x000f220000002400 */
[----:B------:R-:W-:Y:S01]  /*8790*/  FSEL R12, R25, -INF , !P5 ;  /* 0xff800000190c7808 */ /* 0x000fe20006800000 */
[----:B------:R-:W-:Y:S01]  /*87a0*/  FFMA.FTZ R25, R0, R187, R26 ;  /* 0x000000bb00197223 */ /* 0x000fe2000001001a */
[----:B------:R-:W-:Y:S01]  /*87b0*/  ISETP.GE.AND P5, PT, R186, R182, PT ;  /* 0x000000b6ba00720c */ /* 0x000fe20003fa6270 */
[----:B------:R-:W-:-:S02]  /*87c0*/  FMUL.FTZ R31, R165, c[0x0][0x2ec] ;  /* 0x0000bb00a51f7a20 */ /* 0x000fc40000410000 */
[C---:B--2---:R-:W-:Y:S01]  /*87d0*/  FFMA.FTZ R136, R0.reuse, R179, R136 ;  /* 0x000000b300887223 */ /* 0x044fe20000010088 */
[----:B------:R-:W-:Y:S01]  /*87e0*/  FSEL R25, R25, -INF , !P5 ;  /* 0xff80000019197808 */ /* 0x000fe20006800000 */
[----:B------:R-:W2:Y:S01]  /*87f0*/  MUFU.TANH R140, R140 ;  /* 0x0000008c008c7308 */ /* 0x000ea20000002400 */
[----:B-1----:R-:W-:Y:S01]  /*8800*/  FFMA.FTZ R22, R0, R223, R139 ;  /* 0x000000df00167223 */ /* 0x002fe2000001008b */
[----:B---3--:R-:W-:Y:S01]  /*8810*/  HMMA.16816.F32.BF16 R156, R148, R4, R156 ;  /* 0x00000004949c723c */ /* 0x008fe2000004189c */
[----:B------:R-:W-:-:S04]  /*8820*/  ISETP.GE.AND P5, PT, R228, R181, PT ;  /* 0x000000b5e400720c */ /* 0x000fc80003fa6270 */
[----:B------:R-:W-:Y:S01]  /*8830*/  FSEL R22, R22, -INF , !P5 ;  /* 0xff80000016167808 */ /* 0x000fe20006800000 */
[----:B------:R-:W1:Y:S01]  /*8840*/  MUFU.TANH R142, R142 ;  /* 0x0000008e008e7308 */ /* 0x000e620000002400 */
[----:B------:R-:W-:Y:S01]  /*8850*/  FSEL R4, R24, -INF , !P1 ;  /* 0xff80000018047808 */ /* 0x000fe20004800000 */
[----:B------:R-:W-:Y:S01]  /*8860*/  HMMA.16816.F32.BF16 R168, R148, R6, R168 ;  /* 0x0000000694a8723c */ /* 0x000fe200000418a8 */
[----:B------:R-:W-:Y:S01]  /*8870*/  ISETP.GE.AND P1, PT, R183, R182, PT ;  /* 0x000000b6b700720c */ /* 0x000fe20003f26270 */
[C---:B------:R-:W-:Y:S01]  /*8880*/  FFMA.FTZ R24, R0.reuse, R187, R138 ;  /* 0x000000bb00187223 */ /* 0x040fe2000001008a */
[----:B------:R-:W-:Y:S01]  /*8890*/  FSEL R5, R23, -INF , !P6 ;  /* 0xff80000017057808 */ /* 0x000fe20007000000 */
[----:B----4-:R-:W-:Y:S01]  /*88a0*/  FFMA.FTZ R16, R0, R235, R16 ;  /* 0x000000eb00107223 */ /* 0x010fe20000010010 */
[----:B------:R-:W-:Y:S01]  /*88b0*/  FSEL R27, R27, -INF , !P1 ;  /* 0xff8000001b1b7808 */ /* 0x000fe20004800000 */
[----:B------:R-:W3:Y:S01]  /*88c0*/  MUFU.TANH R13, R13 ;  /* 0x0000000d000d7308 */ /* 0x000ee20000002400 */
[----:B------:R-:W-:Y:S01]  /*88d0*/  ISETP.GE.AND P1, PT, R186, R181, PT ;  /* 0x000000b5ba00720c */ /* 0x000fe20003f26270 */
[----:B--2---:R-:W-:Y:S01]  /*88e0*/  FFMA.FTZ R23, R0, R223, R140 ;  /* 0x000000df00177223 */ /* 0x004fe2000001008c */
[----:B------:R-:W-:-:S02]  /*88f0*/  ISETP.GE.AND P6, PT, R183, R181, PT ;  /* 0x000000b5b700720c */ /* 0x000fc40003fc6270 */
[----:B------:R-:W-:Y:S02]  /*8900*/  FSEL R24, R24, -INF , !P1 ;  /* 0xff80000018187808 */ /* 0x000fe40004800000 */
[-C--:B------:R-:W-:Y:S01]  /*8910*/  ISETP.GE.AND P1, PT, R236, R182.reuse, PT ;  /* 0x000000b6ec00720c */ /* 0x080fe20003f26270 */
[----:B------:R-:W2:Y:S01]  /*8920*/  MUFU.TANH R30, R30 ;  /* 0x0000001e001e7308 */ /* 0x000ea20000002400 */
[----:B------:R-:W-:Y:S01]  /*8930*/  FSEL R26, R136, -INF , !P6 ;  /* 0xff800000881a7808 */ /* 0x000fe20007000000 */
[----:B------:R-:W-:Y:S01]  /*8940*/  FMUL.FTZ R7, R158, c[0x0][0x2ec] ;  /* 0x0000bb009e077a20 */ /* 0x000fe20000410000 */
[----:B------:R-:W-:Y:S01]  /*8950*/  FSEL R21, R21, -INF , !P1 ;  /* 0xff80000015157808 */ /* 0x000fe20004800000 */
[----:B------:R-:W-:Y:S01]  /*8960*/  FMUL.FTZ R6, R157, c[0x0][0x2ec] ;  /* 0x0000bb009d067a20 */ /* 0x000fe20000410000 */
[----:B------:R-:W-:Y:S01]  /*8970*/  ISETP.GE.AND P1, PT, R234, R181, PT ;  /* 0x000000b5ea00720c */ /* 0x000fe20003f26270 */
[----:B------:R-:W-:Y:S01]  /*8980*/  FMUL.FTZ R15, R156, c[0x0][0x2ec] ;  /* 0x0000bb009c0f7a20 */ /* 0x000fe20000410000 */
[-C--:B------:R-:W-:Y:S01]  /*8990*/  ISETP.GE.AND P6, PT, R228, R182.reuse, PT ;  /* 0x000000b6e400720c */ /* 0x080fe20003fc6270 */
[----:B------:R-:W4:Y:S01]  /*89a0*/  MUFU.TANH R141, R141 ;  /* 0x0000008d008d7308 */ /* 0x000f220000002400 */
[----:B-1----:R-:W-:Y:S01]  /*89b0*/  FFMA.FTZ R142, R0, R235, R142 ;  /* 0x000000eb008e7223 */ /* 0x002fe2000001008e */
[-C--:B------:R-:W-:Y:S01]  /*89c0*/  ISETP.GE.AND P5, PT, R234, R182.reuse, PT ;  /* 0x000000b6ea00720c */ /* 0x080fe20003fa6270 */
[----:B------:R-:W-:Y:S01]  /*89d0*/  FMUL.FTZ R19, R170, c[0x0][0x2ec] ;  /* 0x0000bb00aa137a20 */ /* 0x000fe20000410000 */
[----:B------:R-:W-:Y:S01]  /*89e0*/  FSEL R172, R16, -INF , !P1 ;  /* 0xff80000010ac7808 */ /* 0x000fe20004800000 */
[----:B------:R-:W-:Y:S01]  /*89f0*/  FMUL.FTZ R18, R168, c[0x0][0x2ec] ;  /* 0x0000bb00a8127a20 */ /* 0x000fe20000410000 */
[----:B------:R-:W-:Y:S01]  /*8a00*/  ISETP.GE.AND P1, PT, R240, R182, PT ;  /* 0x000000b6f000720c */ /* 0x000fe20003f26270 */
[CC--:B---3--:R-:W-:Y:S01]  /*8a10*/  FFMA.FTZ R166, R0.reuse, R239.reuse, R13 ;  /* 0x000000ef00a67223 */ /* 0x0c8fe2000001000d */
[----:B------:R-:W1:Y:S01]  /*8a20*/  MUFU.TANH R29, R29 ;  /* 0x0000001d001d7308 */ /* 0x000e620000002400 */
[----:B--2---:R-:W-:Y:S01]  /*8a30*/  FFMA.FTZ R30, R0, R239, R30 ;  /* 0x000000ef001e7223 */ /* 0x004fe2000001001e */
[----:B------:R-:W-:Y:S01]  /*8a40*/  FSEL R23, R23, -INF , !P6 ;  /* 0xff80000017177808 */ /* 0x000fe20007000000 */
[----:B------:R-:W-:Y:S01]  /*8a50*/  FMUL.FTZ R159, R159, c[0x0][0x2ec] ;  /* 0x0000bb009f9f7a20 */ /* 0x000fe20000410000 */
[----:B------:R-:W-:Y:S01]  /*8a60*/  ISETP.GE.AND P6, PT, R236, R181, PT ;  /* 0x000000b5ec00720c */ /* 0x000fe20003fc6270 */
[----:B------:R-:W-:Y:S01]  /*8a70*/  FMUL.FTZ R171, R171, c[0x0][0x2ec] ;  /* 0x0000bb00abab7a20 */ /* 0x000fe20000410000 */
[----:B------:R-:W-:Y:S01]  /*8a80*/  FSEL R173, R142, -INF , !P5 ;  /* 0xff8000008ead7808 */ /* 0x000fe20006800000 */
[----:B------:R-:W-:Y:S01]  /*8a90*/  IMAD.MOV.U32 R234, RZ, RZ, R184 ;  /* 0x000000ffffea7224 */ /* 0x000fe200078e00b8 */
[----:B------:R-:W2:Y:S01]  /*8aa0*/  MUFU.TANH R14, R14 ;  /* 0x0000000e000e7308 */ /* 0x000ea20000002400 */
[----:B----4-:R-:W-:Y:S01]  /*8ab0*/  FFMA.FTZ R20, R0, R233, R141 ;  /* 0x000000e900147223 */ /* 0x010fe2000001008d */
[----:B------:R-:W-:Y:S01]  /*8ac0*/  ISETP.GE.AND P5, PT, R238, R181, PT ;  /* 0x000000b5ee00720c */ /* 0x000fe20003fa6270 */
[----:B------:R-:W-:Y:S01]  /*8ad0*/  IMAD.MOV.U32 R233, RZ, RZ, R185 ;  /* 0x000000ffffe97224 */ /* 0x000fe200078e00b9 */
[----:B------:R-:W-:-:S02]  /*8ae0*/  FSEL R167, R30, -INF , !P1 ;  /* 0xff8000001ea77808 */ /* 0x000fc40004800000 */
[----:B------:R-:W-:Y:S02]  /*8af0*/  ISETP.GE.AND P1, PT, R152, R181, PT ;  /* 0x000000b59800720c */ /* 0x000fe40003f26270 */
[----:B------:R-:W3:Y:S01]  /*8b00*/  MUFU.TANH R28, R28 ;  /* 0x0000001c001c7308 */ /* 0x000ee20000002400 */
[----:B-1----:R-:W-:Y:S01]  /*8b10*/  FFMA.FTZ R29, R0, R237, R29 ;  /* 0x000000ed001d7223 */ /* 0x002fe2000001001d */
[----:B------:R-:W-:Y:S02]  /*8b20*/  FSEL R20, R20, -INF , !P6 ;  /* 0xff80000014147808 */ /* 0x000fe40007000000 */
[-C--:B------:R-:W-:Y:S02]  /*8b30*/  ISETP.GE.AND P6, PT, R238, R182.reuse, PT ;  /* 0x000000b6ee00720c */ /* 0x080fe40003fc6270 */
[----:B------:R-:W-:Y:S02]  /*8b40*/  FSEL R168, R29, -INF , !P5 ;  /* 0xff8000001da87808 */ /* 0x000fe40006800000 */
[----:B------:R-:W1:Y:S01]  /*8b50*/  MUFU.TANH R7, R7 ;  /* 0x0000000700077308 */ /* 0x000e620000002400 */
[----:B--2---:R-:W-:Y:S01]  /*8b60*/  FFMA.FTZ R14, R0, R153, R14 ;  /* 0x00000099000e7223 */ /* 0x004fe2000001000e */
[----:B------:R-:W-:-:S04]  /*8b70*/  ISETP.GE.AND P5, PT, R152, R182, PT ;  /* 0x000000b69800720c */ /* 0x000fc80003fa6270 */
[----:B------:R-:W-:Y:S01]  /*8b80*/  FSEL R164, R14, -INF , !P1 ;  /* 0xff8000000ea47808 */ /* 0x000fe20004800000 */
[----:B------:R-:W-:Y:S01]  /*8b90*/  FMUL.FTZ R14, R169, c[0x0][0x2ec] ;  /* 0x0000bb00a90e7a20 */ /* 0x000fe20000410000 */
[----:B------:R-:W2:Y:S01]  /*8ba0*/  MUFU.TANH R6, R6 ;  /* 0x0000000600067308 */ /* 0x000ea20000002400 */
[----:B---3--:R-:W-:Y:S01]  /*8bb0*/  FFMA.FTZ R28, R0, R237, R28 ;  /* 0x000000ed001c7223 */ /* 0x008fe2000001001c */
[----:B------:R-:W-:-:S04]  /*8bc0*/  ISETP.GE.AND P1, PT, R242, R182, PT ;  /* 0x000000b6f200720c */ /* 0x000fc80003f26270 */
[----:B------:R-:W-:Y:S02]  /*8bd0*/  FSEL R175, R28, -INF , !P6 ;  /* 0xff8000001caf7808 */ /* 0x000fe40007000000 */
[----:B------:R-:W3:Y:S01]  /*8be0*/  MUFU.TANH R31, R31 ;  /* 0x0000001f001f7308 */ /* 0x000ee20000002400 */
[----:B-1----:R-:W-:Y:S01]  /*8bf0*/  FFMA.FTZ R152, R0, R155, R7 ;  /* 0x0000009b00987223 */ /* 0x002fe20000010007 */
[----:B------:R-:W-:-:S04]  /*8c00*/  ISETP.GE.AND P6, PT, R240, R181, PT ;  /* 0x000000b5f000720c */ /* 0x000fc80003fc6270 */
[----:B------:R-:W-:Y:S02]  /*8c10*/  FSEL R166, R166, -INF , !P6 ;  /* 0xff800000a6a67808 */ /* 0x000fe40007000000 */
[----:B------:R-:W1:Y:S01]  /*8c20*/  MUFU.TANH R13, R18 ;  /* 0x00000012000d7308 */ /* 0x000e620000002400 */
[----:B--2---:R-:W-:Y:S01]  /*8c30*/  FFMA.FTZ R6, R0, R241, R6 ;  /* 0x000000f100067223 */ /* 0x004fe20000010006 */
[----:B------:R-:W-:-:S06]  /*8c40*/  ISETP.GE.AND P6, PT, R154, R182, PT ;  /* 0x000000b69a00720c */ /* 0x000fcc0003fc6270 */
[----:B------:R-:W2:Y:S01]  /*8c50*/  MUFU.TANH R19, R19 ;  /* 0x0000001300137308 */ /* 0x000ea20000002400 */
[----:B---3--:R-:W-:Y:S01]  /*8c60*/  FFMA.FTZ R31, R0, R153, R31 ;  /* 0x00000099001f7223 */ /* 0x008fe2000001001f */
[----:B------:R-:W-:Y:S02]  /*8c70*/  FSEL R153, R6, -INF , !P1 ;  /* 0xff80000006997808 */ /* 0x000fe40004800000 */
[----:B------:R-:W-:Y:S02]  /*8c80*/  ISETP.GE.AND P1, PT, R244, R181, PT ;  /* 0x000000b5f400720c */ /* 0x000fe40003f26270 */
[----:B------:R-:W-:Y:S02]  /*8c90*/  FSEL R165, R31, -INF , !P5 ;  /* 0xff8000001fa57808 */ /* 0x000fe40006800000 */
[----:B------:R-:W3:Y:S01]  /*8ca0*/  MUFU.TANH R15, R15 ;  /* 0x0000000f000f7308 */ /* 0x000ee20000002400 */
[----:B-1----:R-:W-:Y:S01]  /*8cb0*/  FFMA.FTZ R137, R0, R243, R13 ;  /* 0x000000f300897223 */ /* 0x002fe2000001000d */
[----:B------:R-:W-:-:S04]  /*8cc0*/  ISETP.GE.AND P5, PT, R154, R181, PT ;  /* 0x000000b59a00720c */ /* 0x000fc80003fa6270 */
[----:B------:R-:W-:Y:S02]  /*8cd0*/  FSEL R152, R152, -INF , !P5 ;  /* 0xff80000098987808 */ /* 0x000fe40006800000 */
[----:B------:R-:W1:Y:S01]  /*8ce0*/  MUFU.TANH R16, R159 ;  /* 0x0000009f00107308 */ /* 0x000e620000002400 */
[----:B--2---:R-:W-:Y:S01]  /*8cf0*/  FFMA.FTZ R19, R0, R243, R19 ;  /* 0x000000f300137223 */ /* 0x004fe20000010013 */
[----:B------:R-:W-:-:S04]  /*8d00*/  ISETP.GE.AND P5, PT, R244, R182, PT ;  /* 0x000000b6f400720c */ /* 0x000fc80003fa6270 */
[----:B------:R-:W-:Y:S02]  /*8d10*/  FSEL R136, R19, -INF , !P1 ;  /* 0xff80000013887808 */ /* 0x000fe40004800000 */
[----:B------:R-:W2:Y:S01]  /*8d20*/  MUFU.TANH R144, R144 ;  /* 0x0000009000907308 */ /* 0x000ea20000002400 */
[----:B---3--:R-:W-:Y:S01]  /*8d30*/  FFMA.FTZ R15, R0, R155, R15 ;  /* 0x0000009b000f7223 */ /* 0x008fe2000001000f */
[----:B------:R-:W-:Y:S02]  /*8d40*/  ISETP.GE.AND P1, PT, R134, 0x3, PT ;  /* 0x000000038600780c */ /* 0x000fe40003f26270 */
[----:B------:R-:W-:Y:S02]  /*8d50*/  FSEL R137, R137, -INF , !P5 ;  /* 0xff80000089897808 */ /* 0x000fe40006800000 */
[----:B------:R-:W-:Y:S02]  /*8d60*/  FSEL R155, R15, -INF , !P6 ;  /* 0xff8000000f9b7808 */ /* 0x000fe40007000000 */
[----:B------:R-:W3:Y:S01]  /*8d70*/  MUFU.TANH R7, R146 ;  /* 0x0000009200077308 */ /* 0x000ee20000002400 */
[----:B-1----:R-:W-:Y:S01]  /*8d80*/  FFMA.FTZ R16, R0, R241, R16 ;  /* 0x000000f100107223 */ /* 0x002fe20000010010 */
[----:B------:R-:W-:Y:S01]  /*8d90*/  BAR.SYNC.DEFER_BLOCKING 0x0 ;  /* 0x0000000000007b1d */ /* 0x000fe20000010000 */
[----:B------:R-:W-:-:S02]  /*8da0*/  ISETP.GE.AND P6, PT, R242, R181, PT ;  /* 0x000000b5f200720c */ /* 0x000fc40003fc6270 */
[----:B------:R-:W-:Y:S02]  /*8db0*/  ISETP.GE.AND P5, PT, R174, R181, PT ;  /* 0x000000b5ae00720c */ /* 0x000fe40003fa6270 */
[----:B------:R-:W-:Y:S01]  /*8dc0*/  FSEL R138, R16, -INF , !P6 ;  /* 0xff800000108a7808 */ /* 0x000fe20007000000 */
[----:B------:R-:W-:Y:S01]  /*8dd0*/  I2F R9, R8 ;  /* 0x0000000800097306 */ /* 0x000fe20000201400 */
[----:B--2---:R-:W-:Y:S01]  /*8de0*/  FFMA.FTZ R6, R0, R3, R144 ;  /* 0x0000000300067223 */ /* 0x004fe20000010090 */
[----:B------:R-:W-:-:S04]  /*8df0*/  ISETP.GE.AND P6, PT, R174, R182, PT ;  /* 0x000000b6ae00720c */ /* 0x000fc80003fc6270 */
[----:B------:R-:W-:Y:S02]  /*8e00*/  FSEL R6, R6, -INF , !P6 ;  /* 0xff80000006067808 */ /* 0x000fe40007000000 */
[----:B------:R-:W1:Y:S01]  /*8e10*/  MUFU.TANH R14, R14 ;  /* 0x0000000e000e7308 */ /* 0x000e620000002400 */
[----:B---3--:R-:W-:Y:S01]  /*8e20*/  FFMA.FTZ R3, R0, R3, R7 ;  /* 0x0000000300037223 */ /* 0x008fe20000010007 */
[----:B------:R-:W-:-:S04]  /*8e30*/  ISETP.GE.AND P6, PT, R8, R182, PT ;  /* 0x000000b60800720c */ /* 0x000fc80003fc6270 */
[----:B------:R-:W-:Y:S02]  /*8e40*/  FSEL R3, R3, -INF , !P5 ;  /* 0xff80000003037808 */ /* 0x000fe40006800000 */
[----:B------:R-:W2:Y:S01]  /*8e50*/  MUFU.TANH R13, R171 ;  /* 0x000000ab000d7308 */ /* 0x000ea20000002400 */
[----:B------:R-:W-:Y:S01]  /*8e60*/  ISETP.GE.AND P5, PT, R8, R181, PT ;  /* 0x000000b50800720c */ /* 0x000fe20003fa6270 */
[----:B-1----:R-:W-:-:S05]  /*8e70*/  FFMA.FTZ R14, R0, R9, R14 ;  /* 0x00000009000e7223 */ /* 0x002fca000001000e */
[----:B------:R-:W-:Y:S01]  /*8e80*/  FSEL R139, R14, -INF , !P6 ;  /* 0xff8000000e8b7808 */ /* 0x000fe20007000000 */
[----:B--2---:R-:W-:-:S05]  /*8e90*/  FFMA.FTZ R13, R0, R9, R13 ;  /* 0x00000009000d7223 */ /* 0x004fca000001000d */
        /* <DEDUP_REMOVED lines=61> */
.L_x_2312:
[----:B------:R-:W-:-:S05]  /*9270*/  IMAD.MOV.U32 R13, RZ, RZ, c[0x0][0x198] ;  /* 0x00006600ff0d7624 */ /* 0x000fca00078e00ff */
[----:B------:R-:W-:-:S04]  /*9280*/  LEA R13, -R13, RZ, 0x6 ;  /* 0x000000ff0d0d7211 */ /* 0x000fc800078e31ff */
[----:B------:R-:W-:Y:S02]  /*9290*/  SHF.R.S32.HI R14, RZ, 0x1f, R13 ;  /* 0x0000001fff0e7819 */ /* 0x000fe4000001140d */
.L_x_2313:
[CC--:B------:R-:W-:Y:S01]  /*92a0*/  @!P3 IADD3 R8, P1, R180.reuse, R13.reuse, RZ ;  /* 0x0000000db408b210 */ /* 0x0c0fe20007f3e0ff */
[----:B------:R1:W-:Y:S01]  /*92b0*/  @P4 STS.128 [R220+0x6000], RZ ;  /* 0x006000ffdc004388 */ /* 0x0003e20000000c00 */
[----:B------:R-:W-:Y:S01]  /*92c0*/  @!P2 IADD3 R9, P5, R180, R13, RZ ;  /* 0x0000000db409a210 */ /* 0x000fe20007fbe0ff */
[----:B------:R-:W-:Y:S02]  /*92d0*/  BSSY B0, `(.L_x_2314) ;  /* 0x0000069000007945 */ /* 0x000fe40003800000 */
[C-C-:B------:R-:W-:Y:S01]  /*92e0*/  @!P3 IMAD.X R7, R135.reuse, 0x1, R14.reuse, P1 ;  /* 0x000000018707b824 */ /* 0x140fe200008e060e */
[C---:B------:R-:W-:Y:S01]  /*92f0*/  @!P3 LEA R34, P1, R8.reuse, c[0x0][0x168], 0x1 ;  /* 0x00005a000822ba11 */ /* 0x040fe200078208ff */
        /* <DEDUP_REMOVED lines=42> */
[C---:B------:R-:W-:Y:S02]  /*95a0*/  @!P2 LEA R146, P5, R7.reuse, c[0x0][0x168], 0x1 ;  /* 0x00005a000792aa11 */ /* 0x040fe400078a08ff */
        /* <DEDUP_REMOVED lines=59> */
.L_x_2315:
[----:B------:R-:W-:Y:S05]  /*9960*/  BSYNC B0 ;  /* 0x0000000000007941 */ /* 0x000fea0003800000 */
.L_x_2314:
[----:B------:R-:W0:Y:S01]  /*9970*/  LDGDEPBAR ;  /* 0x00000000000079af */ /* 0x000e220000000000 */
[----:B------:R-:W-:-:S04]  /*9980*/  LEA R230, P1, R13, R230, 0x1 ;  /* 0x000000e60de67211 */ /* 0x000fc800078208ff */
[----:B------:R-:W-:Y:S02]  /*9990*/  LEA.HI.X R229, R13, R229, R14, 0x1, P1 ;  /* 0x000000e50de57211 */ /* 0x000fe400008f0c0e */
.L_x_2311:
        /* <DEDUP_REMOVED lines=62> */
[----:B------:R-:W-:Y:S02]  /*9d80*/  FFMA.FTZ R142, R17, c[0x0][0x23c], -R154 ;  /* 0x00008f00118e7a23 */ /* 0x000fe4000001089a */
[----:B------:R-:W-:Y:S01]  /*9d90*/  FFMA.FTZ R3, R10, c[0x0][0x23c], -R151 ;  /* 0x00008f000a037a23 */ /* 0x000fe20000010897 */
[----:B------:R-:W2:Y:S01]  /*9da0*/  LDSM.16.MT88.4 R16, [R204+0xc000] ;  /* 0x00c00000cc10783b */ /* 0x000ea20000004200 */
[----:B------:R-:W-:-:S02]  /*9db0*/  FMUL.FTZ R149, R4, c[0x0][0x23c] ;  /* 0x00008f0004957a20 */ /* 0x000fc40000410000 */
[----:B------:R-:W-:Y:S01]  /*9dc0*/  FMUL.FTZ R148, R5, c[0x0][0x23c] ;  /* 0x00008f0005947a20 */ /* 0x000fe20000410000 */
[----:B------:R-:W-:Y:S01]  /*9dd0*/  MUFU.EX2 R144, R144 ;  /* 0x0000009000907308 */ /* 0x000fe20000000800 */
[----:B------:R-:W3:Y:S01]  /*9de0*/  LDSM.16.MT88.4 R8, [R201+0xc000] ;  /* 0x00c00000c908783b */ /* 0x000ee20000004200 */
[--C-:B------:R-:W-:Y:S02]  /*9df0*/  FFMA.FTZ R156, R27, c[0x0][0x23c], -R154.reuse ;  /* 0x00008f001b9c7a23 */ /* 0x100fe4000001089a */
[--C-:B------:R-:W-:Y:S02]  /*9e00*/  FFMA.FTZ R157, R25, c[0x0][0x23c], -R154.reuse ;  /* 0x00008f00199d7a23 */ /* 0x100fe4000001089a */
[--C-:B------:R-:W-:Y:S02]  /*9e10*/  FFMA.FTZ R158, R23, c[0x0][0x23c], -R154.reuse ;  /* 0x00008f00179e7a23 */ /* 0x100fe4000001089a */
[----:B------:R-:W4:Y:S01]  /*9e20*/  MUFU.EX2 R143, R143 ;  /* 0x0000008f008f7308 */ /* 0x000f220000000800 */
[----:B------:R-:W-:-:S02]  /*9e30*/  FFMA.FTZ R159, R21, c[0x0][0x23c], -R154 ;  /* 0x00008f00159f7a23 */ /* 0x000fc4000001089a */
[--C-:B------:R-:W-:Y:S02]  /*9e40*/  FFMA.FTZ R160, R26, c[0x0][0x23c], -R151.reuse ;  /* 0x00008f001aa07a23 */ /* 0x100fe40000010897 */
[--C-:B------:R-:W-:Y:S02]  /*9e50*/  FFMA.FTZ R163, R24, c[0x0][0x23c], -R151.reuse ;  /* 0x00008f0018a37a23 */ /* 0x100fe40000010897 */
[--C-:B------:R-:W-:Y:S01]  /*9e60*/  FFMA.FTZ R161, R22, c[0x0][0x23c], -R151.reuse ;  /* 0x00008f0016a17a23 */ /* 0x100fe20000010897 */
[----:B------:R-:W5:Y:S01]  /*9e70*/  MUFU.EX2 R142, R142 ;  /* 0x0000008e008e7308 */ /* 0x000f620000000800 */
[----:B------:R-:W-:Y:S01]  /*9e80*/  FFMA.FTZ R162, R20, c[0x0][0x23c], -R151 ;  /* 0x00008f0014a27a23 */ /* 0x000fe20000010897 */
[----:B------:R-:W-:Y:S01]  /*9e90*/  LDSM.16.MT88.4 R24, [R204+0xe800] ;  /* 0x00e80000cc18783b */ /* 0x000fe20000004200 */
[--C-:B------:R-:W-:Y:S02]  /*9ea0*/  FFMA.FTZ R174, R165, c[0x0][0x23c], -R154.reuse ;  /* 0x00008f00a5ae7a23 */ /* 0x100fe4000001089a */
[--C-:B------:R-:W-:Y:S01]  /*9eb0*/  FFMA.FTZ R169, R173, c[0x0][0x23c], -R154.reuse ;  /* 0x00008f00ada97a23 */ /* 0x100fe2000001089a */
[----:B------:R-:W-:Y:S01]  /*9ec0*/  LDSM.16.MT88.4 R20, [R202+0xe800] ;  /* 0x00e80000ca14783b */ /* 0x000fe20000004200 */
[--C-:B------:R-:W-:Y:S01]  /*9ed0*/  FFMA.FTZ R170, R175, c[0x0][0x23c], -R154.reuse ;  /* 0x00008f00afaa7a23 */ /* 0x100fe2000001089a */
[----:B------:R-:W-:Y:S01]  /*9ee0*/  MUFU.EX2 R140, R140 ;  /* 0x0000008c008c7308 */ /* 0x000fe20000000800 */
[----:B----4-:R-:W-:Y:S01]  /*9ef0*/  F2FP.BF16.PACK_AB R4, R143, R144 ;  /* 0x000000908f04723e */ /* 0x010fe200000010ff */
[----:B------:R-:W-:-:S02]  /*9f00*/  FFMA.FTZ R167, R167, c[0x0][0x23c], -R154 ;  /* 0x00008f00a7a77a23 */ /* 0x000fc4000001089a */
[--C-:B------:R-:W-:Y:S02]  /*9f10*/  FFMA.FTZ R165, R172, c[0x0][0x23c], -R151.reuse ;  /* 0x00008f00aca57a23 */ /* 0x100fe40000010897 */
[--C-:B------:R-:W-:Y:S02]  /*9f20*/  FFMA.FTZ R168, R168, c[0x0][0x23c], -R151.reuse ;  /* 0x00008f00a8a87a23 */ /* 0x100fe40000010897 */
[----:B------:R-:W4:Y:S01]  /*9f30*/  MUFU.EX2 R3, R3 ;  /* 0x0000000300037308 */ /* 0x000f220000000800 */
[----:B-----5:R-:W-:Y:S01]  /*9f40*/  F2FP.BF16.PACK_AB R6, R141, R142 ;  /* 0x0000008e8d06723e */ /* 0x020fe200000010ff */
[--C-:B------:R-:W-:Y:S02]  /*9f50*/  FFMA.FTZ R166, R166, c[0x0][0x23c], -R151.reuse ;  /* 0x00008f00a6a67a23 */ /* 0x100fe40000010897 */
[----:B------:R-:W-:Y:S02]  /*9f60*/  FFMA.FTZ R171, R164, c[0x0][0x23c], -R151 ;  /* 0x00008f00a4ab7a23 */ /* 0x000fe40000010897 */
[----:B------:R-:W-:-:S02]  /*9f70*/  FFMA.FTZ R164, R153, c[0x0][0x23c], -R154 ;  /* 0x00008f0099a47a23 */ /* 0x000fc4000001089a */
[----:B------:R-:W5:Y:S01]  /*9f80*/  MUFU.EX2 R2, R2 ;  /* 0x0000000200027308 */ /* 0x000f620000000800 */
[--C-:B------:R-:W-:Y:S02]  /*9f90*/  FFMA.FTZ R155, R155, c[0x0][0x23c], -R154.reuse ;  /* 0x00008f009b9b7a23 */ /* 0x100fe4000001089a */
[----:B------:R-:W-:Y:S02]  /*9fa0*/  FFMA.FTZ R153, R137, c[0x0][0x23c], -R154 ;  /* 0x00008f0089997a23 */ /* 0x000fe4000001089a */
[--C-:B------:R-:W-:Y:S02]  /*9fb0*/  FFMA.FTZ R152, R152, c[0x0][0x23c], -R151.reuse ;  /* 0x00008f0098987a23 */ /* 0x100fe40000010897 */
[--C-:B------:R-:W-:Y:S01]  /*9fc0*/  FFMA.FTZ R173, R138, c[0x0][0x23c], -R151.reuse ;  /* 0x00008f008aad7a23 */ /* 0x100fe20000010897 */
[----:B------:R-:W1:Y:S01]  /*9fd0*/  MUFU.EX2 R149, R149 ;  /* 0x0000009500957308 */ /* 0x000e620000000800 */
[----:B----4-:R-:W-:Y:S01]  /*9fe0*/  F2FP.BF16.PACK_AB R5, R3, R140 ;  /* 0x0000008c0305723e */ /* 0x010fe200000010ff */
[----:B------:R-:W-:-:S02]  /*9ff0*/  FFMA.FTZ R172, R136, c[0x0][0x23c], -R151 ;  /* 0x00008f0088ac7a23 */ /* 0x000fc40000010897 */
[----:B------:R-:W-:Y:S02]  /*a000*/  FFMA.FTZ R154, R139, c[0x0][0x23c], -R154 ;  /* 0x00008f008b9a7a23 */ /* 0x000fe4000001089a */
[----:B------:R-:W-:Y:S01]  /*a010*/  FFMA.FTZ R151, R150, c[0x0][0x23c], -R151 ;  /* 0x00008f0096977a23 */ /* 0x000fe20000010897 */
[----:B------:R-:W-:Y:S01]  /*a020*/  LDSM.16.MT88.4 R136, [R202+0xd800] ;  /* 0x00d80000ca88783b */ /* 0x000fe20000004200 */
[----:B------:R-:W4:Y:S01]  /*a030*/  MUFU.EX2 R148, R148 ;  /* 0x0000009400947308 */ /* 0x000f220000000800 */
[----:B-----5:R-:W-:Y:S01]  /*a040*/  F2FP.BF16.PACK_AB R7, R147, R2 ;  /* 0x000000029307723e */ /* 0x020fe200000010ff */
[----:B-1----:R-:W-:-:S06]  /*a050*/  FMUL.FTZ R120, R120, R149 ;  /* 0x0000009578787220 */ /* 0x002fcc0000410000 */
[----:B------:R-:W-:Y:S01]  /*a060*/  MUFU.EX2 R156, R156 ;  /* 0x0000009c009c7308 */ /* 0x000fe20000000800 */
[-C--:B------:R-:W-:Y:S02]  /*a070*/  FMUL.FTZ R121, R121, R149.reuse ;  /* 0x0000009579797220 */ /* 0x080fe40000410000 */
[-C--:B------:R-:W-:Y:S02]  /*a080*/  FMUL.FTZ R116, R116, R149.reuse ;  /* 0x0000009574747220 */ /* 0x080fe40000410000 */
[----:B------:R-:W-:Y:S02]  /*a090*/  FMUL.FTZ R117, R117, R149 ;  /* 0x0000009575757220 */ /* 0x000fe40000410000 */
[-C--:B----4-:R-:W-:Y:S01]  /*a0a0*/  FMUL.FTZ R122, R122, R148.reuse ;  /* 0x000000947a7a7220 */ /* 0x090fe20000410000 */
[----:B------:R-:W1:Y:S01]  /*a0b0*/  MUFU.EX2 R157, R157 ;  /* 0x0000009d009d7308 */ /* 0x000e620000000800 */
        /* <DEDUP_REMOVED lines=11> */
[----:B------:R-:W4:Y:S01]  /*a170*/  LDSM.16.MT88.4 R12, [R204+0xe000] ;  /* 0x00e00000cc0c783b */ /* 0x000f220000004200 */
        /* <DEDUP_REMOVED lines=15> */
[----:B------:R-:W5:Y:S01]  /*a270*/  MUFU.EX2 R163, R163 ;  /* 0x000000a300a37308 */ /* 0x000f620000000800 */
        /* <DEDUP_REMOVED lines=12> */
[----:B------:R-:W1:Y:S01]  /*a340*/  MUFU.EX2 R162, R162 ;  /* 0x000000a200a27308 */ /* 0x000e620000000800 */
[-C--:B------:R-:W-:Y:S02]  /*a350*/  FMUL.FTZ R43, R43, R148.reuse ;  /* 0x000000942b2b7220 */ /* 0x080fe40000410000 */
[C---:B----4-:R-:W-:Y:S01]  /*a360*/  HMMA.16816.F32.BF16 R36, R4.reuse, R12, R36 ;  /* 0x0000000c0424723c */ /* 0x050fe20000041824 */
[-C--:B------:R-:W-:Y:S02]  /*a370*/  FMUL.FTZ R104, R104, R149.reuse ;  /* 0x0000009568687220 */ /* 0x080fe40000410000 */
[-C--:B------:R-:W-:Y:S02]  /*a380*/  FMUL.FTZ R105, R105, R149.reuse ;  /* 0x0000009569697220 */ /* 0x080fe40000410000 */
[-C--:B------:R-:W-:Y:S01]  /*a390*/  FMUL.FTZ R106, R106, R148.reuse ;  /* 0x000000946a6a7220 */ /* 0x080fe20000410000 */
[----:B------:R-:W-:Y:S01]  /*a3a0*/  MUFU.EX2 R169, R169 ;  /* 0x000000a900a97308 */ /* 0x000fe20000000800 */
[----:B------:R-:W-:Y:S01]  /*a3b0*/  FMUL.FTZ R107, R107, R148 ;  /* 0x000000946b6b7220 */ /* 0x000fe20000410000 */
[----:B------:R-:W-:Y:S01]  /*a3c0*/  HMMA.16816.F32.BF16 R40, R4, R14, R40 ;  /* 0x0000000e0428723c */ /* 0x000fe20000041828 */
[----:B------:R-:W4:Y:S01]  /*a3d0*/  LDSM.16.MT88.4 R12, [R200+0xe000] ;  /* 0x00e00000c80c783b */ /* 0x000f220000004200 */
[----:B------:R-:W-:-:S02]  /*a3e0*/  FMUL.FTZ R100, R100, R149 ;  /* 0x0000009564647220 */ /* 0x000fc40000410000 */
[-C--:B------:R-:W-:Y:S02]  /*a3f0*/  FMUL.FTZ R101, R101, R149.reuse ;  /* 0x0000009565657220 */ /* 0x080fe40000410000 */
[-C--:B------:R-:W-:Y:S01]  /*a400*/  FMUL.FTZ R102, R102, R148.reuse ;  /* 0x0000009466667220 */ /* 0x080fe20000410000 */
[----:B------:R-:W-:Y:S01]  /*a410*/  MUFU.EX2 R170, R170 ;  /* 0x000000aa00aa7308 */ /* 0x000fe20000000800 */
        /* <DEDUP_REMOVED lines=15> */
[----:B---3--:R-:W-:Y:S01]  /*a510*/  HMMA.16816.F32.BF16 R44, R4, R8, R44 ;  /* 0x00000008042c723c */ /* 0x008fe2000004182c */
[----:B------:R-:W-:-:S02]  /*a520*/  FMUL.FTZ R61, R61, R149 ;  /* 0x000000953d3d7220 */ /* 0x000fc40000410000 */
[-C--:B------:R-:W-:Y:S01]  /*a530*/  FMUL.FTZ R62, R62, R148.reuse ;  /* 0x000000943e3e7220 */ /* 0x080fe20000410000 */
[----:B------:R-:W3:Y:S01]  /*a540*/  MUFU.EX2 R165, R165 ;  /* 0x000000a500a57308 */ /* 0x000ee20000000800 */
        /* <DEDUP_REMOVED lines=96> */
[----:B------:R-:W-:-:S04]  /*ab50*/  FADD.FTZ R162, R162, R161 ;  /* 0x000000a1a2a27221 */ /* 0x000fc80000010000 */
[----:B---3--:R-:W-:Y:S01]  /*ab60*/  FADD.FTZ R3, R165, R162 ;  /* 0x000000a2a5037221 */ /* 0x008fe20000010000 */
[----:B------:R-:W-:Y:S01]  /*ab70*/  HMMA.16816.F32.BF16 R124, R4, R14, R124 ;  /* 0x0000000e047c723c */ /* 0x000fe2000004187c */
[----:B------:R-:W1:Y:S02]  /*ab80*/  LDSM.16.MT88.4 R12, [R204+0x10800] ;  /* 0x01080000cc0c783b */ /* 0x000e640000004200 */
[----:B------:R-:W-:-:S05]  /*ab90*/  FADD.FTZ R3, R168, R3 ;  /* 0x00000003a8037221 */ /* 0x000fca0000010000 */
        /* <DEDUP_REMOVED lines=119> */
[----:B------:R-:W-:Y:S02]  /*b310*/  MOV R133, R146 ;  /* 0x0000009200857202 */ /* 0x000fe40000000f00 */
.L_x_2308:
        /* <DEDUP_REMOVED lines=13> */
.L_x_2320:
        /* <DEDUP_REMOVED lines=64> */
.L_x_2317:
[----:B------:R-:W-:Y:S02]  /*b7f0*/  ISETP.GE.AND P5, PT, R224, c[0x0][0x220], PT ;  /* 0x00008800e0007a0c */ /* 0x000fe40003fa6270 */
[C---:B------:R-:W-:Y:S02]  /*b800*/  LEA R138, P1, R134.reuse, R234, 0x1 ;  /* 0x000000ea868a7211 */ /* 0x040fe400078208ff */
[----:B------:R-:W-:Y:S02]  /*b810*/  ISETP.GE.AND P4, PT, R213, c[0x0][0x220], PT ;  /* 0x00008800d5007a0c */ /* 0x000fe40003f86270 */
[-C--:B------:R-:W-:Y:S02]  /*b820*/  LEA.HI.X R139, R134, R233.reuse, R2, 0x1, P1 ;  /* 0x000000e9868b7211 */ /* 0x080fe400008f0c02 */
[----:B------:R-:W-:Y:S02]  /*b830*/  ISETP.GE.AND P3, PT, R212, c[0x0][0x220], PT ;  /* 0x00008800d4007a0c */ /* 0x000fe40003f66270 */
[----:B------:R-:W-:Y:S03]  /*b840*/  IADD3 R135, P2, R217, R134, RZ ;  /* 0x00000086d9877210 */ /* 0x000fe60007f5e0ff */
[----:B------:R-:W-:Y:S01]  /*b850*/  @P5 STS.128 [R220+0xc000], RZ ;  /* 0x00c000ffdc005388 */ /* 0x000fe20000000c00 */
[C---:B------:R-:W-:Y:S02]  /*b860*/  @!P5 LEA R238, P6, R135.reuse, R234, 0x1 ;  /* 0x000000ea87eed211 */ /* 0x040fe400078c08ff */
[C---:B------:R-:W-:Y:S02]  /*b870*/  IADD3.X R132, R216.reuse, R2, RZ, P2, !PT ;  /* 0x00000002d8847210 */ /* 0x040fe400017fe4ff */
[CC--:B------:R-:W-:Y:S01]  /*b880*/  @!P4 LEA R236, P2, R135.reuse, R234.reuse, 0x1 ;  /* 0x000000ea87ecc211 */ /* 0x0c0fe200078408ff */
[----:B------:R-:W-:Y:S01]  /*b890*/  @!PT LDS RZ, [RZ] ;  /* 0x00000000fffff984 */ /* 0x000fe20000000800 */
[----:B------:R-:W-:Y:S01]  /*b8a0*/  @!PT LDS RZ, [RZ] ;  /* 0x00000000fffff984 */ /* 0x000fe20000000800 */
[----:B------:R-:W-:Y:S01]  /*b8b0*/  @!PT LDS RZ, [RZ] ;  /* 0x00000000fffff984 */ /* 0x000fe20000000800 */
[----:B------:R1:W-:Y:S01]  /*b8c0*/  @!P5 LDGSTS.E.BYPASS.LTC128B.128 [R220+0xc000], [R138.64] ;  /* 0x0c0000008adcdfae */ /* 0x0003e2000b901d48 */
[CCC-:B------:R-:W-:Y:S02]  /*b8d0*/  @!P5 LEA.HI.X R239, R135.reuse, R233.reuse, R132.reuse, 0x1, P6 ;  /* 0x000000e987efd211 */ /* 0x1c0fe400030f0c84 */
[C-C-:B------:R-:W-:Y:S02]  /*b8e0*/  @!P4 LEA.HI.X R237, R135.reuse, R233, R132.reuse, 0x1, P2 ;  /* 0x000000e987edc211 */ /* 0x140fe400010f0c84 */
[----:B------:R-:W-:Y:S01]  /*b8f0*/  @!P3 LEA R134, P1, R135, R234, 0x1 ;  /* 0x000000ea8786b211 */ /* 0x000fe200078208ff */
[----:B------:R-:W-:Y:S01]  /*b900*/  @P4 STS.128 [R220+0xe000], RZ ;  /* 0x00e000ffdc004388 */ /* 0x000fe20000000c00 */
[----:B------:R-:W-:Y:S02]  /*b910*/  IADD3 R133, P6, R217, R135, RZ ;  /* 0x00000087d9857210 */ /* 0x000fe40007fde0ff */
[-C--:B------:R-:W-:Y:S02]  /*b920*/  @!P3 LEA.HI.X R135, R135, R233.reuse, R132, 0x1, P1 ;  /* 0x000000e98787b211 */ /* 0x080fe400008f0c84 */
[C---:B------:R-:W-:Y:S01]  /*b930*/  IADD3.X R132, R216.reuse, R132, RZ, P6, !PT ;  /* 0x00000084d8847210 */ /* 0x040fe200037fe4ff */
[----:B------:R-:W-:Y:S01]  /*b940*/  @!PT LDS RZ, [RZ] ;  /* 0x00000000fffff984 */ /* 0x000fe20000000800 */
[----:B------:R-:W-:Y:S01]  /*b950*/  @!PT LDS RZ, [RZ] ;  /* 0x00000000fffff984 */ /* 0x000fe20000000800 */
[----:B------:R-:W-:Y:S01]  /*b960*/  @!PT LDS RZ, [RZ] ;  /* 0x00000000fffff984 */ /* 0x000fe20000000800 */
[----:B------:R1:W-:Y:S01]  /*b970*/  @!P4 LDGSTS.E.BYPASS.LTC128B.128 [R220+0xe000], [R138.64+0x80] ;  /* 0x0e0000808adccfae */ /* 0x0003e2000b901d48 */
[CC--:B------:R-:W-:Y:S02]  /*b980*/  @!P5 LEA R244, P6, R133.reuse, R234.reuse, 0x1 ;  /* 0x000000ea85f4d211 */ /* 0x0c0fe400078c08ff */
        /* <DEDUP_REMOVED lines=65> */
[----:B------:R-:W1:Y:S06]  /*bda0*/  LDSM.16.M88.4 R144, [R209+0x6000] ;  /* 0x00600000d190783b */ /* 0x000e6c0000000200 */
[----:B------:R-:W2:Y:S06]  /*bdb0*/  LDSM.16.M88.4 R148, [R209+0x6800] ;  /* 0x00680000d194783b */ /* 0x000eac0000000200 */
[----:B------:R-:W2:Y:S06]  /*bdc0*/  LDSM.16.M88.4 R152, [R209+0x7000] ;  /* 0x00700000d198783b */ /* 0x000eac0000000200 */
[----:B------:R-:W0:Y:S06]  /*bdd0*/  LDGDEPBAR ;  /* 0x00000000000079af */ /* 0x000e2c0000000000 */
[----:B------:R-:W3:Y:S06]  /*bde0*/  LDSM.16.M88.4 R156, [R209+0x7800] ;  /* 0x00780000d19c783b */ /* 0x000eec0000000200 */
[----:B------:R-:W-:Y:S06]  /*bdf0*/  LDSM.16.M88.4 R160, [R208] ;  /* 0x00000000d0a0783b */ /* 0x000fec0000000200 */
[----:B------:R-:W3:Y:S01]  /*be00*/  LDSM.16.M88.4 R164, [R207] ;  /* 0x00000000cfa4783b */ /* 0x000ee20000000200 */
[C---:B-1----:R-:W-:Y:S05]  /*be10*/  HMMA.16816.F32.BF16 R4, R140.reuse, R144, RZ ;  /* 0x000000908c04723c */ /* 0x042fea00000418ff */
[----:B------:R-:W1:Y:S03]  /*be20*/  LDSM.16.M88.4 R168, [R199] ;  /* 0x00000000c7a8783b */ /* 0x000e660000000200 */
[C---:B------:R-:W-:Y:S03]  /*be30*/  HMMA.16816.F32.BF16 R8, R140.reuse, R146, RZ ;  /* 0x000000928c08723c */ /* 0x040fe600000418ff */
[----:B------:R-:W1:Y:S06]  /*be40*/  LDSM.16.M88.4 R172, [R198] ;  /* 0x00000000c6ac783b */ /* 0x000e6c0000000200 */
[----:B------:R-:W1:Y:S01]  /*be50*/  LDSM.16.M88.4 R176, [R197] ;  /* 0x00000000c5b0783b */ /* 0x000e620000000200 */
[C---:B--2---:R-:W-:Y:S05]  /*be60*/  HMMA.16816.F32.BF16 R12, R140.reuse, R148, RZ ;  /* 0x000000948c0c723c */ /* 0x044fea00000418ff */
[----:B------:R-:W-:Y:S03]  /*be70*/  LDSM.16.M88.4 R180, [R206] ;  /* 0x00000000ceb4783b */ /* 0x000fe60000000200 */
[C---:B------:R-:W-:Y:S03]  /*be80*/  HMMA.16816.F32.BF16 R16, R140.reuse, R150, RZ ;  /* 0x000000968c10723c */ /* 0x040fe600000418ff */
[----:B------:R-:W2:Y:S05]  /*be90*/  LDSM.16.M88.4 R184, [R203+0x6000] ;  /* 0x00600000cbb8783b */ /* 0x000eaa0000000200 */
[C---:B------:R-:W-:Y:S01]  /*bea0*/  HMMA.16816.F32.BF16 R20, R140.reuse, R152, RZ ;  /* 0x000000988c14723c */ /* 0x040fe200000418ff */
[----:B------:R-:W-:Y:S06]  /*beb0*/  LDSM.16.M88.4 R144, [R203+0x7000] ;  /* 0x00700000cb90783b */ /* 0x000fec0000000200 */
[----:B------:R-:W-:Y:S01]  /*bec0*/  LDSM.16.M88.4 R148, [R203+0x7800] ;  /* 0x00780000cb94783b */ /* 0x000fe20000000200 */
[C---:B------:R-:W-:Y:S05]  /*bed0*/  HMMA.16816.F32.BF16 R24, R140.reuse, R154, RZ ;  /* 0x0000009a8c18723c */ /* 0x040fea00000418ff */
[----:B------:R-:W-:Y:S03]  /*bee0*/  LDSM.16.M88.4 R152, [R205] ;  /* 0x00000000cd98783b */ /* 0x000fe60000000200 */
[C---:B---3--:R-:W-:Y:S03]  /*bef0*/  HMMA.16816.F32.BF16 R28, R140.reuse, R156, RZ ;  /* 0x0000009c8c1c723c */ /* 0x048fe600000418ff */
[----:B----4-:R-:W-:Y:S05]  /*bf00*/  LDSM.16.M88.4 R132, [R196+0x800] ;  /* 0x00080000c484783b */ /* 0x010fea0000000200 */
[----:B------:R-:W-:Y:S01]  /*bf10*/  HMMA.16816.F32.BF16 R32, R140, R158, RZ ;  /* 0x0000009e8c20723c */ /* 0x000fe200000418ff */
[----:B------:R-:W3:Y:S06]  /*bf20*/  LDSM.16.M88.4 R140, [R203+0x6800] ;  /* 0x00680000cb8c783b */ /* 0x000eec0000000200 */
[----:B------:R-:W4:Y:S01]  /*bf30*/  LDSM.16.M88.4 R156, [R196] ;  /* 0x00000000c49c783b */ /* 0x000f220000000200 */
[C---:B------:R-:W-:Y:S08]  /*bf40*/  HMMA.16816.F32.BF16 R4, R160.reuse, R164, R4 ;  /* 0x000000a4a004723c */ /* 0x040ff00000041804 */
[C---:B------:R-:W-:Y:S01]  /*bf50*/  HMMA.16816.F32.BF16 R8, R160.reuse, R166, R8 ;  /* 0x000000a6a008723c */ /* 0x040fe20000041808 */
[----:B------:R-:W-:Y:S07]  /*bf60*/  LDSM.16.M88.4 R164, [R196+0x1800] ;  /* 0x00180000c4a4783b */ /* 0x000fee0000000200 */
[C---:B-1----:R-:W-:Y:S08]  /*bf70*/  HMMA.16816.F32.BF16 R12, R160.reuse, R168, R12 ;  /* 0x000000a8a00c723c */ /* 0x042ff0000004180c */
[C---:B------:R-:W-:Y:S01]  /*bf80*/  HMMA.16816.F32.BF16 R16, R160.reuse, R170, R16 ;  /* 0x000000aaa010723c */ /* 0x040fe20000041810 */
[----:B------:R-:W-:Y:S07]  /*bf90*/  LDSM.16.M88.4 R168, [R210+0x2000] ;  /* 0x00200000d2a8783b */ /* 0x000fee0000000200 */
[C---:B------:R-:W-:Y:S08]  /*bfa0*/  HMMA.16816.F32.BF16 R20, R160.reuse, R172, R20 ;  /* 0x000000aca014723c */ /* 0x040ff00000041814 */
[C---:B------:R-:W-:Y:S01]  /*bfb0*/  HMMA.16816.F32.BF16 R24, R160.reuse, R174, R24 ;  /* 0x000000aea018723c */ /* 0x040fe20000041818 */
[----:B------:R-:W-:Y:S07]  /*bfc0*/  LDSM.16.M88.4 R172, [R209+0x8000] ;  /* 0x00800000d1ac783b */ /* 0x000fee0000000200 */
[C---:B------:R-:W-:Y:S08]  /*bfd0*/  HMMA.16816.F32.BF16 R28, R160.reuse, R176, R28 ;  /* 0x000000b0a01c723c */ /* 0x040ff0000004181c */
[----:B------:R-:W-:Y:S01]  /*bfe0*/  HMMA.16816.F32.BF16 R32, R160, R178, R32 ;  /* 0x000000b2a020723c */ /* 0x000fe20000041820 */
[----:B------:R-:W1:Y:S06]  /*bff0*/  LDSM.16.M88.4 R160, [R196+0x1000] ;  /* 0x00100000c4a0783b */ /* 0x000e6c0000000200 */
[----:B------:R-:W-:Y:S01]  /*c000*/  LDSM.16.M88.4 R176, [R208+0x2000] ;  /* 0x00200000d0b0783b */ /* 0x000fe20000000200 */
[C---:B--2---:R-:W-:Y:S08]  /*c010*/  HMMA.16816.F32.BF16 R4, R180.reuse, R184, R4 ;  /* 0x000000b8b404723c */ /* 0x044ff00000041804 */
[C---:B------:R-:W-:Y:S08]  /*c020*/  HMMA.16816.F32.BF16 R8, R180.reuse, R186, R8 ;  /* 0x000000bab408723c */ /* 0x040ff00000041808 */
        /* <DEDUP_REMOVED lines=8> */
[----:B------:R-:W2:Y:S06]  /*c0b0*/  LDSM.16.M88.4 R148, [R209+0x9800] ;  /* 0x00980000d194783b */ /* 0x000eac0000000200 */
[----:B------:R-:W2:Y:S01]  /*c0c0*/  LDSM.16.M88.4 R180, [R195] ;  /* 0x00000000c3b4783b */ /* 0x000ea20000000200 */
[C---:B----4-:R-:W-:Y:S08]  /*c0d0*/  HMMA.16816.F32.BF16 R4, R152.reuse, R156, R4 ;  /* 0x0000009c9804723c */ /* 0x050ff00000041804 */
[C---:B------:R-:W-:Y:S01]  /*c0e0*/  HMMA.16816.F32.BF16 R8, R152.reuse, R158, R8 ;  /* 0x0000009e9808723c */ /* 0x040fe20000041808 */
[----:B------:R-:W-:Y:S07]  /*c0f0*/  LDSM.16.M88.4 R156, [R192] ;  /* 0x00000000c09c783b */ /* 0x000fee0000000200 */
[C---:B------:R-:W-:Y:S08]  /*c100*/  HMMA.16816.F32.BF16 R12, R152.reuse, R132, R12 ;  /* 0x00000084980c723c */ /* 0x040ff0000004180c */
[C---:B------:R-:W-:Y:S01]  /*c110*/  HMMA.16816.F32.BF16 R16, R152.reuse, R134, R16 ;  /* 0x000000869810723c */ /* 0x040fe20000041810 */
[----:B------:R-:W4:Y:S07]  /*c120*/  LDSM.16.M88.4 R132, [R194] ;  /* 0x00000000c284783b */ /* 0x000f2e0000000200 */
[C---:B-1----:R-:W-:Y:S08]  /*c130*/  HMMA.16816.F32.BF16 R20, R152.reuse, R160, R20 ;  /* 0x000000a09814723c */ /* 0x042ff00000041814 */
[C---:B------:R-:W-:Y:S01]  /*c140*/  HMMA.16816.F32.BF16 R24, R152.reuse, R162, R24 ;  /* 0x000000a29818723c */ /* 0x040fe20000041818 */
[----:B------:R-:W-:Y:S07]  /*c150*/  LDSM.16.M88.4 R160, [R206+0x2000] ;  /* 0x00200000cea0783b */ /* 0x000fee0000000200 */
[C---:B------:R-:W-:Y:S08]  /*c160*/  HMMA.16816.F32.BF16 R28, R152.reuse, R164, R28 ;  /* 0x000000a4981c723c */ /* 0x040ff0000004181c */
[----:B------:R-:W-:Y:S01]  /*c170*/  HMMA.16816.F32.BF16 R32, R152, R166, R32 ;  /* 0x000000a69820723c */ /* 0x000fe20000041820 */
[----:B------:R-:W1:Y:S06]  /*c180*/  LDSM.16.M88.4 R152, [R193] ;  /* 0x00000000c198783b */ /* 0x000e6c0000000200 */
[----:B------:R-:W1:Y:S01]  /*c190*/  LDSM.16.M88.4 R164, [R203+0x8000] ;  /* 0x00800000cba4783b */ /* 0x000e620000000200 */
[C---:B------:R-:W-:Y:S08]  /*c1a0*/  HMMA.16816.F32.BF16 R4, R168.reuse, R172, R4 ;  /* 0x000000aca804723c */ /* 0x040ff00000041804 */
[C---:B------:R-:W-:Y:S01]  /*c1b0*/  HMMA.16816.F32.BF16 R8, R168.reuse, R174, R8 ;  /* 0x000000aea808723c */ /* 0x040fe20000041808 */
[----:B------:R-:W-:Y:S07]  /*c1c0*/  LDSM.16.M88.4 R172, [R196+0x2000] ;  /* 0x00200000c4ac783b */ /* 0x000fee0000000200 */
[C---:B--2---:R-:W-:Y:S08]  /*c1d0*/  HMMA.16816.F32.BF16 R12, R168.reuse, R140, R12 ;  /* 0x0000008ca80c723c */ /* 0x044ff0000004180c */
[C---:B------:R-:W-:Y:S01]  /*c1e0*/  HMMA.16816.F32.BF16 R16, R168.reuse, R142, R16 ;  /* 0x0000008ea810723c */ /* 0x040fe20000041810 */
[----:B------:R-:W2:Y:S07]  /*c1f0*/  LDSM.16.M88.4 R140, [R203+0x8800] ;  /* 0x00880000cb8c783b */ /* 0x000eae0000000200 */
[C---:B---3--:R-:W-:Y:S08]  /*c200*/  HMMA.16816.F32.BF16 R20, R168.reuse, R144, R20 ;  /* 0x00000090a814723c */ /* 0x048ff00000041814 */
[C---:B------:R-:W-:Y:S01]  /*c210*/  HMMA.16816.F32.BF16 R24, R168.reuse, R146, R24 ;  /* 0x00000092a818723c */ /* 0x040fe20000041818 */
[----:B------:R-:W3:Y:S07]  /*c220*/  LDSM.16.M88.4 R144, [R203+0x9000] ;  /* 0x00900000cb90783b */ /* 0x000eee0000000200 */
[C---:B------:R-:W-:Y:S08]  /*c230*/  HMMA.16816.F32.BF16 R28, R168.reuse, R148, R28 ;  /* 0x00000094a81c723c */ /* 0x040ff0000004181c */
[----:B------:R-:W-:Y:S01]  /*c240*/  HMMA.16816.F32.BF16 R32, R168, R150, R32 ;  /* 0x00000096a820723c */ /* 0x000fe20000041820 */
[----:B------:R-:W2:Y:S06]  /*c250*/  LDSM.16.M88.4 R148, [R203+0x9800] ;  /* 0x00980000cb94783b */ /* 0x000eac0000000200 */
[----:B------:R-:W2:Y:S01]  /*c260*/  LDSM.16.M88.4 R168, [R205+0x2000] ;  /* 0x00200000cda8783b */ /* 0x000ea20000000200 */
[C---:B------:R-:W-:Y:S08]  /*c270*/  HMMA.16816.F32.BF16 R4, R176.reuse, R180, R4 ;  /* 0x000000b4b004723c */ /* 0x040ff00000041804 */
[C---:B------:R-:W-:Y:S01]  /*c280*/  HMMA.16816.F32.BF16 R8, R176.reuse, R182, R8 ;  /* 0x000000b6b008723c */ /* 0x040fe20000041808 */
[----:B------:R-:W-:Y:S07]  /*c290*/  LDSM.16.M88.4 R180, [R209+0xa000] ;  /* 0x00a00000d1b4783b */ /* 0x000fee0000000200 */
[C---:B----4-:R-:W-:Y:S08]  /*c2a0*/  HMMA.16816.F32.BF16 R12, R176.reuse, R132, R12 ;  /* 0x00000084b00c723c */ /* 0x050ff0000004180c */
[C---:B------:R-:W-:Y:S01]  /*c2b0*/  HMMA.16816.F32.BF16 R16, R176.reuse, R134, R16 ;  /* 0x00000086b010723c */ /* 0x040fe20000041810 */
[----:B------:R-:W4:Y:S07]  /*c2c0*/  LDSM.16.M88.4 R132, [R196+0x2800] ;  /* 0x00280000c484783b */ /* 0x000f2e0000000200 */
[C---:B-1----:R-:W-:Y:S08]  /*c2d0*/  HMMA.16816.F32.BF16 R20, R176.reuse, R152, R20 ;  /* 0x00000098b014723c */ /* 0x042ff00000041814 */
[C---:B------:R-:W-:Y:S01]  /*c2e0*/  HMMA.16816.F32.BF16 R24, R176.reuse, R154, R24 ;  /* 0x0000009ab018723c */ /* 0x040fe20000041818 */
[----:B------:R-:W1:Y:S07]  /*c2f0*/  LDSM.16.M88.4 R152, [R196+0x3000] ;  /* 0x00300000c498783b */ /* 0x000e6e0000000200 */
        /* <DEDUP_REMOVED lines=22> */
[----:B------:R-:W4:Y:S07]  /*c460*/  LDSM.16.M88.4 R132, [R190] ;  /* 0x00000000be84783b */ /* 0x000f2e0000000200 */
[C---:B-1----:R-:W-:Y:S08]  /*c470*/  HMMA.16816.F32.BF16 R20, R168.reuse, R152, R20 ;  /* 0x00000098a814723c */ /* 0x042ff00000041814 */
[C---:B------:R-:W-:Y:S01]  /*c480*/  HMMA.16816.F32.BF16 R24, R168.reuse, R154, R24 ;  /* 0x0000009aa818723c */ /* 0x040fe20000041818 */
[----:B------:R-:W1:Y:S07]  /*c490*/  LDSM.16.M88.4 R152, [R189] ;  /* 0x00000000bd98783b */ /* 0x000e6e0000000200 */
        /* <DEDUP_REMOVED lines=18> */
[C---:B------:R-:W-:Y:S08]  /*c5c0*/  HMMA.16816.F32.BF16 R8, R160.reuse, R166, R8 ;  /* 0x000000a6a008723c */ /* 0x040ff00000041808 */
[C---:B----4-:R-:W-:Y:S08]  /*c5d0*/  HMMA.16816.F32.BF16 R12, R160.reuse, R132, R12 ;  /* 0x00000084a00c723c */ /* 0x050ff0000004180c */
[C---:B------:R-:W-:Y:S01]  /*c5e0*/  HMMA.16816.F32.BF16 R16, R160.reuse, R134, R16 ;  /* 0x00000086a010723c */ /* 0x040fe20000041810 */
[----:B------:R-:W4:Y:S07]  /*c5f0*/  LDSM.16.M88.4 R132, [R196+0x4800] ;  /* 0x00480000c484783b */ /* 0x000f2e0000000200 */
[C---:B-1----:R-:W-:Y:S08]  /*c600*/  HMMA.16816.F32.BF16 R20, R160.reuse, R152, R20 ;  /* 0x00000098a014723c */ /* 0x042ff00000041814 */
[C---:B------:R-:W-:Y:S08]  /*c610*/  HMMA.16816.F32.BF16 R24, R160.reuse, R154, R24 ;  /* 0x0000009aa018723c */ /* 0x040ff00000041818 */
[C---:B------:R-:W-:Y:S08]  /*c620*/  HMMA.16816.F32.BF16 R28, R160.reuse, R156, R28 ;  /* 0x0000009ca01c723c */ /* 0x040ff0000004181c */
[----:B------:R-:W-:Y:S08]  /*c630*/  HMMA.16816.F32.BF16 R32, R160, R158, R32 ;  /* 0x0000009ea020723c */ /* 0x000ff00000041820 */
[C---:B------:R-:W-:Y:S08]  /*c640*/  HMMA.16816.F32.BF16 R4, R168.reuse, R172, R4 ;  /* 0x000000aca804723c */ /* 0x040ff00000041804 */
[C---:B------:R-:W-:Y:S08]  /*c650*/  HMMA.16816.F32.BF16 R8, R168.reuse, R174, R8 ;  /* 0x000000aea808723c */ /* 0x040ff00000041808 */
[C---:B--2---:R-:W-:Y:S08]  /*c660*/  HMMA.16816.F32.BF16 R12, R168.reuse, R140, R12 ;  /* 0x0000008ca80c723c */ /* 0x044ff0000004180c */
[C---:B------:R-:W-:Y:S01]  /*c670*/  HMMA.16816.F32.BF16 R16, R168.reuse, R142, R16 ;  /* 0x0000008ea810723c */ /* 0x040fe20000041810 */
[----:B------:R-:W1:Y:S07]  /*c680*/  LDSM.16.M88.4 R140, [R196+0x5000] ;  /* 0x00500000c48c783b */ /* 0x000e6e0000000200 */
[C---:B---3--:R-:W-:Y:S08]  /*c690*/  HMMA.16816.F32.BF16 R20, R168.reuse, R144, R20 ;  /* 0x00000090a814723c */ /* 0x048ff00000041814 */
[C---:B------:R-:W-:Y:S08]  /*c6a0*/  HMMA.16816.F32.BF16 R24, R168.reuse, R146, R24 ;  /* 0x00000092a818723c */ /* 0x040ff00000041818 */
[C---:B------:R-:W-:Y:S08]  /*c6b0*/  HMMA.16816.F32.BF16 R28, R168.reuse, R148, R28 ;  /* 0x00000094a81c723c */ /* 0x040ff0000004181c */
[----:B------:R-:W-:Y:S08]  /*c6c0*/  HMMA.16816.F32.BF16 R32, R168, R150, R32 ;  /* 0x00000096a820723c */ /* 0x000ff00000041820 */
[C---:B------:R-:W-:Y:S08]  /*c6d0*/  HMMA.16816.F32.BF16 R4, R176.reuse, R180, R4 ;  /* 0x000000b4b004723c */ /* 0x040ff00000041804 */
[C---:B------:R-:W-:Y:S08]  /*c6e0*/  HMMA.16816.F32.BF16 R8, R176.reuse, R182, R8 ;  /* 0x000000b6b008723c */ /* 0x040ff00000041808 */
[C---:B----4-:R-:W-:Y:S08]  /*c6f0*/  HMMA.16816.F32.BF16 R12, R176.reuse, R132, R12 ;  /* 0x00000084b00c723c */ /* 0x050ff0000004180c */
[C---:B------:R-:W-:Y:S04]  /*c700*/  HMMA.16816.F32.BF16 R16, R176.reuse, R134, R16 ;  /* 0x00000086b010723c */ /* 0x040fe80000041810 */
[----:B------:R-:W-:Y:S02]  /*c710*/  FMUL.FTZ R235, R4, c[0x0][0x2ec] ;  /* 0x0000bb0004eb7a20 */ /* 0x000fe40000410000 */
[----:B------:R-:W-:Y:S02]  /*c720*/  FMUL.FTZ R237, R5, c[0x0][0x2ec] ;  /* 0x0000bb0005ed7a20 */ /* 0x000fe40000410000 */
[C---:B-1----:R-:W-:Y:S02]  /*c730*/  HMMA.16816.F32.BF16 R20, R176.reuse, R140, R20 ;  /* 0x0000008cb014723c */ /* 0x042fe40000041814 */
[----:B------:R-:W1:Y:S02]  /*c740*/  MUFU.TANH R235, R235 ;  /* 0x000000eb00eb7308 */ /* 0x000e640000002400 */
[----:B------:R-:W-:Y:S02]  /*c750*/  FMUL.FTZ R239, R6, c[0x0][0x2ec] ;  /* 0x0000bb0006ef7a20 */ /* 0x000fe40000410000 */
[----:B------:R-:W-:Y:S02]  /*c760*/  FMUL.FTZ R241, R7, c[0x0][0x2ec] ;  /* 0x0000bb0007f17a20 */ /* 0x000fe40000410000 */
[----:B------:R-:W-:Y:S01]  /*c770*/  FMUL.FTZ R132, R12, c[0x0][0x2ec] ;  /* 0x0000bb000c847a20 */ /* 0x000fe20000410000 */
[C---:B------:R-:W-:Y:S03]  /*c780*/  HMMA.16816.F32.BF16 R24, R176.reuse, R142, R24 ;  /* 0x0000008eb018723c */ /* 0x040fe60000041818 */
[----:B------:R2:W3:Y:S01]  /*c790*/  MUFU.TANH R162, R132 ;  /* 0x0000008400a27308 */ /* 0x0004e20000002400 */
[----:B------:R-:W-:Y:S02]  /*c7a0*/  FMUL.FTZ R243, R8, c[0x0][0x2ec] ;  /* 0x0000bb0008f37a20 */ /* 0x000fe40000410000 */
[----:B-----5:R-:W-:Y:S02]  /*c7b0*/  FMUL.FTZ R245, R9, c[0x0][0x2ec] ;  /* 0x0000bb0009f57a20 */ /* 0x020fe40000410000 */
[----:B------:R-:W-:Y:S04]  /*c7c0*/  FMUL.FTZ R247, R10, c[0x0][0x2ec] ;  /* 0x0000bb000af77a20 */ /* 0x000fe80000410000 */
[----:B------:R-:W-:Y:S01]  /*c7d0*/  FMUL.FTZ R249, R11, c[0x0][0x2ec] ;  /* 0x0000bb000bf97a20 */ /* 0x000fe20000410000 */
[----:B------:R-:W4:Y:S01]  /*c7e0*/  MUFU.TANH R237, R237 ;  /* 0x000000ed00ed7308 */ /* 0x000f220000002400 */
[----:B------:R-:W-:Y:S02]  /*c7f0*/  FMUL.FTZ R251, R13, c[0x0][0x2ec] ;  /* 0x0000bb000dfb7a20 */ /* 0x000fe40000410000 */
[----:B------:R-:W-:Y:S02]  /*c800*/  FMUL.FTZ R233, R20, c[0x0][0x2ec] ;  /* 0x0000bb0014e97a20 */ /* 0x000fe40000410000 */
[----:B------:R-:W-:Y:S02]  /*c810*/  FMUL.FTZ R234, R23, c[0x0][0x2ec] ;  /* 0x0000bb0017ea7a20 */ /* 0x000fe40000410000 */
[----:B------:R-:W-:Y:S02]  /*c820*/  FMUL.FTZ R244, R22, c[0x0][0x2ec] ;  /* 0x0000bb0016f47a20 */ /* 0x000fe40000410000 */
[----:B------:R-:W-:Y:S01]  /*c830*/  FMUL.FTZ R238, R14, c[0x0][0x2ec] ;  /* 0x0000bb000eee7a20 */ /* 0x000fe20000410000 */
[----:B------:R5:W1:Y:S01]  /*c840*/  MUFU.TANH R160, R233 ;  /* 0x000000e900a07308 */ /* 0x000a620000002400 */
[----:B------:R-:W-:Y:S02]  /*c850*/  FMUL.FTZ R236, R15, c[0x0][0x2ec] ;  /* 0x0000bb000fec7a20 */ /* 0x000fe40000410000 */
[----:B------:R-:W-:Y:S01]  /*c860*/  FMUL.FTZ R2, R16, c[0x0][0x2ec] ;  /* 0x0000bb0010027a20 */ /* 0x000fe20000410000 */
[----:B--2---:R-:W2:Y:S01]  /*c870*/  LDSM.16.M88.4 R132, [R196+0x5800] ;  /* 0x00580000c484783b */ /* 0x004ea20000000200 */
[----:B------:R-:W-:Y:S04]  /*c880*/  DEPBAR.LE SB0, 0x0 ;  /* 0x000080000000791a */ /* 0x000fe80000000000 */
[----:B------:R-:W-:Y:S01]  /*c890*/  FMUL.FTZ R240, R17, c[0x0][0x2ec] ;  /* 0x0000bb0011f07a20 */ /* 0x000fe20000410000 */
[----:B------:R-:W1:Y:S01]  /*c8a0*/  MUFU.TANH R155, R234 ;  /* 0x000000ea009b7308 */ /* 0x000e620000002400 */
[----:B------:R-:W-:Y:S01]  /*c8b0*/  BAR.SYNC.DEFER_BLOCKING 0x0 ;  /* 0x0000000000007b1d */ /* 0x000fe20000010000 */
[----:B------:R-:W-:Y:S02]  /*c8c0*/  FMUL.FTZ R242, R18, c[0x0][0x2ec] ;  /* 0x0000bb0012f27a20 */ /* 0x000fe40000410000 */
[----:B------:R-:W-:Y:S02]  /*c8d0*/  FMUL.FTZ R137, R19, c[0x0][0x2ec] ;  /* 0x0000bb0013897a20 */ /* 0x000fe40000410000 */
[----:B------:R-:W-:Y:S02]  /*c8e0*/  FMUL.FTZ R246, R21, c[0x0][0x2ec] ;  /* 0x0000bb0015f67a20 */ /* 0x000fe40000410000 */
[----:B------:R-:W-:Y:S02]  /*c8f0*/  FMUL.FTZ R250, R24, c[0x0][0x2ec] ;  /* 0x0000bb0018fa7a20 */ /* 0x000fe40000410000 */
[----:B------:R-:W1:Y:S01]  /*c900*/  MUFU.TANH R157, R244 ;  /* 0x000000f4009d7308 */ /* 0x000e620000002400 */
[----:B------:R-:W-:Y:S02]  /*c910*/  FMUL.FTZ R248, R25, c[0x0][0x2ec] ;  /* 0x0000bb0019f87a20 */ /* 0x000fe40000410000 */
[----:B-----5:R-:W-:Y:S07]  /*c920*/  FMUL.FTZ R233, R26, c[0x0][0x2ec] ;  /* 0x0000bb001ae97a20 */ /* 0x020fee0000410000 */
[----:B------:R5:W1:Y:S10]  /*c930*/  MUFU.TANH R153, R233 ;  /* 0x000000e900997308 */ /* 0x000a740000002400 */
[----:B------:R-:W1:Y:S01]  /*c940*/  MUFU.TANH R239, R239 ;  /* 0x000000ef00ef7308 */ /* 0x000e620000002400 */
[C---:B--2---:R-:W-:Y:S09]  /*c950*/  HMMA.16816.F32.BF16 R28, R176.reuse, R132, R28 ;  /* 0x00000084b01c723c */ /* 0x044ff2000004181c */
[----:B------:R-:W2:Y:S03]  /*c960*/  MUFU.TANH R241, R241 ;  /* 0x000000f100f17308 */ /* 0x000ea60000002400 */
[----:B------:R-:W-:Y:S01]  /*c970*/  FMUL.FTZ R133, R27, c[0x0][0x2ec] ;  /* 0x0000bb001b857a20 */ /* 0x000fe20000410000 */
[----:B------:R-:W-:Y:S03]  /*c980*/  HMMA.16816.F32.BF16 R32, R176, R134, R32 ;  /* 0x00000086b020723c */ /* 0x000fe60000041820 */
[----:B-----5:R-:W-:Y:S03]  /*c990*/  MOV R233, R139 ;  /* 0x0000008b00e97202 */ /* 0x020fe60000000f00 */
[----:B------:R5:W1:Y:S06]  /*c9a0*/  MUFU.TANH R151, R133 ;  /* 0x0000008500977308 */ /* 0x000a6c0000002400 */
[----:B------:R-:W-:Y:S04]  /*c9b0*/  FMUL.FTZ R134, R29, c[0x0][0x2ec] ;  /* 0x0000bb001d867a20 */ /* 0x000fe80000410000 */
[----:B------:R-:W1:Y:S01]  /*c9c0*/  MUFU.TANH R243, R243 ;  /* 0x000000f300f37308 */ /* 0x000e620000002400 */
[----:B------:R-:W-:Y:S02]  /*c9d0*/  FMUL.FTZ R132, R28, c[0x0][0x2ec] ;  /* 0x0000bb001c847a20 */ /* 0x000fe40000410000 */
[----:B------:R-:W-:Y:S02]  /*c9e0*/  FMUL.FTZ R234, R31, c[0x0][0x2ec] ;  /* 0x0000bb001fea7a20 */ /* 0x000fe40000410000 */
[----:B------:R-:W-:Y:S03]  /*c9f0*/  FMUL.FTZ R244, R30, c[0x0][0x2ec] ;  /* 0x0000bb001ef47a20 */ /* 0x000fe60000410000 */
[----:B------:R-:W-:Y:S02]  /*ca00*/  FMUL.FTZ R135, R34, c[0x0][0x2ec] ;  /* 0x0000bb0022877a20 */ /* 0x000fe40000410000 */
[----:B------:R1:W1:Y:S01]  /*ca10*/  MUFU.TANH R148, R134 ;  /* 0x0000008600947308 */ /* 0x0002620000002400 */
[----:B-----5:R-:W-:Y:S09]  /*ca20*/  FMUL.FTZ R133, R32, c[0x0][0x2ec] ;  /* 0x0000bb0020857a20 */ /* 0x020ff20000410000 */
[----:B------:R5:W2:Y:S10]  /*ca30*/  MUFU.TANH R150, R132 ;  /* 0x0000008400967308 */ /* 0x000ab40000002400 */
[----:B------:R2:W2:Y:S01]  /*ca40*/  MUFU.TANH R147, R234 ;  /* 0x000000ea00937308 */ /* 0x0004a20000002400 */
[----:B-1----:R-:W-:Y:S09]  /*ca50*/  FMUL.FTZ R134, R35, c[0x0][0x2ec] ;  /* 0x0000bb0023867a20 */ /* 0x002ff20000410000 */
[----:B------:R-:W1:Y:S01]  /*ca60*/  MUFU.TANH R245, R245 ;  /* 0x000000f500f57308 */ /* 0x000e620000002400 */
[----:B-----5:R-:W-:Y:S09]  /*ca70*/  FMUL.FTZ R132, R33, c[0x0][0x2ec] ;  /* 0x0000bb0021847a20 */ /* 0x020ff20000410000 */
[----:B------:R-:W1:Y:S01]  /*ca80*/  MUFU.TANH R247, R247 ;  /* 0x000000f700f77308 */ /* 0x000e620000002400 */
[----:B--2---:R-:W-:Y:S09]  /*ca90*/  MOV R234, R138 ;  /* 0x0000008a00ea7202 */ /* 0x004ff20000000f00 */
[----:B------:R-:W2:Y:S10]  /*caa0*/  MUFU.TANH R249, R249 ;  /* 0x000000f900f97308 */ /* 0x000eb40000002400 */
[----:B------:R-:W1:Y:S10]  /*cab0*/  MUFU.TANH R251, R251 ;  /* 0x000000fb00fb7308 */ /* 0x000e740000002400 */
[----:B------:R-:W1:Y:S10]  /*cac0*/  MUFU.TANH R238, R238 ;  /* 0x000000ee00ee7308 */ /* 0x000e740000002400 */
[----:B------:R-:W1:Y:S10]  /*cad0*/  MUFU.TANH R236, R236 ;  /* 0x000000ec00ec7308 */ /* 0x000e740000002400 */
[----:B------:R-:W1:Y:S10]  /*cae0*/  MUFU.TANH R2, R2 ;  /* 0x0000000200027308 */ /* 0x000e740000002400 */
[----:B------:R-:W1:Y:S10]  /*caf0*/  MUFU.TANH R240, R240 ;  /* 0x000000f000f07308 */ /* 0x000e740000002400 */
[----:B------:R-:W1:Y:S10]  /*cb00*/  MUFU.TANH R242, R242 ;  /* 0x000000f200f27308 */ /* 0x000e740000002400 */
[----:B------:R-:W1:Y:S10]  /*cb10*/  MUFU.TANH R137, R137 ;  /* 0x0000008900897308 */ /* 0x000e740000002400 */
[----:B------:R1:W1:Y:S10]  /*cb20*/  MUFU.TANH R158, R246 ;  /* 0x000000f6009e7308 */ /* 0x0002740000002400 */
[----:B------:R1:W1:Y:S10]  /*cb30*/  MUFU.TANH R156, R250 ;  /* 0x000000fa009c7308 */ /* 0x0002740000002400 */
[----:B------:R1:W1:Y:S10]  /*cb40*/  MUFU.TANH R154, R248 ;  /* 0x000000f8009a7308 */ /* 0x0002740000002400 */
[----:B------:R1:W1:Y:S10]  /*cb50*/  MUFU.TANH R149, R244 ;  /* 0x000000f400957308 */ /* 0x0002740000002400 */
[----:B------:R1:W1:Y:S10]  /*cb60*/  MUFU.TANH R146, R133 ;  /* 0x0000008500927308 */ /* 0x0002740000002400 */
[----:B------:R1:W1:Y:S10]  /*cb70*/  MUFU.TANH R144, R132 ;  /* 0x0000008400907308 */ /* 0x0002740000002400 */
[----:B------:R-:W1:Y:S10]  /*cb80*/  MUFU.TANH R135, R135 ;  /* 0x0000008700877308 */ /* 0x000e740000002400 */
[----:B------:R-:W1:Y:S01]  /*cb90*/  MUFU.TANH R134, R134 ;  /* 0x0000008600867308 */ /* 0x000e620000002400 */
        /* <DEDUP_REMOVED lines=64> */
.L_x_2319:
        /* <DEDUP_REMOVED lines=89> */
.L_x_2318:
[----:B--234-:R-:W-:Y:S01]  /*d530*/  IADD3 R5, R219, -0x1, RZ ;  /* 0xffffffffdb057810 */ /* 0x01cfe20007ffe0ff */
[----:B------:R-:W-:Y:S03]  /*d540*/  LDSM.16.MT88.4 R28, [R201+0xc000] ;  /* 0x00c00000c91c783b */ /* 0x000fe60000004200 */
        /* <DEDUP_REMOVED lines=10> */
[C---:B------:R-:W-:Y:S02]  /*d5f0*/  IADD3 R5, R4.reuse, 0x19, RZ ;  /* 0x0000001904057810 */ /* 0x040fe40007ffe0ff */
        /* <DEDUP_REMOVED lines=15> */
[----:B------:R-:W2:Y:S02]  /*d6f0*/  I2F R9, R9 ;  /* 0x0000000900097306 */ /* 0x000ea40000201400 */
[C---:B-12---:R-:W-:Y:S02]  /*d700*/  FFMA.FTZ R149, R0.reuse, R9, R149 ;  /* 0x0000000900957223 */ /* 0x046fe40000010095 */
[CC--:B------:R-:W-:Y:S02]  /*d710*/  FFMA.FTZ R239, R0.reuse, R12.reuse, R239 ;  /* 0x0000000c00ef7223 */ /* 0x0c0fe400000100ef */
[----:B------:R-:W-:Y:S01]  /*d720*/  FFMA.FTZ R235, R0, R12, R235 ;  /* 0x0000000c00eb7223 */ /* 0x000fe200000100eb */
[----:B------:R-:W-:Y:S01]  /*d730*/  IADD3 R12, R4, 0x38, RZ ;  /* 0x00000038040c7810 */ /* 0x000fe20007ffe0ff */
[C---:B------:R-:W-:Y:S02]  /*d740*/  FFMA.FTZ R241, R0.reuse, R10, R241 ;  /* 0x0000000a00f17223 */ /* 0x040fe400000100f1 */
[CC--:B------:R-:W-:Y:S02]  /*d750*/  FFMA.FTZ R243, R0.reuse, R8.reuse, R243 ;  /* 0x0000000800f37223 */ /* 0x0c0fe400000100f3 */
[C---:B------:R-:W-:Y:S01]  /*d760*/  FFMA.FTZ R247, R0.reuse, R8, R247 ;  /* 0x0000000800f77223 */ /* 0x040fe200000100f7 */
[----:B------:R-:W-:Y:S01]  /*d770*/  FMNMX.FTZ R8, R239, R3, !PT ;  /* 0x00000003ef087209 */ /* 0x000fe20007810000 */
[C---:B------:R-:W-:Y:S01]  /*d780*/  FFMA.FTZ R237, R0.reuse, R10, R237 ;  /* 0x0000000a00ed7223 */ /* 0x040fe200000100ed */
[----:B------:R-:W-:Y:S01]  /*d790*/  FMNMX.FTZ R10, R235, R136, !PT ;  /* 0x00000088eb0a7209 */ /* 0x000fe20007810000 */
[C---:B------:R-:W-:Y:S01]  /*d7a0*/  FFMA.FTZ R249, R0.reuse, R6, R249 ;  /* 0x0000000600f97223 */ /* 0x040fe200000100f9 */
[----:B------:R-:W-:Y:S01]  /*d7b0*/  FMNMX.FTZ R8, R241, R8, !PT ;  /* 0x00000008f1087209 */ /* 0x000fe20007810000 */
[CC--:B------:R-:W-:Y:S01]  /*d7c0*/  FFMA.FTZ R143, R0.reuse, R15.reuse, R238 ;  /* 0x0000000f008f7223 */ /* 0x0c0fe200000100ee */
        /* <DEDUP_REMOVED lines=9> */
[CC--:B------:R-:W-:Y:S01]  /*d860*/  FFMA.FTZ R139, R0.reuse, R17.reuse, R242 ;  /* 0x00000011008b7223 */ /* 0x0c0fe200000100f2 */
[----:B------:R-:W-:Y:S01]  /*d870*/  FMNMX.FTZ R8, R143, R8, !PT ;  /* 0x000000088f087209 */ /* 0x000fe20007810000 */
[----:B------:R-:W-:Y:S01]  /*d880*/  FFMA.FTZ R140, R0, R17, R2 ;  /* 0x00000011008c7223 */ /* 0x000fe20000010002 */
[----:B------:R-:W-:Y:S01]  /*d890*/  IADD3 R6, R4, 0x31, RZ ;  /* 0x0000003104067810 */ /* 0x000fe20007ffe0ff */
[CC--:B------:R-:W-:Y:S01]  /*d8a0*/  FFMA.FTZ R137, R0.reuse, R5.reuse, R137 ;  /* 0x0000000500897223 */ /* 0x0c0fe20000010089 */
[----:B------:R-:W-:Y:S01]  /*d8b0*/  FMNMX.FTZ R8, R141, R8, !PT ;  /* 0x000000088d087209 */ /* 0x000fe20007810000 */
[----:B------:R-:W-:Y:S01]  /*d8c0*/  FFMA.FTZ R138, R0, R5, R240 ;  /* 0x00000005008a7223 */ /* 0x000fe200000100f0 */
[----:B------:R-:W-:Y:S01]  /*d8d0*/  FMNMX.FTZ R21, R162, R21, !PT ;  /* 0x00000015a2157209 */ /* 0x000fe20007810000 */
[----:B------:R-:W1:Y:S01]  /*d8e0*/  I2F R15, R6 ;  /* 0x00000006000f7306 */ /* 0x000e620000201400 */
[----:B------:R-:W-:Y:S01]  /*d8f0*/  FMNMX.FTZ R8, R139, R8, !PT ;  /* 0x000000088b087209 */ /* 0x000fe20007810000 */
[----:B------:R-:W-:Y:S01]  /*d900*/  FFMA.FTZ R157, R0, R19, R157 ;  /* 0x00000013009d7223 */ /* 0x000fe2000001009d */
[----:B------:R-:W-:Y:S01]  /*d910*/  FMNMX.FTZ R21, R142, R21, !PT ;  /* 0x000000158e157209 */ /* 0x000fe20007810000 */
[----:B------:R-:W-:Y:S01]  /*d920*/  FFMA.FTZ R155, R0, R13, R155 ;  /* 0x0000000d009b7223 */ /* 0x000fe2000001009b */
[----:B------:R-:W-:Y:S01]  /*d930*/  IADD3 R5, R4, 0x39, RZ ;  /* 0x0000003904057810 */ /* 0x000fe20007ffe0ff */
[C---:B------:R-:W-:Y:S01]  /*d940*/  FFMA.FTZ R160, R0.reuse, R19, R160 ;  /* 0x0000001300a07223 */ /* 0x040fe200000100a0 */
[----:B------:R-:W-:Y:S01]  /*d950*/  FMNMX.FTZ R8, R137, R8, !PT ;  /* 0x0000000889087209 */ /* 0x000fe20007810000 */
[----:B------:R-:W-:Y:S01]  /*d960*/  FFMA.FTZ R153, R0, R11, R153 ;  /* 0x0000000b00997223 */ /* 0x000fe20000010099 */
[----:B------:R-:W-:Y:S01]  /*d970*/  FMNMX.FTZ R21, R140, R21, !PT ;  /* 0x000000158c157209 */ /* 0x000fe20007810000 */
[----:B------:R-:W2:Y:S01]  /*d980*/  I2F R17, R12 ;  /* 0x0000000c00117306 */ /* 0x000ea20000201400 */
[----:B------:R-:W-:Y:S01]  /*d990*/  FMNMX.FTZ R8, R157, R8, !PT ;  /* 0x000000089d087209 */ /* 0x000fe20007810000 */
[----:B------:R-:W-:Y:S01]  /*d9a0*/  FFMA.FTZ R158, R0, R13, R158 ;  /* 0x0000000d009e7223 */ /* 0x000fe2000001009e */
[----:B------:R-:W-:Y:S01]  /*d9b0*/  FMNMX.FTZ R21, R138, R21, !PT ;  /* 0x000000158a157209 */ /* 0x000fe20007810000 */
[C---:B------:R-:W-:Y:S01]  /*d9c0*/  FFMA.FTZ R151, R0.reuse, R7, R151 ;  /* 0x0000000700977223 */ /* 0x040fe20000010097 */
[----:B------:R-:W-:Y:S01]  /*d9d0*/  FMNMX.FTZ R8, R155, R8, !PT ;  /* 0x000000089b087209 */ /* 0x000fe20007810000 */
[----:B------:R-:W-:Y:S01]  /*d9e0*/  FFMA.FTZ R156, R0, R11, R156 ;  /* 0x0000000b009c7223 */ /* 0x000fe2000001009c */
[----:B------:R-:W-:Y:S01]  /*d9f0*/  FMNMX.FTZ R21, R160, R21, !PT ;  /* 0x00000015a0157209 */ /* 0x000fe20007810000 */
[----:B------:R-:W-:Y:S01]  /*da00*/  FFMA.FTZ R154, R0, R7, R154 ;  /* 0x00000007009a7223 */ /* 0x000fe2000001009a */
[----:B------:R-:W-:Y:S01]  /*da10*/  FMNMX.FTZ R8, R153, R8, !PT ;  /* 0x0000000899087209 */ /* 0x000fe20007810000 */
[----:B------:R-:W3:Y:S01]  /*da20*/  I2F R5, R5 ;  /* 0x0000000500057306 */ /* 0x000ee20000201400 */
[----:B------:R-:W-:Y:S01]  /*da30*/  FMNMX.FTZ R21, R158, R21, !PT ;  /* 0x000000159e157209 */ /* 0x000fe20007810000 */
[C---:B------:R-:W-:Y:S01]  /*da40*/  FFMA.FTZ R150, R0.reuse, R9, R150 ;  /* 0x0000000900967223 */ /* 0x040fe20000010096 */
[----:B------:R-:W-:Y:S01]  /*da50*/  FMNMX.FTZ R8, R151, R8, !PT ;  /* 0x0000000897087209 */ /* 0x000fe20007810000 */
[----:B-1----:R-:W-:Y:S01]  /*da60*/  FFMA.FTZ R147, R0, R15, R147 ;  /* 0x0000000f00937223 */ /* 0x002fe20000010093 */
[----:B------:R-:W-:Y:S01]  /*da70*/  FMNMX.FTZ R21, R156, R21, !PT ;  /* 0x000000159c157209 */ /* 0x000fe20007810000 */
[----:B------:R-:W-:Y:S01]  /*da80*/  FFMA.FTZ R148, R0, R15, R148 ;  /* 0x0000000f00947223 */ /* 0x000fe20000010094 */
[----:B------:R-:W-:Y:S02]  /*da90*/  FMNMX.FTZ R2, R149, R8, !PT ;  /* 0x0000000895027209 */ /* 0x000fe40007810000 */
[----:B------:R-:W-:Y:S02]  /*daa0*/  FMNMX.FTZ R21, R154, R21, !PT ;  /* 0x000000159a157209 */ /* 0x000fe40007810000 */
[----:B------:R-:W-:Y:S02]  /*dab0*/  FMNMX.FTZ R2, R147, R2, !PT ;  /* 0x0000000293027209 */ /* 0x000fe40007810000 */
[----:B------:R-:W-:Y:S01]  /*dac0*/  FMNMX.FTZ R21, R150, R21, !PT ;  /* 0x0000001596157209 */ /* 0x000fe20007810000 */
[CC--:B--2---:R-:W-:Y:S01]  /*dad0*/  FFMA.FTZ R135, R0.reuse, R17.reuse, R135 ;  /* 0x0000001100877223 */ /* 0x0c4fe20000010087 */
[----:B------:R-:W-:Y:S01]  /*dae0*/  LDSM.16.MT88.4 R12, [R204+0xc000] ;  /* 0x00c00000cc0c783b */ /* 0x000fe20000004200 */
[----:B------:R-:W-:Y:S01]  /*daf0*/  FFMA.FTZ R146, R0, R17, R146 ;  /* 0x0000001100927223 */ /* 0x000fe20000010092 */
[----:B------:R-:W-:Y:S02]  /*db00*/  FMNMX.FTZ R21, R148, R21, !PT ;  /* 0x0000001594157209 */ /* 0x000fe40007810000 */
[----:B------:R-:W-:Y:S02]  /*db10*/  FMNMX.FTZ R7, R135, R2, !PT ;  /* 0x0000000287077209 */ /* 0x000fe40007810000 */
[----:B------:R-:W-:Y:S01]  /*db20*/  FMNMX.FTZ R21, R146, R21, !PT ;  /* 0x0000001592157209 */ /* 0x000fe20007810000 */
[CC--:B---3--:R-:W-:Y:S02]  /*db30*/  FFMA.FTZ R134, R0.reuse, R5.reuse, R134 ;  /* 0x0000000500867223 */ /* 0x0c8fe40000010086 */
[----:B------:R-:W-:Y:S03]  /*db40*/  FFMA.FTZ R144, R0, R5, R144 ;  /* 0x0000000500907223 */ /* 0x000fe60000010090 */
[----:B------:R-:W-:Y:S02]  /*db50*/  FMNMX.FTZ R4, R134, R7, !PT ;  /* 0x0000000786047209 */ /* 0x000fe40007810000 */
[----:B------:R-:W-:Y:S02]  /*db60*/  FMNMX.FTZ R9, R144, R21, !PT ;  /* 0x0000001590097209 */ /* 0x000fe40007810000 */
[----:B------:R-:W-:Y:S08]  /*db70*/  LDSM.16.MT88.4 R20, [R202+0xc000] ;  /* 0x00c00000ca14783b */ /* 0x000ff00000004200 */
[----:B------:R-:W1:Y:S08]  /*db80*/  SHFL.BFLY PT, R7, R4, 0x2, 0x1f ;  /* 0x0c401f0004077f89 */ /* 0x000e7000000e0000 */
        /* <DEDUP_REMOVED lines=13> */
[C---:B------:R-:W-:Y:S02]  /*dc60*/  FMUL.FTZ R145, R133.reuse, c[0x0][0x23c] ;  /* 0x00008f0085917a20 */ /* 0x040fe40000410000 */
[----:B------:R-:W-:Y:S02]  /*dc70*/  FADD.FTZ R3, -R133, R136 ;  /* 0x0000008885037221 */ /* 0x000fe40000010100 */
[--C-:B------:R-:W-:Y:S01]  /*dc80*/  FFMA.FTZ R175, R239, c[0x0][0x23c], -R152.reuse ;  /* 0x00008f00efaf7a23 */ /* 0x100fe20000010898 */
[----:B------:R-:W-:Y:S01]  /*dc90*/  FSEL R145, R145, RZ, P1 ;  /* 0x000000ff91917208 */ /* 0x000fe20000800000 */
[--C-:B------:R-:W-:Y:S01]  /*dca0*/  FFMA.FTZ R170, R241, c[0x0][0x23c], -R152.reuse ;  /* 0x00008f00f1aa7a23 */ /* 0x100fe20000010898 */
[----:B------:R-:W1:Y:S01]  /*dcb0*/  MUFU.EX2 R2, R2 ;  /* 0x0000000200027308 */ /* 0x000e620000000800 */
[--C-:B------:R-:W-:Y:S01]  /*dcc0*/  FFMA.FTZ R169, R247, c[0x0][0x23c], -R152.reuse ;  /* 0x00008f00f7a97a23 */ /* 0x100fe20000010898 */
[----:B------:R-:W-:Y:S01]  /*dcd0*/  ISETP.GT.AND P1, PT, R219, 0x1, PT ;  /* 0x00000001db00780c */ /* 0x000fe20003f24270 */
[--C-:B------:R-:W-:Y:S02]  /*dce0*/  FFMA.FTZ R168, R249, c[0x0][0x23c], -R152.reuse ;  /* 0x00008f00f9a87a23 */ /* 0x100fe40000010898 */
[--C-:B------:R-:W-:Y:S02]  /*dcf0*/  FFMA.FTZ R174, R235, c[0x0][0x23c], -R145.reuse ;  /* 0x00008f00ebae7a23 */ /* 0x100fe40000010891 */
[--C-:B------:R-:W-:Y:S02]  /*dd00*/  FFMA.FTZ R173, R237, c[0x0][0x23c], -R145.reuse ;  /* 0x00008f00edad7a23 */ /* 0x100fe40000010891 */
[--C-:B------:R-:W-:Y:S01]  /*dd10*/  FFMA.FTZ R172, R243, c[0x0][0x23c], -R145.reuse ;  /* 0x00008f00f3ac7a23 */ /* 0x100fe20000010891 */
[----:B------:R-:W-:Y:S01]  /*dd20*/  MUFU.EX2 R175, R175 ;  /* 0x000000af00af7308 */ /* 0x000fe20000000800 */
[--C-:B------:R-:W-:Y:S02]  /*dd30*/  FFMA.FTZ R171, R245, c[0x0][0x23c], -R145.reuse ;  /* 0x00008f00f5ab7a23 */ /* 0x100fe40000010891 */
[----:B------:R-:W-:Y:S02]  /*dd40*/  FMUL.FTZ R4, R3, c[0x0][0x23c] ;  /* 0x00008f0003047a20 */ /* 0x000fe40000410000 */
[--C-:B------:R-:W-:Y:S02]  /*dd50*/  FFMA.FTZ R176, R143, c[0x0][0x23c], -R152.reuse ;  /* 0x00008f008fb07a23 */ /* 0x100fe40000010898 */
[--C-:B------:R-:W-:Y:S02]  /*dd60*/  FFMA.FTZ R177, R141, c[0x0][0x23c], -R152.reuse ;  /* 0x00008f008db17a23 */ /* 0x100fe40000010898 */
        /* <DEDUP_REMOVED lines=15> */
[----:B------:R-:W-:Y:S02]  /*de60*/  FMUL.FTZ R35, R2, R103 ;  /* 0x0000006702237220 */ /* 0x000fe40000410000 */
[C---:B--2---:R-:W-:Y:S02]  /*de70*/  FMUL.FTZ R4, R3.reuse, R128 ;  /* 0x0000008003047220 */ /* 0x044fe40000410000 */
[C---:B------:R-:W-:Y:S02]  /*de80*/  FMUL.FTZ R5, R3.reuse, R129 ;  /* 0x0000008103057220 */ /* 0x040fe40000410000 */
[C---:B------:R-:W-:Y:S01]  /*de90*/  FMUL.FTZ R8, R3.reuse, R124 ;  /* 0x0000007c03087220 */ /* 0x040fe20000410000 */
[----:B------:R-:W2:Y:S01]  /*dea0*/  MUFU.EX2 R168, R168 ;  /* 0x000000a800a87308 */ /* 0x000ea20000000800 */
[C---:B------:R-:W-:Y:S02]  /*deb0*/  FMUL.FTZ R9, R3.reuse, R125 ;  /* 0x0000007d03097220 */ /* 0x040fe40000410000 */
[C---:B------:R-:W-:Y:S01]  /*dec0*/  FMUL.FTZ R16, R3.reuse, R116 ;  /* 0x0000007403107220 */ /* 0x040fe20000410000 */
[----:B-1----:R-:W-:Y:S01]  /*ded0*/  F2FP.BF16.PACK_AB R129, R170, R175 ;  /* 0x000000afaa81723e */ /* 0x002fe200000010ff */
[C---:B------:R-:W-:Y:S01]  /*dee0*/  FMUL.FTZ R17, R3.reuse, R117 ;  /* 0x0000007503117220 */ /* 0x040fe20000410000 */
[----:B------:R-:W-:Y:S01]  /*def0*/  LDSM.16.MT88.4 R124, [R204+0xe800] ;  /* 0x00e80000cc7c783b */ /* 0x000fe20000004200 */
[C---:B------:R-:W-:Y:S02]  /*df00*/  FMUL.FTZ R24, R3.reuse, R108 ;  /* 0x0000006c03187220 */ /* 0x040fe40000410000 */
[C---:B------:R-:W-:Y:S01]  /*df10*/  FMUL.FTZ R25, R3.reuse, R109 ;  /* 0x0000006d03197220 */ /* 0x040fe20000410000 */
[----:B------:R-:W-:Y:S01]  /*df20*/  MUFU.EX2 R174, R174 ;  /* 0x000000ae00ae7308 */ /* 0x000fe20000000800 */
[C---:B------:R-:W-:Y:S02]  /*df30*/  FMUL.FTZ R32, R3.reuse, R100 ;  /* 0x0000006403207220 */ /* 0x040fe40000410000 */
[----:B------:R-:W-:Y:S01]  /*df40*/  FMUL.FTZ R33, R3, R101 ;  /* 0x0000006503217220 */ /* 0x000fe20000410000 */
[----:B------:R-:W-:Y:S01]  /*df50*/  LDSM.16.MT88.4 R108, [R200+0xe000] ;  /* 0x00e00000c86c783b */ /* 0x000fe20000004200 */
[--C-:B------:R-:W-:Y:S02]  /*df60*/  FFMA.FTZ R181, R142, c[0x0][0x23c], -R145.reuse ;  /* 0x00008f008eb57a23 */ /* 0x100fe40000010891 */
[--C-:B------:R-:W-:Y:S02]  /*df70*/  FFMA.FTZ R182, R140, c[0x0][0x23c], -R145.reuse ;  /* 0x00008f008cb67a23 */ /* 0x100fe40000010891 */
[--C-:B------:R-:W-:Y:S01]  /*df80*/  FFMA.FTZ R183, R138, c[0x0][0x23c], -R145.reuse ;  /* 0x00008f008ab77a23 */ /* 0x100fe20000010891 */
[----:B------:R-:W1:Y:S01]  /*df90*/  MUFU.EX2 R173, R173 ;  /* 0x000000ad00ad7308 */ /* 0x000e620000000800 */
[--C-:B------:R-:W-:Y:S01]  /*dfa0*/  FFMA.FTZ R184, R157, c[0x0][0x23c], -R152.reuse ;  /* 0x00008f009db87a23 */ /* 0x100fe20000010898 */
[----:B------:R-:W-:Y:S01]  /*dfb0*/  LDSM.16.MT88.4 R100, [R201+0xe000] ;  /* 0x00e00000c964783b */ /* 0x000fe20000004200 */
[--C-:B------:R-:W-:Y:S01]  /*dfc0*/  FFMA.FTZ R185, R155, c[0x0][0x23c], -R152.reuse ;  /* 0x00008f009bb97a23 */ /* 0x100fe20000010898 */
[----:B--2---:R-:W-:Y:S01]  /*dfd0*/  F2FP.BF16.PACK_AB R131, R168, R169 ;  /* 0x000000a9a883723e */ /* 0x004fe200000010ff */
[--C-:B------:R-:W-:Y:S02]  /*dfe0*/  FFMA.FTZ R186, R153, c[0x0][0x23c], -R152.reuse ;  /* 0x00008f0099ba7a23 */ /* 0x100fe40000010898 */
[--C-:B------:R-:W-:Y:S02]  /*dff0*/  FFMA.FTZ R187, R151, c[0x0][0x23c], -R152.reuse ;  /* 0x00008f0097bb7a23 */ /* 0x100fe40000010898 */
[--C-:B------:R-:W-:Y:S01]  /*e000*/  FFMA.FTZ R235, R160, c[0x0][0x23c], -R145.reuse ;  /* 0x00008f00a0eb7a23 */ /* 0x100fe20000010891 */
[----:B------:R-:W-:Y:S01]  /*e010*/  MUFU.EX2 R172, R172 ;  /* 0x000000ac00ac7308 */ /* 0x000fe20000000800 */
[----:B------:R-:W-:Y:S01]  /*e020*/  LDSM.16.MT88.4 R116, [R202+0xc800] ;  /* 0x00c80000ca74783b */ /* 0x000fe20000004200 */
[--C-:B------:R-:W-:Y:S02]  /*e030*/  FFMA.FTZ R236, R158, c[0x0][0x23c], -R145.reuse ;  /* 0x00008f009eec7a23 */ /* 0x100fe40000010891 */
[--C-:B------:R-:W-:Y:S02]  /*e040*/  FFMA.FTZ R237, R156, c[0x0][0x23c], -R145.reuse ;  /* 0x00008f009ced7a23 */ /* 0x100fe40000010891 */
[--C-:B------:R-:W-:Y:S02]  /*e050*/  FFMA.FTZ R238, R154, c[0x0][0x23c], -R145.reuse ;  /* 0x00008f009aee7a23 */ /* 0x100fe40000010891 */
[--C-:B------:R-:W-:Y:S01]  /*e060*/  FFMA.FTZ R239, R149, c[0x0][0x23c], -R152.reuse ;  /* 0x00008f0095ef7a23 */ /* 0x100fe20000010898 */
[----:B------:R-:W-:Y:S01]  /*e070*/  LDSM.16.MT88.4 R136, [R202+0xe800] ;  /* 0x00e80000ca88783b */ /* 0x000fe20000004200 */
[----:B------:R-:W2:Y:S01]  /*e080*/  MUFU.EX2 R171, R171 ;  /* 0x000000ab00ab7308 */ /* 0x000ea20000000800 */
[--C-:B------:R-:W-:Y:S02]  /*e090*/  FFMA.FTZ R240, R147, c[0x0][0x23c], -R152.reuse ;  /* 0x00008f0093f07a23 */ /* 0x100fe40000010898 */
[--C-:B------:R-:W-:Y:S01]  /*e0a0*/  FFMA.FTZ R241, R150, c[0x0][0x23c], -R145.reuse ;  /* 0x00008f0096f17a23 */ /* 0x100fe20000010891 */
[----:B-1----:R-:W-:Y:S01]  /*e0b0*/  F2FP.BF16.PACK_AB R128, R173, R174 ;  /* 0x000000aead80723e */ /* 0x002fe200000010ff */
[--C-:B------:R-:W-:Y:S02]  /*e0c0*/  FFMA.FTZ R242, R148, c[0x0][0x23c], -R145.reuse ;  /* 0x00008f0094f27a23 */ /* 0x100fe40000010891 */
[----:B------:R-:W-:Y:S01]  /*e0d0*/  LDSM.16.MT88.4 R140, [R201+0xe800] ;  /* 0x00e80000c98c783b */ /* 0x000fe20000004200 */
[--C-:B------:R-:W-:Y:S02]  /*e0e0*/  FFMA.FTZ R243, R146, c[0x0][0x23c], -R145.reuse ;  /* 0x00008f0092f37a23 */ /* 0x100fe40000010891 */
[----:B------:R-:W-:Y:S01]  /*e0f0*/  FFMA.FTZ R145, R144, c[0x0][0x23c], -R145 ;  /* 0x00008f0090917a23 */ /* 0x000fe20000010891 */
[----:B------:R-:W-:Y:S01]  /*e100*/  MUFU.EX2 R176, R176 ;  /* 0x000000b000b07308 */ /* 0x000fe20000000800 */
[C---:B------:R-:W-:Y:S02]  /*e110*/  FMUL.FTZ R38, R2.reuse, R38 ;  /* 0x0000002602267220 */ /* 0x040fe40000410000 */
[C---:B------:R-:W-:Y:S01]  /*e120*/  FMUL.FTZ R39, R2.reuse, R39 ;  /* 0x0000002702277220 */ /* 0x040fe20000410000 */
[----:B------:R-:W-:Y:S01]  /*e130*/  LDSM.16.MT88.4 R148, [R204+0xf800] ;  /* 0x00f80000cc94783b */ /* 0x000fe20000004200 */
[C---:B------:R-:W-:Y:S02]  /*e140*/  FMUL.FTZ R36, R3.reuse, R36 ;  /* 0x0000002403247220 */ /* 0x040fe40000410000 */
[----:B------:R-:W-:Y:S02]  /*e150*/  FMUL.FTZ R37, R3, R37 ;  /* 0x0000002503257220 */ /* 0x000fe40000410000 */
[C---:B------:R-:W-:Y:S01]  /*e160*/  FMUL.FTZ R42, R2.reuse, R42 ;  /* 0x0000002a022a7220 */ /* 0x040fe20000410000 */
[----:B------:R1:W-:Y:S01]  /*e170*/  MUFU.EX2 R244, R145 ;  /* 0x0000009100f47308 */ /* 0x0003e20000000800 */
[C---:B------:R-:W-:Y:S01]  /*e180*/  FMUL.FTZ R43, R2.reuse, R43 ;  /* 0x0000002b022b7220 */ /* 0x040fe20000410000 */
[----:B------:R-:W-:Y:S01]  /*e190*/  LDSM.16.MT88.4 R156, [R201+0xf800] ;  /* 0x00f80000c99c783b */ /* 0x000fe20000004200 */
[----:B--2---:R-:W-:Y:S01]  /*e1a0*/  F2FP.BF16.PACK_AB R130, R171, R172 ;  /* 0x000000acab82723e */ /* 0x004fe200000010ff */
[C---:B------:R-:W-:Y:S02]  /*e1b0*/  FMUL.FTZ R40, R3.reuse, R40 ;  /* 0x0000002803287220 */ /* 0x040fe40000410000 */
[C---:B------:R-:W-:Y:S02]  /*e1c0*/  FMUL.FTZ R41, R3.reuse, R41 ;  /* 0x0000002903297220 */ /* 0x040fe40000410000 */
[C---:B------:R-:W-:Y:S02]  /*e1d0*/  FMUL.FTZ R46, R2.reuse, R46 ;  /* 0x0000002e022e7220 */ /* 0x040fe40000410000 */
[C---:B------:R-:W-:Y:S01]  /*e1e0*/  HMMA.16816.F32.BF16 R4, R128.reuse, R12, R4 ;  /* 0x0000000c8004723c */ /* 0x040fe20000041804 */
[----:B------:R-:W-:Y:S01]  /*e1f0*/  LDSM.16.MT88.4 R160, [R200+0xf800] ;  /* 0x00f80000c8a0783b */ /* 0x000fe20000004200 */
[----:B------:R-:W2:Y:S03]  /*e200*/  MUFU.EX2 R177, R177 ;  /* 0x000000b100b17308 */ /* 0x000ea60000000800 */
[C---:B------:R-:W-:Y:S02]  /*e210*/  FMUL.FTZ R47, R2.reuse, R47 ;  /* 0x0000002f022f7220 */ /* 0x040fe40000410000 */
[C---:B------:R-:W-:Y:S01]  /*e220*/  FMUL.FTZ R12, R3.reuse, R120 ;  /* 0x00000078030c7220 */ /* 0x040fe20000410000 */
[C---:B------:R-:W-:Y:S04]  /*e230*/  HMMA.16816.F32.BF16 R8, R128.reuse, R14, R8 ;  /* 0x0000000e8008723c */ /* 0x040fe80000041808 */
[C---:B------:R-:W-:Y:S01]  /*e240*/  FMUL.FTZ R13, R3.reuse, R121 ;  /* 0x00000079030d7220 */ /* 0x040fe20000410000 */
[----:B------:R-:W-:Y:S01]  /*e250*/  MUFU.EX2 R178, R178 ;  /* 0x000000b200b27308 */ /* 0x000fe20000000800 */
[----:B-1----:R-:W-:Y:S01]  /*e260*/  LDSM.16.MT88.4 R144, [R200+0xd800] ;  /* 0x00d80000c890783b */ /* 0x002fe20000004200 */
[C---:B------:R-:W-:Y:S02]  /*e270*/  FMUL.FTZ R14, R2.reuse, R122 ;  /* 0x0000007a020e7220 */ /* 0x040fe40000410000 */
[C---:B------:R-:W-:Y:S03]  /*e280*/  FMUL.FTZ R15, R2.reuse, R123 ;  /* 0x0000007b020f7220 */ /* 0x040fe60000410000 */
[C---:B------:R-:W-:Y:S02]  /*e290*/  FMUL.FTZ R44, R3.reuse, R44 ;  /* 0x0000002c032c7220 */ /* 0x040fe40000410000 */
[----:B------:R-:W1:Y:S01]  /*e2a0*/  LDSM.16.MT88.4 R120, [R200+0xc000] ;  /* 0x00c00000c878783b */ /* 0x000e620000004200 */
[C---:B------:R-:W-:Y:S01]  /*e2b0*/  FMUL.FTZ R45, R3.reuse, R45 ;  /* 0x0000002d032d7220 */ /* 0x040fe20000410000 */
[C---:B------:R-:W-:Y:S01]  /*e2c0*/  HMMA.16816.F32.BF16 R12, R128.reuse, R20, R12 ;  /* 0x00000014800c723c */ /* 0x040fe2000004180c */
[----:B------:R-:W-:Y:S02]  /*e2d0*/  MUFU.EX2 R179, R179 ;  /* 0x000000b300b37308 */ /* 0x000fe40000000800 */
[C---:B------:R-:W-:Y:S02]  /*e2e0*/  FMUL.FTZ R50, R2.reuse, R50 ;  /* 0x0000003202327220 */ /* 0x040fe40000410000 */
[C---:B------:R-:W-:Y:S02]  /*e2f0*/  FMUL.FTZ R51, R2.reuse, R51 ;  /* 0x0000003302337220 */ /* 0x040fe40000410000 */
[C---:B------:R-:W-:Y:S01]  /*e300*/  FMUL.FTZ R20, R3.reuse, R112 ;  /* 0x0000007003147220 */ /* 0x040fe20000410000 */
[C---:B------:R-:W-:Y:S03]  /*e310*/  HMMA.16816.F32.BF16 R16, R128.reuse, R22, R16 ;  /* 0x000000168010723c */ /* 0x040fe60000041810 */
[----:B------:R-:W-:Y:S01]  /*e320*/  MUFU.EX2 R180, R180 ;  /* 0x000000b400b47308 */ /* 0x000fe20000000800 */
[C---:B------:R-:W-:Y:S02]  /*e330*/  FMUL.FTZ R21, R3.reuse, R113 ;  /* 0x0000007103157220 */ /* 0x040fe40000410000 */
[C---:B------:R-:W-:Y:S02]  /*e340*/  FMUL.FTZ R48, R3.reuse, R48 ;  /* 0x0000003003307220 */ /* 0x040fe40000410000 */
[C---:B------:R-:W-:Y:S04]  /*e350*/  FMUL.FTZ R22, R2.reuse, R114 ;  /* 0x0000007202167220 */ /* 0x040fe80000410000 */
[C---:B------:R-:W-:Y:S01]  /*e360*/  FMUL.FTZ R23, R2.reuse, R115 ;  /* 0x0000007302177220 */ /* 0x040fe20000410000 */
[----:B------:R-:W3:Y:S01]  /*e370*/  MUFU.EX2 R181, R181 ;  /* 0x000000b500b57308 */ /* 0x000ee20000000800 */
[----:B------:R-:W4:Y:S01]  /*e380*/  LDSM.16.MT88.4 R112, [R204+0xe000] ;  /* 0x00e00000cc70783b */ /* 0x000f220000004200 */
[C---:B------:R-:W-:Y:S02]  /*e390*/  FMUL.FTZ R49, R3.reuse, R49 ;  /* 0x0000003103317220 */ /* 0x040fe40000410000 */
[C---:B------:R-:W-:Y:S02]  /*e3a0*/  FMUL.FTZ R54, R2.reuse, R54 ;  /* 0x0000003602367220 */ /* 0x040fe40000410000 */
[C---:B------:R-:W-:Y:S03]  /*e3b0*/  HMMA.16816.F32.BF16 R20, R128.reuse, R28, R20 ;  /* 0x0000001c8014723c */ /* 0x040fe60000041814 */
[C---:B------:R-:W-:Y:S01]  /*e3c0*/  FMUL.FTZ R55, R2.reuse, R55 ;  /* 0x0000003702377220 */ /* 0x040fe20000410000 */
[----:B------:R-:W-:Y:S01]  /*e3d0*/  MUFU.EX2 R182, R182 ;  /* 0x000000b600b67308 */ /* 0x000fe20000000800 */
[C---:B------:R-:W-:Y:S02]  /*e3e0*/  FMUL.FTZ R52, R3.reuse, R52 ;  /* 0x0000003403347220 */ /* 0x040fe40000410000 */
[C---:B------:R-:W-:Y:S01]  /*e3f0*/  FMUL.FTZ R28, R3.reuse, R104 ;  /* 0x00000068031c7220 */ /* 0x040fe20000410000 */
[C---:B------:R-:W-:Y:S04]  /*e400*/  HMMA.16816.F32.BF16 R24, R128.reuse, R30, R24 ;  /* 0x0000001e8018723c */ /* 0x040fe80000041818 */
[C---:B------:R-:W-:Y:S02]  /*e410*/  FMUL.FTZ R29, R3.reuse, R105 ;  /* 0x00000069031d7220 */ /* 0x040fe40000410000 */
[C---:B------:R-:W-:Y:S01]  /*e420*/  FMUL.FTZ R53, R3.reuse, R53 ;  /* 0x0000003503357220 */ /* 0x040fe20000410000 */
[----:B------:R-:W5:Y:S01]  /*e430*/  MUFU.EX2 R183, R183 ;  /* 0x000000b700b77308 */ /* 0x000f620000000800 */
[C---:B------:R-:W-:Y:S04]  /*e440*/  FMUL.FTZ R30, R2.reuse, R106 ;  /* 0x0000006a021e7220 */ /* 0x040fe80000410000 */
[C---:B------:R-:W-:Y:S02]  /*e450*/  FMUL.FTZ R31, R2.reuse, R107 ;  /* 0x0000006b021f7220 */ /* 0x040fe40000410000 */
[----:B------:R-:W2:Y:S01]  /*e460*/  LDSM.16.MT88.4 R104, [R202+0xe000] ;  /* 0x00e00000ca68783b */ /* 0x000ea20000004200 */
[C---:B------:R-:W-:Y:S02]  /*e470*/  FMUL.FTZ R58, R2.reuse, R58 ;  /* 0x0000003a023a7220 */ /* 0x040fe40000410000 */
[C---:B------:R-:W-:Y:S01]  /*e480*/  FMUL.FTZ R59, R2.reuse, R59 ;  /* 0x0000003b023b7220 */ /* 0x040fe20000410000 */
[----:B------:R-:W-:Y:S01]  /*e490*/  MUFU.EX2 R184, R184 ;  /* 0x000000b800b87308 */ /* 0x000fe20000000800 */
[C---:B-1----:R-:W-:Y:S03]  /*e4a0*/  HMMA.16816.F32.BF16 R28, R128.reuse, R120, R28 ;  /* 0x00000078801c723c */ /* 0x042fe6000004181c */
[C---:B------:R-:W-:Y:S02]  /*e4b0*/  FMUL.FTZ R56, R3.reuse, R56 ;  /* 0x0000003803387220 */ /* 0x040fe40000410000 */
[C---:B------:R-:W-:Y:S02]  /*e4c0*/  FMUL.FTZ R57, R3.reuse, R57 ;  /* 0x0000003903397220 */ /* 0x040fe40000410000 */
[C---:B------:R-:W-:Y:S01]  /*e4d0*/  FMUL.FTZ R62, R2.reuse, R62 ;  /* 0x0000003e023e7220 */ /* 0x040fe20000410000 */
[C---:B------:R-:W-:Y:S01]  /*e4e0*/  HMMA.16816.F32.BF16 R32, R128.reuse, R122, R32 ;  /* 0x0000007a8020723c */ /* 0x040fe20000041820 */
[----:B------:R-:W-:Y:S01]  /*e4f0*/  LDSM.16.MT88.4 R120, [R200+0xc800] ;  /* 0x00c80000c878783b */ /* 0x000fe20000004200 */
[----:B------:R-:W1:Y:S02]  /*e500*/  MUFU.EX2 R185, R185 ;  /* 0x000000b900b97308 */ /* 0x000e640000000800 */
[C---:B------:R-:W-:Y:S02]  /*e510*/  FMUL.FTZ R63, R2.reuse, R63 ;  /* 0x0000003f023f7220 */ /* 0x040fe40000410000 */
[C---:B------:R-:W-:Y:S02]  /*e520*/  FMUL.FTZ R60, R3.reuse, R60 ;  /* 0x0000003c033c7220 */ /* 0x040fe40000410000 */
[C---:B----4-:R-:W-:Y:S04]  /*e530*/  HMMA.16816.F32.BF16 R36, R128.reuse, R112, R36 ;  /* 0x000000708024723c */ /* 0x050fe80000041824 */
[C---:B------:R-:W-:Y:S01]  /*e540*/  FMUL.FTZ R61, R3.reuse, R61 ;  /* 0x0000003d033d7220 */ /* 0x040fe20000410000 */
[----:B------:R-:W-:Y:S01]  /*e550*/  MUFU.EX2 R186, R186 ;  /* 0x000000ba00ba7308 */ /* 0x000fe20000000800 */
[C---:B------:R-:W-:Y:S02]  /*e560*/  FMUL.FTZ R66, R2.reuse, R66 ;  /* 0x0000004202427220 */ /* 0x040fe40000410000 */
[C---:B------:R-:W-:Y:S01]  /*e570*/  HMMA.16816.F32.BF16 R40, R128.reuse, R114, R40 ;  /* 0x000000728028723c */ /* 0x040fe20000041828 */
[----:B------:R-:W-:Y:S03]  /*e580*/  LDSM.16.MT88.4 R112, [R204+0xc800] ;  /* 0x00c80000cc70783b */ /* 0x000fe60000004200 */
[C---:B------:R-:W-:Y:S02]  /*e590*/  FMUL.FTZ R67, R2.reuse, R67 ;  /* 0x0000004302437220 */ /* 0x040fe40000410000 */
[C---:B------:R-:W-:Y:S01]  /*e5a0*/  FMUL.FTZ R64, R3.reuse, R64 ;  /* 0x0000004003407220 */ /* 0x040fe20000410000 */
[----:B------:R-:W4:Y:S01]  /*e5b0*/  MUFU.EX2 R187, R187 ;  /* 0x000000bb00bb7308 */ /* 0x000f220000000800 */
[C---:B------:R-:W-:Y:S01]  /*e5c0*/  FMUL.FTZ R65, R3.reuse, R65 ;  /* 0x0000004103417220 */ /* 0x040fe20000410000 */
[C---:B--2---:R-:W-:Y:S03]  /*e5d0*/  HMMA.16816.F32.BF16 R44, R128.reuse, R104, R44 ;  /* 0x00000068802c723c */ /* 0x044fe6000004182c */
[C---:B------:R-:W-:Y:S02]  /*e5e0*/  FMUL.FTZ R70, R2.reuse, R70 ;  /* 0x0000004602467220 */ /* 0x040fe40000410000 */
[C---:B------:R-:W-:Y:S03]  /*e5f0*/  FMUL.FTZ R71, R2.reuse, R71 ;  /* 0x0000004702477220 */ /* 0x040fe60000410000 */
[----:B------:R-:W-:Y:S01]  /*e600*/  MUFU.EX2 R235, R235 ;  /* 0x000000eb00eb7308 */ /* 0x000fe20000000800 */
[C---:B------:R-:W-:Y:S01]  /*e610*/  FMUL.FTZ R68, R3.reuse, R68 ;  /* 0x0000004403447220 */ /* 0x040fe20000410000 */
[C---:B------:R-:W-:Y:S01]  /*e620*/  HMMA.16816.F32.BF16 R48, R128.reuse, R106, R48 ;  /* 0x0000006a8030723c */ /* 0x040fe20000041830 */
[----:B------:R-:W2:Y:S02]  /*e630*/  LDSM.16.MT88.4 R104, [R204+0x10000] ;  /* 0x01000000cc68783b */ /* 0x000ea40000004200 */
[C---:B------:R-:W-:Y:S02]  /*e640*/  FMUL.FTZ R69, R3.reuse, R69 ;  /* 0x0000004503457220 */ /* 0x040fe40000410000 */
[C---:B------:R-:W-:Y:S03]  /*e650*/  FMUL.FTZ R74, R2.reuse, R74 ;  /* 0x0000004a024a7220 */ /* 0x040fe60000410000 */
[C---:B------:R-:W-:Y:S01]  /*e660*/  HMMA.16816.F32.BF16 R52, R128.reuse, R100, R52 ;  /* 0x000000648034723c */ /* 0x040fe20000041834 */
[----:B------:R-:W1:Y:S03]  /*e670*/  MUFU.EX2 R236, R236 ;  /* 0x000000ec00ec7308 */ /* 0x000e660000000800 */
[C---:B------:R-:W-:Y:S02]  /*e680*/  FMUL.FTZ R75, R2.reuse, R75 ;  /* 0x0000004b024b7220 */ /* 0x040fe40000410000 */
[C---:B------:R-:W-:Y:S02]  /*e690*/  FMUL.FTZ R72, R3.reuse, R72 ;  /* 0x0000004803487220 */ /* 0x040fe40000410000 */
[C---:B------:R-:W-:Y:S01]  /*e6a0*/  HMMA.16816.F32.BF16 R56, R128.reuse, R102, R56 ;  /* 0x000000668038723c */ /* 0x040fe20000041838 */
[----:B------:R-:W1:Y:S02]  /*e6b0*/  LDSM.16.MT88.4 R100, [R202+0x10000] ;  /* 0x01000000ca64783b */ /* 0x000e640000004200 */
[----:B------:R-:W-:Y:S01]  /*e6c0*/  MUFU.EX2 R237, R237 ;  /* 0x000000ed00ed7308 */ /* 0x000fe20000000800 */
[C---:B------:R-:W-:Y:S02]  /*e6d0*/  FMUL.FTZ R73, R3.reuse, R73 ;  /* 0x0000004903497220 */ /* 0x040fe40000410000 */
[C---:B------:R-:W-:Y:S02]  /*e6e0*/  FMUL.FTZ R78, R2.reuse, R78 ;  /* 0x0000004e024e7220 */ /* 0x040fe40000410000 */
[C---:B------:R-:W-:Y:S04]  /*e6f0*/  HMMA.16816.F32.BF16 R60, R128.reuse, R108, R60 ;  /* 0x0000006c803c723c */ /* 0x040fe8000004183c */
[C---:B------:R-:W-:Y:S01]  /*e700*/  FMUL.FTZ R79, R2.reuse, R79 ;  /* 0x0000004f024f7220 */ /* 0x040fe20000410000 */
[----:B------:R-:W1:Y:S01]  /*e710*/  MUFU.EX2 R238, R238 ;  /* 0x000000ee00ee7308 */ /* 0x000e620000000800 */
[C---:B------:R-:W-:Y:S02]  /*e720*/  FMUL.FTZ R76, R3.reuse, R76 ;  /* 0x0000004c034c7220 */ /* 0x040fe40000410000 */
[C---:B------:R-:W-:Y:S01]  /*e730*/  HMMA.16816.F32.BF16 R64, R128.reuse, R110, R64 ;  /* 0x0000006e8040723c */ /* 0x040fe20000041840 */
[----:B------:R-:W4:Y:S03]  /*e740*/  LDSM.16.MT88.4 R108, [R201+0x10000] ;  /* 0x01000000c96c783b */ /* 0x000f260000004200 */
[C---:B------:R-:W-:Y:S02]  /*e750*/  FMUL.FTZ R77, R3.reuse, R77 ;  /* 0x0000004d034d7220 */ /* 0x040fe40000410000 */
[C---:B------:R-:W-:Y:S01]  /*e760*/  FMUL.FTZ R82, R2.reuse, R82 ;  /* 0x0000005202527220 */ /* 0x040fe20000410000 */
[----:B------:R-:W-:Y:S01]  /*e770*/  MUFU.EX2 R239, R239 ;  /* 0x000000ef00ef7308 */ /* 0x000fe20000000800 */
[C---:B------:R-:W-:Y:S01]  /*e780*/  FMUL.FTZ R83, R2.reuse, R83 ;  /* 0x0000005302537220 */ /* 0x040fe20000410000 */
[C---:B--2---:R-:W-:Y:S03]  /*e790*/  HMMA.16816.F32.BF16 R68, R128.reuse, R104, R68 ;  /* 0x000000688044723c */ /* 0x044fe60000041844 */
[C---:B------:R-:W-:Y:S02]  /*e7a0*/  FMUL.FTZ R80, R3.reuse, R80 ;  /* 0x0000005003507220 */ /* 0x040fe40000410000 */
[C---:B------:R-:W-:Y:S02]  /*e7b0*/  FMUL.FTZ R81, R3.reuse, R81 ;  /* 0x0000005103517220 */ /* 0x040fe40000410000 */
[C---:B------:R-:W-:Y:S01]  /*e7c0*/  FMUL.FTZ R86, R2.reuse, R86 ;  /* 0x0000005602567220 */ /* 0x040fe20000410000 */
[C---:B------:R-:W-:Y:S01]  /*e7d0*/  HMMA.16816.F32.BF16 R72, R128.reuse, R106, R72 ;  /* 0x0000006a8048723c */ /* 0x040fe20000041848 */
[----:B------:R-:W2:Y:S01]  /*e7e0*/  LDSM.16.MT88.4 R104, [R200+0x10000] ;  /* 0x01000000c868783b */ /* 0x000ea20000004200 */
[----:B------:R-:W2:Y:S02]  /*e7f0*/  MUFU.EX2 R240, R240 ;  /* 0x000000f000f07308 */ /* 0x000ea40000000800 */
[C---:B------:R-:W-:Y:S02]  /*e800*/  FMUL.FTZ R87, R2.reuse, R87 ;  /* 0x0000005702577220 */ /* 0x040fe40000410000 */
[C---:B------:R-:W-:Y:S02]  /*e810*/  FMUL.FTZ R84, R3.reuse, R84 ;  /* 0x0000005403547220 */ /* 0x040fe40000410000 */
[C---:B-1----:R-:W-:Y:S04]  /*e820*/  HMMA.16816.F32.BF16 R76, R128.reuse, R100, R76 ;  /* 0x00000064804c723c */ /* 0x042fe8000004184c */
[----:B------:R-:W-:Y:S01]  /*e830*/  FMUL.FTZ R85, R3, R85 ;  /* 0x0000005503557220 */ /* 0x000fe20000410000 */
[----:B------:R-:W-:Y:S01]  /*e840*/  MUFU.EX2 R241, R241 ;  /* 0x000000f100f17308 */ /* 0x000fe20000000800 */
[C---:B------:R-:W-:Y:S01]  /*e850*/  FMUL.FTZ R90, R2.reuse, R90 ;  /* 0x0000005a025a7220 */ /* 0x040fe20000410000 */
[----:B------:R-:W-:Y:S01]  /*e860*/  F2FP.BF16.PACK_AB R101, R177, R176 ;  /* 0x000000b0b165723e */ /* 0x000fe200000010ff */
[C---:B------:R-:W-:Y:S04]  /*e870*/  HMMA.16816.F32.BF16 R80, R128.reuse, R102, R80 ;  /* 0x000000668050723c */ /* 0x040fe80000041850 */
[C---:B------:R-:W-:Y:S01]  /*e880*/  FMUL.FTZ R91, R2.reuse, R91 ;  /* 0x0000005b025b7220 */ /* 0x040fe20000410000 */
[----:B---3--:R-:W-:Y:S01]  /*e890*/  F2FP.BF16.PACK_AB R100, R181, R180 ;  /* 0x000000b4b564723e */ /* 0x008fe200000010ff */
[----:B------:R-:W-:Y:S01]  /*e8a0*/  FMUL.FTZ R88, R3, R88 ;  /* 0x0000005803587220 */ /* 0x000fe20000410000 */
[----:B------:R-:W-:Y:S01]  /*e8b0*/  F2FP.BF16.PACK_AB R103, R179, R178 ;  /* 0x000000b2b367723e */ /* 0x000fe200000010ff */
[C---:B----4-:R-:W-:Y:S01]  /*e8c0*/  HMMA.16816.F32.BF16 R84, R128.reuse, R108, R84 ;  /* 0x0000006c8054723c */ /* 0x050fe20000041854 */
[----:B------:R-:W1:Y:S03]  /*e8d0*/  MUFU.EX2 R242, R242 ;  /* 0x000000f200f27308 */ /* 0x000e660000000800 */
[----:B------:R-:W-:Y:S01]  /*e8e0*/  FMUL.FTZ R89, R3, R89 ;  /* 0x0000005903597220 */ /* 0x000fe20000410000 */
[----:B-----5:R-:W-:Y:S01]  /*e8f0*/  F2FP.BF16.PACK_AB R102, R183, R182 ;  /* 0x000000b6b766723e */ /* 0x020fe200000010ff */
[C---:B------:R-:W-:Y:S02]  /*e900*/  FMUL.FTZ R94, R2.reuse, R94 ;  /* 0x0000005e025e7220 */ /* 0x040fe40000410000 */
[C---:B------:R-:W-:Y:S03]  /*e910*/  FMUL.FTZ R95, R2.reuse, R95 ;  /* 0x0000005f025f7220 */ /* 0x040fe60000410000 */
[C---:B------:R-:W-:Y:S01]  /*e920*/  HMMA.16816.F32.BF16 R88, R128.reuse, R110, R88 ;  /* 0x0000006e8058723c */ /* 0x040fe20000041858 */
[----:B------:R-:W3:Y:S01]  /*e930*/  LDSM.16.MT88.4 R108, [R201+0xc800] ;  /* 0x00c80000c96c783b */ /* 0x000ee20000004200 */
[----:B------:R-:W-:Y:S01]  /*e940*/  MUFU.EX2 R243, R243 ;  /* 0x000000f300f37308 */ /* 0x000fe20000000800 */
[C---:B------:R-:W-:Y:S02]  /*e950*/  FMUL.FTZ R92, R3.reuse, R92 ;  /* 0x0000005c035c7220 */ /* 0x040fe40000410000 */
[C---:B------:R-:W-:Y:S02]  /*e960*/  FMUL.FTZ R93, R3.reuse, R93 ;  /* 0x0000005d035d7220 */ /* 0x040fe40000410000 */
[C---:B------:R-:W-:Y:S02]  /*e970*/  FMUL.FTZ R98, R2.reuse, R98 ;  /* 0x0000006202627220 */ /* 0x040fe40000410000 */
[----:B------:R-:W-:Y:S03]  /*e980*/  FMUL.FTZ R99, R2, R99 ;  /* 0x0000006302637220 */ /* 0x000fe60000410000 */
[C---:B--2---:R-:W-:Y:S03]  /*e990*/  HMMA.16816.F32.BF16 R92, R128.reuse, R104, R92 ;  /* 0x00000068805c723c */ /* 0x044fe6000004185c */
[C---:B------:R-:W-:Y:S02]  /*e9a0*/  FMUL.FTZ R96, R3.reuse, R96 ;  /* 0x0000006003607220 */ /* 0x040fe40000410000 */
[----:B------:R-:W-:Y:S02]  /*e9b0*/  FMUL.FTZ R97, R3, R97 ;  /* 0x0000006103617220 */ /* 0x000fe40000410000 */
[--C-:B------:R-:W-:Y:S02]  /*e9c0*/  FFMA.FTZ R135, R135, c[0x0][0x23c], -R152.reuse ;  /* 0x00008f0087877a23 */ /* 0x100fe40000010898 */
[----:B------:R-:W-:Y:S03]  /*e9d0*/  FFMA.FTZ R152, R134, c[0x0][0x23c], -R152 ;  /* 0x00008f0086987a23 */ /* 0x000fe60000010898 */
[----:B------:R-:W-:Y:S01]  /*e9e0*/  HMMA.16816.F32.BF16 R96, R128, R106, R96 ;  /* 0x0000006a8060723c */ /* 0x000fe20000041860 */
[----:B------:R-:W2:Y:S01]  /*e9f0*/  LDSM.16.MT88.4 R104, [R200+0xe800] ;  /* 0x00e80000c868783b */ /* 0x000ea20000004200 */
[----:B------:R4:W-:Y:S01]  /*ea00*/  MUFU.EX2 R134, R152 ;  /* 0x0000009800867308 */ /* 0x0009e20000000800 */
[----:B------:R-:W-:Y:S02]  /*ea10*/  FFMA.FTZ R175, R2, R231, R175 ;  /* 0x000000e702af7223 */ /* 0x000fe400000100af */
[----:B------:R-:W-:Y:S01]  /*ea20*/  FFMA.FTZ R174, R3, R232, R174 ;  /* 0x000000e803ae7223 */ /* 0x000fe200000100ae */
[----:B------:R-:W-:Y:S01]  /*ea30*/  MOV R3, R132 ;  /* 0x0000008400037202 */ /* 0x000fe20000000f00 */
[----:B------:R-:W-:Y:S01]  /*ea40*/  FADD.FTZ R170, R170, R175 ;  /* 0x000000afaaaa7221 */ /* 0x000fe20000010000 */
[C---:B------:R-:W-:Y:S01]  /*ea50*/  HMMA.16816.F32.BF16 R4, R100.reuse, R112, R4 ;  /* 0x000000706404723c */ /* 0x040fe20000041804 */
[----:B------:R-:W-:Y:S03]  /*ea60*/  LDSM.16.MT88.4 R128, [R202+0xf000] ;  /* 0x00f00000ca80783b */ /* 0x000fe60000004200 */
[----:B------:R-:W5:Y:S01]  /*ea70*/  MUFU.EX2 R135, R135 ;  /* 0x0000008700877308 */ /* 0x000f620000000800 */
[----:B------:R-:W-:Y:S02]  /*ea80*/  FADD.FTZ R173, R173, R174 ;  /* 0x000000aeadad7221 */ /* 0x000fe40000010000 */
[----:B------:R-:W-:Y:S01]  /*ea90*/  FADD.FTZ R169, R169, R170 ;  /* 0x000000aaa9a97221 */ /* 0x000fe20000010000 */
[C---:B------:R-:W-:Y:S01]  /*eaa0*/  HMMA.16816.F32.BF16 R8, R100.reuse, R114, R8 ;  /* 0x000000726408723c */ /* 0x040fe20000041808 */
[----:B------:R-:W-:Y:S03]  /*eab0*/  LDSM.16.MT88.4 R112, [R202+0x10800] ;  /* 0x01080000ca70783b */ /* 0x000fe60000004200 */
[----:B------:R-:W-:Y:S02]  /*eac0*/  FADD.FTZ R172, R172, R173 ;  /* 0x000000adacac7221 */ /* 0x000fe40000010000 */
[----:B------:R-:W-:Y:S02]  /*ead0*/  FADD.FTZ R169, R168, R169 ;  /* 0x000000a9a8a97221 */ /* 0x000fe40000010000 */
[C---:B------:R-:W-:Y:S01]  /*eae0*/  HMMA.16816.F32.BF16 R12, R100.reuse, R116, R12 ;  /* 0x00000074640c723c */ /* 0x040fe2000004180c */
[----:B----4-:R-:W-:Y:S03]  /*eaf0*/  LDSM.16.MT88.4 R152, [R202+0xf800] ;  /* 0x00f80000ca98783b */ /* 0x010fe60000004200 */
[----:B------:R-:W-:Y:S02]  /*eb00*/  FADD.FTZ R171, R171, R172 ;  /* 0x000000acabab7221 */ /* 0x000fe40000010000 */
[----:B------:R-:W-:Y:S02]  /*eb10*/  FADD.FTZ R176, R176, R169 ;  /* 0x000000a9b0b07221 */ /* 0x000fe40000010000 */
[C---:B------:R-:W-:Y:S01]  /*eb20*/  HMMA.16816.F32.BF16 R16, R100.reuse, R118, R16 ;  /* 0x000000766410723c */ /* 0x040fe20000041810 */
[----:B------:R-:W-:Y:S03]  /*eb30*/  LDSM.16.MT88.4 R116, [R201+0x10800] ;  /* 0x01080000c974783b */ /* 0x000fe60000004200 */
[----:B------:R-:W-:Y:S02]  /*eb40*/  FADD.FTZ R180, R180, R171 ;  /* 0x000000abb4b47221 */ /* 0x000fe40000010000 */
[----:B------:R-:W-:Y:S02]  /*eb50*/  FADD.FTZ R177, R177, R176 ;  /* 0x000000b0b1b17221 */ /* 0x000fe40000010000 */
[C---:B---3--:R-:W-:Y:S04]  /*eb60*/  HMMA.16816.F32.BF16 R20, R100.reuse, R108, R20 ;  /* 0x0000006c6414723c */ /* 0x048fe80000041814 */
[----:B------:R-:W-:Y:S02]  /*eb70*/  FADD.FTZ R181, R181, R180 ;  /* 0x000000b4b5b57221 */ /* 0x000fe40000010000 */
[----:B------:R-:W-:Y:S02]  /*eb80*/  FADD.FTZ R178, R178, R177 ;  /* 0x000000b1b2b27221 */ /* 0x000fe40000010000 */
[C---:B------:R-:W-:Y:S01]  /*eb90*/  HMMA.16816.F32.BF16 R24, R100.reuse, R110, R24 ;  /* 0x0000006e6418723c */ /* 0x040fe20000041818 */
[----:B------:R-:W3:Y:S03]  /*eba0*/  LDSM.16.MT88.4 R108, [R204+0x10800] ;  /* 0x01080000cc6c783b */ /* 0x000ee60000004200 */
[----:B------:R-:W-:Y:S02]  /*ebb0*/  FADD.FTZ R2, R182, R181 ;  /* 0x000000b5b6027221 */ /* 0x000fe40000010000 */
[----:B------:R-:W-:Y:S02]  /*ebc0*/  FADD.FTZ R179, R179, R178 ;  /* 0x000000b2b3b37221 */ /* 0x000fe40000010000 */
        /* <DEDUP_REMOVED lines=39> */
[C---:B---3--:R-:W-:Y:S03]  /*ee40*/  HMMA.16816.F32.BF16 R4, R100.reuse, R108, R4 ;  /* 0x0000006c6404723c */ /* 0x048fe60000041804 */
[----:B------:R-:W-:Y:S02]  /*ee50*/  FADD.FTZ R237, R237, R236 ;  /* 0x000000eceded7221 */ /* 0x000fe40000010000 */
[----:B------:R-:W-:Y:S02]  /*ee60*/  FADD.FTZ R186, R187, R186 ;  /* 0x000000babbba7221 */ /* 0x000fe40000010000 */
[----:B------:R-:W-:Y:S01]  /*ee70*/  FADD.FTZ R238, R238, R237 ;  /* 0x000000edeeee7221 */ /* 0x000fe20000010000 */
[C---:B------:R-:W-:Y:S01]  /*ee80*/  HMMA.16816.F32.BF16 R8, R100.reuse, R110, R8 ;  /* 0x0000006e6408723c */ /* 0x040fe20000041808 */
[----:B------:R-:W3:Y:S07]  /*ee90*/  LDSM.16.MT88.4 R108, [R204+0x11000] ;  /* 0x01100000cc6c783b */ /* 0x000eee0000004200 */
[C---:B------:R-:W-:Y:S08]  /*eea0*/  HMMA.16816.F32.BF16 R12, R100.reuse, R120, R12 ;  /* 0x00000078640c723c */ /* 0x040ff0000004180c */
[C---:B------:R-:W-:Y:S08]  /*eeb0*/  HMMA.16816.F32.BF16 R16, R100.reuse, R122, R16 ;  /* 0x0000007a6410723c */ /* 0x040ff00000041810 */
[C---:B----4-:R-:W-:Y:S08]  /*eec0*/  HMMA.16816.F32.BF16 R20, R100.reuse, R112, R20 ;  /* 0x000000706414723c */ /* 0x050ff00000041814 */
[C---:B------:R-:W-:Y:S01]  /*eed0*/  HMMA.16816.F32.BF16 R24, R100.reuse, R114, R24 ;  /* 0x000000726418723c */ /* 0x040fe20000041818 */
[----:B------:R-:W4:Y:S07]  /*eee0*/  LDSM.16.MT88.4 R112, [R202+0x11000] ;  /* 0x01100000ca70783b */ /* 0x000f2e0000004200 */
[C---:B------:R-:W-:Y:S08]  /*eef0*/  HMMA.16816.F32.BF16 R28, R100.reuse, R124, R28 ;  /* 0x0000007c641c723c */ /* 0x040ff0000004181c */
[C---:B------:R-:W-:Y:S01]  /*ef00*/  HMMA.16816.F32.BF16 R32, R100.reuse, R126, R32 ;  /* 0x0000007e6420723c */ /* 0x040fe20000041820 */
[----:B------:R-:W-:Y:S07]  /*ef10*/  LDSM.16.MT88.4 R124, [R204+0xd800] ;  /* 0x00d80000cc7c783b */ /* 0x000fee0000004200 */
[C---:B-1----:R-:W-:Y:S08]  /*ef20*/  HMMA.16816.F32.BF16 R36, R100.reuse, R116, R36 ;  /* 0x000000746424723c */ /* 0x042ff00000041824 */
[C---:B------:R-:W-:Y:S01]  /*ef30*/  HMMA.16816.F32.BF16 R40, R100.reuse, R118, R40 ;  /* 0x000000766428723c */ /* 0x040fe20000041828 */
[----:B------:R-:W1:Y:S07]  /*ef40*/  LDSM.16.MT88.4 R116, [R201+0x11000] ;  /* 0x01100000c974783b */ /* 0x000e6e0000004200 */
[C---:B------:R-:W-:Y:S08]  /*ef50*/  HMMA.16816.F32.BF16 R44, R100.reuse, R128, R44 ;  /* 0x00000080642c723c */ /* 0x040ff0000004182c */
[C---:B------:R-:W-:Y:S08]  /*ef60*/  HMMA.16816.F32.BF16 R48, R100.reuse, R130, R48 ;  /* 0x000000826430723c */ /* 0x040ff00000041830 */
[C---:B------:R-:W-:Y:S07]  /*ef70*/  HMMA.16816.F32.BF16 R52, R100.reuse, R136, R52 ;  /* 0x000000886434723c */ /* 0x040fee0000041834 */
[----:B------:R-:W-:Y:S01]  /*ef80*/  F2FP.BF16.PACK_AB R137, R240, R239 ;  /* 0x000000eff089723e */ /* 0x000fe200000010ff */
[C---:B------:R-:W-:Y:S04]  /*ef90*/  HMMA.16816.F32.BF16 R56, R100.reuse, R138, R56 ;  /* 0x0000008a6438723c */ /* 0x040fe80000041838 */
[----:B------:R-:W-:Y:S01]  /*efa0*/  F2FP.BF16.PACK_AB R136, R242, R241 ;  /* 0x000000f1f288723e */ /* 0x000fe200000010ff */
[----:B------:R-:W-:Y:S02]  /*efb0*/  FADD.FTZ R239, R239, R186 ;  /* 0x000000baefef7221 */ /* 0x000fe40000010000 */
[----:B-----5:R-:W-:Y:S01]  /*efc0*/  F2FP.BF16.PACK_AB R139, R134, R135 ;  /* 0x00000087868b723e */ /* 0x020fe200000010ff */
[C---:B--2---:R-:W-:Y:S04]  /*efd0*/  HMMA.16816.F32.BF16 R60, R100.reuse, R104, R60 ;  /* 0x00000068643c723c */ /* 0x044fe8000004183c */
[----:B------:R-:W-:Y:S01]  /*efe0*/  F2FP.BF16.PACK_AB R138, R244, R243 ;  /* 0x000000f3f48a723e */ /* 0x000fe200000010ff */
[----:B------:R-:W-:Y:S02]  /*eff0*/  FADD.FTZ R241, R241, R238 ;  /* 0x000000eef1f17221 */ /* 0x000fe40000010000 */
[----:B------:R-:W-:Y:S01]  /*f000*/  FADD.FTZ R240, R240, R239 ;  /* 0x000000eff0f07221 */ /* 0x000fe20000010000 */
[C---:B------:R-:W-:Y:S01]  /*f010*/  HMMA.16816.F32.BF16 R64, R100.reuse, R106, R64 ;  /* 0x0000006a6440723c */ /* 0x040fe20000041840 */
[----:B------:R-:W2:Y:S03]  /*f020*/  LDSM.16.MT88.4 R104, [R200+0x11000] ;  /* 0x01100000c868783b */ /* 0x000ea60000004200 */
[----:B------:R-:W-:Y:S02]  /*f030*/  FADD.FTZ R242, R242, R241 ;  /* 0x000000f1f2f27221 */ /* 0x000fe40000010000 */
[----:B------:R-:W-:Y:S02]  /*f040*/  FADD.FTZ R135, R135, R240 ;  /* 0x000000f087877221 */ /* 0x000fe40000010000 */
[C---:B---3--:R-:W-:Y:S04]  /*f050*/  HMMA.16816.F32.BF16 R68, R100.reuse, R108, R68 ;  /* 0x0000006c6444723c */ /* 0x048fe80000041844 */
[----:B------:R-:W-:Y:S02]  /*f060*/  FADD.FTZ R243, R243, R242 ;  /* 0x000000f2f3f37221 */ /* 0x000fe40000010000 */
[----:B------:R-:W-:Y:S02]  /*f070*/  FADD.FTZ R231, R134, R135 ;  /* 0x0000008786e77221 */ /* 0x000fe40000010000 */
[C---:B------:R-:W-:Y:S01]  /*f080*/  HMMA.16816.F32.BF16 R72, R100.reuse, R110, R72 ;  /* 0x0000006e6448723c */ /* 0x040fe20000041848 */
[----:B------:R-:W3:Y:S03]  /*f090*/  LDSM.16.MT88.4 R108, [R202+0xd800] ;  /* 0x00d80000ca6c783b */ /* 0x000ee60000004200 */
[----:B------:R-:W-:Y:S04]  /*f0a0*/  FADD.FTZ R232, R244, R243 ;  /* 0x000000f3f4e87221 */ /* 0x000fe80000010000 */
[C---:B----4-:R-:W-:Y:S08]  /*f0b0*/  HMMA.16816.F32.BF16 R76, R100.reuse, R112, R76 ;  /* 0x00000070644c723c */ /* 0x050ff0000004184c */
[C---:B------:R-:W-:Y:S08]  /*f0c0*/  HMMA.16816.F32.BF16 R80, R100.reuse, R114, R80 ;  /* 0x000000726450723c */ /* 0x040ff00000041850 */
[C---:B-1----:R-:W-:Y:S08]  /*f0d0*/  HMMA.16816.F32.BF16 R84, R100.reuse, R116, R84 ;  /* 0x000000746454723c */ /* 0x042ff00000041854 */
[C---:B------:R-:W-:Y:S08]  /*f0e0*/  HMMA.16816.F32.BF16 R88, R100.reuse, R118, R88 ;  /* 0x000000766458723c */ /* 0x040ff00000041858 */
[C---:B--2---:R-:W-:Y:S08]  /*f0f0*/  HMMA.16816.F32.BF16 R92, R100.reuse, R104, R92 ;  /* 0x00000068645c723c */ /* 0x044ff0000004185c */
[----:B------:R-:W-:Y:S08]  /*f100*/  HMMA.16816.F32.BF16 R96, R100, R106, R96 ;  /* 0x0000006a6460723c */ /* 0x000ff00000041860 */
[C---:B------:R-:W-:Y:S01]  /*f110*/  HMMA.16816.F32.BF16 R128, R136.reuse, R124, R4 ;  /* 0x0000007c8880723c */ /* 0x040fe20000041804 */
[----:B------:R-:W1:Y:S07]  /*f120*/  LDSM.16.MT88.4 R4, [R202+0x11800] ;  /* 0x01180000ca04783b */ /* 0x000e6e0000004200 */
[C---:B------:R-:W-:Y:S01]  /*f130*/  HMMA.16816.F32.BF16 R124, R136.reuse, R126, R8 ;  /* 0x0000007e887c723c */ /* 0x040fe20000041808 */
[----:B------:R-:W2:Y:S07]  /*f140*/  LDSM.16.MT88.4 R8, [R201+0x11800] ;  /* 0x01180000c908783b */ /* 0x000eae0000004200 */
[C---:B---3--:R-:W-:Y:S01]  /*f150*/  HMMA.16816.F32.BF16 R120, R136.reuse, R108, R12 ;  /* 0x0000006c8878723c */ /* 0x048fe2000004180c */
[----:B------:R-:W3:Y:S07]  /*f160*/  LDSM.16.MT88.4 R12, [R200+0x11800] ;  /* 0x01180000c80c783b */ /* 0x000eee0000004200 */
        /* <DEDUP_REMOVED lines=18> */
[C---:B------:R-:W-:Y:S08]  /*f290*/  HMMA.16816.F32.BF16 R88, R136.reuse, R10, R88 ;  /* 0x0000000a8858723c */ /* 0x040ff00000041858 */
[C---:B---3--:R-:W-:Y:S08]  /*f2a0*/  HMMA.16816.F32.BF16 R92, R136.reuse, R12, R92 ;  /* 0x0000000c885c723c */ /* 0x048ff0000004185c */
[----:B------:R-:W-:Y:S07]  /*f2b0*/  HMMA.16816.F32.BF16 R96, R136, R14, R96 ;  /* 0x0000000e8860723c */ /* 0x000fee0000041860 */
[----:B------:R-:W-:Y:S01]  /*f2c0*/  MOV R136, R133 ;  /* 0x0000008500887202 */ /* 0x000fe20000000f00 */
[----:B------:R-:W-:-:S05]  /*f2d0*/  @P1 BRA `(.L_x_2320) ;  /* 0xffffc11000001947 */ /* 0x000fca000383ffff */
.L_x_2316:
        /* <DEDUP_REMOVED lines=257> */
.L_x_2321:
[----:B------:R-:W2:Y:S04]  /*102f0*/  S2R R11, SR_CTAID.Z ;  /* 0x00000000000b7919 */ /* 0x000ea80000002700 */
[----:B-1----:R-:W2:Y:S02]  /*10300*/  S2R R4, SR_CTAID.Y ;  /* 0x0000000000047919 */ /* 0x002ea40000002600 */
[----:B--2---:R-:W-:-:S04]  /*10310*/  IMAD R8, R4, c[0x0][0x1c0], R11 ;  /* 0x0000700004087a24 */ /* 0x004fc800078e020b */
[----:B------:R-:W-:Y:S02]  /*10320*/  IMAD R8, R8, c[0x0][0x214], RZ ;  /* 0x0000850008087a24 */ /* 0x000fe400078e02ff */
.L_x_2322:
        /* <DEDUP_REMOVED lines=53> */
.L_x_2324:
[----:B---34-:R-:W-:Y:S05]  /*10680*/  BSYNC B0 ;  /* 0x0000000000007941 */ /* 0x018fea0003800000 */
.L_x_2323:
        /* <DEDUP_REMOVED lines=36> */
.L_x_2326:
[----:B------:R-:W-:Y:S05]  /*108d0*/  BSYNC B0 ;  /* 0x0000000000007941 */ /* 0x000fea0003800000 */
.L_x_2325:
        /* <DEDUP_REMOVED lines=20> */
.L_x_2328:
[----:B------:R-:W-:Y:S05]  /*10a20*/  BSYNC B0 ;  /* 0x0000000000007941 */ /* 0x000fea0003800000 */
.L_x_2327:
        /* <DEDUP_REMOVED lines=20> */
.L_x_2330:
[----:B------:R-:W-:Y:S05]  /*10b70*/  BSYNC B0 ;  /* 0x0000000000007941 */ /* 0x000fea0003800000 */
.L_x_2329:
        /* <DEDUP_REMOVED lines=20> */
.L_x_2331:
        /* <DEDUP_REMOVED lines=12> */
.L_x_4431:


//--------------------- .text._ZN5flash24flash_fwd_splitkv_kernelI23Flash_fwd_kernel_traitsILi192ELi64ELi64ELi4ELb0ELb0EN7cutlass10bfloat16_tE19Flash_kernel_traitsILi192ELi64ELi64ELi4ES3_EELb1ELb0ELb0ELb0ELb1ELb0ELb0ELb1EEEvNS_16Flash_fwd_paramsE --------------------------
	.section	.text._ZN5flash24flash_fwd_splitkv_kernelI23Flash_fwd_kernel_traitsILi192ELi64ELi64ELi4ELb0ELb0EN7cutlass10bfloat16_tE19Flash_kernel_traitsILi192ELi64ELi64ELi4ES3_EELb1ELb0ELb0ELb0ELb1ELb0ELb0ELb1EEEvNS_16Flash_fwd_paramsE,"ax",@progbits
	.sectioninfo	@"SHI_REGISTERS=230"
	.align	128
        .global         _ZN5flash24flash_fwd_splitkv_kernelI23Flash_fwd_kernel_traitsILi192ELi64ELi64ELi4ELb0ELb0EN7cutlass10bfloat16_tE19Flash_kernel_traitsILi192ELi64ELi64ELi4ES3_EELb1ELb0ELb0ELb0ELb1ELb0ELb0ELb1EEEvNS_16Flash_fwd_paramsE
        .type           _ZN5flash24flash_fwd_splitkv_kernelI23Flash_fwd_kernel_traitsILi192ELi64ELi64ELi4ELb0ELb0EN7cutlass10bfloat16_tE19Flash_kernel_traitsILi192ELi64ELi64ELi4ES3_EELb1ELb0ELb0ELb0ELb1ELb0ELb0ELb1EEEvNS_16Flash_fwd_paramsE,@function
        .size           _ZN5flash24flash_fwd_splitkv_kernelI23Flash_fwd_kernel_traitsILi192ELi64ELi64ELi4ELb0ELb0EN7cutlass10bfloat16_tE19Flash_kernel_traitsILi192ELi64ELi64ELi4ES3_EELb1ELb0ELb0ELb0ELb1ELb0ELb0ELb1EEEvNS_16Flash_fwd_paramsE,(.L_x_4391 - _ZN5flash24flash_fwd_splitkv_kernelI23Flash_fwd_kernel_traitsILi192ELi64ELi64ELi4ELb0ELb0EN7cutlass10bfloat16_tE19Flash_kernel_traitsILi192ELi64ELi64ELi4ES3_EELb1ELb0ELb0ELb0ELb1ELb0ELb0ELb1EEEvNS_16Flash_fwd_paramsE)
        .other          _ZN5flash24flash_fwd_splitkv_kernelI23Flash_fwd_kernel_traitsILi192ELi64ELi64ELi4ELb0ELb0EN7cutlass10bfloat16_tE19Flash_kernel_traitsILi192ELi64ELi64ELi4ES3_EELb1ELb0ELb0ELb0ELb1ELb0ELb0ELb1EEEvNS_16Flash_fwd_paramsE,@"STO_CUDA_ENTRY STV_DEFAULT"
_ZN5flash24flash_fwd_splitkv_kernelI23Flash_fwd_kernel_traitsILi192ELi64ELi64ELi4ELb0ELb0EN7cutlass10bfloat16_tE19Flash_kernel_traitsILi192ELi64ELi64ELi4ES3_EELb1ELb0ELb0ELb0ELb1ELb0ELb0ELb1EEEvNS_16Flash_fwd_paramsE:
.text._ZN5flash24flash_fwd_splitkv_kernelI23Flash_fwd_kernel_traitsILi192ELi64ELi64ELi4ELb0ELb0EN7cutlass10bfloat16_tE19Flash_kernel_traitsILi192ELi64ELi64ELi4ES3_EELb1ELb0ELb0ELb0ELb1ELb0ELb0ELb1EEEvNS_16Flash_fwd_paramsE:
        /* <DEDUP_REMOVED lines=9> */
[----:B-123--:R-:W-:Y:S05]  /*0090*/  CALL.REL.NOINC `($_ZN5flash24flash_fwd_splitkv_kernelI23Flash_fwd_kernel_traitsILi192ELi64ELi64ELi4ELb0ELb0EN7cutlass10bfloat16_tE19Flash_kernel_traitsILi192ELi64ELi64ELi4ES3_EELb1ELb0ELb0ELb0ELb1ELb0ELb0ELb1EEEvNS_16Flash_fwd_paramsE$_ZN5flash30compute_attn_1rowblock_splitkvI23Flash_fwd_kernel_traitsILi192ELi64ELi64ELi4ELb0ELb0EN7cutlass10bfloat16_tE19Flash_kernel_traitsILi192ELi64ELi64ELi4ES3_EELb1ELb0ELb0ELb0ELb1ELb0ELb0ELb1ENS_16Flash_fwd_paramsEEEvRKT8_iiiii) ;  /* 0x0000002000007944 */ /* 0x00efea0003c00000 */
[----:B------:R-:W-:Y:S05]  /*00a0*/  BSYNC B3 ;  /* 0x0000000000037941 */ /* 0x000fea0003800000 */
.L_x_2332:
[----:B------:R-:W-:Y:S05]  /*00b0*/  EXIT ;  /* 0x000000000000794d */ /* 0x000fea0003800000 */
        .type           $_ZN5flash24flash_fwd_splitkv_kernelI23Flash_fwd_kernel_traitsILi192ELi64ELi64ELi4ELb0ELb0EN7cutlass10bfloat16_tE19Flash_kernel_traitsILi192ELi64ELi64ELi4ES3_EELb1ELb0ELb0ELb0ELb1ELb0ELb0ELb1EEEvNS_16Flash_fwd_paramsE$_ZN5flash30compute_attn_1rowblock_splitkvI23Flash_fwd_kernel_traitsILi192ELi64ELi64ELi4ELb0ELb0EN7cutlass10bfloat16_tE19Flash_kernel_traitsILi192ELi64ELi64ELi4ES3_EELb1ELb0ELb0ELb0ELb1ELb0ELb0ELb1ENS_16Flash_fwd_paramsEEEvRKT8_iiiii,@function
        .size           $_ZN5flash24flash_fwd_splitkv_kernelI23Flash_fwd_kernel_traitsILi192ELi64ELi64ELi4ELb0ELb0EN7cutlass10bfloat16_tE19Flash_kernel_traitsILi192ELi64ELi64ELi4ES3_EELb1ELb0ELb0ELb0ELb1ELb0ELb0ELb1EEEvNS_16Flash_fwd_paramsE$_ZN5flash30compute_attn_1rowblock_splitkvI23Flash_fwd_kernel_traitsILi192ELi64ELi64ELi4ELb0ELb0EN7cutlass10bfloat16_tE19Flash_kernel_traitsILi192ELi64ELi64ELi4ES3_EELb1ELb0ELb0ELb0ELb1ELb0ELb0ELb1ENS_16Flash_fwd_paramsEEEvRKT8_iiiii,($__internal_18_$__cuda_sm70_shflsync_bfly_p - $_ZN5flash24flash_fwd_splitkv_kernelI23Flash_fwd_kernel_traitsILi192ELi64ELi64ELi4ELb0ELb0EN7cutlass10bfloat16_tE19Flash_kernel_traitsILi192ELi64ELi64ELi4ES3_EELb1ELb0ELb0ELb0ELb1ELb0ELb0ELb1EEEvNS_16Flash_fwd_paramsE$_ZN5flash30compute_attn_1rowblock_splitkvI23Flash_fwd_kernel_traitsILi192ELi64ELi64ELi4ELb0ELb0EN7cutlass10bfloat16_tE19Flash_kernel_traitsILi192ELi64ELi64ELi4ES3_EELb1ELb0ELb0ELb0ELb1ELb0ELb0ELb1ENS_16Flash_fwd_paramsEEEvRKT8_iiiii)
$_ZN5flash24flash_fwd_splitkv_kernelI23Flash_fwd_kernel_traitsILi192ELi64ELi64ELi4ELb0ELb0EN7cutlass10bfloat16_tE19Flash_kernel_traitsILi192ELi64ELi64ELi4ES3_EELb1ELb0ELb0ELb0ELb1ELb0ELb0ELb1EEEvNS_16Flash_fwd_paramsE$_ZN5flash30compute_attn_1rowblock_splitkvI23Flash_fwd_kernel_traitsILi192ELi64ELi64ELi4ELb0ELb0EN7cutlass10bfloat16_tE19Flash_kernel_traitsILi192ELi64ELi64ELi4ES3_EELb1ELb0ELb0ELb0ELb1ELb0ELb0ELb1ENS_16Flash_fwd_paramsEEEvRKT8_iiiii:
        /* <DEDUP_REMOVED lines=12> */
[----:B------:R-:W-:Y:S01]  /*0180*/  IMAD.MOV.U32 R13, RZ, RZ, -0x1 ;  /* 0xffffffffff0d7424 */ /* 0x000fe200078e00ff */
[----:B------:R-:W2:Y:S01]  /*0190*/  S2R R56, SR_TID.X ;  /* 0x0000000000387919 */ /* 0x000ea20000002100 */
[----:B------:R-:W-:Y:S01]  /*01a0*/  ISETP.NE.AND.EX P1, PT, R5, RZ, PT, P1 ;  /* 0x000000ff0500720c */ /* 0x000fe20003f25310 */
[----:B------:R-:W-:-:S12]  /*01b0*/  IMAD.WIDE R4, R206, 0x4, R4 ;  /* 0x00000004ce047825 */ /* 0x000fd800078e0204 */
[----:B------:R-:W-:Y:S05]  /*01c0*/  @!P1 BRA `(.L_x_2334) ;  /* 0x0000004000009947 */ /* 0x000fea0003800000 */
[----:B------:R-:W3:Y:S02]  /*01d0*/  LD.E.U8 R0, [R22.64+0x1b2] ;  /* 0x0001b20616007980 */ /* 0x000ee4000c101100 */
[----:B---3--:R-:W-:-:S13]  /*01e0*/  ISETP.NE.AND P0, PT, R0, RZ, PT ;  /* 0x000000ff0000720c */ /* 0x008fda0003f05270 */
[----:B------:R-:W-:Y:S05]  /*01f0*/  @!P0 BRA `(.L_x_2334) ;  /* 0x0000001000008947 */ /* 0x000fea0003800000 */
[----:B------:R3:W5:Y:S02]  /*0200*/  LD.E R13, [R4.64] ;  /* 0x00000006040d7980 */ /* 0x000764000c101900 */
.L_x_2334:
[----:B------:R-:W-:Y:S05]  /*0210*/  BSYNC B0 ;  /* 0x0000000000007941 */ /* 0x000fea0003800000 */
.L_x_2333:
[----:B------:R-:W4:Y:S04]  /*0220*/  LD.E.64 R32, [R22.64+0xf0] ;  /* 0x0000f00616207980 */ /* 0x000f28000c101b00 */
[----:B-1-3--:R-:W3:Y:S01]  /*0230*/  @P2 LD.E R3, [R2.64+0x4] ;  /* 0x0000040602032980 */ /* 0x00aee2000c101900 */
[----:B------:R-:W-:Y:S01]  /*0240*/  IMAD.MOV.U32 R12, RZ, RZ, RZ ;  /* 0x000000ffff0c7224 */ /* 0x000fe200078e00ff */
[----:B----4-:R-:W-:-:S04]  /*0250*/  ISETP.NE.U32.AND P0, PT, R32, RZ, PT ;  /* 0x000000ff2000720c */ /* 0x010fc80003f05070 */
[----:B------:R-:W-:Y:S01]  /*0260*/  ISETP.NE.AND.EX P0, PT, R33, RZ, PT, P0 ;  /* 0x000000ff2100720c */ /* 0x000fe20003f05300 */
[----:B------:R-:W-:Y:S01]  /*0270*/  IMAD.WIDE R32, R206, 0x4, R32 ;  /* 0x00000004ce207825 */ /* 0x000fe200078e0220 */
[----:B---3-5:R-:W-:-:S06]  /*0280*/  @P2 IADD3 R208, -R210, R3, RZ ;  /* 0x00000003d2d02210 */ /* 0x028fcc0007ffe1ff */
[----:B------:R1:W5:Y:S05]  /*0290*/  @!P2 LD.E R208, [R22.64+0xb4] ;  /* 0x0000b40616d0a980 */ /* 0x00036a000c101900 */
[----:B------:R1:W5:Y:S01]  /*02a0*/  @P0 LD.E R12, [R32.64] ;  /* 0x00000006200c0980 */ /* 0x000362000c101900 */
[----:B------:R-:W-:Y:S01]  /*02b0*/  BSSY B0, `(.L_x_2335) ;  /* 0x0000009000007945 */ /* 0x000fe20003800000 */
[----:B------:R-:W-:Y:S05]  /*02c0*/  @!P1 BRA `(.L_x_2336) ;  /* 0x0000006000009947 */ /* 0x000fea0003800000 */
[----:B------:R-:W3:Y:S02]  /*02d0*/  LD.E.U8 R0, [R22.64+0x1b2] ;  /* 0x0001b20616007980 */ /* 0x000ee4000c101100 */
[----:B---3--:R-:W-:-:S13]  /*02e0*/  ISETP.NE.AND P1, PT, R0, RZ, PT ;  /* 0x000000ff0000720c */ /* 0x008fda0003f25270 */
[----:B------:R-:W3:Y:S02]  /*02f0*/  @P1 LD.E R0, [R4.64+0x4] ;  /* 0x0000040604001980 */ /* 0x000ee4000c101900 */
[----:B---3--:R-:W-:-:S06]  /*0300*/  @P1 IADD3 R3, R0, -R13, RZ ;  /* 0x8000000d00031210 */ /* 0x008fcc0007ffe0ff */
[----:B------:R3:W5:Y:S01]  /*0310*/  @!P1 LD.E R3, [R4.64] ;  /* 0x0000000604039980 */ /* 0x000762000c101900 */
[----:B------:R-:W-:Y:S05]  /*0320*/  BRA `(.L_x_2337) ;  /* 0x0000001000007947 */ /* 0x000fea0003800000 */
.L_x_2336:
[----:B------:R3:W5:Y:S02]  /*0330*/  LD.E R3, [R22.64+0xb8] ;  /* 0x0000b80616037980 */ /* 0x000764000c101900 */
.L_x_2337:
[----:B------:R-:W-:Y:S05]  /*0340*/  BSYNC B0 ;  /* 0x0000000000007941 */ /* 0x000fea0003800000 */
.L_x_2335:
[----:B---3--:R-:W3:Y:S01]  /*0350*/  LD.E.64 R4, [R22.64+0xf8] ;  /* 0x0000f80616047980 */ /* 0x008ee2000c101b00 */
[----:B------:R-:W-:Y:S01]  /*0360*/  BSSY B1, `(.L_x_2338) ;  /* 0x0000012000017945 */ /* 0x000fe20003800000 */
[----:B-----5:R-:W-:Y:S01]  /*0370*/  IMAD.IADD R80, R3, 0x1, -R12 ;  /* 0x0000000103507824 */ /* 0x020fe200078e0a0c */
[----:B---3--:R-:W-:-:S04]  /*0380*/  ISETP.NE.U32.AND P1, PT, R4, RZ, PT ;  /* 0x000000ff0400720c */ /* 0x008fc80003f25070 */
[----:B------:R-:W-:-:S13]  /*0390*/  ISETP.NE.AND.EX P1, PT, R5, RZ, PT, P1 ;  /* 0x000000ff0500720c */ /* 0x000fda0003f25310 */
[----:B------:R-:W-:Y:S05]  /*03a0*/  @!P1 BRA `(.L_x_2339) ;  /* 0x0000004000009947 */ /* 0x000fea0003800000 */
[----:B------:R-:W-:-:S05]  /*03b0*/  IMAD.WIDE R4, R206, 0x4, R4 ;  /* 0x00000004ce047825 */ /* 0x000fca00078e0204 */
[----:B------:R-:W3:Y:S02]  /*03c0*/  LD.E R71, [R4.64] ;  /* 0x0000000604477980 */ /* 0x000ee4000c101900 */
[----:B---3--:R-:W-:Y:S01]  /*03d0*/  IADD3 R71, R71, -R12, RZ ;  /* 0x8000000c47477210 */ /* 0x008fe20007ffe0ff */
[----:B------:R-:W-:Y:S05]  /*03e0*/  BRA `(.L_x_2340) ;  /* 0x0000009000007947 */ /* 0x000fea0003800000 */
.L_x_2339:
[----:B------:R-:W3:Y:S01]  /*03f0*/  LD.E.64 R2, [R22.64+0x108] ;  /* 0x0001080616027980 */ /* 0x000ee2000c101b00 */
[----:B------:R-:W-:Y:S01]  /*0400*/  BSSY B0, `(.L_x_2341) ;  /* 0x0000006000007945 */ /* 0x000fe20003800000 */
[----:B------:R-:W-:Y:S01]  /*0410*/  IMAD.MOV.U32 R71, RZ, RZ, RZ ;  /* 0x000000ffff477224 */ /* 0x000fe200078e00ff */
[----:B---3--:R-:W-:-:S04]  /*0420*/  ISETP.NE.U32.AND P1, PT, R2, RZ, PT ;  /* 0x000000ff0200720c */ /* 0x008fc80003f25070 */
[----:B------:R-:W-:-:S13]  /*0430*/  ISETP.NE.AND.EX P1, PT, R3, RZ, PT, P1 ;  /* 0x000000ff0300720c */ /* 0x000fda0003f25310 */
[----:B------:R-:W-:Y:S05]  /*0440*/  @!P1 BRA `(.L_x_2342) ;  /* 0x0000001000009947 */ /* 0x000fea0003800000 */
[----:B------:R3:W5:Y:S02]  /*0450*/  LD.E R71, [R22.64+0xbc] ;  /* 0x0000bc0616477980 */ /* 0x000764000c101900 */
.L_x_2342:
[----:B------:R-:W-:Y:S05]  /*0460*/  BSYNC B0 ;  /* 0x0000000000007941 */ /* 0x000fea0003800000 */
.L_x_2341:
[----:B-----5:R-:W-:Y:S02]  /*0470*/  IADD3 R71, R80, R71, RZ ;  /* 0x0000004750477210 */ /* 0x020fe40007ffe0ff */
.L_x_2340:
[----:B------:R-:W-:Y:S05]  /*0480*/  BSYNC B1 ;  /* 0x0000000000017941 */ /* 0x000fea0003800000 */
.L_x_2338:
[----:B------:R-:W-:Y:S01]  /*0490*/  IMAD.SHL.U32 R69, R207, 0x40, RZ ;  /* 0x00000040cf457824 */ /* 0x000fe200078e00ff */
[----:B------:R-:W-:Y:S01]  /*04a0*/  MOV R2, R204 ;  /* 0x000000cc00027202 */ /* 0x000fe20000000f00 */
[----:B------:R-:W-:-:S03]  /*04b0*/  IMAD.MOV.U32 R3, RZ, RZ, 0x0 ;  /* 0x00000000ff037424 */ /* 0x000fc600078e00ff */
[----:B------:R-:W-:-:S13]  /*04c0*/  ISETP.GT.AND P1, PT, R208, R69, PT ;  /* 0x00000045d000720c */ /* 0x000fda0003f24270 */
[----:B------:R-:W-:Y:S05]  /*04d0*/  @!P1 RET.REL.NODEC R2 `(_ZN5flash24flash_fwd_splitkv_kernelI23Flash_fwd_kernel_traitsILi192ELi64ELi64ELi4ELb0ELb0EN7cutlass10bfloat16_tE19Flash_kernel_traitsILi192ELi64ELi64ELi4ES3_EELb1ELb0ELb0ELb0ELb1ELb0ELb0ELb1EEEvNS_16Flash_fwd_paramsE) ;  /* 0xfffffb2002009950 */ /* 0x000fea0003c3ffff */
[----:B------:R-:W4:Y:S04]  /*04e0*/  LD.E R7, [R22.64+0xb8] ;  /* 0x0000b80616077980 */ /* 0x000f28000c101900 */
[----:B------:R-:W5:Y:S01]  /*04f0*/  LD.E R0, [R22.64+0x188] ;  /* 0x0001880616007980 */ /* 0x000f62000c101900 */
[----:B------:R-:W-:Y:S02]  /*0500*/  IADD3 R3, -R208, 0x7f, R69 ;  /* 0x0000007fd0037810 */ /* 0x000fe40007ffe145 */
[----:B------:R-:W-:-:S04]  /*0510*/  IADD3 R5, R71, 0x3f, RZ ;  /* 0x0000003f47057810 */ /* 0x000fc80007ffe0ff */
[----:B------:R-:W-:-:S04]  /*0520*/  SHF.R.S32.HI R2, RZ, 0x1f, R5 ;  /* 0x0000001fff027819 */ /* 0x000fc80000011405 */
[----:B------:R-:W-:-:S04]  /*0530*/  LEA.HI R2, R2, R5, RZ, 0x6 ;  /* 0x0000000502027211 */ /* 0x000fc800078f30ff */
[----:B------:R-:W-:Y:S02]  /*0540*/  SHF.R.S32.HI R2, RZ, 0x6, R2 ;  /* 0x00000006ff027819 */ /* 0x000fe40000011402 */
[----:B----4-:R-:W-:Y:S02]  /*0550*/  IADD3 R7, R7, 0x3f, RZ ;  /* 0x0000003f07077810 */ /* 0x010fe40007ffe0ff */
        /* <DEDUP_REMOVED lines=11> */
[----:B------:R-:W-:Y:S01]  /*0610*/  ISETP.NE.AND P0, PT, R210, -0x1, PT ;  /* 0xffffffffd200780c */ /* 0x000fe20003f05270 */
[----:B------:R-:W4:Y:S04]  /*0620*/  LD.E.64 R14, [R22.64+0x88] ;  /* 0x00008806160e7980 */ /* 0x000f28000c101b00 */
[----:B---3--:R-:W3:Y:S04]  /*0630*/  LD.E.64 R6, [R22.64+0x90] ;  /* 0x0000900616067980 */ /* 0x008ee8000c101b00 */
[----:B--2---:R-:W2:Y:S04]  /*0640*/  LD.E R2, [R22.64+0x60] ;  /* 0x0000600616027980 */ /* 0x004ea8000c101900 */
[----:B------:R-:W2:Y:S04]  /*0650*/  @!P0 LD.E.64 R12, [R22.64+0x80] ;  /* 0x00008006160c8980 */ /* 0x000ea8000c101b00 */
[----:B------:R-:W3:Y:S04]  /*0660*/  LD.E R0, [R22.64+0xb4] ;  /* 0x0000b40616007980 */ /* 0x000ee8000c101900 */
[----:B------:R1:W5:Y:S04]  /*0670*/  LD.E.64 R10, [R22.64+0x70] ;  /* 0x00007006160a7980 */ /* 0x000368000c101b00 */
[----:B------:R1:W5:Y:S01]  /*0680*/  LD.E.64 R18, [R22.64+0xa0] ;  /* 0x0000a00616127980 */ /* 0x000362000c101b00 */
[----:B------:R-:W-:-:S04]  /*0690*/  SHF.R.S32.HI R3, RZ, 0x1f, R56 ;  /* 0x0000001fff037819 */ /* 0x000fc80000011438 */
[----:B------:R-:W-:-:S04]  /*06a0*/  LEA.HI R8, R3, R56, RZ, 0x3 ;  /* 0x0000003803087211 */ /* 0x000fc800078f18ff */
[----:B------:R-:W-:-:S04]  /*06b0*/  LOP3.LUT R5, R8, 0x1ffffff8, RZ, 0xc0, !PT ;  /* 0x1ffffff808057812 */ /* 0x000fc800078ec0ff */
[----:B------:R-:W-:Y:S02]  /*06c0*/  IADD3 R5, -R5, R56, RZ ;  /* 0x0000003805057210 */ /* 0x000fe40007ffe1ff */
[----:B------:R-:W-:Y:S02]  /*06d0*/  @!P0 SHF.R.S32.HI R4, RZ, 0x1f, R206 ;  /* 0x0000001fff048819 */ /* 0x000fe400000114ce */
[----:B------:R-:W-:-:S04]  /*06e0*/  SHF.L.U32 R20, R5, 0x3, RZ ;  /* 0x0000000305147819 */ /* 0x000fc800000006ff */
[----:B------:R-:W-:Y:S02]  /*06f0*/  SHF.R.S32.HI R21, RZ, 0x1f, R20 ;  /* 0x0000001fff157819 */ /* 0x000fe40000011414 */
[----:B------:R-:W-:Y:S01]  /*0700*/  IADD3 R208, -R69, R208, RZ ;  /* 0x000000d045d07210 */ /* 0x000fe20007ffe1ff */
[----:B------:R-:W-:Y:S01]  /*0710*/  BSSY B0, `(.L_x_2344) ;  /* 0x0000024000007945 */ /* 0x000fe20003800000 */
[-C--:B----4-:R-:W-:Y:S02]  /*0720*/  @P0 IMAD R3, R15, R210.reuse, RZ ;  /* 0x000000d20f030224 */ /* 0x090fe400078e02ff */
[----:B------:R-:W-:-:S04]  /*0730*/  @P0 IMAD.WIDE.U32 R16, R14, R210, RZ ;  /* 0x000000d20e100225 */ /* 0x000fc800078e00ff */
[----:B--2---:R-:W-:-:S04]  /*0740*/  @!P0 IMAD R9, R13, R206, RZ ;  /* 0x000000ce0d098224 */ /* 0x004fc800078e02ff */
[C---:B------:R-:W-:Y:S02]  /*0750*/  @!P0 IMAD R4, R12.reuse, R4, R9 ;  /* 0x000000040c048224 */ /* 0x040fe400078e0209 */
[----:B------:R-:W-:Y:S01]  /*0760*/  @!P0 IMAD.WIDE.U32 R12, R12, R206, RZ ;  /* 0x000000ce0c0c8225 */ /* 0x000fe200078e00ff */
[----:B------:R-:W-:-:S03]  /*0770*/  SHF.R.S32.HI R9, RZ, 0x1f, R69 ;  /* 0x0000001fff097819 */ /* 0x000fc60000011445 */
[----:B------:R-:W-:Y:S01]  /*0780*/  IMAD R5, R15, R69, RZ ;  /* 0x000000450f057224 */ /* 0x000fe200078e02ff */
[----:B------:R-:W-:Y:S01]  /*0790*/  @!P0 MOV R16, R12 ;  /* 0x0000000c00108202 */ /* 0x000fe20000000f00 */
[----:B------:R-:W-:-:S04]  /*07a0*/  IMAD.WIDE.U32 R20, R69, R14, R20 ;  /* 0x0000000e45147225 */ /* 0x000fc800078e0014 */
[----:B------:R-:W-:Y:S02]  /*07b0*/  @P0 IMAD.IADD R3, R17, 0x1, R3 ;  /* 0x0000000111030824 */ /* 0x000fe400078e0203 */
[----:B------:R-:W-:Y:S02]  /*07c0*/  IMAD R12, R14, R9, R5 ;  /* 0x000000090e0c7224 */ /* 0x000fe400078e0205 */
[----:B------:R-:W-:Y:S01]  /*07d0*/  @!P0 IMAD.IADD R3, R13, 0x1, R4 ;  /* 0x000000010d038824 */ /* 0x000fe200078e0204 */
[----:B------:R-:W-:Y:S02]  /*07e0*/  IADD3 R16, P0, R16, R20, RZ ;  /* 0x0000001410107210 */ /* 0x000fe40007f1e0ff */
[----:B------:R-:W-:Y:S02]  /*07f0*/  SHF.R.S32.HI R5, RZ, 0x3, R8 ;  /* 0x00000003ff057819 */ /* 0x000fe40000011408 */
[----:B------:R-:W-:Y:S02]  /*0800*/  IADD3.X R17, R3, R21, R12, P0, !PT ;  /* 0x0000001503117210 */ /* 0x000fe400007fe40c */
[----:B------:R-:W-:Y:S01]  /*0810*/  ISETP.GE.AND P0, PT, R5, R208, PT ;  /* 0x000000d00500720c */ /* 0x000fe20003f06270 */
[----:B---3--:R-:W-:Y:S01]  /*0820*/  IMAD R3, R7, R205, RZ ;  /* 0x000000cd07037224 */ /* 0x008fe200078e02ff */
[--C-:B------:R-:W-:Y:S01]  /*0830*/  SHF.R.S32.HI R4, RZ, 0x1f, R205.reuse ;  /* 0x0000001fff047819 */ /* 0x100fe200000114cd */
[----:B------:R-:W-:-:S02]  /*0840*/  IMAD R2, R206, R2, R205 ;  /* 0x00000002ce027224 */ /* 0x000fc400078e02cd */
[----:B------:R-:W-:-:S04]  /*0850*/  IMAD.WIDE.U32 R16, R205, R6, R16 ;  /* 0x00000006cd107225 */ /* 0x000fc800078e0010 */
[----:B------:R-:W-:Y:S01]  /*0860*/  IMAD R3, R6, R4, R3 ;  /* 0x0000000406037224 */ /* 0x000fe200078e0203 */
[----:B------:R-:W-:Y:S01]  /*0870*/  SHF.R.S32.HI R7, RZ, 0x1f, R5 ;  /* 0x0000001fff077819 */ /* 0x000fe20000011405 */
[----:B------:R-:W-:Y:S02]  /*0880*/  IMAD R0, R0, R2, R69 ;  /* 0x0000000200007224 */ /* 0x000fe400078e0245 */
[----:B------:R-:W-:Y:S01]  /*0890*/  IMAD.IADD R25, R17, 0x1, R3 ;  /* 0x0000000111197824 */ /* 0x000fe200078e0203 */
[----:B------:R-:W-:Y:S05]  /*08a0*/  @P0 BRA `(.L_x_2345) ;  /* 0x000000a000000947 */ /* 0x000fea0003800000 */
[----:B-1----:R-:W-:Y:S01]  /*08b0*/  MOV R24, R16 ;  /* 0x0000001000187202 */ /* 0x002fe20000000f00 */
[----:B------:R-:W-:-:S04]  /*08c0*/  IMAD R2, R15, R5, RZ ;  /* 0x000000050f027224 */ /* 0x000fc800078e02ff */
[----:B------:R-:W-:-:S04]  /*08d0*/  IMAD.WIDE.U32 R8, R14, R5, R24 ;  /* 0x000000050e087225 */ /* 0x000fc800078e0018 */
[----:B------:R-:W-:-:S05]  /*08e0*/  IMAD R2, R14, R7, R2 ;  /* 0x000000070e027224 */ /* 0x000fca00078e0202 */
[----:B------:R-:W-:Y:S02]  /*08f0*/  IADD3 R3, R9, R2, RZ ;  /* 0x0000000209037210 */ /* 0x000fe40007ffe0ff */
[----:B-----5:R-:W-:-:S04]  /*0900*/  LEA R2, P0, R8, R10, 0x1 ;  /* 0x0000000a08027211 */ /* 0x020fc800078008ff */
[----:B------:R-:W-:-:S05]  /*0910*/  LEA.HI.X R3, R8, R11, R3, 0x1, P0 ;  /* 0x0000000b08037211 */ /* 0x000fca00000f0c03 */
[----:B------:R1:W-:Y:S04]  /*0920*/  ST.E.128 [R2.64], RZ ;  /* 0x000000ff02007985 */ /* 0x0003e8000c101d06 */
[----:B------:R1:W-:Y:S04]  /*0930*/  ST.E.128 [R2.64+0x80], RZ ;  /* 0x000080ff02007985 */ /* 0x0003e8000c101d06 */
[----:B------:R1:W-:Y:S02]  /*0940*/  ST.E.128 [R2.64+0x100], RZ ;  /* 0x000100ff02007985 */ /* 0x0003e4000c101d06 */
.L_x_2345:
[----:B-1----:R-:W-:Y:S05]  /*0950*/  BSYNC B0 ;  /* 0x0000000000007941 */ /* 0x002fea0003800000 */
.L_x_2344:
        /* <DEDUP_REMOVED lines=8> */
[----:B------:R-:W-:-:S04]  /*09e0*/  IMAD.WIDE.U32 R12, R14, R9, R12 ;  /* 0x000000090e0c7225 */ /* 0x000fc800078e000c */
[----:B------:R-:W-:Y:S01]  /*09f0*/  IMAD R3, R3, R14, RZ ;  /* 0x0000000e03037224 */ /* 0x000fe200078e02ff */
[----:B-----5:R-:W-:-:S03]  /*0a00*/  LEA R2, P0, R12, R10, 0x1 ;  /* 0x0000000a0c027211 */ /* 0x020fc600078008ff */
[----:B------:R-:W-:-:S05]  /*0a10*/  IMAD R3, R15, R9, R3 ;  /* 0x000000090f037224 */ /* 0x000fca00078e0203 */
[----:B------:R-:W-:-:S04]  /*0a20*/  IADD3 R3, R13, R3, RZ ;  /* 0x000000030d037210 */ /* 0x000fc80007ffe0ff */
[----:B------:R-:W-:-:S05]  /*0a30*/  LEA.HI.X R3, R12, R11, R3, 0x1, P0 ;  /* 0x0000000b0c037211 */ /* 0x000fca00000f0c03 */
[----:B------:R1:W-:Y:S04]  /*0a40*/  ST.E.128 [R2.64], RZ ;  /* 0x000000ff02007985 */ /* 0x0003e8000c101d06 */
[----:B------:R1:W-:Y:S04]  /*0a50*/  ST.E.128 [R2.64+0x80], RZ ;  /* 0x000080ff02007985 */ /* 0x0003e8000c101d06 */
[----:B------:R1:W-:Y:S02]  /*0a60*/  ST.E.128 [R2.64+0x100], RZ ;  /* 0x000100ff02007985 */ /* 0x0003e4000c101d06 */
.L_x_2347:
[----:B------:R-:W-:Y:S05]  /*0a70*/  BSYNC B0 ;  /* 0x0000000000007941 */ /* 0x000fea0003800000 */
.L_x_2346:
[----:B------:R-:W-:Y:S01]  /*0a80*/  IADD3 R21, R5, 0x20, RZ ;  /* 0x0000002005157810 */ /* 0x000fe20007ffe0ff */
[----:B------:R-:W-:Y:S03]  /*0a90*/  BSSY B0, `(.L_x_2348) ;  /* 0x0000010000007945 */ /* 0x000fe60003800000 */
[----:B------:R-:W-:-:S13]  /*0aa0*/  ISETP.GE.AND P0, PT, R21, R208, PT ;  /* 0x000000d01500720c */ /* 0x000fda0003f06270 */
[----:B------:R-:W-:Y:S05]  /*0ab0*/  @P0 BRA `(.L_x_2349) ;  /* 0x000000d000000947 */ /* 0x000fea0003800000 */
[----:B------:R-:W-:Y:S01]  /*0ac0*/  IADD3 R9, P0, R5, 0x20, RZ ;  /* 0x0000002005097810 */ /* 0x000fe20007f1e0ff */
[----:B------:R-:W-:Y:S01]  /*0ad0*/  IMAD.MOV.U32 R12, RZ, RZ, R16 ;  /* 0x000000ffff0c7224 */ /* 0x000fe200078e0010 */
[----:B------:R-:W-:-:S03]  /*0ae0*/  MOV R13, R25 ;  /* 0x00000019000d7202 */ /* 0x000fc60000000f00 */
[----:B-1----:R-:W-:Y:S02]  /*0af0*/  IMAD.X R3, RZ, RZ, R7, P0 ;  /* 0x000000ffff037224 */ /* 0x002fe400000e0607 */
        /* <DEDUP_REMOVED lines=9> */
.L_x_2349:
[----:B------:R-:W-:Y:S05]  /*0b90*/  BSYNC B0 ;  /* 0x0000000000007941 */ /* 0x000fea0003800000 */
.L_x_2348:
[----:B------:R-:W-:Y:S01]  /*0ba0*/  IADD3 R13, R5, 0x30, RZ ;  /* 0x00000030050d7810 */ /* 0x000fe20007ffe0ff */
[----:B------:R-:W-:Y:S03]  /*0bb0*/  BSSY B0, `(.L_x_2350) ;  /* 0x000000f000007945 */ /* 0x000fe60003800000 */
[----:B------:R-:W-:-:S13]  /*0bc0*/  ISETP.GE.AND P0, PT, R13, R208, PT ;  /* 0x000000d00d00720c */ /* 0x000fda0003f06270 */
[----:B------:R-:W-:Y:S05]  /*0bd0*/  @P0 BRA `(.L_x_2351) ;  /* 0x000000c000000947 */ /* 0x000fea0003800000 */
[----:B------:R-:W-:Y:S02]  /*0be0*/  IADD3 R9, P0, R5, 0x30, RZ ;  /* 0x0000003005097810 */ /* 0x000fe40007f1e0ff */
[----:B------:R-:W-:Y:S02]  /*0bf0*/  MOV R17, R25 ;  /* 0x0000001900117202 */ /* 0x000fe40000000f00 */
[----:B-1----:R-:W-:-:S03]  /*0c00*/  IADD3.X R3, RZ, R7, RZ, P0, !PT ;  /* 0x00000007ff037210 */ /* 0x002fc600007fe4ff */
        /* <DEDUP_REMOVED lines=9> */
.L_x_2351:
[----:B------:R-:W-:Y:S05]  /*0ca0*/  BSYNC B0 ;  /* 0x0000000000007941 */ /* 0x000fea0003800000 */
.L_x_2350:
[----:B------:R-:W-:Y:S01]  /*0cb0*/  LOP3.LUT P4, RZ, R56, 0x7, RZ, 0xc0, !PT ;  /* 0x0000000738ff7812 */ /* 0x000fe2000788c0ff */
[----:B------:R-:W-:-:S03]  /*0cc0*/  IMAD.MOV.U32 R205, RZ, RZ, 0x0 ;  /* 0x00000000ffcd7424 */ /* 0x000fc600078e00ff */
[-C--:B------:R-:W-:Y:S02]  /*0cd0*/  ISETP.GE.OR P3, PT, R5, R208.reuse, P4 ;  /* 0x000000d00500720c */ /* 0x080fe40002766670 */
[-C--:B------:R-:W-:Y:S02]  /*0ce0*/  ISETP.GE.OR P2, PT, R23, R208.reuse, P4 ;  /* 0x000000d01700720c */ /* 0x080fe40002746670 */
[-C--:B------:R-:W-:Y:S02]  /*0cf0*/  ISETP.GE.OR P1, PT, R21, R208.reuse, P4 ;  /* 0x000000d01500720c */ /* 0x080fe40002726670 */
[C---:B------:R-:W-:Y:S02]  /*0d00*/  IADD3 R5, P0, R0.reuse, R5, RZ ;  /* 0x0000000500057210 */ /* 0x040fe40007f1e0ff */
[----:B------:R-:W-:Y:S02]  /*0d10*/  ISETP.GE.OR P4, PT, R13, R208, P4 ;  /* 0x000000d00d00720c */ /* 0x000fe40002786670 */
[----:B------:R-:W-:-:S02]  /*0d20*/  LEA.HI.X.SX32 R0, R0, R7, 0x1, P0 ;  /* 0x0000000700007211 */ /* 0x000fc400000f0eff */
[C---:B-1---5:R-:W-:Y:S01]  /*0d30*/  LEA R2, P0, R5.reuse, R18, 0x2 ;  /* 0x0000001205027211 */ /* 0x062fe200078010ff */
[----:B------:R-:W-:Y:S02]  /*0d40*/  @!P3 IMAD.MOV.U32 R9, RZ, RZ, 0x7f800000 ;  /* 0x7f800000ff09b424 */ /* 0x000fe400078e00ff */
[----:B------:R-:W-:Y:S01]  /*0d50*/  @!P2 IMAD.MOV.U32 R7, RZ, RZ, 0x7f800000 ;  /* 0x7f800000ff07a424 */ /* 0x000fe200078e00ff */
[----:B------:R-:W-:Y:S01]  /*0d60*/  LEA.HI.X R3, R5, R19, R0, 0x2, P0 ;  /* 0x0000001305037211 */ /* 0x000fe200000f1400 */
[----:B------:R-:W-:-:S04]  /*0d70*/  @!P1 IMAD.MOV.U32 R5, RZ, RZ, 0x7f800000 ;  /* 0x7f800000ff059424 */ /* 0x000fc800078e00ff */
[----:B------:R1:W-:Y:S04]  /*0d80*/  @!P3 ST.E [R2.64], R9 ;  /* 0x000000090200b985 */ /* 0x0003e8000c101906 */
[----:B------:R1:W-:Y:S04]  /*0d90*/  @!P2 ST.E [R2.64+0x40], R7 ;  /* 0x000040070200a985 */ /* 0x0003e8000c101906 */
[----:B------:R1:W-:Y:S01]  /*0da0*/  @!P1 ST.E [R2.64+0x80], R5 ;  /* 0x0000800502009985 */ /* 0x0003e2000c101906 */
[----:B------:R-:W-:Y:S05]  /*0db0*/  @P4 RET.REL.NODEC R204 `(_ZN5flash24flash_fwd_splitkv_kernelI23Flash_fwd_kernel_traitsILi192ELi64ELi64ELi4ELb0ELb0EN7cutlass10bfloat16_tE19Flash_kernel_traitsILi192ELi64ELi64ELi4ES3_EELb1ELb0ELb0ELb0ELb1ELb0ELb0ELb1EEEvNS_16Flash_fwd_paramsE) ;  /* 0xfffff240cc004950 */ /* 0x000fea0003c3ffff */
[----:B-1----:R-:W-:Y:S02]  /*0dc0*/  MOV R5, 0x7f800000 ;  /* 0x7f80000000057802 */ /* 0x002fe40000000f00 */
[----:B------:R-:W-:-:S03]  /*0dd0*/  MOV R205, 0x0 ;  /* 0x0000000000cd7802 */ /* 0x000fc60000000f00 */
[----:B------:R1:W-:Y:S01]  /*0de0*/  ST.E [R2.64+0xc0], R5 ;  /* 0x0000c00502007985 */ /* 0x0003e2000c101906 */
[----:B------:R-:W-:Y:S05]  /*0df0*/  RET.REL.NODEC R204 `(_ZN5flash24flash_fwd_splitkv_kernelI23Flash_fwd_kernel_traitsILi192ELi64ELi64ELi4ELb0ELb0EN7cutlass10bfloat16_tE19Flash_kernel_traitsILi192ELi64ELi64ELi4ES3_EELb1ELb0ELb0ELb0ELb1ELb0ELb0ELb1EEEvNS_16Flash_fwd_paramsE) ;  /* 0xfffff200cc007950 */ /* 0x000fea0003c3ffff */
.L_x_2343:
[----:B------:R-:W4:Y:S04]  /*0e00*/  LD.E.64 R6, [R22.64+0x160] ;  /* 0x0001600616067980 */ /* 0x000f28000c101b00 */
[----:B---3--:R-:W3:Y:S01]  /*0e10*/  LD.E.64 R8, [R22.64+0x158] ;  /* 0x0001580616087980 */ /* 0x008ee2000c101b00 */
[----:B----4-:R-:W-:-:S04]  /*0e20*/  ISETP.NE.U32.AND P2, PT, R6, RZ, PT ;  /* 0x000000ff0600720c */ /* 0x010fc80003f45070 */
[----:B------:R-:W-:-:S13]  /*0e30*/  ISETP.NE.AND.EX P2, PT, R7, RZ, PT, P2 ;  /* 0x000000ff0700720c */ /* 0x000fda0003f45320 */
[----:B------:R-:W4:Y:S01]  /*0e40*/  @P2 LD.E.64 R4, [R22.64+0x168] ;  /* 0x0001680616042980 */ /* 0x000f22000c101b00 */
        /* <DEDUP_REMOVED lines=8> */
[-C--:B----4-:R-:W-:Y:S02]  /*0ed0*/  @P2 IMAD R5, R5, R206.reuse, RZ ;  /* 0x000000ce05052224 */ /* 0x090fe400078e02ff */
        /* <DEDUP_REMOVED lines=8> */
[----:B---3--:R-:W3:Y:S04]  /*0f60*/  LD.E R2, [R22.64+0x170] ;  /* 0x0001700616027980 */ /* 0x008ee8000c101900 */
[----:B------:R-:W4:Y:S01]  /*0f70*/  LD.E R6, [R22.64+0x68] ;  /* 0x0000680616067980 */ /* 0x000f22000c101900 */
[----:B------:R-:W-:-:S03]  /*0f80*/  LEA R5, R133, 0xffffffc0, 0x6 ;  /* 0xffffffc085057811 */ /* 0x000fc600078e30ff */
[----:B--2---:R-:W2:Y:S04]  /*0f90*/  LD.E.64 R18, [R22.64+0x20] ;  /* 0x0000200616127980 */ /* 0x004ea8000c101b00 */
[----:B------:R-:W2:Y:S04]  /*0fa0*/  LD.E.64 R134, [R22.64+0x38] ;  /* 0x0000380616867980 */ /* 0x000ea8000c101b00 */
[----:B------:R-:W2:Y:S04]  /*0fb0*/  LD.E.64 R12, [R22.64+0x50] ;  /* 0x00005006160c7980 */ /* 0x000ea8000c101b00 */
[----:B------:R1:W5:Y:S04]  /*0fc0*/  LD.E.64 R16, [R22.64+0x58] ;  /* 0x0000580616107980 */ /* 0x000368000c101b00 */
[----:B------:R1:W5:Y:S01]  /*0fd0*/  LD.E.64 R136, [R22.64+0x40] ;  /* 0x0000400616887980 */ /* 0x000362000c101b00 */
[----:B---3--:R-:W-:-:S04]  /*0fe0*/  IABS R4, R2 ;  /* 0x0000000200047213 */ /* 0x008fc80000000000 */
[----:B------:R-:W3:Y:S08]  /*0ff0*/  I2F.RP R7, R4 ;  /* 0x0000000400077306 */ /* 0x000ef00000209400 */
[----:B---3--:R-:W3:Y:S02]  /*1000*/  MUFU.RCP R10, R7 ;  /* 0x00000007000a7308 */ /* 0x008ee40000001000 */
[----:B---3--:R-:W-:-:S06]  /*1010*/  IADD3 R10, R10, 0xffffffe, RZ ;  /* 0x0ffffffe0a0a7810 */ /* 0x008fcc0007ffe0ff */
[----:B-----5:R-:W3:Y:S01]  /*1020*/  F2I.FTZ.U32.TRUNC.NTZ R11, R10 ;  /* 0x0000000a000b7305 */ /* 0x020ee2000021f000 */
[----:B------:R-:W-:Y:S01]  /*1030*/  IABS R0, R2 ;  /* 0x0000000200007213 */ /* 0x000fe20000000000 */
[----:B---3--:R-:W-:Y:S02]  /*1040*/  IMAD.MOV R3, RZ, RZ, -R11 ;  /* 0x000000ffff037224 */ /* 0x008fe400078e0a0b */
[----:B------:R-:W-:Y:S02]  /*1050*/  IMAD.MOV.U32 R10, RZ, RZ, RZ ;  /* 0x000000ffff0a7224 */ /* 0x000fe400078e00ff */
[----:B------:R-:W-:Y:S01]  /*1060*/  IMAD R8, R3, R4, RZ ;  /* 0x0000000403087224 */ /* 0x000fe200078e02ff */
[----:B------:R-:W-:-:S03]  /*1070*/  IABS R3, R5 ;  /* 0x0000000500037213 */ /* 0x000fc60000000000 */
[----:B------:R-:W-:Y:S01]  /*1080*/  IMAD.HI.U32 R8, R11, R8, R10 ;  /* 0x000000080b087227 */ /* 0x000fe200078e000a */
[----:B------:R-:W-:Y:S01]  /*1090*/  IADD3 R0, RZ, -R0, RZ ;  /* 0x80000000ff007210 */ /* 0x000fe20007ffe0ff */
[----:B------:R-:W3:Y:S04]  /*10a0*/  LD.E.64 R10, [R22.64+0x28] ;  /* 0x00002806160a7980 */ /* 0x000ee8000c101b00 */
[----:B------:R-:W-:-:S04]  /*10b0*/  IMAD.HI.U32 R9, R8, R3, RZ ;  /* 0x0000000308097227 */ /* 0x000fc800078e00ff */
[----:B------:R-:W-:-:S05]  /*10c0*/  IMAD R3, R9, R0, R3 ;  /* 0x0000000009037224 */ /* 0x000fca00078e0203 */
[----:B------:R-:W-:Y:S02]  /*10d0*/  ISETP.GT.U32.AND P2, PT, R4, R3, PT ;  /* 0x000000030400720c */ /* 0x000fe40003f44070 */
[----:B------:R-:W-:-:S11]  /*10e0*/  LOP3.LUT R0, R5, R2, RZ, 0x3c, !PT ;  /* 0x0000000205007212 */ /* 0x000fd600078e3cff */
[----:B------:R-:W-:-:S05]  /*10f0*/  @!P2 IMAD.IADD R3, R3, 0x1, -R4 ;  /* 0x000000010303a824 */ /* 0x000fca00078e0a04 */
[----:B------:R-:W-:Y:S02]  /*1100*/  ISETP.GE.U32.AND P3, PT, R3, R4, PT ;  /* 0x000000040300720c */ /* 0x000fe40003f66070 */
[----:B------:R-:W-:Y:S02]  /*1110*/  ISETP.GE.AND P1, PT, R0, RZ, PT ;  /* 0x000000ff0000720c */ /* 0x000fe40003f26270 */
[----:B------:R-:W-:Y:S02]  /*1120*/  @!P2 IADD3 R9, R9, 0x1, RZ ;  /* 0x000000010909a810 */ /* 0x000fe40007ffe0ff */
[----:B------:R-:W-:-:S07]  /*1130*/  ISETP.NE.AND P2, PT, R2, RZ, PT ;  /* 0x000000ff0200720c */ /* 0x000fce0003f45270 */
[----:B------:R-:W-:-:S05]  /*1140*/  @P3 IADD3 R9, R9, 0x1, RZ ;  /* 0x0000000109093810 */ /* 0x000fca0007ffe0ff */
[----:B------:R-:W-:Y:S01]  /*1150*/  @!P1 IMAD.MOV R9, RZ, RZ, -R9 ;  /* 0x000000ffff099224 */ /* 0x000fe200078e0a09 */
[----:B------:R-:W-:-:S05]  /*1160*/  @!P2 LOP3.LUT R9, RZ, R2, RZ, 0x33, !PT ;  /* 0x00000002ff09a212 */ /* 0x000fca00078e33ff */
[----:B------:R-:W-:-:S05]  /*1170*/  IMAD.WIDE R20, R9, 0x4, R212 ;  /* 0x0000000409147825 */ /* 0x000fca00078e02d4 */
[----:B------:R1:W3:Y:S01]  /*1180*/  LD.E R3, [R20.64] ;  /* 0x0000000614037980 */ /* 0x0002e2000c101900 */
[----:B----4-:R-:W-:-:S04]  /*1190*/  IABS R8, R6 ;  /* 0x0000000600087213 */ /* 0x010fc80000000000 */
[----:B------:R-:W4:Y:S08]  /*11a0*/  I2F.RP R14, R8 ;  /* 0x00000008000e7306 */ /* 0x000f300000209400 */
[----:B----4-:R-:W4:Y:S02]  /*11b0*/  MUFU.RCP R4, R14 ;  /* 0x0000000e00047308 */ /* 0x010f240000001000 */
[----:B----4-:R-:W-:-:S06]  /*11c0*/  IADD3 R4, R4, 0xffffffe, RZ ;  /* 0x0ffffffe04047810 */ /* 0x010fcc0007ffe0ff */
[----:B-1----:R-:W1:Y:S01]  /*11d0*/  F2I.FTZ.U32.TRUNC.NTZ R21, R4 ;  /* 0x0000000400157305 */ /* 0x002e62000021f000 */
[----:B------:R-:W-:Y:S01]  /*11e0*/  IMAD.MOV.U32 R20, RZ, RZ, RZ ;  /* 0x000000ffff147224 */ /* 0x000fe200078e00ff */
[----:B------:R-:W-:Y:S02]  /*11f0*/  IABS R7, R6 ;  /* 0x0000000600077213 */ /* 0x000fe40000000000 */
[----:B-1----:R-:W-:-:S05]  /*1200*/  IADD3 R0, RZ, -R21, RZ ;  /* 0x80000015ff007210 */ /* 0x002fca0007ffe0ff */
        /* <DEDUP_REMOVED lines=16> */
[----:B--2---:R-:W-:-:S05]  /*1310*/  IMAD R8, R135, R2, RZ ;  /* 0x0000000287087224 */ /* 0x004fca00078e02ff */
[----:B------:R-:W-:Y:S02]  /*1320*/  @!P1 IMAD.MOV R4, RZ, RZ, -R4 ;  /* 0x000000ffff049224 */ /* 0x000fe400078e0a04 */
[----:B------:R-:W-:-:S05]  /*1330*/  @!P2 LOP3.LUT R4, RZ, R6, RZ, 0x33, !PT ;  /* 0x00000006ff04a212 */ /* 0x000fca00078e33ff */
[----:B------:R-:W-:Y:S01]  /*1340*/  IMAD R6, R13, R4, RZ ;  /* 0x000000040d067224 */ /* 0x000fe200078e02ff */
[----:B---3--:R-:W-:Y:S01]  /*1350*/  SHF.R.S32.HI R0, RZ, 0x1f, R3 ;  /* 0x0000001fff007819 */ /* 0x008fe20000011403 */
[-C--:B------:R-:W-:Y:S02]  /*1360*/  IMAD R7, R19, R3.reuse, RZ ;  /* 0x0000000313077224 */ /* 0x080fe400078e02ff */
[----:B------:R-:W-:-:S04]  /*1370*/  IMAD.WIDE.U32 R14, R18, R3, RZ ;  /* 0x00000003120e7225 */ /* 0x000fc800078e00ff */
[----:B------:R-:W-:-:S05]  /*1380*/  IMAD R7, R18, R0, R7 ;  /* 0x0000000012077224 */ /* 0x000fca00078e0207 */
[----:B------:R-:W-:Y:S02]  /*1390*/  IADD3 R15, R15, R7, RZ ;  /* 0x000000070f0f7210 */ /* 0x000fe40007ffe0ff */
[----:B------:R-:W-:-:S03]  /*13a0*/  SHF.R.S32.HI R7, RZ, 0x1f, R2 ;  /* 0x0000001fff077819 */ /* 0x000fc60000011402 */
[----:B------:R-:W-:-:S04]  /*13b0*/  IMAD.WIDE.U32 R14, R2, R134, R14 ;  /* 0x00000086020e7225 */ /* 0x000fc800078e000e */
[----:B------:R-:W-:Y:S02]  /*13c0*/  IMAD R8, R134, R7, R8 ;  /* 0x0000000786087224 */ /* 0x000fe400078e0208 */
[-C--:B------:R-:W-:Y:S01]  /*13d0*/  IMAD R9, R11, R3.reuse, RZ ;  /* 0x000000030b097224 */ /* 0x080fe200078e02ff */
[----:B------:R-:W-:Y:S02]  /*13e0*/  SHF.R.S32.HI R11, RZ, 0x1f, R4 ;  /* 0x0000001fff0b7819 */ /* 0x000fe40000011404 */
[----:B------:R-:W-:Y:S01]  /*13f0*/  IADD3 R15, R15, R8, RZ ;  /* 0x000000080f0f7210 */ /* 0x000fe20007ffe0ff */
[----:B------:R-:W-:-:S04]  /*1400*/  IMAD.WIDE.U32 R18, R10, R3, RZ ;  /* 0x000000030a127225 */ /* 0x000fc800078e00ff */
[----:B------:R-:W-:Y:S02]  /*1410*/  IMAD R9, R10, R0, R9 ;  /* 0x000000000a097224 */ /* 0x000fe400078e0209 */
[----:B------:R-:W-:Y:S02]  /*1420*/  IMAD R0, R12, R11, R6 ;  /* 0x0000000b0c007224 */ /* 0x000fe400078e0206 */
[----:B------:R-:W-:Y:S01]  /*1430*/  IMAD.WIDE.U32 R14, R4, R12, R14 ;  /* 0x0000000c040e7225 */ /* 0x000fe200078e000e */
[----:B------:R-:W-:-:S03]  /*1440*/  IADD3 R13, R19, R9, RZ ;  /* 0x00000009130d7210 */ /* 0x000fc60007ffe0ff */
[----:B------:R-:W-:Y:S01]  /*1450*/  IMAD.IADD R9, R15, 0x1, R0 ;  /* 0x000000010f097824 */ /* 0x000fe200078e0200 */
[----:B------:R-:W-:Y:S01]  /*1460*/  MOV R0, R14 ;  /* 0x0000000e00007202 */ /* 0x000fe20000000f00 */
[----:B------:R-:W-:Y:S01]  /*1470*/  IMAD.MOV.U32 R6, RZ, RZ, R18 ;  /* 0x000000ffff067224 */ /* 0x000fe200078e0012 */
[----:B------:R-:W-:Y:S05]  /*1480*/  BRA `(.L_x_2354) ;  /* 0x0000052000007947 */ /* 0x000fea0003800000 */
.L_x_2353:
[----:B---3--:R-:W3:Y:S01]  /*1490*/  LD.E R4, [R22.64+0x68] ;  /* 0x0000680616047980 */ /* 0x008ee2000c101900 */
[----:B------:R-:W-:-:S03]  /*14a0*/  ISETP.NE.AND P4, PT, R13, -0x1, PT ;  /* 0xffffffff0d00780c */ /* 0x000fc60003f85270 */
[----:B------:R-:W4:Y:S04]  /*14b0*/  LD.E.64 R134, [R22.64+0x38] ;  /* 0x0000380616867980 */ /* 0x000f28000c101b00 */
[----:B--2---:R-:W2:Y:S04]  /*14c0*/  LD.E.64 R136, [R22.64+0x40] ;  /* 0x0000400616887980 */ /* 0x004ea8000c101b00 */
[----:B------:R-:W2:Y:S04]  /*14d0*/  LD.E.64 R14, [R22.64+0x50] ;  /* 0x00005006160e7980 */ /* 0x000ea8000c101b00 */
[----:B------:R-:W2:Y:S04]  /*14e0*/  @!P4 LD.E.64 R20, [R22.64+0x20] ;  /* 0x000020061614c980 */ /* 0x000ea8000c101b00 */
[----:B------:R-:W2:Y:S04]  /*14f0*/  @!P4 LD.E.64 R18, [R22.64+0x28] ;  /* 0x000028061612c980 */ /* 0x000ea8000c101b00 */
[----:B------:R1:W5:Y:S01]  /*1500*/  LD.E.64 R16, [R22.64+0x58] ;  /* 0x0000580616107980 */ /* 0x000362000c101b00 */
[----:B------:R-:W-:Y:S01]  /*1510*/  IMAD.MOV.U32 R8, RZ, RZ, RZ ;  /* 0x000000ffff087224 */ /* 0x000fe200078e00ff */
[----:B---3--:R-:W-:-:S04]  /*1520*/  IABS R3, R4 ;  /* 0x0000000400037213 */ /* 0x008fc80000000000 */
[----:B------:R-:W3:Y:S08]  /*1530*/  I2F.RP R6, R3 ;  /* 0x0000000300067306 */ /* 0x000ef00000209400 */
[----:B---3--:R-:W3:Y:S02]  /*1540*/  MUFU.RCP R2, R6 ;  /* 0x0000000600027308 */ /* 0x008ee40000001000 */
[----:B---3--:R-:W-:-:S06]  /*1550*/  IADD3 R2, R2, 0xffffffe, RZ ;  /* 0x0ffffffe02027810 */ /* 0x008fcc0007ffe0ff */
[----:B------:R-:W3:Y:S01]  /*1560*/  F2I.FTZ.U32.TRUNC.NTZ R9, R2 ;  /* 0x0000000200097305 */ /* 0x000ee2000021f000 */
[----:B------:R-:W-:Y:S02]  /*1570*/  IABS R7, R4 ;  /* 0x0000000400077213 */ /* 0x000fe40000000000 */
[----:B---3--:R-:W-:-:S05]  /*1580*/  IADD3 R0, RZ, -R9, RZ ;  /* 0x80000009ff007210 */ /* 0x008fca0007ffe0ff */
[----:B------:R-:W-:Y:S01]  /*1590*/  IMAD R5, R0, R3, RZ ;  /* 0x0000000300057224 */ /* 0x000fe200078e02ff */
[----:B------:R-:W-:-:S03]  /*15a0*/  IABS R0, R205 ;  /* 0x000000cd00007213 */ /* 0x000fc60000000000 */
[----:B------:R-:W-:Y:S01]  /*15b0*/  IMAD.HI.U32 R5, R9, R5, R8 ;  /* 0x0000000509057227 */ /* 0x000fe200078e0008 */
[----:B------:R-:W-:-:S05]  /*15c0*/  IADD3 R7, RZ, -R7, RZ ;  /* 0x80000007ff077210 */ /* 0x000fca0007ffe0ff */
[----:B------:R-:W-:-:S04]  /*15d0*/  IMAD.HI.U32 R2, R5, R0, RZ ;  /* 0x0000000005027227 */ /* 0x000fc800078e00ff */
[----:B------:R-:W-:Y:S01]  /*15e0*/  IMAD R0, R2, R7, R0 ;  /* 0x0000000702007224 */ /* 0x000fe200078e0200 */
[----:B------:R-:W-:Y:S01]  /*15f0*/  @!P4 SHF.R.S32.HI R6, RZ, 0x1f, R12 ;  /* 0x0000001fff06c819 */ /* 0x000fe2000001140c */
[----:B----4-:R-:W-:-:S03]  /*1600*/  @!P4 IMAD R5, R135, R12, RZ ;  /* 0x0000000c8705c224 */ /* 0x010fc600078e02ff */
[----:B------:R-:W-:Y:S01]  /*1610*/  ISETP.GT.U32.AND P1, PT, R3, R0, PT ;  /* 0x000000000300720c */ /* 0x000fe20003f24070 */
[----:B------:R-:W-:Y:S02]  /*1620*/  @!P4 IMAD R5, R6, R134, R5 ;  /* 0x000000860605c224 */ /* 0x000fe400078e0205 */
[----:B------:R-:W-:Y:S01]  /*1630*/  @!P4 IMAD.WIDE.U32 R24, R134, R12, RZ ;  /* 0x0000000c8618c225 */ /* 0x000fe200078e00ff */
[----:B-----5:R-:W-:-:S03]  /*1640*/  @!P4 SHF.R.S32.HI R6, RZ, 0x1f, R11 ;  /* 0x0000001fff06c819 */ /* 0x020fc6000001140b */
[----:B------:R-:W-:Y:S01]  /*1650*/  @P4 IMAD.IADD R7, R12, 0x1, R13 ;  /* 0x000000010c074824 */ /* 0x000fe200078e020d */
[----:B------:R-:W-:Y:S01]  /*1660*/  @!P4 IADD3 R25, R25, R5, RZ ;  /* 0x000000051919c210 */ /* 0x000fe20007ffe0ff */
[----:B--2---:R-:W-:-:S04]  /*1670*/  @!P4 IMAD R5, R21, R11, RZ ;  /* 0x0000000b1505c224 */ /* 0x004fc800078e02ff */
[----:B------:R-:W-:Y:S02]  /*1680*/  @!P1 IMAD.IADD R0, R0, 0x1, -R3 ;  /* 0x0000000100009824 */ /* 0x000fe400078e0a03 */
[----:B------:R-:W-:-:S04]  /*1690*/  @P4 IMAD.WIDE.U32 R26, R134, R7, RZ ;  /* 0x00000007861a4225 */ /* 0x000fc800078e00ff */
[----:B------:R-:W-:Y:S01]  /*16a0*/  @!P4 IMAD R5, R20, R6, R5 ;  /* 0x000000061405c224 */ /* 0x000fe200078e0205 */
[----:B------:R-:W-:Y:S01]  /*16b0*/  ISETP.GE.U32.AND P3, PT, R0, R3, PT ;  /* 0x000000030000720c */ /* 0x000fe20003f66070 */
[----:B------:R-:W-:Y:S02]  /*16c0*/  @P4 IMAD R9, R135, R7, RZ ;  /* 0x0000000787094224 */ /* 0x000fe400078e02ff */
[----:B------:R-:W-:Y:S01]  /*16d0*/  @!P4 IMAD.WIDE.U32 R20, R20, R11, R24 ;  /* 0x0000000b1414c225 */ /* 0x000fe200078e0018 */
[----:B------:R-:W-:-:S03]  /*16e0*/  @P4 MOV R10, R26 ;  /* 0x0000001a000a4202 */ /* 0x000fc60000000f00 */
[----:B------:R-:W-:Y:S01]  /*16f0*/  @P4 IMAD.IADD R9, R27, 0x1, R9 ;  /* 0x000000011b094824 */ /* 0x000fe200078e0209 */
[----:B------:R-:W-:Y:S01]  /*1700*/  @!P4 IADD3 R9, R21, R5, RZ ;  /* 0x000000051509c210 */ /* 0x000fe20007ffe0ff */
[----:B------:R-:W-:Y:S01]  /*1710*/  @!P4 IMAD.MOV.U32 R10, RZ, RZ, R20 ;  /* 0x000000ffff0ac224 */ /* 0x000fe200078e0014 */
[----:B------:R-:W-:Y:S02]  /*1720*/  LEA R5, R133, 0xffffffc0, 0x6 ;  /* 0xffffffc085057811 */ /* 0x000fe400078e30ff */
[----:B------:R-:W-:Y:S01]  /*1730*/  LOP3.LUT R0, R205, R4, RZ, 0x3c, !PT ;  /* 0x00000004cd007212 */ /* 0x000fe200078e3cff */
[----:B------:R-:W-:Y:S01]  /*1740*/  @!P4 IMAD R6, R137, R12, RZ ;  /* 0x0000000c8906c224 */ /* 0x000fe200078e02ff */
[----:B------:R-:W-:Y:S01]  /*1750*/  @!P4 SHF.R.S32.HI R3, RZ, 0x1f, R12 ;  /* 0x0000001fff03c819 */ /* 0x000fe2000001140c */
[----:B------:R-:W-:Y:S01]  /*1760*/  IMAD R8, R135, R5, RZ ;  /* 0x0000000587087224 */ /* 0x000fe200078e02ff */
[----:B------:R-:W-:Y:S01]  /*1770*/  SHF.R.S32.HI R7, RZ, 0x1f, R5 ;  /* 0x0000001fff077819 */ /* 0x000fe20000011405 */
[----:B------:R-:W-:Y:S01]  /*1780*/  IMAD.MOV.U32 R21, RZ, RZ, R9 ;  /* 0x000000ffff157224 */ /* 0x000fe200078e0009 */
[----:B------:R-:W-:-:S02]  /*1790*/  ISETP.GE.AND P2, PT, R0, RZ, PT ;  /* 0x000000ff0000720c */ /* 0x000fc40003f46270 */
[----:B------:R-:W-:Y:S02]  /*17a0*/  MOV R20, R10 ;  /* 0x0000000a00147202 */ /* 0x000fe40000000f00 */
[----:B------:R-:W-:Y:S02]  /*17b0*/  @!P1 IADD3 R2, R2, 0x1, RZ ;  /* 0x0000000102029810 */ /* 0x000fe40007ffe0ff */
[----:B------:R-:W-:Y:S01]  /*17c0*/  ISETP.NE.AND P1, PT, R4, RZ, PT ;  /* 0x000000ff0400720c */ /* 0x000fe20003f25270 */
[----:B------:R-:W-:Y:S01]  /*17d0*/  @!P4 IMAD R3, R3, R136, R6 ;  /* 0x000000880303c224 */ /* 0x000fe200078e0206 */
[----:B------:R-:W-:Y:S01]  /*17e0*/  @P3 IADD3 R2, R2, 0x1, RZ ;  /* 0x0000000102023810 */ /* 0x000fe20007ffe0ff */
[----:B------:R-:W-:-:S04]  /*17f0*/  @!P4 IMAD.WIDE.U32 R24, R136, R12, RZ ;  /* 0x0000000c8818c225 */ /* 0x000fc800078e00ff */
[----:B------:R-:W-:Y:S02]  /*1800*/  IMAD R8, R7, R134, R8 ;  /* 0x0000008607087224 */ /* 0x000fe400078e0208 */
[----:B------:R-:W-:Y:S01]  /*1810*/  IMAD.WIDE.U32 R20, R134, R5, R20 ;  /* 0x0000000586147225 */ /* 0x000fe200078e0014 */
[----:B------:R-:W-:-:S03]  /*1820*/  @!P4 IADD3 R25, R25, R3, RZ ;  /* 0x000000031919c210 */ /* 0x000fc60007ffe0ff */
[----:B------:R-:W-:Y:S01]  /*1830*/  IMAD.MOV.U32 R3, RZ, RZ, R2 ;  /* 0x000000ffff037224 */ /* 0x000fe200078e0002 */
[----:B------:R-:W-:Y:S01]  /*1840*/  IADD3 R9, R21, R8, RZ ;  /* 0x0000000815097210 */ /* 0x000fe20007ffe0ff */
[----:B------:R-:W-:Y:S01]  /*1850*/  @!P4 IMAD R0, R19, R11, RZ ;  /* 0x0000000b1300c224 */ /* 0x000fe200078e02ff */
[----:B------:R-:W-:Y:S01]  /*1860*/  @!P4 SHF.R.S32.HI R21, RZ, 0x1f, R11 ;  /* 0x0000001fff15c819 */ /* 0x000fe2000001140b */
[----:B------:R-:W-:Y:S01]  /*1870*/  @!P2 IMAD.MOV R3, RZ, RZ, -R3 ;  /* 0x000000ffff03a224 */ /* 0x000fe200078e0a03 */
[----:B------:R-:W-:Y:S02]  /*1880*/  @!P1 LOP3.LUT R3, RZ, R4, RZ, 0x33, !PT ;  /* 0x00000004ff039212 */ /* 0x000fe400078e33ff */
[----:B------:R-:W-:Y:S01]  /*1890*/  @P4 IADD3 R12, R12, R13, RZ ;  /* 0x0000000d0c0c4210 */ /* 0x000fe20007ffe0ff */
[C---:B------:R-:W-:Y:S01]  /*18a0*/  @!P4 IMAD R0, R18.reuse, R21, R0 ;  /* 0x000000151200c224 */ /* 0x040fe200078e0200 */
[----:B------:R-:W-:Y:S01]  /*18b0*/  MOV R8, R20 ;  /* 0x0000001400087202 */ /* 0x000fe20000000f00 */
[----:B------:R-:W-:Y:S01]  /*18c0*/  @!P4 IMAD.WIDE.U32 R18, R18, R11, R24 ;  /* 0x0000000b1212c225 */ /* 0x000fe200078e0018 */
[----:B------:R-:W-:-:S03]  /*18d0*/  SHF.R.S32.HI R11, RZ, 0x1f, R3 ;  /* 0x0000001fff0b7819 */ /* 0x000fc60000011403 */
[----:B------:R-:W-:Y:S02]  /*18e0*/  IMAD R2, R15, R3, RZ ;  /* 0x000000030f027224 */ /* 0x000fe400078e02ff */
[-C--:B------:R-:W-:Y:S02]  /*18f0*/  @P4 IMAD R13, R137, R12.reuse, RZ ;  /* 0x0000000c890d4224 */ /* 0x080fe400078e02ff */
[----:B------:R-:W-:-:S04]  /*1900*/  @P4 IMAD.WIDE.U32 R26, R136, R12, RZ ;  /* 0x0000000c881a4225 */ /* 0x000fc800078e00ff */
[----:B------:R-:W-:Y:S01]  /*1910*/  IMAD.WIDE.U32 R8, R14, R3, R8 ;  /* 0x000000030e087225 */ /* 0x000fe200078e0008 */
[----:B------:R-:W-:-:S03]  /*1920*/  @P4 IADD3 R13, R27, R13, RZ ;  /* 0x0000000d1b0d4210 */ /* 0x000fc60007ffe0ff */
[----:B------:R-:W-:Y:S01]  /*1930*/  IMAD R2, R14, R11, R2 ;  /* 0x0000000b0e027224 */ /* 0x000fe200078e0202 */
[----:B------:R-:W-:Y:S01]  /*1940*/  @P4 MOV R6, R26 ;  /* 0x0000001a00064202 */ /* 0x000fe20000000f00 */
[----:B------:R-:W-:Y:S01]  /*1950*/  @!P4 IMAD.IADD R13, R19, 0x1, R0 ;  /* 0x00000001130dc824 */ /* 0x000fe200078e0200 */
[----:B------:R-:W-:Y:S01]  /*1960*/  @!P4 MOV R6, R18 ;  /* 0x000000120006c202 */ /* 0x000fe20000000f00 */
[----:B------:R-:W-:Y:S01]  /*1970*/  IMAD.IADD R9, R9, 0x1, R2 ;  /* 0x0000000109097824 */ /* 0x000fe200078e0202 */
[----:B------:R-:W-:Y:S02]  /*1980*/  MOV R0, R8 ;  /* 0x0000000800007202 */ /* 0x000fe40000000f00 */
[----:B------:R-:W-:Y:S02]  /*1990*/  MOV R2, R5 ;  /* 0x0000000500027202 */ /* 0x000fe40000000f00 */
[----:B------:R-:W-:Y:S02]  /*19a0*/  MOV R4, R3 ;  /* 0x0000000300047202 */ /* 0x000fe40000000f00 */
.L_x_2354:
[----:B-1----:R-:W-:Y:S05]  /*19b0*/  BSYNC B0 ;  /* 0x0000000000007941 */ /* 0x002fea0003800000 */
.L_x_2352:
[----:B------:R-:W-:Y:S01]  /*19c0*/  ISETP.NE.AND P1, PT, R210, -0x1, PT ;  /* 0xffffffffd200780c */ /* 0x000fe20003f25270 */
[----:B------:R-:W2:Y:S04]  /*19d0*/  LD.E.64 R166, [R22.64+0x30] ;  /* 0x0000300616a67980 */ /* 0x000ea8000c101b00 */
[----:B------:R-:W3:Y:S04]  /*19e0*/  LD.E.64 R24, [R22.64+0x48] ;  /* 0x0000480616187980 */ /* 0x000ee8000c101b00 */
[----:B------:R-:W4:Y:S04]  /*19f0*/  LD.E.64 R20, [R22.64+0x8] ;  /* 0x0000080616147980 */ /* 0x000f28000c101b00 */
[----:B------:R-:W3:Y:S04]  /*1a00*/  @!P1 LD.E.64 R28, [R22.64+0x18] ;  /* 0x00001806161c9980 */ /* 0x000ee8000c101b00 */
[----:B------:R-:W4:Y:S04]  /*1a10*/  LD.E.64 R14, [R22.64+0x10] ;  /* 0x00001006160e7980 */ /* 0x000f28000c101b00 */
[----:B------:R1:W5:Y:S04]  /*1a20*/  @P0 LD.E R12, [R32.64] ;  /* 0x00000006200c0980 */ /* 0x000368000c101900 */
[----:B------:R1:W5:Y:S01]  /*1a30*/  LD.E.64 R168, [R22.64] ;  /* 0x0000000616a87980 */ /* 0x000362000c101b00 */
[----:B------:R-:W-:-:S04]  /*1a40*/  SHF.R.S32.HI R3, RZ, 0x1f, R56 ;  /* 0x0000001fff037819 */ /* 0x000fc80000011438 */
[----:B------:R-:W-:-:S04]  /*1a50*/  LEA.HI R160, R3, R56, RZ, 0x3 ;  /* 0x0000003803a07211 */ /* 0x000fc800078f18ff */
[----:B------:R-:W-:Y:S02]  /*1a60*/  LOP3.LUT R19, R160, 0xfffffff8, RZ, 0xc0, !PT ;  /* 0xfffffff8a0137812 */ /* 0x000fe400078ec0ff */
[----:B------:R-:W-:-:S03]  /*1a70*/  SHF.R.S32.HI R160, RZ, 0x3, R160 ;  /* 0x00000003ffa07819 */ /* 0x000fc600000114a0 */
[----:B------:R-:W-:Y:S02]  /*1a80*/  IMAD.IADD R70, R56, 0x1, -R19 ;  /* 0x0000000138467824 */ /* 0x000fe400078e0a13 */
[----:B------:R-:W-:Y:S02]  /*1a90*/  IMAD R26, R7, R136, RZ ;  /* 0x00000088071a7224 */ /* 0x000fe400078e02ff */
[----:B------:R-:W-:Y:S02]  /*1aa0*/  IMAD.SHL.U32 R18, R70, 0x8, RZ ;  /* 0x0000000846127824 */ /* 0x000fe400078e00ff */
[----:B------:R-:W-:-:S03]  /*1ab0*/  IMAD.SHL.U32 R7, R160, 0x40, RZ ;  /* 0x00000040a0077824 */ /* 0x000fc600078e00ff */
[----:B------:R-:W-:Y:S02]  /*1ac0*/  IADD3 R30, P2, R18, R6, RZ ;  /* 0x00000006121e7210 */ /* 0x000fe40007f5e0ff */
[--C-:B------:R-:W-:Y:S02]  /*1ad0*/  SHF.R.S32.HI R19, RZ, 0x1f, R18.reuse ;  /* 0x0000001fff137819 */ /* 0x100fe40000011412 */
[----:B------:R-:W-:Y:S02]  /*1ae0*/  LOP3.LUT R7, R7, 0x1c0, RZ, 0xc0, !PT ;  /* 0x000001c007077812 */ /* 0x000fe400078ec0ff */
[----:B------:R-:W-:Y:S02]  /*1af0*/  IADD3.X R31, R19, R13, RZ, P2, !PT ;  /* 0x0000000d131f7210 */ /* 0x000fe400017fe4ff */
[----:B------:R-:W-:Y:S02]  /*1b00*/  LOP3.LUT R158, R7, 0x38, R18, 0xf8, !PT ;  /* 0x00000038079e7812 */ /* 0x000fe400078ef812 */
[----:B------:R-:W-:-:S02]  /*1b10*/  SHF.R.U32.HI R13, RZ, 0x3, R7 ;  /* 0x00000003ff0d7819 */ /* 0x000fc40000011607 */
[----:B------:R-:W-:Y:S02]  /*1b20*/  LEA.HI R7, R3, R56, RZ, 0x6 ;  /* 0x0000003803077211 */ /* 0x000fe400078f30ff */
[----:B------:R-:W-:-:S03]  /*1b30*/  LOP3.LUT R158, R158, R13, RZ, 0x3c, !PT ;  /* 0x0000000d9e9e7212 */ /* 0x000fc600078e3cff */
[----:B------:R-:W-:Y:S01]  /*1b40*/  IMAD.SHL.U32 R7, R7, 0x8, RZ ;  /* 0x0000000807077824 */ /* 0x000fe200078e00ff */
[----:B------:R-:W-:Y:S01]  /*1b50*/  LEA.HI R78, R3, R56, RZ, 0x4 ;  /* 0x00000038034e7211 */ /* 0x000fe200078f20ff */
[C---:B------:R-:W-:Y:S01]  /*1b60*/  IMAD R26, R2.reuse, R137, R26 ;  /* 0x00000089021a7224 */ /* 0x040fe200078e021a */
[----:B------:R-:W-:Y:S01]  /*1b70*/  SHF.R.S32.HI R79, RZ, 0x1f, R206 ;  /* 0x0000001fff4f7819 */ /* 0x000fe200000114ce */
[----:B------:R-:W-:Y:S01]  /*1b80*/  IMAD.WIDE.U32 R30, R2, R136, R30 ;  /* 0x00000088021e7225 */ /* 0x000fe200078e001e */
[----:B------:R-:W-:Y:S02]  /*1b90*/  LOP3.LUT R158, R158, 0xfffffe00, R7, 0xf8, !PT ;  /* 0xfffffe009e9e7812 */ /* 0x000fe400078ef807 */
[----:B------:R-:W-:Y:S01]  /*1ba0*/  LOP3.LUT R7, R78, 0xfffffff0, RZ, 0xc0, !PT ;  /* 0xfffffff04e077812 */ /* 0x000fe200078ec0ff */
[----:B------:R-:W-:Y:S02]  /*1bb0*/  IMAD.IADD R27, R31, 0x1, R26 ;  /* 0x000000011f1b7824 */ /* 0x000fe400078e021a */
[----:B------:R-:W-:Y:S01]  /*1bc0*/  IMAD.MOV.U32 R26, RZ, RZ, R30 ;  /* 0x000000ffff1a7224 */ /* 0x000fe200078e001e */
[----:B------:R-:W-:Y:S01]  /*1bd0*/  IADD3 R8, -R7, R56, RZ ;  /* 0x0000003807087210 */ /* 0x000fe20007ffe1ff */
[----:B------:R-:W-:-:S03]  /*1be0*/  IMAD R6, R17, R4, RZ ;  /* 0x0000000411067224 */ /* 0x000fc600078e02ff */
[----:B------:R-:W-:Y:S01]  /*1bf0*/  SHF.R.S32.HI R17, RZ, 0x1f, R8 ;  /* 0x0000001fff117819 */ /* 0x000fe20000011408 */
[----:B------:R-:W-:-:S03]  /*1c00*/  IMAD R6, R11, R16, R6 ;  /* 0x000000100b067224 */ /* 0x000fc600078e0206 */
[----:B------:R-:W-:Y:S01]  /*1c10*/  LEA.HI R74, R17, R8, RZ, 0x3 ;  /* 0x00000008114a7211 */ /* 0x000fe200078f18ff */
[----:B------:R-:W-:Y:S01]  /*1c20*/  IMAD.WIDE.U32 R16, R4, R16, R26 ;  /* 0x0000001004107225 */ /* 0x000fe200078e001a */
[----:B------:R-:W-:Y:S02]  /*1c30*/  SHF.R.S32.HI R161, RZ, 0x1f, R160 ;  /* 0x0000001fffa17819 */ /* 0x000fe400000114a0 */
[----:B------:R-:W-:Y:S01]  /*1c40*/  LOP3.LUT R77, R74, 0xfffffff8, RZ, 0xc0, !PT ;  /* 0xfffffff84a4d7812 */ /* 0x000fe200078ec0ff */
[-C--:B------:R-:W-:Y:S02]  /*1c50*/  IMAD R199, R135, R160.reuse, RZ ;  /* 0x000000a087c77224 */ /* 0x080fe400078e02ff */
[----:B------:R-:W-:Y:S02]  /*1c60*/  IMAD R203, R137, R160, RZ ;  /* 0x000000a089cb7224 */ /* 0x000fe400078e02ff */
[----:B------:R-:W-:Y:S02]  /*1c70*/  IMAD.IADD R77, R8, 0x1, -R77 ;  /* 0x00000001084d7824 */ /* 0x000fe400078e0a4d */
[----:B------:R-:W-:-:S02]  /*1c80*/  IMAD R199, R161, R134, R199 ;  /* 0x00000086a1c77224 */ /* 0x000fc400078e02c7 */
[----:B------:R-:W-:Y:S01]  /*1c90*/  IMAD R203, R161, R136, R203 ;  /* 0x00000088a1cb7224 */ /* 0x000fe200078e02cb */
[----:B------:R-:W-:Y:S01]  /*1ca0*/  LEA.HI R68, R3, R56, RZ, 0x5 ;  /* 0x0000003803447211 */ /* 0x000fe200078f28ff */
[----:B------:R-:W-:Y:S02]  /*1cb0*/  IMAD.MOV.U32 R57, RZ, RZ, 0x10 ;  /* 0x00000010ff397424 */ /* 0x000fe400078e00ff */
[----:B------:R-:W-:Y:S01]  /*1cc0*/  IMAD.MOV.U32 R55, RZ, RZ, 0x20 ;  /* 0x00000020ff377424 */ /* 0x000fe200078e00ff */
[----:B------:R-:W-:Y:S01]  /*1cd0*/  SHF.L.U64.HI R76, R134, 0x4, R135 ;  /* 0x00000004864c7819 */ /* 0x000fe20000010287 */
[----:B------:R-:W-:Y:S01]  /*1ce0*/  IMAD.SHL.U32 R72, R136, 0x10, RZ ;  /* 0x0000001088487824 */ /* 0x000fe200078e00ff */
[----:B------:R-:W-:Y:S02]  /*1cf0*/  SHF.L.U32 R75, R134, 0x4, RZ ;  /* 0x00000004864b7819 */ /* 0x000fe400000006ff */
[----:B------:R-:W-:Y:S02]  /*1d00*/  SHF.L.U64.HI R73, R136, 0x4, R137 ;  /* 0x0000000488497819 */ /* 0x000fe40000010289 */
[----:B------:R-:W-:-:S02]  /*1d10*/  SHF.R.S32.HI R68, RZ, 0x5, R68 ;  /* 0x00000005ff447819 */ /* 0x000fc40000011444 */
[----:B------:R-:W-:Y:S01]  /*1d20*/  SHF.L.U32 R81, R70, 0x2, RZ ;  /* 0x0000000246517819 */ /* 0x000fe200000006ff */
[----:B--2---:R-:W-:-:S04]  /*1d30*/  @P1 IMAD.WIDE.U32 R30, R166, R210, RZ ;  /* 0x000000d2a61e1225 */ /* 0x004fc800078e00ff */
[----:B------:R-:W-:Y:S02]  /*1d40*/  @P1 IMAD.MOV.U32 R7, RZ, RZ, R30 ;  /* 0x000000ffff071224 */ /* 0x000fe400078e001e */
[----:B---3--:R-:W-:-:S04]  /*1d50*/  @!P1 IMAD R2, R29, R206, RZ ;  /* 0x000000ce1d029224 */ /* 0x008fc800078e02ff */
[C---:B------:R-:W-:Y:S02]  /*1d60*/  @!P1 IMAD R2, R28.reuse, R79, R2 ;  /* 0x0000004f1c029224 */ /* 0x040fe400078e0202 */
[----:B------:R-:W-:-:S04]  /*1d70*/  @!P1 IMAD.WIDE.U32 R28, R28, R206, RZ ;  /* 0x000000ce1c1c9225 */ /* 0x000fc800078e00ff */
[----:B------:R-:W-:Y:S02]  /*1d80*/  @P1 IMAD R13, R167, R210, RZ ;  /* 0x000000d2a70d1224 */ /* 0x000fe400078e02ff */
[----:B------:R-:W-:Y:S02]  /*1d90*/  @!P1 IMAD.MOV.U32 R7, RZ, RZ, R28 ;  /* 0x000000ffff079224 */ /* 0x000fe400078e001c */
[----:B------:R-:W-:Y:S01]  /*1da0*/  @P1 IMAD.IADD R13, R31, 0x1, R13 ;  /* 0x000000011f0d1824 */ /* 0x000fe200078e020d */
[----:B------:R-:W-:Y:S02]  /*1db0*/  @!P1 IADD3 R13, R29, R2, RZ ;  /* 0x000000021d0d9210 */ /* 0x000fe40007ffe0ff */
[----:B------:R-:W-:Y:S01]  /*1dc0*/  IADD3 R26, P2, R18, R7, RZ ;  /* 0x00000007121a7210 */ /* 0x000fe20007f5e0ff */
[----:B------:R-:W-:Y:S01]  /*1dd0*/  IMAD R7, R25, R205, RZ ;  /* 0x000000cd19077224 */ /* 0x000fe200078e02ff */
[----:B------:R-:W-:-:S03]  /*1de0*/  SHF.R.S32.HI R2, RZ, 0x1f, R205 ;  /* 0x0000001fff027819 */ /* 0x000fc600000114cd */
[----:B------:R-:W-:Y:S02]  /*1df0*/  IMAD.X R27, R19, 0x1, R13, P2 ;  /* 0x00000001131b7824 */ /* 0x000fe400010e060d */
[----:B------:R-:W-:Y:S02]  /*1e00*/  IMAD.IADD R25, R17, 0x1, R6 ;  /* 0x0000000111197824 */ /* 0x000fe400078e0206 */
[----:B------:R-:W-:Y:S02]  /*1e10*/  IMAD R2, R24, R2, R7 ;  /* 0x0000000218027224 */ /* 0x000fe400078e0207 */
[----:B------:R-:W-:Y:S01]  /*1e20*/  IMAD.WIDE.U32 R162, R205, R24, R26 ;  /* 0x00000018cda27225 */ /* 0x000fe200078e001a */
[----:B------:R-:W-:Y:S02]  /*1e30*/  MOV R24, R16 ;  /* 0x0000001000187202 */ /* 0x000fe40000000f00 */
[----:B------:R-:W-:Y:S01]  /*1e40*/  IADD3 R16, P1, R18, R0, RZ ;  /* 0x0000000012107210 */ /* 0x000fe20007f3e0ff */
[----:B------:R-:W-:-:S04]  /*1e50*/  IMAD.WIDE R6, R207, 0x40, R160 ;  /* 0x00000040cf067825 */ /* 0x000fc800078e02a0 */
[----:B------:R-:W-:Y:S01]  /*1e60*/  IMAD R165, R7, R166, RZ ;  /* 0x000000a607a57224 */ /* 0x000fe200078e02ff */
[----:B------:R-:W-:Y:S01]  /*1e70*/  SHF.R.S32.HI R7, RZ, 0x1f, R80 ;  /* 0x0000001fff077819 */ /* 0x000fe20000011450 */
[----:B------:R-:W-:Y:S02]  /*1e80*/  IMAD.X R17, R19, 0x1, R9, P1 ;  /* 0x0000000113117824 */ /* 0x000fe400008e0609 */
[----:B------:R-:W-:Y:S01]  /*1e90*/  IMAD.WIDE.U32 R8, R160, R136, R24 ;  /* 0x00000088a0087225 */ /* 0x000fe200078e0018 */
[----:B------:R-:W-:-:S03]  /*1ea0*/  LEA.HI R102, R7, R80, RZ, 0x6 ;  /* 0x0000005007667211 */ /* 0x000fc600078f30ff */
[----:B------:R-:W-:Y:S01]  /*1eb0*/  IMAD.WIDE.U32 R16, R160, R134, R16 ;  /* 0x00000086a0107225 */ /* 0x000fe200078e0010 */
[----:B------:R-:W-:Y:S02]  /*1ec0*/  SHF.R.S32.HI R102, RZ, 0x6, R102 ;  /* 0x00000006ff667819 */ /* 0x000fe40000011466 */
[----:B------:R-:W-:Y:S01]  /*1ed0*/  IADD3 R203, R9, R203, RZ ;  /* 0x000000cb09cb7210 */ /* 0x000fe20007ffe0ff */
[----:B------:R-:W-:Y:S01]  /*1ee0*/  IMAD.IADD R199, R17, 0x1, R199 ;  /* 0x0000000111c77824 */ /* 0x000fe200078e02c7 */
[----:B----4-:R-:W-:Y:S02]  /*1ef0*/  LEA R200, P2, R16, R20, 0x1 ;  /* 0x0000001410c87211 */ /* 0x010fe400078408ff */
[----:B------:R-:W-:Y:S02]  /*1f00*/  LEA R202, P1, R8, R14, 0x1 ;  /* 0x0000000e08ca7211 */ /* 0x000fe400078208ff */
[----:B------:R-:W-:Y:S02]  /*1f10*/  IMNMX R102, RZ, R102, !PT ;  /* 0x00000066ff667217 */ /* 0x000fe40007800200 */
[----:B------:R-:W-:-:S02]  /*1f20*/  LEA.HI.X R199, R16, R21, R199, 0x1, P2 ;  /* 0x0000001510c77211 */ /* 0x000fc400010f0cc7 */
[----:B------:R-:W-:Y:S02]  /*1f30*/  LEA.HI.X R203, R8, R15, R203, 0x1, P1 ;  /* 0x0000000f08cb7211 */ /* 0x000fe400008f0ccb */
[----:B------:R-:W-:Y:S02]  /*1f40*/  R2P PR, R77, 0x6 ;  /* 0x000000064d007804 */ /* 0x000fe40000000000 */
[----:B------:R-:W-:Y:S01]  /*1f50*/  ISETP.GT.AND P3, PT, R133, R102, PT ;  /* 0x000000668500720c */ /* 0x000fe20003f64270 */
[----:B------:R-:W-:Y:S02]  /*1f60*/  IMAD.IADD R163, R163, 0x1, R2 ;  /* 0x00000001a3a37824 */ /* 0x000fe400078e0202 */
[C---:B------:R-:W-:Y:S02]  /*1f70*/  IMAD R165, R6.reuse, R167, R165 ;  /* 0x000000a706a57224 */ /* 0x040fe400078e02a5 */
[----:B------:R-:W-:Y:S01]  /*1f80*/  IMAD.WIDE.U32 R162, R6, R166, R162 ;  /* 0x000000a606a27225 */ /* 0x000fe200078e00a2 */
[----:B------:R-:W-:-:S02]  /*1f90*/  SEL R57, R57, 0xfffffff0, !P1 ;  /* 0xfffffff039397807 */ /* 0x000fc40004800000 */
[----:B------:R-:W-:Y:S01]  /*1fa0*/  SEL R55, R55, 0xffffffe0, !P2 ;  /* 0xffffffe037377807 */ /* 0x000fe20005000000 */
[----:B------:R-:W-:Y:S02]  /*1fb0*/  @!P0 IMAD.MOV.U32 R12, RZ, RZ, RZ ;  /* 0x000000ffff0c8224 */ /* 0x000fe400078e00ff */
[----:B------:R-:W-:Y:S02]  /*1fc0*/  IMAD.IADD R165, R163, 0x1, R165 ;  /* 0x00000001a3a57824 */ /* 0x000fe400078e02a5 */
        /* <DEDUP_REMOVED lines=12> */
[--C-:B------:R-:W-:Y:S01]  /*2090*/  SHF.R.S32.HI R3, RZ, 0x1f, R5.reuse ;  /* 0x0000001fff037819 */ /* 0x100fe20000011405 */
[----:B-----5:R-:W-:Y:S01]  /*20a0*/  IMAD.IADD R12, R12, 0x1, R5 ;  /* 0x000000010c0c7824 */ /* 0x020fe200078e0205 */
[----:B------:R-:W-:Y:S01]  /*20b0*/  SHF.R.S32.HI R13, RZ, 0x1f, R80 ;  /* 0x0000001fff0d7819 */ /* 0x000fe20000011450 */
[----:B------:R-:W-:Y:S01]  /*20c0*/  IMAD.SHL.U32 R86, R136, 0x20, RZ ;  /* 0x0000002088567824 */ /* 0x000fe200078e00ff */
[C---:B------:R-:W-:Y:S01]  /*20d0*/  SHF.L.U32 R100, R134.reuse, 0x5, RZ ;  /* 0x0000000586647819 */ /* 0x040fe200000006ff */
[----:B------:R-:W-:Y:S01]  /*20e0*/  IMAD R85, R137, 0x60, RZ ;  /* 0x0000006089557824 */ /* 0x000fe200078e02ff */
[----:B------:R-:W-:Y:S01]  /*20f0*/  SHF.L.U64.HI R101, R134, 0x5, R135 ;  /* 0x0000000586657819 */ /* 0x000fe20000010287 */
[C---:B------:R-:W-:Y:S01]  /*2100*/  IMAD.WIDE.U32 R170, R136.reuse, 0x60, RZ ;  /* 0x0000006088aa7825 */ /* 0x040fe200078e00ff */
[----:B------:R-:W-:-:S02]  /*2110*/  SHF.L.U64.HI R87, R136, 0x5, R137 ;  /* 0x0000000588577819 */ /* 0x000fc40000010289 */
[----:B------:R-:W-:Y:S01]  /*2120*/  IADD3 R84, R160, 0x10, RZ ;  /* 0x00000010a0547810 */ /* 0x000fe20007ffe0ff */
[----:B------:R-:W-:Y:S01]  /*2130*/  IMAD.MOV.U32 R138, RZ, RZ, R200 ;  /* 0x000000ffff8a7224 */ /* 0x000fe200078e00c8 */
[----:B------:R-:W-:Y:S01]  /*2140*/  SHF.L.U64.HI R87, R86, 0x1, R87 ;  /* 0x0000000156577819 */ /* 0x000fe20000010257 */
[----:B------:R-:W-:Y:S01]  /*2150*/  IMAD.MOV.U32 R139, RZ, RZ, R199 ;  /* 0x000000ffff8b7224 */ /* 0x000fe200078e00c7 */
[C---:B------:R-:W-:Y:S01]  /*2160*/  IADD3 R83, R160.reuse, 0x20, RZ ;  /* 0x00000020a0537810 */ /* 0x040fe20007ffe0ff */
[----:B------:R-:W-:Y:S01]  /*2170*/  IMAD.MOV.U32 R141, RZ, RZ, R202 ;  /* 0x000000ffff8d7224 */ /* 0x000fe200078e00ca */
[----:B------:R-:W-:Y:S01]  /*2180*/  IADD3 R82, R160, 0x30, RZ ;  /* 0x00000030a0527810 */ /* 0x000fe20007ffe0ff */
[----:B------:R-:W-:Y:S01]  /*2190*/  IMAD.SHL.U32 R86, R86, 0x2, RZ ;  /* 0x0000000256567824 */ /* 0x000fe200078e00ff */
[----:B------:R-:W-:Y:S01]  /*21a0*/  MOV R132, R203 ;  /* 0x000000cb00847202 */ /* 0x000fe20000000f00 */
[----:B------:R-:W-:Y:S02]  /*21b0*/  IMAD.IADD R85, R171, 0x1, R85 ;  /* 0x00000001ab557824 */ /* 0x000fe400078e0255 */
[----:B--2---:R-:W-:-:S02]  /*21c0*/  IMAD R2, R29, R206, RZ ;  /* 0x000000ce1d027224 */ /* 0x004fc400078e02ff */
[----:B---3--:R-:W-:Y:S02]  /*21d0*/  IMAD R0, R31, R206, RZ ;  /* 0x000000ce1f007224 */ /* 0x008fe400078e02ff */
[-C--:B------:R-:W-:Y:S02]  /*21e0*/  IMAD R2, R28, R79.reuse, R2 ;  /* 0x0000004f1c027224 */ /* 0x080fe400078e0202 */
[----:B------:R-:W-:Y:S01]  /*21f0*/  IMAD.WIDE.U32 R28, R206, R28, R18 ;  /* 0x0000001cce1c7225 */ /* 0x000fe200078e0012 */
[C-C-:B----4-:R-:W-:Y:S02]  /*2200*/  SHF.L.U64.HI R119, R172.reuse, 0x4, R173.reuse ;  /* 0x00000004ac777819 */ /* 0x150fe400000102ad */
[----:B------:R-:W-:Y:S01]  /*2210*/  SHF.L.U64.HI R121, R172, 0x5, R173 ;  /* 0x00000005ac797819 */ /* 0x000fe200000102ad */
[----:B------:R-:W-:Y:S01]  /*2220*/  IMAD.WIDE.U32 R26, R206, R30, R18 ;  /* 0x0000001ece1a7225 */ /* 0x000fe200078e0012 */
[C---:B------:R-:W-:Y:S02]  /*2230*/  SHF.L.U32 R104, R174.reuse, 0x4, RZ ;  /* 0x00000004ae687819 */ /* 0x040fe400000006ff */
[--C-:B------:R-:W-:Y:S01]  /*2240*/  SHF.L.U64.HI R103, R174, 0x4, R175.reuse ;  /* 0x00000004ae677819 */ /* 0x100fe200000102af */
[----:B------:R-:W-:Y:S01]  /*2250*/  IMAD R0, R30, R79, R0 ;  /* 0x0000004f1e007224 */ /* 0x000fe200078e0200 */
[----:B------:R-:W-:Y:S01]  /*2260*/  SHF.L.U64.HI R105, R174, 0x5, R175 ;  /* 0x00000005ae697819 */ /* 0x000fe200000102af */
[----:B------:R-:W-:-:S02]  /*2270*/  IMAD.IADD R29, R29, 0x1, R2 ;  /* 0x000000011d1d7824 */ /* 0x000fc400078e0202 */
[-C--:B------:R-:W-:Y:S02]  /*2280*/  IMAD R2, R173, R5.reuse, RZ ;  /* 0x00000005ad027224 */ /* 0x080fe400078e02ff */
[----:B------:R-:W-:Y:S02]  /*2290*/  IMAD.IADD R27, R27, 0x1, R0 ;  /* 0x000000011b1b7824 */ /* 0x000fe400078e0200 */
[----:B------:R-:W-:Y:S01]  /*22a0*/  IMAD R0, R175, R5, RZ ;  /* 0x00000005af007224 */ /* 0x000fe200078e02ff */
[----:B------:R-:W-:Y:S01]  /*22b0*/  LEA.HI R155, R10, R10, RZ, 0x1 ;  /* 0x0000000a0a9b7211 */ /* 0x000fe200078f08ff */
[C---:B------:R-:W-:Y:S02]  /*22c0*/  IMAD R2, R172.reuse, R3, R2 ;  /* 0x00000003ac027224 */ /* 0x040fe400078e0202 */
[----:B------:R-:W-:Y:S01]  /*22d0*/  IMAD.WIDE.U32 R28, R172, R5, R28 ;  /* 0x00000005ac1c7225 */ /* 0x000fe200078e001c */
[----:B------:R-:W-:-:S03]  /*22e0*/  SHF.R.S32.HI R155, RZ, 0x1, R155 ;  /* 0x00000001ff9b7819 */ /* 0x000fc6000001149b */
[----:B------:R-:W-:Y:S01]  /*22f0*/  IMAD R0, R174, R3, R0 ;  /* 0x00000003ae007224 */ /* 0x000fe200078e0200 */
[----:B------:R-:W-:Y:S01]  /*2300*/  IADD3 R3, P0, -R80, R160, RZ ;  /* 0x000000a050037210 */ /* 0x000fe20007f1e1ff */
[----:B------:R-:W-:-:S04]  /*2310*/  IMAD.WIDE.U32 R26, R174, R5, R26 ;  /* 0x00000005ae1a7225 */ /* 0x000fc800078e001a */
[----:B------:R-:W-:Y:S02]  /*2320*/  IMAD.IADD R29, R29, 0x1, R2 ;  /* 0x000000011d1d7824 */ /* 0x000fe400078e0202 */
[-C--:B------:R-:W-:Y:S02]  /*2330*/  IMAD R2, R25, R4.reuse, RZ ;  /* 0x0000000419027224 */ /* 0x080fe400078e02ff */
[----:B------:R-:W-:Y:S02]  /*2340*/  IMAD.IADD R27, R27, 0x1, R0 ;  /* 0x000000011b1b7824 */ /* 0x000fe400078e0200 */
[-C--:B------:R-:W-:Y:S02]  /*2350*/  IMAD R0, R21, R4.reuse, RZ ;  /* 0x0000000415007224 */ /* 0x080fe400078e02ff */
[C---:B------:R-:W-:Y:S02]  /*2360*/  IMAD R2, R24.reuse, R11, R2 ;  /* 0x0000000b18027224 */ /* 0x040fe400078e0202 */
[----:B------:R-:W-:-:S04]  /*2370*/  IMAD.WIDE.U32 R24, R24, R4, R28 ;  /* 0x0000000418187225 */ /* 0x000fc800078e001c */
[C---:B------:R-:W-:Y:S01]  /*2380*/  IMAD R0, R20.reuse, R11, R0 ;  /* 0x0000000b14007224 */ /* 0x040fe200078e0200 */
[----:B------:R-:W-:Y:S01]  /*2390*/  IADD3 R25, R25, R2, RZ ;  /* 0x0000000219197210 */ /* 0x000fe20007ffe0ff */
[----:B------:R-:W-:-:S04]  /*23a0*/  IMAD.WIDE.U32 R20, R20, R4, R26 ;  /* 0x0000000414147225 */ /* 0x000fc800078e001a */
[----:B------:R-:W-:Y:S02]  /*23b0*/  IMAD.X R13, R161, 0x1, ~R13, P0 ;  /* 0x00000001a10d7824 */ /* 0x000fe400000e0e0d */
[----:B------:R-:W-:Y:S02]  /*23c0*/  IMAD.IADD R21, R21, 0x1, R0 ;  /* 0x0000000115157824 */ /* 0x000fe400078e0200 */
[C---:B------:R-:W-:Y:S02]  /*23d0*/  IMAD R125, R13.reuse, R172, RZ ;  /* 0x000000ac0d7d7224 */ /* 0x040fe400078e02ff */
[----:B------:R-:W-:Y:S02]  /*23e0*/  IMAD R127, R13, R174, RZ ;  /* 0x000000ae0d7f7224 */ /* 0x000fe400078e02ff */
[----:B------:R-:W-:Y:S02]  /*23f0*/  IMAD R4, R160, R155, R81 ;  /* 0x0000009ba0047224 */ /* 0x000fe400078e0251 */
[----:B------:R-:W-:-:S02]  /*2400*/  IMAD R131, R155, R12, RZ ;  /* 0x0000000c9b837224 */ /* 0x000fc400078e02ff */
[-C--:B------:R-:W-:Y:S02]  /*2410*/  IMAD R125, R173, R3.reuse, R125 ;  /* 0x00000003ad7d7224 */ /* 0x080fe400078e027d */
[-C--:B------:R-:W-:Y:S01]  /*2420*/  IMAD.WIDE.U32 R10, R172, R3.reuse, R24 ;  /* 0x00000003ac0a7225 */ /* 0x080fe200078e0018 */
[----:B------:R-:W-:Y:S02]  /*2430*/  SHF.R.S32.HI R2, RZ, 0x1f, R131 ;  /* 0x0000001fff027819 */ /* 0x000fe40000011483 */
[----:B------:R-:W-:Y:S01]  /*2440*/  IADD3 R0, P3, R131, R4, RZ ;  /* 0x0000000483007210 */ /* 0x000fe20007f7e0ff */
[-C--:B------:R-:W-:Y:S01]  /*2450*/  IMAD R127, R175, R3.reuse, R127 ;  /* 0x00000003af7f7224 */ /* 0x080fe200078e027f */
[----:B------:R-:W-:Y:S01]  /*2460*/  LEA R124, P1, R10, R16, 0x1 ;  /* 0x000000100a7c7211 */ /* 0x000fe200078208ff */
[----:B------:R-:W-:Y:S01]  /*2470*/  IMAD.WIDE.U32 R12, R174, R3, R20 ;  /* 0x00000003ae0c7225 */ /* 0x000fe200078e0014 */
[----:B------:R-:W-:Y:S02]  /*2480*/  SHF.L.U32 R20, R0, 0x1, RZ ;  /* 0x0000000100147819 */ /* 0x000fe400000006ff */
[----:B------:R-:W-:Y:S01]  /*2490*/  LEA.HI.X.SX32 R5, R4, R2, 0x1, P3 ;  /* 0x0000000204057211 */ /* 0x000fe200018f0eff */
[----:B------:R-:W-:Y:S01]  /*24a0*/  IMAD.IADD R3, R81, 0x1, R4 ;  /* 0x0000000151037824 */ /* 0x000fe200078e0204 */
[----:B------:R-:W-:Y:S01]  /*24b0*/  LEA R126, P0, R12, R14, 0x1 ;  /* 0x0000000e0c7e7211 */ /* 0x000fe200078008ff */
[----:B------:R-:W-:Y:S01]  /*24c0*/  IMAD.IADD R125, R11, 0x1, R125 ;  /* 0x000000010b7d7824 */ /* 0x000fe200078e027d */
[----:B------:R-:W-:Y:S01]  /*24d0*/  SHF.L.U64.HI R0, R0, 0x1, R5 ;  /* 0x0000000100007819 */ /* 0x000fe20000010205 */
[----:B------:R-:W-:Y:S01]  /*24e0*/  IMAD.IADD R127, R13, 0x1, R127 ;  /* 0x000000010d7f7824 */ /* 0x000fe200078e027f */
[----:B------:R-:W-:Y:S01]  /*24f0*/  IADD3 R131, P2, R131, R3, RZ ;  /* 0x0000000383837210 */ /* 0x000fe20007f5e0ff */
[----:B------:R-:W-:Y:S01]  /*2500*/  IMAD.SHL.U32 R106, R174, 0x20, RZ ;  /* 0x00000020ae6a7824 */ /* 0x000fe200078e00ff */
[----:B------:R-:W-:Y:S01]  /*2510*/  LEA.HI.X R125, R10, R17, R125, 0x1, P1 ;  /* 0x000000110a7d7211 */ /* 0x000fe200008f0c7d */
[----:B------:R-:W-:Y:S01]  /*2520*/  IMAD.SHL.U32 R159, R155, 0x10, RZ ;  /* 0x000000109b9f7824 */ /* 0x000fe200078e00ff */
[----:B------:R-:W-:Y:S01]  /*2530*/  LEA.HI.X.SX32 R2, R3, R2, 0x1, P2 ;  /* 0x0000000203027211 */ /* 0x000fe200010f0eff */
[----:B------:R-:W-:Y:S01]  /*2540*/  IMAD.SHL.U32 R130, R131, 0x2, RZ ;  /* 0x0000000283827824 */ /* 0x000fe200078e00ff */
[----:B------:R-:W-:Y:S01]  /*2550*/  LEA.HI.X R127, R12, R15, R127, 0x1, P0 ;  /* 0x0000000f0c7f7211 */ /* 0x000fe200000f0c7f */
[----:B------:R-:W-:Y:S01]  /*2560*/  IMAD.SHL.U32 R120, R172, 0x10, RZ ;  /* 0x00000010ac787824 */ /* 0x000fe200078e00ff */
[-C--:B------:R-:W-:Y:S01]  /*2570*/  IADD3 R58, P1, R8, R20.reuse, RZ ;  /* 0x00000014083a7210 */ /* 0x080fe20007f3e0ff */
[----:B------:R-:W-:Y:S01]  /*2580*/  IMAD.SHL.U32 R122, R172, 0x20, RZ ;  /* 0x00000020ac7a7824 */ /* 0x000fe200078e00ff */
[----:B------:R-:W-:Y:S01]  /*2590*/  IADD3 R20, P0, R6, R20, RZ ;  /* 0x0000001406147210 */ /* 0x000fe20007f1e0ff */
[----:B------:R-:W-:Y:S01]  /*25a0*/  IMAD.SHL.U32 R157, R155, 0x20, RZ ;  /* 0x000000209b9d7824 */ /* 0x000fe200078e00ff */
[----:B------:R-:W-:Y:S01]  /*25b0*/  SHF.L.U64.HI R131, R131, 0x1, R2 ;  /* 0x0000000183837819 */ /* 0x000fe20000010202 */
[--C-:B------:R-:W-:Y:S01]  /*25c0*/  IMAD.X R59, R9, 0x1, R0.reuse, P1 ;  /* 0x00000001093b7824 */ /* 0x100fe200008e0600 */
[-C--:B------:R-:W-:Y:S01]  /*25d0*/  IADD3 R128, P3, R8, R130.reuse, RZ ;  /* 0x0000008208807210 */ /* 0x080fe20007f7e0ff */
[----:B------:R-:W-:Y:S01]  /*25e0*/  IMAD.X R21, R7, 0x1, R0, P0 ;  /* 0x0000000107157824 */ /* 0x000fe200000e0600 */
[----:B------:R-:W-:Y:S01]  /*25f0*/  IADD3 R130, P2, R6, R130, RZ ;  /* 0x0000008206827210 */ /* 0x000fe20007f5e0ff */
[----:B------:R-:W-:Y:S01]  /*2600*/  IMAD R123, R173, 0x60, RZ ;  /* 0x00000060ad7b7824 */ /* 0x000fe200078e02ff */
[----:B------:R-:W-:Y:S01]  /*2610*/  IADD3 R3, P5, P4, R75, R75, R75 ;  /* 0x0000004b4b037210 */ /* 0x000fe20007cbe04b */
[--C-:B------:R-:W-:Y:S01]  /*2620*/  IMAD.X R129, R9, 0x1, R131.reuse, P3 ;  /* 0x0000000109817824 */ /* 0x100fe200018e0683 */
[----:B------:R-:W-:Y:S01]  /*2630*/  IADD3 R156, R159, 0x40, RZ ;  /* 0x000000409f9c7810 */ /* 0x000fe20007ffe0ff */
[----:B------:R-:W-:Y:S01]  /*2640*/  IMAD.X R131, R7, 0x1, R131, P2 ;  /* 0x0000000107837824 */ /* 0x000fe200010e0683 */
[--C-:B------:R-:W-:Y:S01]  /*2650*/  IADD3 R96, P1, P0, -R100, 0x80, R3.reuse ;  /* 0x0000008064607810 */ /* 0x100fe2000783e103 */
[----:B------:R-:W-:Y:S01]  /*2660*/  IMAD R155, R155, 0x30, RZ ;  /* 0x000000309b9b7824 */ /* 0x000fe200078e02ff */
[----:B------:R-:W-:Y:S01]  /*2670*/  IADD3.X R0, R76, R76, R76, P5, P4 ;  /* 0x0000004c4c007210 */ /* 0x000fe20002fe844c */
[----:B------:R-:W-:Y:S01]  /*2680*/  IMAD.IADD R153, R159, 0x1, R156 ;  /* 0x000000019f997824 */ /* 0x000fe200078e029c */
[----:B------:R-:W-:Y:S01]  /*2690*/  IADD3 R98, P3, P2, -R100, 0x40, R3 ;  /* 0x0000004064627810 */ /* 0x000fe20007a7e103 */
[----:B------:R-:W-:Y:S01]  /*26a0*/  IMAD.WIDE.U32 R172, R172, 0x60, RZ ;  /* 0x00000060acac7825 */ /* 0x000fe200078e00ff */
[----:B------:R-:W-:-:S02]  /*26b0*/  IADD3.X R97, ~R101, RZ, R0, P1, P0 ;  /* 0x000000ff65617210 */ /* 0x000fc40000fe0500 */
[----:B------:R-:W-:Y:S01]  /*26c0*/  IADD3 R92, P0, R75, R96, RZ ;  /* 0x000000604b5c7210 */ /* 0x000fe20007f1e0ff */
[----:B------:R-:W-:Y:S01]  /*26d0*/  IMAD.IADD R151, R159, 0x1, R153 ;  /* 0x000000019f977824 */ /* 0x000fe200078e0299 */
[----:B------:R-:W-:Y:S01]  /*26e0*/  IADD3.X R99, ~R101, RZ, R0, P3, P2 ;  /* 0x000000ff65637210 */ /* 0x000fe20001fe4500 */
[----:B------:R-:W-:Y:S01]  /*26f0*/  IMAD.MOV.U32 R13, RZ, RZ, R133 ;  /* 0x000000ffff0d7224 */ /* 0x000fe200078e0085 */
[----:B------:R-:W-:Y:S01]  /*2700*/  IADD3 R94, P1, R75, R98, RZ ;  /* 0x000000624b5e7210 */ /* 0x000fe20007f3e0ff */
[----:B------:R-:W-:Y:S01]  /*2710*/  IMAD.X R93, R76, 0x1, R97, P0 ;  /* 0x000000014c5d7824 */ /* 0x000fe200000e0661 */
[----:B------:R-:W-:Y:S01]  /*2720*/  IADD3 R109, P3, P2, R104, R104, R104 ;  /* 0x00000068686d7210 */ /* 0x000fe20007a7e068 */
[----:B------:R-:W-:Y:S01]  /*2730*/  IMAD.IADD R123, R173, 0x1, R123 ;  /* 0x00000001ad7b7824 */ /* 0x000fe200078e027b */
[----:B------:R-:W-:Y:S02]  /*2740*/  IADD3.X R95, R76, R99, RZ, P1, !PT ;  /* 0x000000634c5f7210 */ /* 0x000fe40000ffe4ff */
[----:B------:R-:W-:-:S02]  /*2750*/  IADD3 R91, P1, R75, R94, RZ ;  /* 0x0000005e4b5b7210 */ /* 0x000fc40007f3e0ff */
[----:B------:R-:W-:Y:S02]  /*2760*/  IADD3 R89, P0, R75, R92, RZ ;  /* 0x0000005c4b597210 */ /* 0x000fe40007f1e0ff */
[----:B------:R-:W-:Y:S01]  /*2770*/  IADD3.X R110, R103, R103, R103, P3, P2 ;  /* 0x00000067676e7210 */ /* 0x000fe20001fe4467 */
[----:B------:R-:W-:Y:S01]  /*2780*/  IMAD.X R90, R76, 0x1, R95, P1 ;  /* 0x000000014c5a7824 */ /* 0x000fe200008e065f */
[C-C-:B------:R-:W-:Y:S02]  /*2790*/  IADD3 R107, P5, P4, -R106.reuse, 0x40, R109.reuse ;  /* 0x000000406a6b7810 */ /* 0x140fe40007cbe16d */
[----:B------:R-:W-:Y:S02]  /*27a0*/  IADD3 R109, P3, P2, -R106, 0x80, R109 ;  /* 0x000000806a6d7810 */ /* 0x000fe40007a7e16d */
[----:B------:R-:W-:Y:S02]  /*27b0*/  IADD3 R154, R159, 0x80, RZ ;  /* 0x000000809f9a7810 */ /* 0x000fe40007ffe0ff */
[----:B------:R-:W-:-:S02]  /*27c0*/  IADD3.X R88, R76, R93, RZ, P0, !PT ;  /* 0x0000005d4c587210 */ /* 0x000fc400007fe4ff */
[----:B------:R-:W-:Y:S01]  /*27d0*/  IADD3.X R108, ~R105, RZ, R110, P5, P4 ;  /* 0x000000ff696c7210 */ /* 0x000fe20002fe856e */
[----:B------:R-:W-:Y:S01]  /*27e0*/  IMAD.IADD R152, R159, 0x1, R154 ;  /* 0x000000019f987824 */ /* 0x000fe200078e029a */
[----:B------:R-:W-:Y:S02]  /*27f0*/  IADD3.X R110, ~R105, RZ, R110, P3, P2 ;  /* 0x000000ff696e7210 */ /* 0x000fe40001fe456e */
[-C--:B------:R-:W-:Y:S01]  /*2800*/  IADD3 R113, P0, R109, R104.reuse, RZ ;  /* 0x000000686d717210 */ /* 0x080fe20007f1e0ff */
[----:B------:R-:W-:Y:S01]  /*2810*/  IMAD.IADD R150, R159, 0x1, R152 ;  /* 0x000000019f967824 */ /* 0x000fe200078e0298 */
[-C--:B------:R-:W-:Y:S02]  /*2820*/  IADD3 R111, P1, R107, R104.reuse, RZ ;  /* 0x000000686b6f7210 */ /* 0x080fe40007f3e0ff */
[----:B------:R-:W-:Y:S01]  /*2830*/  SHF.L.U64.HI R119, R120, 0x1, R119 ;  /* 0x0000000178777819 */ /* 0x000fe20000010277 */
[--C-:B------:R-:W-:Y:S01]  /*2840*/  IMAD.X R114, R110, 0x1, R103.reuse, P0 ;  /* 0x000000016e727824 */ /* 0x100fe200000e0667 */
[-C--:B------:R-:W-:Y:S01]  /*2850*/  IADD3 R118, P0, R113, R104.reuse, RZ ;  /* 0x0000006871767210 */ /* 0x080fe20007f1e0ff */
[----:B------:R-:W-:Y:S01]  /*2860*/  IMAD.X R112, R108, 0x1, R103, P1 ;  /* 0x000000016c707824 */ /* 0x000fe200008e0667 */
[----:B------:R-:W-:Y:S01]  /*2870*/  IADD3 R116, P1, R111, R104, RZ ;  /* 0x000000686f747210 */ /* 0x000fe20007f3e0ff */
[----:B------:R-:W-:Y:S01]  /*2880*/  IMAD.SHL.U32 R120, R120, 0x2, RZ ;  /* 0x0000000278787824 */ /* 0x000fe200078e00ff */
[C---:B------:R-:W-:Y:S01]  /*2890*/  SHF.L.U64.HI R121, R122.reuse, 0x1, R121 ;  /* 0x000000017a797819 */ /* 0x040fe20000010279 */
[----:B------:R-:W-:Y:S01]  /*28a0*/  IMAD.SHL.U32 R122, R122, 0x2, RZ ;  /* 0x000000027a7a7824 */ /* 0x000fe200078e00ff */
[----:B------:R-:W-:Y:S01]  /*28b0*/  IADD3 R15, R18, 0x40, RZ ;  /* 0x00000040120f7810 */ /* 0x000fe20007ffe0ff */
[----:B------:R-:W-:Y:S01]  /*28c0*/  IMAD.X R117, R114, 0x1, R103, P0 ;  /* 0x0000000172757824 */ /* 0x000fe200000e0667 */
[----:B------:R-:W-:-:S02]  /*28d0*/  IADD3 R14, R18, 0x80, RZ ;  /* 0x00000080120e7810 */ /* 0x000fc40007ffe0ff */
[----:B------:R-:W-:Y:S02]  /*28e0*/  SHF.R.S32.HI R149, RZ, 0x1f, R159 ;  /* 0x0000001fff957819 */ /* 0x000fe4000001149f */
[----:B------:R-:W-:Y:S02]  /*28f0*/  SHF.R.S32.HI R148, RZ, 0x1f, R157 ;  /* 0x0000001fff947819 */ /* 0x000fe4000001149d */
[----:B------:R-:W-:Y:S02]  /*2900*/  SHF.R.S32.HI R146, RZ, 0x1f, R155 ;  /* 0x0000001fff927819 */ /* 0x000fe4000001149b */
[----:B------:R-:W-:Y:S02]  /*2910*/  SHF.R.S32.HI R147, RZ, 0x1f, R156 ;  /* 0x0000001fff937819 */ /* 0x000fe4000001149c */
[----:B------:R-:W-:Y:S02]  /*2920*/  SHF.R.S32.HI R145, RZ, 0x1f, R154 ;  /* 0x0000001fff917819 */ /* 0x000fe4000001149a */
[----:B------:R-:W-:-:S02]  /*2930*/  IADD3.X R115, R112, R103, RZ, P1, !PT ;  /* 0x0000006770737210 */ /* 0x000fc40000ffe4ff */
[----:B------:R-:W-:Y:S02]  /*2940*/  SHF.R.S32.HI R144, RZ, 0x1f, R153 ;  /* 0x0000001fff907819 */ /* 0x000fe40000011499 */
[----:B------:R-:W-:Y:S02]  /*2950*/  SHF.R.S32.HI R143, RZ, 0x1f, R152 ;  /* 0x0000001fff8f7819 */ /* 0x000fe40000011498 */
[----:B------:R-:W-:Y:S02]  /*2960*/  SHF.R.S32.HI R142, RZ, 0x1f, R151 ;  /* 0x0000001fff8e7819 */ /* 0x000fe40000011497 */
[----:B------:R-:W-:Y:S02]  /*2970*/  SHF.R.S32.HI R140, RZ, 0x1f, R150 ;  /* 0x0000001fff8c7819 */ /* 0x000fe40000011496 */
.L_x_2403:
[----:B------:R-:W-:Y:S01]  /*2980*/  IMAD.SHL.U32 R17, R13, 0x40, RZ ;  /* 0x000000400d117824 */ /* 0x000fe200078e00ff */
[----:B------:R-:W-:Y:S04]  /*2990*/  BSSY B2, `(.L_x_2356) ;  /* 0x0000738000027945 */ /* 0x000fe80003800000 */
[----:B------:R-:W-:Y:S05]  /*29a0*/  IADD3 R16, R17, -0x40, RZ ;  /* 0xffffffc011107810 */ /* 0x000fea0007ffe0ff */
[--C-:B------:R-:W-:Y:S02]  /*29b0*/  IMAD.IADD R179, R71, 0x1, -R16.reuse ;  /* 0x0000000147b37824 */ /* 0x100fe400078e0a10 */
[----:B------:R-:W-:Y:S03]  /*29c0*/  IMAD.IADD R177, R80, 0x1, -R16 ;  /* 0x0000000150b17824 */ /* 0x000fe600078e0a10 */
[-C--:B------:R-:W-:Y:S02]  /*29d0*/  ISETP.GE.AND P2, PT, R160, R179.reuse, PT ;  /* 0x000000b3a000720c */ /* 0x080fe40003f46270 */
[----:B------:R-:W-:Y:S02]  /*29e0*/  ISETP.GE.AND P0, PT, R84, R179, PT ;  /* 0x000000b35400720c */ /* 0x000fe40003f06270 */
[-C--:B------:R-:W-:Y:S02]  /*29f0*/  ISETP.GE.AND P2, PT, R160, R177.reuse, !P2 ;  /* 0x000000b1a000720c */ /* 0x080fe40005746270 */
[----:B------:R-:W-:Y:S11]  /*2a00*/  ISETP.GE.AND P0, PT, R84, R177, !P0 ;  /* 0x000000b15400720c */ /* 0x000ff60004706270 */
[----:B------:R-:W2:Y:S01]  /*2a10*/  @P2 LD.E.128 R28, [R124.64] ;  /* 0x000000067c1c2980 */ /* 0x000ea2000c101d00 */
[----:B------:R-:W-:Y:S01]  /*2a20*/  @P2 IMAD.MOV.U32 R3, RZ, RZ, R132 ;  /* 0x000000ffff032224 */ /* 0x000fe200078e0084 */
[----:B------:R-:W-:Y:S01]  /*2a30*/  @P0 IADD3 R26, P1, R124, R120, RZ ;  /* 0x000000787c1a0210 */ /* 0x000fe20007f3e0ff */
[----:B------:R-:W-:Y:S04]  /*2a40*/  @P2 IMAD.MOV.U32 R2, RZ, RZ, R141 ;  /* 0x000000ffff022224 */ /* 0x000fe800078e008d */
[----:B------:R-:W-:Y:S01]  /*2a50*/  @P0 IMAD.X R27, R125, 0x1, R119, P1 ;  /* 0x000000017d1b0824 */ /* 0x000fe200008e0677 */
[C---:B------:R-:W-:Y:S04]  /*2a60*/  @P0 LEA R36, P1, R72.reuse, R141, 0x1 ;  /* 0x0000008d48240211 */ /* 0x040fe800078208ff */
[----:B------:R-:W-:Y:S02]  /*2a70*/  @P0 LEA.HI.X R37, R72, R132, R73, 0x1, P1 ;  /* 0x0000008448250211 */ /* 0x000fe400008f0c49 */
[C---:B------:R-:W-:Y:S04]  /*2a80*/  ISETP.GE.AND P1, PT, R83.reuse, R179, PT ;  /* 0x000000b35300720c */ /* 0x040fe80003f26270 */
[----:B------:R-:W-:Y:S11]  /*2a90*/  ISETP.GE.AND P1, PT, R83, R177, !P1 ;  /* 0x000000b15300720c */ /* 0x000ff60004f26270 */
[----:B------:R-:W-:Y:S02]  /*2aa0*/  @!UPT UIADD3 URZ, URZ, URZ, URZ ;  /* 0x0000003f3f3ff290 */ /* 0x000fe4000fffe03f */
[----:B------:R-:W-:Y:S05]  /*2ab0*/  @P1 IADD3 R38, P3, R124, R122, RZ ;  /* 0x0000007a7c261210 */ /* 0x000fea0007f7e0ff */
[----:B------:R-:W-:Y:S01]  /*2ac0*/  @P1 IMAD.X R39, R125, 0x1, R121, P3 ;  /* 0x000000017d271824 */ /* 0x000fe200018e0679 */
[----:B--2---:R-:W-:Y:S04]  /*2ad0*/  @P2 ST.E.128 [R2.64], R28 ;  /* 0x0000001c02002985 */ /* 0x004fe8000c101d06 */
[----:B------:R-:W2:Y:S04]  /*2ae0*/  @P2 LD.E.128 R4, [R124.64+0x80] ;  /* 0x000080067c042980 */ /* 0x000ea8000c101d00 */
[----:B--2---:R1:W-:Y:S04]  /*2af0*/  @P2 ST.E.128 [R2.64+0x80], R4 ;  /* 0x0000800402002985 */ /* 0x0043e8000c101d06 */
[----:B------:R-:W2:Y:S04]  /*2b00*/  @P2 LD.E.128 R8, [R124.64+0x100] ;  /* 0x000100067c082980 */ /* 0x000ea8000c101d00 */
[----:B--2---:R2:W-:Y:S04]  /*2b10*/  @P2 ST.E.128 [R2.64+0x100], R8 ;  /* 0x0001000802002985 */ /* 0x0045e8000c101d06 */
[----:B------:R-:W3:Y:S04]  /*2b20*/  @P0 LD.E.128 R32, [R26.64] ;  /* 0x000000061a200980 */ /* 0x000ee8000c101d00 */
[----:B---3--:R-:W-:Y:S04]  /*2b30*/  @P0 ST.E.128 [R36.64], R32 ;  /* 0x0000002024000985 */ /* 0x008fe8000c101d06 */
[----:B-1----:R-:W3:Y:S04]  /*2b40*/  @P0 LD.E.128 R4, [R26.64+0x80] ;  /* 0x000080061a040980 */ /* 0x002ee8000c101d00 */
[----:B---3--:R1:W-:Y:S04]  /*2b50*/  @P0 ST.E.128 [R36.64+0x80], R4 ;  /* 0x0000800424000985 */ /* 0x0083e8000c101d06 */
[----:B------:R-:W3:Y:S04]  /*2b60*/  @P0 LD.E.128 R28, [R26.64+0x100] ;  /* 0x000100061a1c0980 */ /* 0x000ee8000c101d00 */
[----:B---3--:R3:W-:Y:S01]  /*2b70*/  @P0 ST.E.128 [R36.64+0x100], R28 ;  /* 0x0001001c24000985 */ /* 0x0087e2000c101d06 */
[----:B------:R-:W-:Y:S03]  /*2b80*/  @P1 IADD3 R40, P0, R141, R86, RZ ;  /* 0x000000568d281210 */ /* 0x000fe60007f1e0ff */
[----:B--2---:R-:W2:Y:S02]  /*2b90*/  @P1 LD.E.128 R8, [R38.64] ;  /* 0x0000000626081980 */ /* 0x004ea4000c101d00 */
[----:B------:R-:W-:Y:S01]  /*2ba0*/  @P1 IMAD.X R41, R132, 0x1, R87, P0 ;  /* 0x0000000184291824 */ /* 0x000fe200000e0657 */
[C---:B------:R-:W-:Y:S04]  /*2bb0*/  ISETP.GE.AND P0, PT, R82.reuse, R179, PT ;  /* 0x000000b35200720c */ /* 0x040fe80003f06270 */
[----:B------:R-:W-:Y:S11]  /*2bc0*/  ISETP.GE.AND P0, PT, R82, R177, !P0 ;  /* 0x000000b15200720c */ /* 0x000ff60004706270 */
[----:B------:R-:W-:Y:S02]  /*2bd0*/  @!UPT UIADD3 URZ, URZ, URZ, URZ ;  /* 0x0000003f3f3ff290 */ /* 0x000fe4000fffe03f */
[----:B------:R-:W-:Y:S05]  /*2be0*/  @P0 IADD3 R26, P3, R124, R172, RZ ;  /* 0x000000ac7c1a0210 */ /* 0x000fea0007f7e0ff */
[----:B------:R-:W-:Y:S01]  /*2bf0*/  @P0 IMAD.X R27, R125, 0x1, R123, P3 ;  /* 0x000000017d1b0824 */ /* 0x000fe200018e067b */
[----:B--2---:R2:W-:Y:S04]  /*2c00*/  @P1 ST.E.128 [R40.64], R8 ;  /* 0x0000000828001985 */ /* 0x0045e8000c101d06 */
[----:B-1--4-:R-:W4:Y:S04]  /*2c10*/  @P1 LD.E.128 R4, [R38.64+0x80] ;  /* 0x0000800626041980 */ /* 0x012f28000c101d00 */
[----:B----4-:R1:W-:Y:S04]  /*2c20*/  @P1 ST.E.128 [R40.64+0x80], R4 ;  /* 0x0000800428001985 */ /* 0x0103e8000c101d06 */
[----:B------:R-:W4:Y:S04]  /*2c30*/  @P1 LD.E.128 R32, [R38.64+0x100] ;  /* 0x0001000626201980 */ /* 0x000f28000c101d00 */
[----:B----4-:R4:W-:Y:S01]  /*2c40*/  @P1 ST.E.128 [R40.64+0x100], R32 ;  /* 0x0001002028001985 */ /* 0x0109e2000c101d06 */
[----:B---3--:R-:W-:Y:S03]  /*2c50*/  @P0 IADD3 R36, P1, R141, R170, RZ ;  /* 0x000000aa8d240210 */ /* 0x008fe60007f3e0ff */
[----:B------:R-:W3:Y:S02]  /*2c60*/  @P0 LD.E.128 R28, [R26.64] ;  /* 0x000000061a1c0980 */ /* 0x000ee4000c101d00 */
[----:B------:R-:W-:Y:S05]  /*2c70*/  @P0 IMAD.X R37, R132, 0x1, R85, P1 ;  /* 0x0000000184250824 */ /* 0x000fea00008e0655 */
[----:B---3--:R4:W-:Y:S04]  /*2c80*/  @P0 ST.E.128 [R36.64], R28 ;  /* 0x0000001c24000985 */ /* 0x0089e8000c101d06 */
[----:B--2---:R-:W2:Y:S04]  /*2c90*/  @P0 LD.E.128 R8, [R26.64+0x80] ;  /* 0x000080061a080980 */ /* 0x004ea8000c101d00 */
[----:B--2---:R4:W-:Y:S04]  /*2ca0*/  @P0 ST.E.128 [R36.64+0x80], R8 ;  /* 0x0000800824000985 */ /* 0x0049e8000c101d06 */
[----:B-1----:R-:W2:Y:S04]  /*2cb0*/  @P0 LD.E.128 R4, [R26.64+0x100] ;  /* 0x000100061a040980 */ /* 0x002ea8000c101d00 */
[----:B--2---:R4:W-:Y:S04]  /*2cc0*/  @P0 ST.E.128 [R36.64+0x100], R4 ;  /* 0x0001000424000985 */ /* 0x0049e8000c101d06 */
[----:B------:R-:W2:Y:S04]  /*2cd0*/  LD.E R25, [R22.64+0xd0] ;  /* 0x0000d00616197980 */ /* 0x000ea8000c101900 */
[----:B------:R-:W3:Y:S01]  /*2ce0*/  LD.E R3, [R22.64+0x130] ;  /* 0x0001300616037980 */ /* 0x000ee2000c101900 */
[----:B--2---:R-:W-:Y:S01]  /*2cf0*/  ISETP.NE.AND P1, PT, R25, RZ, PT ;  /* 0x000000ff1900720c */ /* 0x004fe20003f25270 */
[----:B---3--:R-:W-:Y:S05]  /*2d00*/  IMAD.U32 R3, R3, -0x40, RZ ;  /* 0xffffffc003037824 */ /* 0x008fea00078e00ff */
[C---:B------:R-:W-:Y:S04]  /*2d10*/  LEA R124, P0, R3.reuse, R124, 0x1 ;  /* 0x0000007c037c7211 */ /* 0x040fe800078008ff */
[----:B------:R-:W-:Y:S03]  /*2d20*/  LEA.HI.X.SX32 R125, R3, R125, 0x1, P0 ;  /* 0x0000007d037d7211 */ /* 0x000fe600000f0eff */
[----:B------:R-:W-:-:S05]  /*2d30*/  @!P1 BRA `(.L_x_2357) ;  /* 0x00006cf000009947 */ /* 0x000fca0003800000 */
[----:B----4-:R-:W2:Y:S02]  /*2d40*/  LD.E.U8 R0, [R22.64+0x1b3] ;  /* 0x0001b30616007980 */ /* 0x010ea4000c101100 */
[----:B--2---:R-:W-:Y:S11]  /*2d50*/  ISETP.NE.AND P0, PT, R0, RZ, PT ;  /* 0x000000ff0000720c */ /* 0x004ff60003f05270 */
[----:B------:R-:W-:Y:S02]  /*2d60*/  @!UPT UIADD3 URZ, URZ, URZ, URZ ;  /* 0x0000003f3f3ff290 */ /* 0x000fe4000fffe03f */
[----:B------:R-:W-:-:S05]  /*2d70*/  @!P0 BRA `(.L_x_2358) ;  /* 0x0000271000008947 */ /* 0x000fca0003800000 */
[----:B------:R-:W-:Y:S01]  /*2d80*/  BSSY B0, `(.L_x_2359) ;  /* 0x0000089000007945 */ /* 0x000fe20003800000 */
[----:B------:R-:W-:-:S05]  /*2d90*/  @!P2 BRA `(.L_x_2360) ;  /* 0x000008700000a947 */ /* 0x000fca0003800000 */
[-C--:B------:R-:W-:Y:S01]  /*2da0*/  ISETP.GE.AND P0, PT, R18, R25.reuse, PT ;  /* 0x000000191200720c */ /* 0x080fe20003f06270 */
[----:B------:R-:W2:Y:S01]  /*2db0*/  LD.E.128 R28, [R126.64] ;  /* 0x000000067e1c7980 */ /* 0x000ea2000c101d00 */
[----:B------:R-:W-:Y:S11]  /*2dc0*/  ISETP.GE.AND P1, PT, R15, R25, PT ;  /* 0x000000190f00720c */ /* 0x000ff60003f26270 */
[----:B------:R-:W3:Y:S06]  /*2dd0*/  @!P0 LD.E.64 R26, [R20.64] ;  /* 0x00000006141a8980 */ /* 0x000eec000c101b00 */
[----:B------:R-:W4:Y:S01]  /*2de0*/  @!P0 LD.E.64 R40, [R58.64] ;  /* 0x000000063a288980 */ /* 0x000f22000c101b00 */
[----:B---3--:R-:W-:Y:S01]  /*2df0*/  @!P0 IMAD.U32 R24, R27, 0x10000, RZ ;  /* 0x000100001b188824 */ /* 0x008fe200078e00ff */
[----:B------:R-:W-:Y:S02]  /*2e00*/  @!P0 SHF.L.U32 R32, R26, 0x10, RZ ;  /* 0x000000101a208819 */ /* 0x000fe400000006ff */
[C---:B--2---:R-:W-:Y:S02]  /*2e10*/  @!P0 LOP3.LUT R33, R28.reuse, 0xffff0000, RZ, 0xc0, !PT ;  /* 0xffff00001c218812 */ /* 0x044fe400078ec0ff */
[----:B------:R-:W-:Y:S01]  /*2e20*/  @!P0 SHF.L.U32 R39, R28, 0x10, RZ ;  /* 0x000000101c278819 */ /* 0x000fe200000006ff */
[----:B----4-:R-:W-:Y:S01]  /*2e30*/  @!P0 IMAD.U32 R42, R41, 0x10000, RZ ;  /* 0x00010000292a8824 */ /* 0x010fe200078e00ff */
[----:B------:R-:W-:Y:S01]  /*2e40*/  @!P0 SHF.L.U32 R38, R40, 0x10, RZ ;  /* 0x0000001028268819 */ /* 0x000fe200000006ff */
[C---:B------:R-:W-:Y:S01]  /*2e50*/  @!P0 FMUL.FTZ R0, R33.reuse, R32 ;  /* 0x0000002021008220 */ /* 0x040fe20000410000 */
[----:B------:R-:W-:Y:S02]  /*2e60*/  @!P0 LOP3.LUT R26, R26, 0xffff0000, RZ, 0xc0, !PT ;  /* 0xffff00001a1a8812 */ /* 0x000fe400078ec0ff */
[----:B------:R-:W-:Y:S01]  /*2e70*/  @!P0 LOP3.LUT R35, R30, 0xffff0000, RZ, 0xc0, !PT ;  /* 0xffff00001e238812 */ /* 0x000fe200078ec0ff */
[----:B------:R-:W-:Y:S01]  /*2e80*/  @!P0 FMUL.FTZ R45, R33, R38 ;  /* 0x00000026212d8220 */ /* 0x000fe20000410000 */
[----:B------:R-:W-:Y:S01]  /*2e90*/  @!P0 LOP3.LUT R33, R29, 0xffff0000, RZ, 0xc0, !PT ;  /* 0xffff00001d218812 */ /* 0x000fe200078ec0ff */
[----:B------:R-:W-:Y:S01]  /*2ea0*/  @!P0 FFMA.FTZ R0, R38, R39, R0 ;  /* 0x0000002726008223 */ /* 0x000fe20000010000 */
[----:B------:R-:W-:Y:S01]  /*2eb0*/  @!P0 LOP3.LUT R40, R40, 0xffff0000, RZ, 0xc0, !PT ;  /* 0xffff000028288812 */ /* 0x000fe200078ec0ff */
[----:B------:R-:W-:Y:S01]  /*2ec0*/  @!P0 FFMA.FTZ R45, R39, R32, -R45 ;  /* 0x00000020272d8223 */ /* 0x000fe2000001082d */
[----:B------:R-:W-:Y:S01]  /*2ed0*/  @!P0 LOP3.LUT R27, R27, 0xffff0000, RZ, 0xc0, !PT ;  /* 0xffff00001b1b8812 */ /* 0x000fe200078ec0ff */
[----:B------:R-:W-:Y:S01]  /*2ee0*/  @!P0 IMAD.U32 R39, R29, 0x10000, RZ ;  /* 0x000100001d278824 */ /* 0x000fe200078e00ff */
[----:B------:R-:W-:Y:S01]  /*2ef0*/  @!P0 LOP3.LUT R32, R31, 0xffff0000, RZ, 0xc0, !PT ;  /* 0xffff00001f208812 */ /* 0x000fe200078ec0ff */
[----:B------:R-:W-:Y:S01]  /*2f00*/  @!P0 FMUL.FTZ R2, R33, R26 ;  /* 0x0000001a21028220 */ /* 0x000fe20000410000 */
[----:B------:R-:W-:Y:S01]  /*2f10*/  @!P0 LOP3.LUT R43, R41, 0xffff0000, RZ, 0xc0, !PT ;  /* 0xffff0000292b8812 */ /* 0x000fe200078ec0ff */
[----:B------:R-:W-:Y:S01]  /*2f20*/  @!P0 FMUL.FTZ R3, R35, R24 ;  /* 0x0000001823038220 */ /* 0x000fe20000410000 */
[----:B------:R-:W-:Y:S01]  /*2f30*/  @!P0 SHF.L.U32 R41, R30, 0x10, RZ ;  /* 0x000000101e298819 */ /* 0x000fe200000006ff */
[----:B------:R-:W-:Y:S01]  /*2f40*/  @!P0 FMUL.FTZ R47, R33, R40 ;  /* 0x00000028212f8220 */ /* 0x000fe20000410000 */
[----:B------:R-:W-:Y:S01]  /*2f50*/  @!P0 F2FP.BF16.PACK_AB R45, R0, R45 ;  /* 0x0000002d002d823e */ /* 0x000fe200000010ff */
[----:B------:R-:W-:Y:S02]  /*2f60*/  @!P0 FMUL.FTZ R44, R35, R42 ;  /* 0x0000002a232c8220 */ /* 0x000fe40000410000 */
[----:B------:R-:W-:Y:S01]  /*2f70*/  @!P0 IMAD.U32 R38, R31, 0x10000, RZ ;  /* 0x000100001f268824 */ /* 0x000fe200078e00ff */
        /* <DEDUP_REMOVED lines=14> */
[----:B------:R-:W-:Y:S02]  /*3060*/  @!P0 MOV R31, R47 ;  /* 0x0000002f001f8202 */ /* 0x000fe40000000f00 */
[----:B------:R-:W-:Y:S03]  /*3070*/  ISETP.GE.AND P0, PT, R14, R25, PT ;  /* 0x000000190e00720c */ /* 0x000fe60003f06270 */
[----:B------:R1:W-:Y:S08]  /*3080*/  ST.E.128 [R138.64], R28 ;  /* 0x0000001c8a007985 */ /* 0x0003f0000c101d06 */
[----:B------:R-:W2:Y:S06]  /*3090*/  @!P1 LD.E.64 R40, [R58.64+0x40] ;  /* 0x000040063a289980 */ /* 0x000eac000c101b00 */
[----:B------:R-:W3:Y:S08]  /*30a0*/  LD.E.128 R32, [R126.64+0x80] ;  /* 0x000080067e207980 */ /* 0x000ef0000c101d00 */
[----:B------:R-:W4:Y:S01]  /*30b0*/  @!P1 LD.E.64 R26, [R20.64+0x40] ;  /* 0x00004006141a9980 */ /* 0x000f22000c101b00 */
[C---:B--2---:R-:W-:Y:S01]  /*30c0*/  @!P1 SHF.L.U32 R38, R40.reuse, 0x10, RZ ;  /* 0x0000001028269819 */ /* 0x044fe200000006ff */
[C---:B------:R-:W-:Y:S01]  /*30d0*/  @!P1 IMAD.U32 R42, R41.reuse, 0x10000, RZ ;  /* 0x00010000292a9824 */ /* 0x040fe200078e00ff */
[----:B------:R-:W-:Y:S02]  /*30e0*/  @!P1 LOP3.LUT R40, R40, 0xffff0000, RZ, 0xc0, !PT ;  /* 0xffff000028289812 */ /* 0x000fe400078ec0ff */
[----:B------:R-:W-:Y:S01]  /*30f0*/  @!P1 LOP3.LUT R43, R41, 0xffff0000, RZ, 0xc0, !PT ;  /* 0xffff0000292b9812 */ /* 0x000fe200078ec0ff */
[----:B---3--:R-:W-:Y:S01]  /*3100*/  @!P1 IMAD.U32 R41, R34, 0x10000, RZ ;  /* 0x0001000022299824 */ /* 0x008fe200078e00ff */
[----:B------:R-:W-:Y:S02]  /*3110*/  @!P1 LOP3.LUT R37, R32, 0xffff0000, RZ, 0xc0, !PT ;  /* 0xffff000020259812 */ /* 0x000fe400078ec0ff */
[----:B-1----:R-:W-:Y:S02]  /*3120*/  @!P1 LOP3.LUT R29, R33, 0xffff0000, RZ, 0xc0, !PT ;  /* 0xffff0000211d9812 */ /* 0x002fe400078ec0ff */
[----:B------:R-:W-:Y:S01]  /*3130*/  @!P1 LOP3.LUT R31, R34, 0xffff0000, RZ, 0xc0, !PT ;  /* 0xffff0000221f9812 */ /* 0x000fe200078ec0ff */
[----:B------:R-:W-:Y:S01]  /*3140*/  @!P1 FMUL.FTZ R44, R37, R38 ;  /* 0x00000026252c9220 */ /* 0x000fe20000410000 */
[----:B------:R-:W-:Y:S01]  /*3150*/  @!P1 LOP3.LUT R28, R35, 0xffff0000, RZ, 0xc0, !PT ;  /* 0xffff0000231c9812 */ /* 0x000fe200078ec0ff */
[----:B----4-:R-:W-:Y:S01]  /*3160*/  @!P1 IMAD.U32 R36, R26, 0x10000, RZ ;  /* 0x000100001a249824 */ /* 0x010fe200078e00ff */
[----:B------:R-:W-:Y:S01]  /*3170*/  @!P1 SHF.L.U32 R39, R32, 0x10, RZ ;  /* 0x0000001020279819 */ /* 0x000fe200000006ff */
[----:B------:R-:W-:Y:S01]  /*3180*/  @!P1 FMUL.FTZ R45, R29, R40 ;  /* 0x000000281d2d9220 */ /* 0x000fe20000410000 */
[----:B------:R-:W-:Y:S01]  /*3190*/  @!P1 LOP3.LUT R26, R26, 0xffff0000, RZ, 0xc0, !PT ;  /* 0xffff00001a1a9812 */ /* 0x000fe200078ec0ff */
[-C--:B------:R-:W-:Y:S01]  /*31a0*/  @!P1 FMUL.FTZ R5, R37, R36.reuse ;  /* 0x0000002425059220 */ /* 0x080fe20000410000 */
[----:B------:R-:W-:Y:S01]  /*31b0*/  @!P1 SHF.L.U32 R24, R27, 0x10, RZ ;  /* 0x000000101b189819 */ /* 0x000fe200000006ff */
[----:B------:R-:W-:Y:S01]  /*31c0*/  @!P1 FFMA.FTZ R44, R39, R36, -R44 ;  /* 0x00000024272c9223 */ /* 0x000fe2000001082c */
[----:B------:R-:W-:Y:S01]  /*31d0*/  @!P1 LOP3.LUT R27, R27, 0xffff0000, RZ, 0xc0, !PT ;  /* 0xffff00001b1b9812 */ /* 0x000fe200078ec0ff */
[----:B------:R-:W-:Y:S01]  /*31e0*/  @!P1 FFMA.FTZ R5, R38, R39, R5 ;  /* 0x0000002726059223 */ /* 0x000fe20000010005 */
[----:B------:R-:W-:Y:S01]  /*31f0*/  @!P1 SHF.L.U32 R39, R33, 0x10, RZ ;  /* 0x0000001021279819 */ /* 0x000fe200000006ff */
[----:B------:R-:W-:Y:S01]  /*3200*/  @!P1 FMUL.FTZ R6, R29, R26 ;  /* 0x0000001a1d069220 */ /* 0x000fe20000410000 */
[----:B------:R-:W-:Y:S01]  /*3210*/  @!P1 SHF.L.U32 R38, R35, 0x10, RZ ;  /* 0x0000001023269819 */ /* 0x000fe200000006ff */
[----:B------:R-:W-:Y:S01]  /*3220*/  @!P1 FMUL.FTZ R7, R31, R24 ;  /* 0x000000181f079220 */ /* 0x000fe20000410000 */
[----:B------:R-:W-:Y:S01]  /*3230*/  @!P1 F2FP.BF16.PACK_AB R44, R5, R44 ;  /* 0x0000002c052c923e */ /* 0x000fe200000010ff */
[----:B------:R-:W-:Y:S02]  /*3240*/  @!P1 FMUL.FTZ R46, R31, R42 ;  /* 0x0000002a1f2e9220 */ /* 0x000fe40000410000 */
[C---:B------:R-:W-:Y:S01]  /*3250*/  @!P1 FMUL.FTZ R47, R28.reuse, R43 ;  /* 0x0000002b1c2f9220 */ /* 0x040fe20000410000 */
[----:B------:R-:W-:Y:S01]  /*3260*/  @!P1 MOV R32, R44 ;  /* 0x0000002c00209202 */ /* 0x000fe20000000f00 */
        /* <DEDUP_REMOVED lines=13> */
[----:B------:R1:W-:Y:S08]  /*3340*/  ST.E.128 [R138.64+0x80], R32 ;  /* 0x000080208a007985 */ /* 0x0003f0000c101d06 */
        /* <DEDUP_REMOVED lines=8> */
[C---:B------:R-:W-:Y:S02]  /*33d0*/  @!P0 LOP3.LUT R37, R28.reuse, 0xffff0000, RZ, 0xc0, !PT ;  /* 0xffff00001c258812 */ /* 0x040fe400078ec0ff */
[----:B------:R-:W-:Y:S02]  /*33e0*/  @!P0 SHF.L.U32 R39, R28, 0x10, RZ ;  /* 0x000000101c278819 */ /* 0x000fe400000006ff */
[----:B-1----:R-:W-:Y:S01]  /*33f0*/  @!P0 LOP3.LUT R33, R29, 0xffff0000, RZ, 0xc0, !PT ;  /* 0xffff00001d218812 */ /* 0x002fe200078ec0ff */
[----:B------:R-:W-:Y:S01]  /*3400*/  @!P0 FMUL.FTZ R44, R37, R38 ;  /* 0x00000026252c8220 */ /* 0x000fe20000410000 */
[----:B------:R-:W-:Y:S01]  /*3410*/  @!P0 LOP3.LUT R35, R30, 0xffff0000, RZ, 0xc0, !PT ;  /* 0xffff00001e238812 */ /* 0x000fe200078ec0ff */
[C---:B----4-:R-:W-:Y:S01]  /*3420*/  @!P0 IMAD.U32 R36, R26.reuse, 0x10000, RZ ;  /* 0x000100001a248824 */ /* 0x050fe200078e00ff */
[----:B------:R-:W-:Y:S01]  /*3430*/  @!P0 LOP3.LUT R32, R31, 0xffff0000, RZ, 0xc0, !PT ;  /* 0xffff00001f208812 */ /* 0x000fe200078ec0ff */
        /* <DEDUP_REMOVED lines=29> */
.L_x_2360:
[----:B------:R-:W-:Y:S05]  /*3610*/  BSYNC B0 ;  /* 0x0000000000007941 */ /* 0x000fea0003800000 */
.L_x_2359:
[C---:B------:R-:W-:Y:S01]  /*3620*/  ISETP.GE.AND P0, PT, R84.reuse, R179, PT ;  /* 0x000000b35400720c */ /* 0x040fe20003f06270 */
[----:B------:R-:W-:Y:S03]  /*3630*/  BSSY B0, `(.L_x_2361) ;  /* 0x000009d000007945 */ /* 0x000fe60003800000 */
[----:B------:R-:W-:Y:S11]  /*3640*/  ISETP.GE.AND P0, PT, R84, R177, !P0 ;  /* 0x000000b15400720c */ /* 0x000ff60004706270 */
[----:B------:R-:W-:Y:S02]  /*3650*/  @!UPT UIADD3 URZ, URZ, URZ, URZ ;  /* 0x0000003f3f3ff290 */ /* 0x000fe4000fffe03f */
[----:B------:R-:W-:-:S05]  /*3660*/  @!P0 BRA `(.L_x_2362) ;  /* 0x0000099000008947 */ /* 0x000fca0003800000 */
[----:B------:R-:W-:Y:S01]  /*3670*/  ISETP.GE.AND P0, PT, R18, R25, PT ;  /* 0x000000191200720c */ /* 0x000fe20003f06270 */
[C---:B------:R-:W-:Y:S01]  /*3680*/  IMAD.SHL.U32 R51, R159.reuse, 0x2, RZ ;  /* 0x000000029f337824 */ /* 0x040fe200078e00ff */
[----:B------:R-:W-:Y:S02]  /*3690*/  LEA R52, P1, R104, R126, 0x1 ;  /* 0x0000007e68347211 */ /* 0x000fe400078208ff */
[----:B------:R-:W-:Y:S02]  /*36a0*/  SHF.L.U64.HI R49, R159, 0x1, R149 ;  /* 0x000000019f317819 */ /* 0x000fe40000010295 */
[----:B------:R-:W-:Y:S02]  /*36b0*/  IADD3 R36, P2, R20, R51, RZ ;  /* 0x0000003314247210 */ /* 0x000fe40007f5e0ff */
[----:B------:R-:W-:Y:S02]  /*36c0*/  LEA.HI.X R53, R104, R127, R103, 0x1, P1 ;  /* 0x0000007f68357211 */ /* 0x000fe400008f0c67 */
[----:B------:R-:W-:Y:S01]  /*36d0*/  IADD3 R46, P1, R58, R51, RZ ;  /* 0x000000333a2e7210 */ /* 0x000fe20007f3e0ff */
[----:B------:R-:W-:Y:S01]  /*36e0*/  IMAD.X R37, R21, 0x1, R49, P2 ;  /* 0x0000000115257824 */ /* 0x000fe200010e0631 */
[----:B------:R-:W-:Y:S01]  /*36f0*/  LEA R62, P3, R75, R138, 0x1 ;  /* 0x0000008a4b3e7211 */ /* 0x000fe200078608ff */
[----:B-1----:R-:W2:Y:S01]  /*3700*/  LD.E.128 R28, [R52.64] ;  /* 0x00000006341c7980 */ /* 0x002ea2000c101d00 */
[----:B------:R-:W-:Y:S02]  /*3710*/  IADD3.X R47, R59, R49, RZ, P1, !PT ;  /* 0x000000313b2f7210 */ /* 0x000fe40000ffe4ff */
[----:B------:R-:W-:Y:S02]  /*3720*/  ISETP.GE.AND P1, PT, R15, R25, PT ;  /* 0x000000190f00720c */ /* 0x000fe40003f26270 */
[----:B------:R-:W-:Y:S02]  /*3730*/  LEA R60, P2, R107, R126, 0x1 ;  /* 0x0000007e6b3c7211 */ /* 0x000fe400078408ff */
[----:B------:R-:W-:Y:S01]  /*3740*/  LEA.HI.X R63, R75, R139, R76, 0x1, P3 ;  /* 0x0000008b4b3f7211 */ /* 0x000fe200018f0c4c */
[----:B------:R-:W3:Y:S01]  /*3750*/  @!P0 LD.E.64 R42, [R46.64] ;  /* 0x000000062e2a8980 */ /* 0x000ee2000c101b00 */
[----:B------:R-:W-:Y:S05]  /*3760*/  LEA.HI.X R61, R107, R127, R108, 0x1, P2 ;  /* 0x0000007f6b3d7211 */ /* 0x000fea00010f0c6c */
[----:B------:R-:W4:Y:S01]  /*3770*/  @!P0 LD.E.64 R26, [R36.64] ;  /* 0x00000006241a8980 */ /* 0x000f22000c101b00 */
[C---:B--2---:R-:W-:Y:S01]  /*3780*/  @!P0 IMAD.U32 R41, R28.reuse, 0x10000, RZ ;  /* 0x000100001c298824 */ /* 0x044fe200078e00ff */
[----:B------:R-:W-:Y:S02]  /*3790*/  @!P0 LOP3.LUT R33, R28, 0xffff0000, RZ, 0xc0, !PT ;  /* 0xffff00001c218812 */ /* 0x000fe400078ec0ff */
[----:B------:R-:W-:Y:S01]  /*37a0*/  @!P0 LOP3.LUT R35, R29, 0xffff0000, RZ, 0xc0, !PT ;  /* 0xffff00001d238812 */ /* 0x000fe200078ec0ff */
[C---:B---3--:R-:W-:Y:S01]  /*37b0*/  @!P0 IMAD.U32 R44, R43.reuse, 0x10000, RZ ;  /* 0x000100002b2c8824 */ /* 0x048fe200078e00ff */
[C---:B------:R-:W-:Y:S02]  /*37c0*/  @!P0 SHF.L.U32 R40, R42.reuse, 0x10, RZ ;  /* 0x000000102a288819 */ /* 0x040fe400000006ff */
[----:B------:R-:W-:Y:S02]  /*37d0*/  @!P0 LOP3.LUT R42, R42, 0xffff0000, RZ, 0xc0, !PT ;  /* 0xffff00002a2a8812 */ /* 0x000fe400078ec0ff */
        /* <DEDUP_REMOVED lines=12> */
[----:B------:R-:W-:Y:S01]  /*38a0*/  @!P0 FMUL.FTZ R2, R35, R26 ;  /* 0x0000001a23028220 */ /* 0x000fe20000410000 */
[----:B------:R-:W-:Y:S01]  /*38b0*/  @!P0 SHF.L.U32 R40, R31, 0x10, RZ ;  /* 0x000000101f288819 */ /* 0x000fe200000006ff */
[----:B------:R-:W-:Y:S01]  /*38c0*/  @!P0 IMAD.U32 R43, R30, 0x10000, RZ ;  /* 0x000100001e2b8824 */ /* 0x000fe200078e00ff */
[----:B------:R-:W-:Y:S01]  /*38d0*/  @!P0 F2FP.BF16.PACK_AB R49, R0, R49 ;  /* 0x000000310031823e */ /* 0x000fe200000010ff */
[C---:B------:R-:W-:Y:S02]  /*38e0*/  @!P0 FMUL.FTZ R3, R33.reuse, R24 ;  /* 0x0000001821038220 */ /* 0x040fe40000410000 */
        /* <DEDUP_REMOVED lines=12> */
[----:B------:R-:W-:Y:S02]  /*39b0*/  @!P0 IMAD.MOV.U32 R28, RZ, RZ, R49 ;  /* 0x000000ffff1c8224 */ /* 0x000fe400078e0031 */
[----:B------:R-:W-:Y:S01]  /*39c0*/  @!P0 IMAD.MOV.U32 R30, RZ, RZ, R48 ;  /* 0x000000ffff1e8224 */ /* 0x000fe200078e0030 */
[----:B------:R-:W-:Y:S02]  /*39d0*/  @!P0 F2FP.BF16.PACK_AB R51, R4, R50 ;  /* 0x000000320433823e */ /* 0x000fe400000010ff */
[----:B------:R-:W-:Y:S02]  /*39e0*/  @!P0 MOV R29, R52 ;  /* 0x00000034001d8202 */ /* 0x000fe40000000f00 */
[----:B------:R-:W-:Y:S02]  /*39f0*/  @!P0 MOV R31, R51 ;  /* 0x00000033001f8202 */ /* 0x000fe40000000f00 */
[----:B------:R-:W-:Y:S02]  /*3a00*/  ISETP.GE.AND P0, PT, R14, R25, PT ;  /* 0x000000190e00720c */ /* 0x000fe40003f06270 */
[C---:B------:R-:W-:Y:S01]  /*3a10*/  LEA R52, P2, R109.reuse, R126, 0x1 ;  /* 0x0000007e6d347211 */ /* 0x040fe200078408ff */
[----:B------:R1:W-:Y:S03]  /*3a20*/  ST.E.128 [R62.64], R28 ;  /* 0x0000001c3e007985 */ /* 0x0003e6000c101d06 */
[----:B------:R-:W-:Y:S05]  /*3a30*/  LEA.HI.X R53, R109, R127, R110, 0x1, P2 ;  /* 0x0000007f6d357211 */ /* 0x000fea00010f0c6e */
[----:B------:R2:W3:Y:S08]  /*3a40*/  LD.E.128 R32, [R60.64] ;  /* 0x000000063c207980 */ /* 0x0004f0000c101d00 */
[----:B------:R-:W4:Y:S06]  /*3a50*/  @!P1 LD.E.64 R26, [R36.64+0x40] ;  /* 0x00004006241a9980 */ /* 0x000f2c000c101b00 */
[----:B------:R-:W5:Y:S01]  /*3a60*/  @!P1 LD.E.64 R42, [R46.64+0x40] ;  /* 0x000040062e2a9980 */ /* 0x000f62000c101b00 */
[C---:B--2---:R-:W-:Y:S04]  /*3a70*/  LEA R60, P3, R98.reuse, R138, 0x1 ;  /* 0x0000008a623c7211 */ /* 0x044fe800078608ff */
[----:B------:R-:W-:Y:S01]  /*3a80*/  LEA.HI.X R61, R98, R139, R99, 0x1, P3 ;  /* 0x0000008b623d7211 */ /* 0x000fe200018f0c63 */
[C---:B---3--:R-:W-:Y:S01]  /*3a90*/  @!P1 IMAD.U32 R41, R32.reuse, 0x10000, RZ ;  /* 0x0001000020299824 */ /* 0x048fe200078e00ff */
[----:B------:R-:W-:Y:S02]  /*3aa0*/  @!P1 LOP3.LUT R39, R32, 0xffff0000, RZ, 0xc0, !PT ;  /* 0xffff000020279812 */ /* 0x000fe400078ec0ff */
[----:B-1----:R-:W-:Y:S02]  /*3ab0*/  @!P1 LOP3.LUT R29, R33, 0xffff0000, RZ, 0xc0, !PT ;  /* 0xffff0000211d9812 */ /* 0x002fe400078ec0ff */
[----:B------:R-:W-:Y:S02]  /*3ac0*/  @!P1 LOP3.LUT R31, R34, 0xffff0000, RZ, 0xc0, !PT ;  /* 0xffff0000221f9812 */ /* 0x000fe400078ec0ff */
[----:B------:R-:W-:Y:S01]  /*3ad0*/  @!P1 LOP3.LUT R28, R35, 0xffff0000, RZ, 0xc0, !PT ;  /* 0xffff0000231c9812 */ /* 0x000fe200078ec0ff */
[C---:B----4-:R-:W-:Y:S01]  /*3ae0*/  @!P1 IMAD.U32 R38, R26.reuse, 0x10000, RZ ;  /* 0x000100001a269824 */ /* 0x050fe200078e00ff */
[----:B------:R-:W-:Y:S02]  /*3af0*/  @!P1 LOP3.LUT R26, R26, 0xffff0000, RZ, 0xc0, !PT ;  /* 0xffff00001a1a9812 */ /* 0x000fe400078ec0ff */
[----:B------:R-:W-:Y:S01]  /*3b00*/  @!P1 SHF.L.U32 R24, R27, 0x10, RZ ;  /* 0x000000101b189819 */ /* 0x000fe200000006ff */
[----:B------:R-:W-:Y:S01]  /*3b10*/  @!P1 FMUL.FTZ R5, R39, R38 ;  /* 0x0000002627059220 */ /* 0x000fe20000410000 */
[----:B------:R-:W-:Y:S01]  /*3b20*/  @!P1 LOP3.LUT R27, R27, 0xffff0000, RZ, 0xc0, !PT ;  /* 0xffff00001b1b9812 */ /* 0x000fe200078ec0ff */
[C---:B-----5:R-:W-:Y:S01]  /*3b30*/  @!P1 IMAD.U32 R40, R42.reuse, 0x10000, RZ ;  /* 0x000100002a289824 */ /* 0x060fe200078e00ff */
[----:B------:R-:W-:Y:S01]  /*3b40*/  @!P1 SHF.L.U32 R44, R43, 0x10, RZ ;  /* 0x000000102b2c9819 */ /* 0x000fe200000006ff */
[----:B------:R-:W-:Y:S01]  /*3b50*/  @!P1 FMUL.FTZ R6, R29, R26 ;  /* 0x0000001a1d069220 */ /* 0x000fe20000410000 */
[----:B------:R-:W-:Y:S01]  /*3b60*/  @!P1 LOP3.LUT R42, R42, 0xffff0000, RZ, 0xc0, !PT ;  /* 0xffff00002a2a9812 */ /* 0x000fe200078ec0ff */
[----:B------:R-:W-:Y:S01]  /*3b70*/  @!P1 FMUL.FTZ R48, R39, R40 ;  /* 0x0000002827309220 */ /* 0x000fe20000410000 */
[----:B------:R-:W-:Y:S01]  /*3b80*/  @!P1 LOP3.LUT R45, R43, 0xffff0000, RZ, 0xc0, !PT ;  /* 0xffff00002b2d9812 */ /* 0x000fe200078ec0ff */
[----:B------:R-:W-:Y:S01]  /*3b90*/  @!P1 FFMA.FTZ R5, R40, R41, R5 ;  /* 0x0000002928059223 */ /* 0x000fe20000010005 */
[----:B------:R-:W-:Y:S01]  /*3ba0*/  @!P1 SHF.L.U32 R40, R35, 0x10, RZ ;  /* 0x0000001023289819 */ /* 0x000fe200000006ff */
[----:B------:R-:W-:Y:S01]  /*3bb0*/  @!P1 FFMA.FTZ R48, R41, R38, -R48 ;  /* 0x0000002629309223 */ /* 0x000fe20000010830 */
[----:B------:R-:W-:Y:S01]  /*3bc0*/  @!P1 SHF.L.U32 R41, R33, 0x10, RZ ;  /* 0x0000001021299819 */ /* 0x000fe200000006ff */
[C---:B------:R-:W-:Y:S02]  /*3bd0*/  @!P1 FMUL.FTZ R7, R31.reuse, R24 ;  /* 0x000000181f079220 */ /* 0x040fe40000410000 */
[----:B------:R-:W-:Y:S01]  /*3be0*/  @!P1 FMUL.FTZ R50, R31, R44 ;  /* 0x0000002c1f329220 */ /* 0x000fe20000410000 */
[----:B------:R-:W-:Y:S01]  /*3bf0*/  @!P1 F2FP.BF16.PACK_AB R48, R5, R48 ;  /* 0x000000300530923e */ /* 0x000fe200000010ff */
[----:B------:R-:W-:Y:S02]  /*3c00*/  @!P1 FMUL.FTZ R49, R29, R42 ;  /* 0x0000002a1d319220 */ /* 0x000fe40000410000 */
[C---:B------:R-:W-:Y:S02]  /*3c10*/  @!P1 FMUL.FTZ R51, R28.reuse, R45 ;  /* 0x0000002d1c339220 */ /* 0x040fe40000410000 */
[-C--:B------:R-:W-:Y:S02]  /*3c20*/  @!P1 FMUL.FTZ R8, R28, R27.reuse ;  /* 0x0000001b1c089220 */ /* 0x080fe40000410000 */
[----:B------:R-:W-:Y:S02]  /*3c30*/  @!P1 FFMA.FTZ R49, R41, R26, -R49 ;  /* 0x0000001a29319223 */ /* 0x000fe40000010831 */
[----:B------:R-:W-:Y:S02]  /*3c40*/  @!P1 FFMA.FTZ R51, R40, R27, -R51 ;  /* 0x0000001b28339223 */ /* 0x000fe40000010833 */
[----:B------:R-:W-:Y:S02]  /*3c50*/  @!P1 IMAD.U32 R43, R34, 0x10000, RZ ;  /* 0x00010000222b9824 */ /* 0x000fe400078e00ff */
[----:B------:R-:W-:Y:S02]  /*3c60*/  @!P1 FFMA.FTZ R6, R42, R41, R6 ;  /* 0x000000292a069223 */ /* 0x000fe40000010006 */
[----:B------:R-:W-:Y:S02]  /*3c70*/  @!P1 FFMA.FTZ R7, R44, R43, R7 ;  /* 0x0000002b2c079223 */ /* 0x000fe40000010007 */
[----:B------:R-:W-:Y:S01]  /*3c80*/  @!P1 FFMA.FTZ R50, R43, R24, -R50 ;  /* 0x000000182b329223 */ /* 0x000fe20000010832 */
[----:B------:R-:W-:Y:S01]  /*3c90*/  @!P1 F2FP.BF16.PACK_AB R49, R6, R49 ;  /* 0x000000310631923e */ /* 0x000fe200000010ff */
[----:B------:R-:W-:Y:S02]  /*3ca0*/  @!P1 FFMA.FTZ R8, R45, R40, R8 ;  /* 0x000000282d089223 */ /* 0x000fe40000010008 */
[----:B------:R-:W-:Y:S01]  /*3cb0*/  @!P1 IMAD.MOV.U32 R32, RZ, RZ, R48 ;  /* 0x000000ffff209224 */ /* 0x000fe200078e0030 */
[----:B------:R-:W-:Y:S02]  /*3cc0*/  @!P1 F2FP.BF16.PACK_AB R50, R7, R50 ;  /* 0x000000320732923e */ /* 0x000fe400000010ff */
[----:B------:R-:W-:Y:S02]  /*3cd0*/  @!P1 F2FP.BF16.PACK_AB R51, R8, R51 ;  /* 0x000000330833923e */ /* 0x000fe400000010ff */
[----:B------:R-:W-:Y:S01]  /*3ce0*/  @!P1 MOV R33, R49 ;  /* 0x0000003100219202 */ /* 0x000fe20000000f00 */
[----:B------:R-:W-:Y:S01]  /*3cf0*/  @!P1 IMAD.MOV.U32 R34, RZ, RZ, R50 ;  /* 0x000000ffff229224 */ /* 0x000fe200078e0032 */
[----:B------:R-:W-:Y:S05]  /*3d00*/  @!P1 MOV R35, R51 ;  /* 0x0000003300239202 */ /* 0x000fea0000000f00 */
[----:B------:R1:W-:Y:S08]  /*3d10*/  ST.E.128 [R60.64], R32 ;  /* 0x000000203c007985 */ /* 0x0003f0000c101d06 */
[----:B------:R2:W3:Y:S08]  /*3d20*/  LD.E.128 R28, [R52.64] ;  /* 0x00000006341c7980 */ /* 0x0004f0000c101d00 */
[----:B------:R-:W4:Y:S06]  /*3d30*/  @!P0 LD.E.64 R26, [R36.64+0x80] ;  /* 0x00008006241a8980 */ /* 0x000f2c000c101b00 */
[----:B------:R-:W5:Y:S01]  /*3d40*/  @!P0 LD.E.64 R46, [R46.64+0x80] ;  /* 0x000080062e2e8980 */ /* 0x000f62000c101b00 */
[C---:B--2---:R-:W-:Y:S04]  /*3d50*/  LEA R52, P1, R96.reuse, R138, 0x1 ;  /* 0x0000008a60347211 */ /* 0x044fe800078208ff */
[----:B------:R-:W-:Y:S01]  /*3d60*/  LEA.HI.X R53, R96, R139, R97, 0x1, P1 ;  /* 0x0000008b60357211 */ /* 0x000fe200008f0c61 */
[C---:B---3--:R-:W-:Y:S01]  /*3d70*/  @!P0 IMAD.U32 R41, R28.reuse, 0x10000, RZ ;  /* 0x000100001c298824 */ /* 0x048fe200078e00ff */
[----:B------:R-:W-:Y:S01]  /*3d80*/  @!P0 LOP3.LUT R39, R28, 0xffff0000, RZ, 0xc0, !PT ;  /* 0xffff00001c278812 */ /* 0x000fe200078ec0ff */
[C---:B------:R-:W-:Y:S01]  /*3d90*/  @!P0 IMAD.U32 R43, R30.reuse, 0x10000, RZ ;  /* 0x000100001e2b8824 */ /* 0x040fe200078e00ff */
        /* <DEDUP_REMOVED lines=36> */
[----:B------:R-:W-:Y:S05]  /*3fe0*/  @!P0 MOV R31, R51 ;  /* 0x00000033001f8202 */ /* 0x000fea0000000f00 */
[----:B------:R1:W-:Y:S02]  /*3ff0*/  ST.E.128 [R52.64], R28 ;  /* 0x0000001c34007985 */ /* 0x0003e4000c101d06 */
.L_x_2362:
[----:B------:R-:W-:Y:S05]  /*4000*/  BSYNC B0 ;  /* 0x0000000000007941 */ /* 0x000fea0003800000 */
.L_x_2361:
[C---:B------:R-:W-:Y:S01]  /*4010*/  ISETP.GE.AND P0, PT, R83.reuse, R179, PT ;  /* 0x000000b35300720c */ /* 0x040fe20003f06270 */
[----:B------:R-:W-:Y:S03]  /*4020*/  BSSY B0, `(.L_x_2363) ;  /* 0x000009d000007945 */ /* 0x000fe60003800000 */
[----:B------:R-:W-:Y:S11]  /*4030*/  ISETP.GE.AND P0, PT, R83, R177, !P0 ;  /* 0x000000b15300720c */ /* 0x000ff60004706270 */
[----:B------:R-:W-:Y:S02]  /*4040*/  @!UPT UIADD3 URZ, URZ, URZ, URZ ;  /* 0x0000003f3f3ff290 */ /* 0x000fe4000fffe03f */
[----:B------:R-:W-:-:S05]  /*4050*/  @!P0 BRA `(.L_x_2364) ;  /* 0x0000099000008947 */ /* 0x000fca0003800000 */
[----:B------:R-:W-:Y:S01]  /*4060*/  ISETP.GE.AND P0, PT, R18, R25, PT ;  /* 0x000000191200720c */ /* 0x000fe20003f06270 */
[C---:B------:R-:W-:Y:S01]  /*4070*/  IMAD.SHL.U32 R51, R157.reuse, 0x2, RZ ;  /* 0x000000029d337824 */ /* 0x040fe200078e00ff */
[----:B-1----:R-:W-:Y:S02]  /*4080*/  LEA R52, P1, R106, R126, 0x1 ;  /* 0x0000007e6a347211 */ /* 0x002fe400078208ff */
[----:B------:R-:W-:Y:S02]  /*4090*/  SHF.L.U64.HI R49, R157, 0x1, R148 ;  /* 0x000000019d317819 */ /* 0x000fe40000010294 */
[----:B------:R-:W-:Y:S02]  /*40a0*/  IADD3 R36, P2, R20, R51, RZ ;  /* 0x0000003314247210 */ /* 0x000fe40007f5e0ff */
[----:B------:R-:W-:Y:S02]  /*40b0*/  LEA.HI.X R53, R106, R127, R105, 0x1, P1 ;  /* 0x0000007f6a357211 */ /* 0x000fe400008f0c69 */
[----:B------:R-:W-:Y:S01]  /*40c0*/  IADD3 R46, P1, R58, R51, RZ ;  /* 0x000000333a2e7210 */ /* 0x000fe20007f3e0ff */
[----:B------:R-:W-:Y:S01]  /*40d0*/  IMAD.X R37, R21, 0x1, R49, P2 ;  /* 0x0000000115257824 */ /* 0x000fe200010e0631 */
[C---:B------:R-:W-:Y:S01]  /*40e0*/  LEA R62, P3, R100.reuse, R138, 0x1 ;  /* 0x0000008a643e7211 */ /* 0x040fe200078608ff */
[----:B------:R-:W2:Y:S01]  /*40f0*/  LD.E.128 R28, [R52.64] ;  /* 0x00000006341c7980 */ /* 0x000ea2000c101d00 */
[----:B------:R-:W-:Y:S02]  /*4100*/  IADD3.X R47, R59, R49, RZ, P1, !PT ;  /* 0x000000313b2f7210 */ /* 0x000fe40000ffe4ff */
[----:B------:R-:W-:Y:S02]  /*4110*/  ISETP.GE.AND P1, PT, R15, R25, PT ;  /* 0x000000190f00720c */ /* 0x000fe40003f26270 */
[C---:B------:R-:W-:Y:S02]  /*4120*/  LEA R60, P2, R111.reuse, R126, 0x1 ;  /* 0x0000007e6f3c7211 */ /* 0x040fe400078408ff */
        /* <DEDUP_REMOVED lines=140> */
.L_x_2364:
[----:B------:R-:W-:Y:S05]  /*49f0*/  BSYNC B0 ;  /* 0x0000000000007941 */ /* 0x000fea0003800000 */
.L_x_2363:
[C---:B------:R-:W-:Y:S01]  /*4a00*/  ISETP.GE.AND P0, PT, R82.reuse, R179, PT ;  /* 0x000000b35200720c */ /* 0x040fe20003f06270 */
[----:B------:R-:W-:Y:S03]  /*4a10*/  BSSY B0, `(.L_x_2365) ;  /* 0x00000a0000007945 */ /* 0x000fe60003800000 */
[----:B------:R-:W-:Y:S11]  /*4a20*/  ISETP.GE.AND P0, PT, R82, R177, !P0 ;  /* 0x000000b15200720c */ /* 0x000ff60004706270 */
[----:B------:R-:W-:Y:S02]  /*4a30*/  @!UPT UIADD3 URZ, URZ, URZ, URZ ;  /* 0x0000003f3f3ff290 */ /* 0x000fe4000fffe03f */
[----:B------:R-:W-:-:S05]  /*4a40*/  @!P0 BRA `(.L_x_2366) ;  /* 0x000009c000008947 */ /* 0x000fca0003800000 */
[----:B------:R-:W-:Y:S01]  /*4a50*/  IMAD R48, R175, 0x60, RZ ;  /* 0x00000060af307824 */ /* 0x000fe200078e02ff */
[C---:B------:R-:W-:Y:S01]  /*4a60*/  SHF.L.U32 R51, R155.reuse, 0x1, RZ ;  /* 0x000000019b337819 */ /* 0x040fe200000006ff */
[----:B-1----:R-:W-:Y:S01]  /*4a70*/  IMAD.WIDE.U32 R52, R174, 0x60, R126 ;  /* 0x00000060ae347825 */ /* 0x002fe200078e007e */
[----:B------:R-:W-:Y:S02]  /*4a80*/  ISETP.GE.AND P0, PT, R18, R25, PT ;  /* 0x000000191200720c */ /* 0x000fe40003f06270 */
[-C--:B------:R-:W-:Y:S01]  /*4a90*/  IADD3 R36, P2, R20, R51.reuse, RZ ;  /* 0x0000003314247210 */ /* 0x080fe20007f5e0ff */
[----:B------:R-:W-:Y:S01]  /*4aa0*/  IMAD.WIDE.U32 R60, R134, 0x60, R138 ;  /* 0x00000060863c7825 */ /* 0x000fe200078e008a */
[----:B------:R-:W-:Y:S02]  /*4ab0*/  SHF.L.U64.HI R49, R155, 0x1, R146 ;  /* 0x000000019b317819 */ /* 0x000fe40000010292 */
[----:B------:R-:W-:Y:S02]  /*4ac0*/  IADD3 R46, P1, R58, R51, RZ ;  /* 0x000000333a2e7210 */ /* 0x000fe40007f3e0ff */
[----:B------:R-:W-:Y:S01]  /*4ad0*/  IADD3 R51, R53, R48, RZ ;  /* 0x0000003035337210 */ /* 0x000fe20007ffe0ff */
[--C-:B------:R-:W-:Y:S01]  /*4ae0*/  IMAD.X R37, R21, 0x1, R49.reuse, P2 ;  /* 0x0000000115257824 */ /* 0x100fe200010e0631 */
[----:B------:R-:W-:Y:S01]  /*4af0*/  MOV R50, R52 ;  /* 0x0000003400327202 */ /* 0x000fe20000000f00 */
[----:B------:R-:W-:Y:S01]  /*4b00*/  IMAD.X R47, R59, 0x1, R49, P1 ;  /* 0x000000013b2f7824 */ /* 0x000fe200008e0631 */
[----:B------:R-:W-:Y:S01]  /*4b10*/  ISETP.GE.AND P1, PT, R15, R25, PT ;  /* 0x000000190f00720c */ /* 0x000fe20003f26270 */
[----:B------:R-:W-:Y:S01]  /*4b20*/  IMAD R52, R135, 0x60, RZ ;  /* 0x0000006087347824 */ /* 0x000fe200078e02ff */
[----:B------:R-:W2:Y:S03]  /*4b30*/  @!P0 LD.E.64 R26, [R36.64] ;  /* 0x00000006241a8980 */ /* 0x000ea6000c101b00 */
[----:B------:R-:W-:Y:S01]  /*4b40*/  IMAD.IADD R61, R61, 0x1, R52 ;  /* 0x000000013d3d7824 */ /* 0x000fe200078e0234 */
[C---:B------:R-:W-:Y:S02]  /*4b50*/  LEA R52, P2, R116.reuse, R126, 0x1 ;  /* 0x0000007e74347211 */ /* 0x040fe400078408ff */
[----:B------:R-:W3:Y:S02]  /*4b60*/  LD.E.128 R32, [R50.64] ;  /* 0x0000000632207980 */ /* 0x000ee4000c101d00 */
[----:B------:R-:W-:Y:S06]  /*4b70*/  LEA.HI.X R53, R116, R127, R115, 0x1, P2 ;  /* 0x0000007f74357211 */ /* 0x000fec00010f0c73 */
[----:B------:R-:W4:Y:S01]  /*4b80*/  @!P0 LD.E.64 R42, [R46.64] ;  /* 0x000000062e2a8980 */ /* 0x000f22000c101b00 */
[C---:B--2---:R-:W-:Y:S01]  /*4b90*/  @!P0 IMAD.U32 R28, R26.reuse, 0x10000, RZ ;  /* 0x000100001a1c8824 */ /* 0x044fe200078e00ff */
[----:B------:R-:W-:Y:S02]  /*4ba0*/  @!P0 LOP3.LUT R26, R26, 0xffff0000, RZ, 0xc0, !PT ;  /* 0xffff00001a1a8812 */ /* 0x000fe400078ec0ff */
[C---:B------:R-:W-:Y:S02]  /*4bb0*/  @!P0 SHF.L.U32 R24, R27.reuse, 0x10, RZ ;  /* 0x000000101b188819 */ /* 0x040fe400000006ff */
[----:B------:R-:W-:Y:S01]  /*4bc0*/  @!P0 LOP3.LUT R27, R27, 0xffff0000, RZ, 0xc0, !PT ;  /* 0xffff00001b1b8812 */ /* 0x000fe200078ec0ff */
[C---:B---3--:R-:W-:Y:S01]  /*4bd0*/  @!P0 IMAD.U32 R41, R32.reuse, 0x10000, RZ ;  /* 0x0001000020298824 */ /* 0x048fe200078e00ff */
[----:B------:R-:W-:Y:S02]  /*4be0*/  @!P0 LOP3.LUT R29, R32, 0xffff0000, RZ, 0xc0, !PT ;  /* 0xffff0000201d8812 */ /* 0x000fe400078ec0ff */
[----:B------:R-:W-:Y:S02]  /*4bf0*/  @!P0 LOP3.LUT R31, R34, 0xffff0000, RZ, 0xc0, !PT ;  /* 0xffff0000221f8812 */ /* 0x000fe400078ec0ff */
[----:B------:R-:W-:Y:S01]  /*4c00*/  @!P0 SHF.L.U32 R44, R35, 0x10, RZ ;  /* 0x00000010232c8819 */ /* 0x000fe200000006ff */
[----:B------:R-:W-:Y:S02]  /*4c10*/  @!P0 FMUL.FTZ R0, R29, R28 ;  /* 0x0000001c1d008220 */ /* 0x000fe40000410000 */
[C---:B----4-:R-:W-:Y:S01]  /*4c20*/  @!P0 IMAD.U32 R39, R42.reuse, 0x10000, RZ ;  /* 0x000100002a278824 */ /* 0x050fe200078e00ff */
        /* <DEDUP_REMOVED lines=8> */
[----:B------:R-:W-:Y:S01]  /*4cb0*/  @!P0 LOP3.LUT R28, R35, 0xffff0000, RZ, 0xc0, !PT ;  /* 0xffff0000231c8812 */ /* 0x000fe200078ec0ff */
[----:B------:R-:W-:Y:S01]  /*4cc0*/  @!P0 FMUL.FTZ R2, R29, R26 ;  /* 0x0000001a1d028220 */ /* 0x000fe20000410000 */
[----:B------:R-:W-:Y:S01]  /*4cd0*/  @!P0 SHF.L.U32 R39, R33, 0x10, RZ ;  /* 0x0000001021278819 */ /* 0x000fe200000006ff */
[----:B------:R-:W-:Y:S01]  /*4ce0*/  @!P0 IMAD.U32 R41, R34, 0x10000, RZ ;  /* 0x0001000022298824 */ /* 0x000fe200078e00ff */
[----:B------:R-:W-:Y:S01]  /*4cf0*/  @!P0 F2FP.BF16.PACK_AB R49, R0, R49 ;  /* 0x000000310031823e */ /* 0x000fe200000010ff */
[----:B------:R-:W-:Y:S02]  /*4d00*/  @!P0 FMUL.FTZ R51, R29, R40 ;  /* 0x000000281d338220 */ /* 0x000fe40000410000 */
[C---:B------:R-:W-:Y:S01]  /*4d10*/  @!P0 FMUL.FTZ R50, R28.reuse, R43 ;  /* 0x0000002b1c328220 */ /* 0x040fe20000410000 */
[----:B------:R-:W-:Y:S01]  /*4d20*/  @!P0 MOV R32, R49 ;  /* 0x0000003100208202 */ /* 0x000fe20000000f00 */
[----:B------:R-:W-:Y:S02]  /*4d30*/  @!P0 FMUL.FTZ R4, R28, R27 ;  /* 0x0000001b1c048220 */ /* 0x000fe40000410000 */
[----:B------:R-:W-:Y:S02]  /*4d40*/  @!P0 FFMA.FTZ R2, R40, R39, R2 ;  /* 0x0000002728028223 */ /* 0x000fe40000010002 */
[----:B------:R-:W-:Y:S02]  /*4d50*/  @!P0 FMUL.FTZ R48, R31, R42 ;  /* 0x0000002a1f308220 */ /* 0x000fe40000410000 */
[----:B------:R-:W-:Y:S02]  /*4d60*/  @!P0 FFMA.FTZ R3, R42, R41, R3 ;  /* 0x000000292a038223 */ /* 0x000fe40000010003 */
[----:B------:R-:W-:Y:S02]  /*4d70*/  @!P0 FFMA.FTZ R51, R39, R26, -R51 ;  /* 0x0000001a27338223 */ /* 0x000fe40000010833 */
[----:B------:R-:W-:Y:S02]  /*4d80*/  @!P0 FFMA.FTZ R50, R44, R27, -R50 ;  /* 0x0000001b2c328223 */ /* 0x000fe40000010832 */
[----:B------:R-:W-:Y:S01]  /*4d90*/  @!P0 FFMA.FTZ R4, R43, R44, R4 ;  /* 0x0000002c2b048223 */ /* 0x000fe20000010004 */
[----:B------:R-:W-:Y:S01]  /*4da0*/  @!P0 F2FP.BF16.PACK_AB R54, R2, R51 ;  /* 0x000000330236823e */ /* 0x000fe200000010ff */
[----:B------:R-:W-:Y:S03]  /*4db0*/  @!P0 FFMA.FTZ R48, R41, R24, -R48 ;  /* 0x0000001829308223 */ /* 0x000fe60000010830 */
[----:B------:R-:W-:Y:S01]  /*4dc0*/  @!P0 F2FP.BF16.PACK_AB R51, R4, R50 ;  /* 0x000000320433823e */ /* 0x000fe200000010ff */
[----:B------:R-:W-:Y:S01]  /*4dd0*/  @!P0 IMAD.MOV.U32 R33, RZ, RZ, R54 ;  /* 0x000000ffff218224 */ /* 0x000fe200078e0036 */
[----:B------:R-:W-:Y:S03]  /*4de0*/  @!P0 F2FP.BF16.PACK_AB R48, R3, R48 ;  /* 0x000000300330823e */ /* 0x000fe600000010ff */
[----:B------:R-:W-:Y:S01]  /*4df0*/  @!P0 IMAD.MOV.U32 R35, RZ, RZ, R51 ;  /* 0x000000ffff238224 */ /* 0x000fe200078e0033 */
[----:B------:R-:W-:Y:S02]  /*4e00*/  @!P0 MOV R34, R48 ;  /* 0x0000003000228202 */ /* 0x000fe40000000f00 */
[----:B------:R-:W-:Y:S03]  /*4e10*/  ISETP.GE.AND P0, PT, R14, R25, PT ;  /* 0x000000190e00720c */ /* 0x000fe60003f06270 */
[----:B------:R1:W-:Y:S08]  /*4e20*/  ST.E.128 [R60.64], R32 ;  /* 0x000000203c007985 */ /* 0x0003f0000c101d06 */
[----:B------:R-:W2:Y:S06]  /*4e30*/  @!P1 LD.E.64 R44, [R46.64+0x40] ;  /* 0x000040062e2c9980 */ /* 0x000eac000c101b00 */
[----:B------:R3:W4:Y:S08]  /*4e40*/  LD.E.128 R28, [R52.64] ;  /* 0x00000006341c7980 */ /* 0x000730000c101d00 */
[----:B------:R-:W5:Y:S01]  /*4e50*/  @!P1 LD.E.64 R26, [R36.64+0x40] ;  /* 0x00004006241a9980 */ /* 0x000f62000c101b00 */
[C---:B-1----:R-:W-:Y:S04]  /*4e60*/  LEA R60, P3, R91.reuse, R138, 0x1 ;  /* 0x0000008a5b3c7211 */ /* 0x042fe800078608ff */
[----:B------:R-:W-:Y:S02]  /*4e70*/  LEA.HI.X R61, R91, R139, R90, 0x1, P3 ;  /* 0x0000008b5b3d7211 */ /* 0x000fe400018f0c5a */
[C---:B---3--:R-:W-:Y:S04]  /*4e80*/  LEA R52, P2, R118.reuse, R126, 0x1 ;  /* 0x0000007e76347211 */ /* 0x048fe800078408ff */
[----:B------:R-:W-:Y:S01]  /*4e90*/  LEA.HI.X R53, R118, R127, R117, 0x1, P2 ;  /* 0x0000007f76357211 */ /* 0x000fe200010f0c75 */
[C---:B--2---:R-:W-:Y:S01]  /*4ea0*/  @!P1 IMAD.U32 R42, R45.reuse, 0x10000, RZ ;  /* 0x000100002d2a9824 */ /* 0x044fe200078e00ff */
[C---:B------:R-:W-:Y:S02]  /*4eb0*/  @!P1 SHF.L.U32 R39, R44.reuse, 0x10, RZ ;  /* 0x000000102c279819 */ /* 0x040fe400000006ff */
[----:B------:R-:W-:Y:S02]  /*4ec0*/  @!P1 LOP3.LUT R41, R44, 0xffff0000, RZ, 0xc0, !PT ;  /* 0xffff00002c299812 */ /* 0x000fe400078ec0ff */
[----:B------:R-:W-:Y:S01]  /*4ed0*/  @!P1 LOP3.LUT R45, R45, 0xffff0000, RZ, 0xc0, !PT ;  /* 0xffff00002d2d9812 */ /* 0x000fe200078ec0ff */
[C---:B----4-:R-:W-:Y:S01]  /*4ee0*/  @!P1 IMAD.U32 R43, R29.reuse, 0x10000, RZ ;  /* 0x000100001d2b9824 */ /* 0x050fe200078e00ff */
[C---:B------:R-:W-:Y:S02]  /*4ef0*/  @!P1 LOP3.LUT R38, R28.reuse, 0xffff0000, RZ, 0xc0, !PT ;  /* 0xffff00001c269812 */ /* 0x040fe400078ec0ff */
[----:B------:R-:W-:Y:S02]  /*4f00*/  @!P1 LOP3.LUT R33, R29, 0xffff0000, RZ, 0xc0, !PT ;  /* 0xffff00001d219812 */ /* 0x000fe400078ec0ff */
[----:B------:R-:W-:Y:S01]  /*4f10*/  @!P1 SHF.L.U32 R40, R28, 0x10, RZ ;  /* 0x000000101c289819 */ /* 0x000fe200000006ff */
[----:B------:R-:W-:Y:S02]  /*4f20*/  @!P1 FMUL.FTZ R48, R38, R39 ;  /* 0x0000002726309220 */ /* 0x000fe40000410000 */
[----:B------:R-:W-:Y:S01]  /*4f30*/  @!P1 FMUL.FTZ R49, R33, R41 ;  /* 0x0000002921319220 */ /* 0x000fe20000410000 */
[C---:B-----5:R-:W-:Y:S01]  /*4f40*/  @!P1 SHF.L.U32 R25, R26.reuse, 0x10, RZ ;  /* 0x000000101a199819 */ /* 0x060fe200000006ff */
[C---:B------:R-:W-:Y:S01]  /*4f50*/  @!P1 IMAD.U32 R24, R27.reuse, 0x10000, RZ ;  /* 0x000100001b189824 */ /* 0x040fe200078e00ff */
[----:B------:R-:W-:Y:S02]  /*4f60*/  @!P1 LOP3.LUT R26, R26, 0xffff0000, RZ, 0xc0, !PT ;  /* 0xffff00001a1a9812 */ /* 0x000fe400078ec0ff */
[----:B------:R-:W-:Y:S01]  /*4f70*/  @!P1 LOP3.LUT R27, R27, 0xffff0000, RZ, 0xc0, !PT ;  /* 0xffff00001b1b9812 */ /* 0x000fe200078ec0ff */
[-C--:B------:R-:W-:Y:S02]  /*4f80*/  @!P1 FMUL.FTZ R5, R38, R25.reuse ;  /* 0x0000001926059220 */ /* 0x080fe40000410000 */
[----:B------:R-:W-:Y:S01]  /*4f90*/  @!P1 FFMA.FTZ R48, R40, R25, -R48 ;  /* 0x0000001928309223 */ /* 0x000fe20000010830 */
[C---:B------:R-:W-:Y:S01]  /*4fa0*/  @!P1 LOP3.LUT R25, R30.reuse, 0xffff0000, RZ, 0xc0, !PT ;  /* 0xffff00001e199812 */ /* 0x040fe200078ec0ff */
[----:B------:R-:W-:Y:S02]  /*4fb0*/  @!P1 FMUL.FTZ R6, R33, R26 ;  /* 0x0000001a21069220 */ /* 0x000fe40000410000 */
[----:B------:R-:W-:Y:S01]  /*4fc0*/  @!P1 FFMA.FTZ R5, R39, R40, R5 ;  /* 0x0000002827059223 */ /* 0x000fe20000010005 */
[----:B------:R-:W-:Y:S01]  /*4fd0*/  @!P1 SHF.L.U32 R39, R30, 0x10, RZ ;  /* 0x000000101e279819 */ /* 0x000fe200000006ff */
[C---:B------:R-:W-:Y:S02]  /*4fe0*/  @!P1 FMUL.FTZ R7, R25.reuse, R24 ;  /* 0x0000001819079220 */ /* 0x040fe40000410000 */
[----:B------:R-:W-:Y:S01]  /*4ff0*/  @!P1 FMUL.FTZ R50, R25, R42 ;  /* 0x0000002a19329220 */ /* 0x000fe20000410000 */
[----:B------:R-:W-:Y:S01]  /*5000*/  @!P1 F2FP.BF16.PACK_AB R48, R5, R48 ;  /* 0x000000300530923e */ /* 0x000fe200000010ff */
[----:B------:R-:W-:Y:S01]  /*5010*/  @!P1 FFMA.FTZ R49, R43, R26, -R49 ;  /* 0x0000001a2b319223 */ /* 0x000fe20000010831 */
[----:B------:R-:W-:Y:S01]  /*5020*/  @!P1 LOP3.LUT R26, R31, 0xffff0000, RZ, 0xc0, !PT ;  /* 0xffff00001f1a9812 */ /* 0x000fe200078ec0ff */
[----:B------:R-:W-:Y:S01]  /*5030*/  @!P1 FFMA.FTZ R50, R39, R24, -R50 ;  /* 0x0000001827329223 */ /* 0x000fe20000010832 */
[----:B------:R-:W-:Y:S01]  /*5040*/  @!P1 MOV R28, R48 ;  /* 0x00000030001c9202 */ /* 0x000fe20000000f00 */
[----:B------:R-:W-:Y:S02]  /*5050*/  @!P1 IMAD.U32 R40, R31, 0x10000, RZ ;  /* 0x000100001f289824 */ /* 0x000fe400078e00ff */
[C---:B------:R-:W-:Y:S02]  /*5060*/  @!P1 FMUL.FTZ R51, R26.reuse, R45 ;  /* 0x0000002d1a339220 */ /* 0x040fe40000410000 */
[----:B------:R-:W-:Y:S02]  /*5070*/  @!P1 FMUL.FTZ R8, R26, R27 ;  /* 0x0000001b1a089220 */ /* 0x000fe40000410000 */
[----:B------:R-:W-:Y:S02]  /*5080*/  @!P1 FFMA.FTZ R6, R41, R43, R6 ;  /* 0x0000002b29069223 */ /* 0x000fe40000010006 */
[----:B------:R-:W-:Y:S02]  /*5090*/  @!P1 FFMA.FTZ R7, R42, R39, R7 ;  /* 0x000000272a079223 */ /* 0x000fe40000010007 */
[----:B------:R-:W-:Y:S01]  /*50a0*/  @!P1 FFMA.FTZ R51, R40, R27, -R51 ;  /* 0x0000001b28339223 */ /* 0x000fe20000010833 */
[----:B------:R-:W-:Y:S01]  /*50b0*/  @!P1 F2FP.BF16.PACK_AB R49, R6, R49 ;  /* 0x000000310631923e */ /* 0x000fe200000010ff */
[----:B------:R-:W-:Y:S01]  /*50c0*/  @!P1 FFMA.FTZ R8, R45, R40, R8 ;  /* 0x000000282d089223 */ /* 0x000fe20000010008 */
[----:B------:R-:W-:Y:S03]  /*50d0*/  @!P1 F2FP.BF16.PACK_AB R50, R7, R50 ;  /* 0x000000320732923e */ /* 0x000fe600000010ff */
[----:B------:R-:W-:Y:S01]  /*50e0*/  @!P1 IMAD.MOV.U32 R29, RZ, RZ, R49 ;  /* 0x000000ffff1d9224 */ /* 0x000fe200078e0031 */
[----:B------:R-:W-:Y:S02]  /*50f0*/  @!P1 F2FP.BF16.PACK_AB R51, R8, R51 ;  /* 0x000000330833923e */ /* 0x000fe400000010ff */
[----:B------:R-:W-:Y:S03]  /*5100*/  @!P1 MOV R30, R50 ;  /* 0x00000032001e9202 */ /* 0x000fe60000000f00 */
[----:B------:R-:W-:Y:S05]  /*5110*/  @!P1 IMAD.MOV.U32 R31, RZ, RZ, R51 ;  /* 0x000000ffff1f9224 */ /* 0x000fea00078e0033 */
[----:B------:R1:W-:Y:S08]  /*5120*/  ST.E.128 [R60.64], R28 ;  /* 0x0000001c3c007985 */ /* 0x0003f0000c101d06 */
[----:B------:R-:W2:Y:S06]  /*5130*/  @!P0 LD.E.64 R46, [R46.64+0x80] ;  /* 0x000080062e2e8980 */ /* 0x000eac000c101b00 */
[----:B------:R3:W4:Y:S08]  /*5140*/  LD.E.128 R32, [R52.64] ;  /* 0x0000000634207980 */ /* 0x000730000c101d00 */
[----:B------:R-:W5:Y:S01]  /*5150*/  @!P0 LD.E.64 R24, [R36.64+0x80] ;  /* 0x0000800624188980 */ /* 0x000f62000c101b00 */
[C---:B---3--:R-:W-:Y:S04]  /*5160*/  LEA R52, P1, R89.reuse, R138, 0x1 ;  /* 0x0000008a59347211 */ /* 0x048fe800078208ff */
[----:B------:R-:W-:Y:S01]  /*5170*/  LEA.HI.X R53, R89, R139, R88, 0x1, P1 ;  /* 0x0000008b59357211 */ /* 0x000fe200008f0c58 */
[C---:B--2---:R-:W-:Y:S01]  /*5180*/  @!P0 IMAD.U32 R42, R47.reuse, 0x10000, RZ ;  /* 0x000100002f2a8824 */ /* 0x044fe200078e00ff */
[C---:B------:R-:W-:Y:S02]  /*5190*/  @!P0 SHF.L.U32 R39, R46.reuse, 0x10, RZ ;  /* 0x000000102e278819 */ /* 0x040fe400000006ff */
[----:B------:R-:W-:Y:S02]  /*51a0*/  @!P0 LOP3.LUT R41, R46, 0xffff0000, RZ, 0xc0, !PT ;  /* 0xffff00002e298812 */ /* 0x000fe400078ec0ff */
[----:B------:R-:W-:Y:S02]  /*51b0*/  @!P0 LOP3.LUT R45, R47, 0xffff0000, RZ, 0xc0, !PT ;  /* 0xffff00002f2d8812 */ /* 0x000fe400078ec0ff */
[C---:B----4-:R-:W-:Y:S02]  /*51c0*/  @!P0 LOP3.LUT R38, R32.reuse, 0xffff0000, RZ, 0xc0, !PT ;  /* 0xffff000020268812 */ /* 0x050fe400078ec0ff */
[----:B------:R-:W-:Y:S02]  /*51d0*/  @!P0 SHF.L.U32 R40, R32, 0x10, RZ ;  /* 0x0000001020288819 */ /* 0x000fe400000006ff */
[----:B-1----:R-:W-:Y:S01]  /*51e0*/  @!P0 LOP3.LUT R29, R33, 0xffff0000, RZ, 0xc0, !PT ;  /* 0xffff0000211d8812 */ /* 0x002fe200078ec0ff */
[----:B------:R-:W-:Y:S01]  /*51f0*/  @!P0 FMUL.FTZ R48, R38, R39 ;  /* 0x0000002726308220 */ /* 0x000fe20000410000 */
[----:B------:R-:W-:Y:S02]  /*5200*/  @!P0 LOP3.LUT R28, R35, 0xffff0000, RZ, 0xc0, !PT ;  /* 0xffff0000231c8812 */ /* 0x000fe400078ec0ff */
[C---:B-----5:R-:W-:Y:S01]  /*5210*/  @!P0 SHF.L.U32 R27, R24.reuse, 0x10, RZ ;  /* 0x00000010181b8819 */ /* 0x060fe200000006ff */
[----:B------:R-:W-:Y:S01]  /*5220*/  @!P0 FMUL.FTZ R49, R29, R41 ;  /* 0x000000291d318220 */ /* 0x000fe20000410000 */
[----:B------:R-:W-:Y:S01]  /*5230*/  @!P0 LOP3.LUT R26, R24, 0xffff0000, RZ, 0xc0, !PT ;  /* 0xffff0000181a8812 */ /* 0x000fe200078ec0ff */
[C---:B------:R-:W-:Y:S01]  /*5240*/  @!P0 IMAD.U32 R24, R25.reuse, 0x10000, RZ ;  /* 0x0001000019188824 */ /* 0x040fe200078e00ff */
[----:B------:R-:W-:Y:S01]  /*5250*/  @!P0 SHF.L.U32 R43, R34, 0x10, RZ ;  /* 0x00000010222b8819 */ /* 0x000fe200000006ff */
[-C--:B------:R-:W-:Y:S01]  /*5260*/  @!P0 FMUL.FTZ R9, R38, R27.reuse ;  /* 0x0000001b26098220 */ /* 0x080fe20000410000 */
[----:B------:R-:W-:Y:S01]  /*5270*/  @!P0 LOP3.LUT R25, R25, 0xffff0000, RZ, 0xc0, !PT ;  /* 0xffff000019198812 */ /* 0x000fe200078ec0ff */
[----:B------:R-:W-:Y:S01]  /*5280*/  @!P0 FFMA.FTZ R48, R40, R27, -R48 ;  /* 0x0000001b28308223 */ /* 0x000fe20000010830 */
[----:B------:R-:W-:Y:S01]  /*5290*/  @!P0 LOP3.LUT R27, R34, 0xffff0000, RZ, 0xc0, !PT ;  /* 0xffff0000221b8812 */ /* 0x000fe200078ec0ff */
[----:B------:R-:W-:Y:S02]  /*52a0*/  @!P0 FFMA.FTZ R9, R39, R40, R9 ;  /* 0x0000002827098223 */ /* 0x000fe40000010009 */
[----:B------:R-:W-:Y:S02]  /*52b0*/  @!P0 IMAD.U32 R39, R33, 0x10000, RZ ;  /* 0x0001000021278824 */ /* 0x000fe400078e00ff */
[----:B------:R-:W-:Y:S01]  /*52c0*/  @!P0 FMUL.FTZ R10, R29, R26 ;  /* 0x0000001a1d0a8220 */ /* 0x000fe20000410000 */
[----:B------:R-:W-:Y:S01]  /*52d0*/  @!P0 F2FP.BF16.PACK_AB R48, R9, R48 ;  /* 0x000000300930823e */ /* 0x000fe200000010ff */
[C---:B------:R-:W-:Y:S02]  /*52e0*/  @!P0 FMUL.FTZ R11, R27.reuse, R24 ;  /* 0x000000181b0b8220 */ /* 0x040fe40000410000 */
[----:B------:R-:W-:Y:S01]  /*52f0*/  @!P0 FMUL.FTZ R50, R27, R42 ;  /* 0x0000002a1b328220 */ /* 0x000fe20000410000 */
[----:B------:R-:W-:Y:S01]  /*5300*/  @!P0 MOV R32, R48 ;  /* 0x0000003000208202 */ /* 0x000fe20000000f00 */
[----:B------:R-:W-:Y:S02]  /*5310*/  @!P0 IMAD.U32 R40, R35, 0x10000, RZ ;  /* 0x0001000023288824 */ /* 0x000fe400078e00ff */
        /* <DEDUP_REMOVED lines=15> */
.L_x_2366:
[----:B------:R-:W-:Y:S05]  /*5410*/  BSYNC B0 ;  /* 0x0000000000007941 */ /* 0x000fea0003800000 */
.L_x_2365:
[----:B------:R-:W2:Y:S02]  /*5420*/  LD.E R3, [R22.64+0xd0] ;  /* 0x0000d00616037980 */ /* 0x000ea4000c101900 */
[----:B--2---:R-:W-:Y:S05]  /*5430*/  IMAD.U32 R3, R3, -0x20, RZ ;  /* 0xffffffe003037824 */ /* 0x004fea00078e00ff */
[C---:B------:R-:W-:Y:S02]  /*5440*/  LEA R20, P1, R3.reuse, R20, 0x1 ;  /* 0x0000001403147211 */ /* 0x040fe400078208ff */
[C---:B------:R-:W-:Y:S02]  /*5450*/  LEA R58, P0, R3.reuse, R58, 0x1 ;  /* 0x0000003a033a7211 */ /* 0x040fe400078008ff */
[C---:B------:R-:W-:Y:S02]  /*5460*/  LEA.HI.X.SX32 R21, R3.reuse, R21, 0x1, P1 ;  /* 0x0000001503157211 */ /* 0x040fe400008f0eff */
[----:B------:R-:W-:Y:S01]  /*5470*/  LEA.HI.X.SX32 R59, R3, R59, 0x1, P0 ;  /* 0x0000003b033b7211 */ /* 0x000fe200000f0eff */
[----:B------:R-:W-:-:S05]  /*5480*/  BRA `(.L_x_2367) ;  /* 0x0000488000007947 */ /* 0x000fca0003800000 */
.L_x_2358:
[----:B------:R-:W-:Y:S01]  /*5490*/  BSSY B1, `(.L_x_2368) ;  /* 0x00000ff000017945 */ /* 0x000fe20003800000 */
[----:B------:R-:W-:-:S05]  /*54a0*/  @!P2 BRA `(.L_x_2369) ;  /* 0x00000fd00000a947 */ /* 0x000fca0003800000 */
[----:B------:R1:W5:Y:S01]  /*54b0*/  LD.E.128 R64, [R126.64] ;  /* 0x000000067e407980 */ /* 0x000362000c101d00 */
[----:B------:R-:W-:Y:S01]  /*54c0*/  ISETP.GE.AND P0, PT, R18, R25, PT ;  /* 0x000000191200720c */ /* 0x000fe20003f06270 */
[----:B------:R-:W-:Y:S01]  /*54d0*/  @!UPT UIADD3 URZ, URZ, URZ, URZ ;  /* 0x0000003f3f3ff290 */ /* 0x000fe2000fffe03f */
[----:B------:R-:W-:Y:S11]  /*54e0*/  BSSY B0, `(.L_x_2370) ;  /* 0x0000050000007945 */ /* 0x000ff60003800000 */
[----:B------:R-:W-:-:S05]  /*54f0*/  @P0 BRA `(.L_x_2371) ;  /* 0x000004e000000947 */ /* 0x000fca0003800000 */
[----:B------:R-:W-:Y:S01]  /*5500*/  LEA.HI R185, R25, R25, RZ, 0x1 ;  /* 0x0000001919b97211 */ /* 0x000fe200078f08ff */
[----:B-----5:R-:W-:Y:S01]  /*5510*/  IMAD.U32 R39, R64, 0x10000, RZ ;  /* 0x0001000040277824 */ /* 0x020fe200078e00ff */
[----:B------:R-:W-:Y:S01]  /*5520*/  MOV R53, RZ ;  /* 0x000000ff00357202 */ /* 0x000fe20000000f00 */
[----:B------:R-:W-:Y:S01]  /*5530*/  IMAD.U32 R46, R66, 0x10000, RZ ;  /* 0x00010000422e7824 */ /* 0x000fe200078e00ff */
[----:B------:R-:W-:Y:S02]  /*5540*/  SHF.R.S32.HI R185, RZ, 0x1, R185 ;  /* 0x00000001ffb97819 */ /* 0x000fe400000114b9 */
[----:B------:R-:W-:Y:S02]  /*5550*/  LOP3.LUT R41, R64, 0xffff0000, RZ, 0xc0, !PT ;  /* 0xffff000040297812 */ /* 0x000fe400078ec0ff */
[----:B------:R-:W-:Y:S01]  /*5560*/  ISETP.GE.AND P1, PT, R18, R185, PT ;  /* 0x000000b91200720c */ /* 0x000fe20003f26270 */
[--C-:B------:R-:W-:Y:S01]  /*5570*/  IMAD.MOV.U32 R181, RZ, RZ, R185.reuse ;  /* 0x000000ffffb57224 */ /* 0x100fe200078e00b9 */
[C---:B------:R-:W-:Y:S02]  /*5580*/  SHF.L.U32 R40, R65.reuse, 0x10, RZ ;  /* 0x0000001041287819 */ /* 0x040fe400000006ff */
        /* <DEDUP_REMOVED lines=8> */
[C---:B------:R-:W-:Y:S03]  /*5610*/  LEA R182, P0, R53.reuse, R128, 0x1 ;  /* 0x0000008035b67211 */ /* 0x040fe600078008ff */
[----:B------:R-:W2:Y:S01]  /*5620*/  LD.E.128 R28, [R10.64] ;  /* 0x000000060a1c7980 */ /* 0x000ea2000c101d00 */
[----:B------:R-:W-:Y:S01]  /*5630*/  LEA.HI.X.SX32 R183, R53, R129, 0x1, P0 ;  /* 0x0000008135b77211 */ /* 0x000fe200000f0eff */
[----:B------:R-:W-:Y:S01]  /*5640*/  IMAD.MOV.U32 R53, RZ, RZ, RZ ;  /* 0x000000ffff357224 */ /* 0x000fe200078e00ff */
[----:B------:R-:W-:Y:S04]  /*5650*/  @P1 IADD3 R53, -R185, RZ, RZ ;  /* 0x000000ffb9351210 */ /* 0x000fe80007ffe1ff */
[C---:B------:R-:W-:Y:S01]  /*5660*/  LEA R44, P0, R53.reuse, R130, 0x1 ;  /* 0x00000082352c7211 */ /* 0x040fe200078008ff */
[----:B------:R-:W3:Y:S03]  /*5670*/  LD.E.128 R180, [R182.64] ;  /* 0x00000006b6b47980 */ /* 0x000ee6000c101d00 */
[----:B------:R-:W-:Y:S05]  /*5680*/  LEA.HI.X.SX32 R45, R53, R131, 0x1, P0 ;  /* 0x00000083352d7211 */ /* 0x000fea00000f0eff */
[----:B------:R-:W4:Y:S01]  /*5690*/  LD.E.128 R60, [R44.64] ;  /* 0x000000062c3c7980 */ /* 0x000f22000c101d00 */
[C---:B--2---:R-:W-:Y:S01]  /*56a0*/  IMAD.U32 R26, R30.reuse, 0x10000, RZ ;  /* 0x000100001e1a7824 */ /* 0x044fe200078e00ff */
[----:B------:R-:W-:Y:S01]  /*56b0*/  LOP3.LUT R12, R30, 0xffff0000, RZ, 0xc0, !PT ;  /* 0xffff00001e0c7812 */ /* 0x000fe200078ec0ff */
[C---:B------:R-:W-:Y:S01]  /*56c0*/  IMAD.U32 R33, R28.reuse, 0x10000, RZ ;  /* 0x000100001c217824 */ /* 0x040fe200078e00ff */
[----:B------:R-:W-:Y:S02]  /*56d0*/  LOP3.LUT R32, R28, 0xffff0000, RZ, 0xc0, !PT ;  /* 0xffff00001c207812 */ /* 0x000fe400078ec0ff */
[----:B------:R-:W-:Y:S02]  /*56e0*/  SHF.L.U32 R27, R29, 0x10, RZ ;  /* 0x000000101d1b7819 */ /* 0x000fe400000006ff */
[----:B------:R-:W-:Y:S01]  /*56f0*/  SHF.L.U32 R9, R31, 0x10, RZ ;  /* 0x000000101f097819 */ /* 0x000fe200000006ff */
[C---:B---3--:R-:W-:Y:S01]  /*5700*/  IMAD.U32 R34, R180.reuse, 0x10000, RZ ;  /* 0x00010000b4227824 */ /* 0x048fe200078e00ff */
[----:B------:R-:W-:Y:S02]  /*5710*/  LOP3.LUT R37, R180, 0xffff0000, RZ, 0xc0, !PT ;  /* 0xffff0000b4257812 */ /* 0x000fe400078ec0ff */
[C---:B------:R-:W-:Y:S01]  /*5720*/  SHF.L.U32 R30, R181.reuse, 0x10, RZ ;  /* 0x00000010b51e7819 */ /* 0x040fe200000006ff */
[----:B------:R-:W-:Y:S01]  /*5730*/  @!P1 FADD.FTZ R34, -R34, -RZ ;  /* 0x800000ff22229221 */ /* 0x000fe20000010100 */
[----:B------:R-:W-:Y:S01]  /*5740*/  LOP3.LUT R35, R181, 0xffff0000, RZ, 0xc0, !PT ;  /* 0xffff0000b5237812 */ /* 0x000fe200078ec0ff */
[----:B------:R-:W-:Y:S01]  /*5750*/  @!P1 FADD.FTZ R37, -R37, -RZ ;  /* 0x800000ff25259221 */ /* 0x000fe20000010100 */
[----:B------:R-:W-:Y:S01]  /*5760*/  LOP3.LUT R11, R31, 0xffff0000, RZ, 0xc0, !PT ;  /* 0xffff00001f0b7812 */ /* 0x000fe200078ec0ff */
[----:B------:R-:W-:Y:S01]  /*5770*/  IMAD.U32 R31, R182, 0x10000, RZ ;  /* 0x00010000b61f7824 */ /* 0x000fe200078e00ff */
[----:B------:R-:W-:Y:S01]  /*5780*/  LOP3.LUT R28, R29, 0xffff0000, RZ, 0xc0, !PT ;  /* 0xffff00001d1c7812 */ /* 0x000fe200078ec0ff */
[----:B------:R-:W-:Y:S01]  /*5790*/  @!P1 FADD.FTZ R30, -R30, -RZ ;  /* 0x800000ff1e1e9221 */ /* 0x000fe20000010100 */
[----:B------:R-:W-:Y:S01]  /*57a0*/  LOP3.LUT R29, R182, 0xffff0000, RZ, 0xc0, !PT ;  /* 0xffff0000b61d7812 */ /* 0x000fe200078ec0ff */
[----:B------:R-:W-:Y:S01]  /*57b0*/  FMUL.FTZ R0, R33, R34 ;  /* 0x0000002221007220 */ /* 0x000fe20000410000 */
[C---:B----4-:R-:W-:Y:S01]  /*57c0*/  LOP3.LUT R38, R60.reuse, 0xffff0000, RZ, 0xc0, !PT ;  /* 0xffff00003c267812 */ /* 0x050fe200078ec0ff */
[----:B------:R-:W-:Y:S01]  /*57d0*/  IMAD.U32 R36, R60, 0x10000, RZ ;  /* 0x000100003c247824 */ /* 0x000fe200078e00ff */
[----:B------:R-:W-:Y:S01]  /*57e0*/  SHF.L.U32 R24, R183, 0x10, RZ ;  /* 0x00000010b7187819 */ /* 0x000fe200000006ff */
        /* <DEDUP_REMOVED lines=15> */
[----:B------:R-:W-:Y:S01]  /*58e0*/  FMUL.FTZ R5, R26, R31 ;  /* 0x0000001f1a057220 */ /* 0x000fe20000410000 */
[----:B------:R-:W-:Y:S01]  /*58f0*/  F2FP.BF16.PACK_AB R64, R2, R0 ;  /* 0x000000000240723e */ /* 0x000fe200000010ff */
[----:B------:R-:W-:Y:S02]  /*5900*/  IMAD.U32 R45, R62, 0x10000, RZ ;  /* 0x000100003e2d7824 */ /* 0x000fe400078e00ff */
[----:B------:R-:W-:Y:S02]  /*5910*/  FFMA.FTZ R3, R40, R42, R3 ;  /* 0x0000002a28037223 */ /* 0x000fe40000010003 */
[----:B------:R-:W-:Y:S02]  /*5920*/  @!P1 FADD.FTZ R10, -R10, -RZ ;  /* 0x800000ff0a0a9221 */ /* 0x000fe40000010100 */
[----:B------:R-:W-:Y:S02]  /*5930*/  FMUL.FTZ R6, R12, R29 ;  /* 0x0000001d0c067220 */ /* 0x000fe40000410000 */
[----:B------:R-:W-:Y:S02]  /*5940*/  FFMA.FTZ R4, R43, R44, R4 ;  /* 0x0000002c2b047223 */ /* 0x000fe40000010004 */
[----:B------:R-:W-:Y:S02]  /*5950*/  FMUL.FTZ R7, R9, R24 ;  /* 0x0000001809077220 */ /* 0x000fe40000410000 */
[----:B------:R-:W-:Y:S01]  /*5960*/  FFMA.FTZ R5, R46, R45, R5 ;  /* 0x0000002d2e057223 */ /* 0x000fe20000010005 */
[----:B------:R-:W-:Y:S01]  /*5970*/  F2FP.BF16.PACK_AB R65, R4, R3 ;  /* 0x000000030441723e */ /* 0x000fe200000010ff */
[----:B------:R-:W-:Y:S02]  /*5980*/  FMUL.FTZ R8, R11, R10 ;  /* 0x0000000a0b087220 */ /* 0x000fe40000410000 */
[----:B------:R-:W-:Y:S02]  /*5990*/  FFMA.FTZ R6, R47, R48, R6 ;  /* 0x000000302f067223 */ /* 0x000fe40000010006 */
[----:B------:R-:W-:Y:S02]  /*59a0*/  FFMA.FTZ R7, R50, R49, R7 ;  /* 0x0000003132077223 */ /* 0x000fe40000010007 */
[----:B------:R-:W-:Y:S01]  /*59b0*/  FFMA.FTZ R8, R51, R52, R8 ;  /* 0x0000003433087223 */ /* 0x000fe20000010008 */
[----:B------:R-:W-:Y:S04]  /*59c0*/  F2FP.BF16.PACK_AB R66, R6, R5 ;  /* 0x000000050642723e */ /* 0x000fe800000010ff */
[----:B------:R-:W-:Y:S02]  /*59d0*/  F2FP.BF16.PACK_AB R67, R8, R7 ;  /* 0x000000070843723e */ /* 0x000fe400000010ff */
.L_x_2371:
[----:B------:R-:W-:Y:S05]  /*59e0*/  BSYNC B0 ;  /* 0x0000000000007941 */ /* 0x000fea0003800000 */
.L_x_2370:
[----:B-----5:R2:W-:Y:S01]  /*59f0*/  ST.E.128 [R138.64], R64 ;  /* 0x000000408a007985 */ /* 0x0205e2000c101d06 */
[----:B------:R-:W-:Y:S01]  /*5a00*/  ISETP.GE.AND P0, PT, R15, R25, PT ;  /* 0x000000190f00720c */ /* 0x000fe20003f06270 */
[----:B------:R-:W-:Y:S02]  /*5a10*/  BSSY B0, `(.L_x_2372) ;  /* 0x0000051000007945 */ /* 0x000fe40003800000 */
[----:B------:R2:W5:Y:S10]  /*5a20*/  LD.E.128 R48, [R126.64+0x80] ;  /* 0x000080067e307980 */ /* 0x000574000c101d00 */
        /* <DEDUP_REMOVED lines=8> */
[--C-:B--2---:R-:W-:Y:S01]  /*5ab0*/  IMAD.MOV.U32 R65, RZ, RZ, R54.reuse ;  /* 0x000000ffff417224 */ /* 0x104fe200078e0036 */
        /* <DEDUP_REMOVED lines=10> */
[----:B------:R-:W2:Y:S01]  /*5b60*/  LD.E.128 R28, [R10.64+0x80] ;  /* 0x000080060a1c7980 */ /* 0x000ea2000c101d00 */
[----:B------:R-:W-:Y:S01]  /*5b70*/  LEA.HI.X.SX32 R67, R53, R129, 0x1, P0 ;  /* 0x0000008135437211 */ /* 0x000fe200000f0eff */
[----:B------:R-:W-:Y:S01]  /*5b80*/  IMAD.MOV.U32 R53, RZ, RZ, RZ ;  /* 0x000000ffff357224 */ /* 0x000fe200078e00ff */
[----:B------:R-:W-:Y:S04]  /*5b90*/  @P1 IADD3 R53, -R54, RZ, RZ ;  /* 0x000000ff36351210 */ /* 0x000fe80007ffe1ff */
[C---:B------:R-:W-:Y:S01]  /*5ba0*/  LEA R44, P0, R53.reuse, R130, 0x1 ;  /* 0x00000082352c7211 */ /* 0x040fe200078008ff */
[----:B------:R-:W3:Y:S03]  /*5bb0*/  LD.E.128 R64, [R66.64+0x80] ;  /* 0x0000800642407980 */ /* 0x000ee6000c101d00 */
[----:B------:R-:W-:Y:S05]  /*5bc0*/  LEA.HI.X.SX32 R45, R53, R131, 0x1, P0 ;  /* 0x00000083352d7211 */ /* 0x000fea00000f0eff */
[----:B------:R-:W4:Y:S01]  /*5bd0*/  LD.E.128 R60, [R44.64+0x80] ;  /* 0x000080062c3c7980 */ /* 0x000f22000c101d00 */
        /* <DEDUP_REMOVED lines=52> */
.L_x_2373:
[----:B------:R-:W-:Y:S05]  /*5f20*/  BSYNC B0 ;  /* 0x0000000000007941 */ /* 0x000fea0003800000 */
.L_x_2372:
[----:B-----5:R3:W-:Y:S01]  /*5f30*/  ST.E.128 [R138.64+0x80], R48 ;  /* 0x000080308a007985 */ /* 0x0207e2000c101d06 */
[----:B------:R-:W-:Y:S01]  /*5f40*/  ISETP.GE.AND P0, PT, R14, R25, PT ;  /* 0x000000190e00720c */ /* 0x000fe20003f06270 */
[----:B------:R-:W-:Y:S02]  /*5f50*/  BSSY B0, `(.L_x_2374) ;  /* 0x0000051000007945 */ /* 0x000fe40003800000 */
[----:B------:R3:W5:Y:S10]  /*5f60*/  LD.E.128 R44, [R126.64+0x100] ;  /* 0x000100067e2c7980 */ /* 0x000774000c101d00 */
[----:B------:R-:W-:-:S05]  /*5f70*/  @P0 BRA `(.L_x_2375) ;  /* 0x000004e000000947 */ /* 0x000fca0003800000 */
[----:B------:R-:W-:Y:S01]  /*5f80*/  LEA.HI R181, R25, R25, RZ, 0x1 ;  /* 0x0000001919b57211 */ /* 0x000fe200078f08ff */
[----:B--2---:R-:W-:Y:S01]  /*5f90*/  IMAD.MOV.U32 R65, RZ, RZ, RZ ;  /* 0x000000ffff417224 */ /* 0x004fe200078e00ff */
[C---:B-----5:R-:W-:Y:S01]  /*5fa0*/  LOP3.LUT R43, R44.reuse, 0xffff0000, RZ, 0xc0, !PT ;  /* 0xffff00002c2b7812 */ /* 0x060fe200078ec0ff */
[----:B------:R-:W-:Y:S01]  /*5fb0*/  IMAD.U32 R41, R44, 0x10000, RZ ;  /* 0x000100002c297824 */ /* 0x000fe200078e00ff */
[----:B------:R-:W-:Y:S01]  /*5fc0*/  SHF.R.S32.HI R181, RZ, 0x1, R181 ;  /* 0x00000001ffb57819 */ /* 0x000fe200000114b5 */
[----:B---3--:R-:W-:Y:S01]  /*5fd0*/  IMAD.U32 R48, R46, 0x10000, RZ ;  /* 0x000100002e307824 */ /* 0x008fe200078e00ff */
        /* <DEDUP_REMOVED lines=15> */
[----:B------:R-:W2:Y:S03]  /*60d0*/  LD.E.128 R64, [R66.64+0x100] ;  /* 0x0001000642407980 */ /* 0x000ea6000c101d00 */
[C---:B------:R-:W-:Y:S04]  /*60e0*/  LEA R50, P0, R183.reuse, R130, 0x1 ;  /* 0x00000082b7327211 */ /* 0x040fe800078008ff */
[----:B------:R-:W-:Y:S01]  /*60f0*/  LEA.HI.X.SX32 R51, R183, R131, 0x1, P0 ;  /* 0x00000083b7337211 */ /* 0x000fe200000f0eff */
[----:B------:R3:W4:Y:S08]  /*6100*/  LD.E.128 R28, [R10.64+0x100] ;  /* 0x000100060a1c7980 */ /* 0x000730000c101d00 */
[----:B------:R-:W4:Y:S01]  /*6110*/  LD.E.128 R60, [R50.64+0x100] ;  /* 0x00010006323c7980 */ /* 0x000f22000c101d00 */
        /* <DEDUP_REMOVED lines=27> */
[----:B------:R-:W-:Y:S01]  /*62d0*/  SHF.L.U32 R27, R31, 0x10, RZ ;  /* 0x000000101f1b7819 */ /* 0x000fe200000006ff */
        /* <DEDUP_REMOVED lines=10> */
[----:B------:R-:W-:Y:S01]  /*6380*/  FFMA.FTZ R3, R42, R44, R3 ;  /* 0x0000002c2a037223 */ /* 0x000fe20000010003 */
[----:B------:R-:W-:Y:S01]  /*6390*/  F2FP.BF16.PACK_AB R44, R2, R0 ;  /* 0x00000000022c723e */ /* 0x000fe200000010ff */
        /* <DEDUP_REMOVED lines=12> */
.L_x_2375:
[----:B------:R-:W-:Y:S05]  /*6460*/  BSYNC B0 ;  /* 0x0000000000007941 */ /* 0x000fea0003800000 */
.L_x_2374:
[----:B-----5:R4:W-:Y:S02]  /*6470*/  ST.E.128 [R138.64+0x100], R44 ;  /* 0x0001002c8a007985 */ /* 0x0209e4000c101d06 */
.L_x_2369:
[----:B------:R-:W-:Y:S05]  /*6480*/  BSYNC B1 ;  /* 0x0000000000017941 */ /* 0x000fea0003800000 */
.L_x_2368:
[C---:B------:R-:W-:Y:S01]  /*6490*/  ISETP.GE.AND P0, PT, R84.reuse, R179, PT ;  /* 0x000000b35400720c */ /* 0x040fe20003f06270 */
[----:B------:R-:W-:Y:S03]  /*64a0*/  BSSY B1, `(.L_x_2376) ;  /* 0x0000118000017945 */ /* 0x000fe60003800000 */
[----:B------:R-:W-:Y:S11]  /*64b0*/  ISETP.GE.AND P0, PT, R84, R177, !P0 ;  /* 0x000000b15400720c */ /* 0x000ff60004706270 */
[----:B------:R-:W-:Y:S02]  /*64c0*/  @!UPT UIADD3 URZ, URZ, URZ, URZ ;  /* 0x0000003f3f3ff290 */ /* 0x000fe4000fffe03f */
[----:B------:R-:W-:-:S05]  /*64d0*/  @!P0 BRA `(.L_x_2377) ;  /* 0x0000114000008947 */ /* 0x000fca0003800000 */
        /* <DEDUP_REMOVED lines=15> */
[C---:B----4-:R-:W-:Y:S02]  /*65d0*/  SHF.L.U32 R46, R50.reuse, 0x10, RZ ;  /* 0x00000010322e7819 */ /* 0x050fe400000006ff */
        /* <DEDUP_REMOVED lines=20> */
[----:B--2---:R-:W-:Y:S01]  /*6720*/  IMAD.U32 R33, R28, 0x10000, RZ ;  /* 0x000100001c217824 */ /* 0x004fe200078e00ff */
[C---:B------:R-:W-:Y:S01]  /*6730*/  LOP3.LUT R12, R30.reuse, 0xffff0000, RZ, 0xc0, !PT ;  /* 0xffff00001e0c7812 */ /* 0x040fe200078ec0ff */
[----:B------:R-:W-:Y:S01]  /*6740*/  IMAD.U32 R26, R30, 0x10000, RZ ;  /* 0x000100001e1a7824 */ /* 0x000fe200078e00ff */
[----:B------:R-:W-:Y:S01]  /*6750*/  LOP3.LUT R32, R28, 0xffff0000, RZ, 0xc0, !PT ;  /* 0xffff00001c207812 */ /* 0x000fe200078ec0ff */
[----:B------:R-:W-:Y:S01]  /*6760*/  IMAD.U32 R9, R31, 0x10000, RZ ;  /* 0x000100001f097824 */ /* 0x000fe200078e00ff */
[----:B------:R-:W-:Y:S02]  /*6770*/  SHF.L.U32 R27, R29, 0x10, RZ ;  /* 0x000000101d1b7819 */ /* 0x000fe400000006ff */
        /* <DEDUP_REMOVED lines=46> */
.L_x_2379:
[----:B------:R-:W-:Y:S05]  /*6a60*/  BSYNC B0 ;  /* 0x0000000000007941 */ /* 0x000fea0003800000 */
.L_x_2378:
[----:B------:R-:W-:Y:S01]  /*6a70*/  LEA R2, P1, R75, R138, 0x1 ;  /* 0x0000008a4b027211 */ /* 0x000fe200078208ff */
[----:B------:R-:W-:Y:S01]  /*6a80*/  BSSY B0, `(.L_x_2380) ;  /* 0x000005a000007945 */ /* 0x000fe20003800000 */
[----:B------:R-:W-:Y:S02]  /*6a90*/  LEA R180, P0, R107, R126, 0x1 ;  /* 0x0000007e6bb47211 */ /* 0x000fe400078008ff */
[----:B------:R-:W-:Y:S02]  /*6aa0*/  LEA.HI.X R3, R75, R139, R76, 0x1, P1 ;  /* 0x0000008b4b037211 */ /* 0x000fe400008f0c4c */
[----:B------:R-:W-:Y:S02]  /*6ab0*/  LEA.HI.X R181, R107, R127, R108, 0x1, P0 ;  /* 0x0000007f6bb57211 */ /* 0x000fe400000f0c6c */
[----:B------:R-:W-:Y:S01]  /*6ac0*/  ISETP.GE.AND P0, PT, R15, R25, PT ;  /* 0x000000190f00720c */ /* 0x000fe20003f06270 */
[----:B-----5:R3:W-:Y:S04]  /*6ad0*/  ST.E.128 [R2.64], R48 ;  /* 0x0000003002007985 */ /* 0x0207e8000c101d06 */
[----:B--2---:R3:W5:Y:S08]  /*6ae0*/  LD.E.128 R64, [R180.64] ;  /* 0x00000006b4407980 */ /* 0x004770000c101d00 */
        /* <DEDUP_REMOVED lines=8> */
[----:B---3--:R-:W-:Y:S01]  /*6b70*/  IMAD.U32 R50, R67, 0x10000, RZ ;  /* 0x0001000043327824 */ /* 0x008fe200078e00ff */
[----:B------:R-:W-:Y:S01]  /*6b80*/  ISETP.GE.AND P1, PT, R15, R54, PT ;  /* 0x000000360f00720c */ /* 0x000fe20003f26270 */
[--C-:B------:R-:W-:Y:S01]  /*6b90*/  IMAD.MOV.U32 R178, RZ, RZ, R54.reuse ;  /* 0x000000ffffb27224 */ /* 0x100fe200078e0036 */
[C---:B----4-:R-:W-:Y:S02]  /*6ba0*/  SHF.L.U32 R46, R66.reuse, 0x10, RZ ;  /* 0x00000010422e7819 */ /* 0x050fe400000006ff */
[----:B------:R-:W-:Y:S02]  /*6bb0*/  LOP3.LUT R47, R66, 0xffff0000, RZ, 0xc0, !PT ;  /* 0xffff0000422f7812 */ /* 0x000fe400078ec0ff */
        /* <DEDUP_REMOVED lines=70> */
.L_x_2381:
[----:B------:R-:W-:Y:S05]  /*7020*/  BSYNC B0 ;  /* 0x0000000000007941 */ /* 0x000fea0003800000 */
.L_x_2380:
[C---:B---3--:R-:W-:Y:S01]  /*7030*/  LEA R2, P1, R98.reuse, R138, 0x1 ;  /* 0x0000008a62027211 */ /* 0x048fe200078208ff */
[----:B------:R-:W-:Y:S01]  /*7040*/  BSSY B0, `(.L_x_2382) ;  /* 0x000005a000007945 */ /* 0x000fe20003800000 */
[C---:B------:R-:W-:Y:S02]  /*7050*/  LEA R180, P0, R109.reuse, R126, 0x1 ;  /* 0x0000007e6db47211 */ /* 0x040fe400078008ff */
[----:B------:R-:W-:Y:S02]  /*7060*/  LEA.HI.X R3, R98, R139, R99, 0x1, P1 ;  /* 0x0000008b62037211 */ /* 0x000fe400008f0c63 */
[----:B------:R-:W-:Y:S02]  /*7070*/  LEA.HI.X R181, R109, R127, R110, 0x1, P0 ;  /* 0x0000007f6db57211 */ /* 0x000fe400000f0c6e */
[----:B------:R-:W-:Y:S01]  /*7080*/  ISETP.GE.AND P0, PT, R14, R25, PT ;  /* 0x000000190e00720c */ /* 0x000fe20003f06270 */
[----:B-----5:R2:W-:Y:S04]  /*7090*/  ST.E.128 [R2.64], R64 ;  /* 0x0000004002007985 */ /* 0x0205e8000c101d06 */
[----:B------:R2:W5:Y:S08]  /*70a0*/  LD.E.128 R48, [R180.64] ;  /* 0x00000006b4307980 */ /* 0x000570000c101d00 */
        /* <DEDUP_REMOVED lines=9> */
[--C-:B--2---:R-:W-:Y:S01]  /*7140*/  IMAD.MOV.U32 R64, RZ, RZ, R53.reuse ;  /* 0x000000ffff407224 */ /* 0x104fe200078e0035 */
[C---:B----4-:R-:W-:Y:S02]  /*7150*/  SHF.L.U32 R46, R50.reuse, 0x10, RZ ;  /* 0x00000010322e7819 */ /* 0x050fe400000006ff */
        /* <DEDUP_REMOVED lines=72> */
.L_x_2383:
[----:B------:R-:W-:Y:S05]  /*75e0*/  BSYNC B0 ;  /* 0x0000000000007941 */ /* 0x000fea0003800000 */
.L_x_2382:
[C---:B--2---:R-:W-:Y:S04]  /*75f0*/  LEA R2, P0, R96.reuse, R138, 0x1 ;  /* 0x0000008a60027211 */ /* 0x044fe800078008ff */
[----:B------:R-:W-:Y:S05]  /*7600*/  LEA.HI.X R3, R96, R139, R97, 0x1, P0 ;  /* 0x0000008b60037211 */ /* 0x000fea00000f0c61 */
[----:B-----5:R2:W-:Y:S04]  /*7610*/  ST.E.128 [R2.64], R48 ;  /* 0x0000003002007985 */ /* 0x0205e8000c101d06 */
.L_x_2377:
[----:B------:R-:W-:Y:S05]  /*7620*/  BSYNC B1 ;  /* 0x0000000000017941 */ /* 0x000fea0003800000 */
.L_x_2376:
        /* <DEDUP_REMOVED lines=93> */
.L_x_2387:
[----:B------:R-:W-:Y:S05]  /*7c00*/  BSYNC B0 ;  /* 0x0000000000007941 */ /* 0x000fea0003800000 */
.L_x_2386:
[C---:B------:R-:W-:Y:S01]  /*7c10*/  LEA R2, P1, R100.reuse, R138, 0x1 ;  /* 0x0000008a64027211 */ /* 0x040fe200078208ff */
[----:B------:R-:W-:Y:S01]  /*7c20*/  BSSY B0, `(.L_x_2388) ;  /* 0x000005a000007945 */ /* 0x000fe20003800000 */
[C---:B------:R-:W-:Y:S02]  /*7c30*/  LEA R6, P0, R111.reuse, R126, 0x1 ;  /* 0x0000007e6f067211 */ /* 0x040fe400078008ff */
[----:B------:R-:W-:Y:S02]  /*7c40*/  LEA.HI.X R3, R100, R139, R101, 0x1, P1 ;  /* 0x0000008b64037211 */ /* 0x000fe400008f0c65 */
[----:B------:R-:W-:Y:S02]  /*7c50*/  LEA.HI.X R7, R111, R127, R112, 0x1, P0 ;  /* 0x0000007f6f077211 */ /* 0x000fe400000f0c70 */
[----:B------:R-:W-:Y:S01]  /*7c60*/  ISETP.GE.AND P0, PT, R15, R25, PT ;  /* 0x000000190f00720c */ /* 0x000fe20003f06270 */
[----:B-----5:R3:W-:Y:S04]  /*7c70*/  ST.E.128 [R2.64], R48 ;  /* 0x0000003002007985 */ /* 0x0207e8000c101d06 */
[----:B----4-:R3:W5:Y:S08]  /*7c80*/  LD.E.128 R44, [R6.64] ;  /* 0x00000006062c7980 */ /* 0x010770000c101d00 */
[----:B------:R-:W-:-:S05]  /*7c90*/  @P0 BRA `(.L_x_2389) ;  /* 0x0000052000000947 */ /* 0x000fca0003800000 */
[----:B------:R-:W-:Y:S01]  /*7ca0*/  LEA.HI R0, R25, R25, RZ, 0x1 ;  /* 0x0000001919007211 */ /* 0x000fe200078f08ff */
[----:B---3--:R-:W-:Y:S01]  /*7cb0*/  IMAD.MOV.U32 R2, RZ, RZ, RZ ;  /* 0x000000ffff027224 */ /* 0x008fe200078e00ff */
[C---:B-----5:R-:W-:Y:S01]  /*7cc0*/  LOP3.LUT R35, R44.reuse, 0xffff0000, RZ, 0xc0, !PT ;  /* 0xffff00002c237812 */ /* 0x060fe200078ec0ff */
[----:B------:R-:W-:Y:S01]  /*7cd0*/  IMAD.U32 R33, R44, 0x10000, RZ ;  /* 0x000100002c217824 */ /* 0x000fe200078e00ff */
[----:B------:R-:W-:Y:S01]  /*7ce0*/  SHF.R.S32.HI R0, RZ, 0x1, R0 ;  /* 0x00000001ff007819 */ /* 0x000fe20000011400 */
[C---:B------:R-:W-:Y:S01]  /*7cf0*/  IMAD.U32 R36, R45.reuse, 0x10000, RZ ;  /* 0x000100002d247824 */ /* 0x040fe200078e00ff */
[----:B------:R-:W-:Y:S01]  /*7d00*/  LOP3.LUT R39, R45, 0xffff0000, RZ, 0xc0, !PT ;  /* 0xffff00002d277812 */ /* 0x000fe200078ec0ff */
[----:B------:R-:W-:Y:S01]  /*7d10*/  IMAD.U32 R44, R47, 0x10000, RZ ;  /* 0x000100002f2c7824 */ /* 0x000fe200078e00ff */
[----:B------:R-:W-:Y:S01]  /*7d20*/  ISETP.GE.AND P1, PT, R15, R0, PT ;  /* 0x000000000f00720c */ /* 0x000fe20003f26270 */
[--C-:B------:R-:W-:Y:S01]  /*7d30*/  IMAD.MOV.U32 R4, RZ, RZ, R0.reuse ;  /* 0x000000ffff047224 */ /* 0x100fe200078e0000 */
[C---:B------:R-:W-:Y:S02]  /*7d40*/  SHF.L.U32 R40, R46.reuse, 0x10, RZ ;  /* 0x000000102e287819 */ /* 0x040fe400000006ff */
[----:B------:R-:W-:Y:S02]  /*7d50*/  LOP3.LUT R43, R46, 0xffff0000, RZ, 0xc0, !PT ;  /* 0xffff00002e2b7812 */ /* 0x000fe400078ec0ff */
        /* <DEDUP_REMOVED lines=16> */
[----:B------:R-:W-:Y:S06]  /*7e60*/  LEA.HI.X R49, R3, R131, R0, 0x1, P0 ;  /* 0x0000008303317211 */ /* 0x000fec00000f0c00 */
[----:B--2---:R-:W2:Y:S01]  /*7e70*/  LD.E.128 R48, [R48.64] ;  /* 0x0000000630307980 */ /* 0x004ea2000c101d00 */
[C---:B---3--:R-:W-:Y:S01]  /*7e80*/  IMAD.U32 R9, R31.reuse, 0x10000, RZ ;  /* 0x000100001f097824 */ /* 0x048fe200078e00ff */
[----:B------:R-:W-:Y:S01]  /*7e90*/  LOP3.LUT R11, R31, 0xffff0000, RZ, 0xc0, !PT ;  /* 0xffff00001f0b7812 */ /* 0x000fe200078ec0ff */
[----:B------:R-:W-:Y:S01]  /*7ea0*/  IMAD.U32 R32, R28, 0x10000, RZ ;  /* 0x000100001c207824 */ /* 0x000fe200078e00ff */
[C---:B------:R-:W-:Y:S01]  /*7eb0*/  SHF.L.U32 R26, R29.reuse, 0x10, RZ ;  /* 0x000000101d1a7819 */ /* 0x040fe200000006ff */
[C---:B------:R-:W-:Y:S01]  /*7ec0*/  IMAD.U32 R24, R30.reuse, 0x10000, RZ ;  /* 0x000100001e187824 */ /* 0x040fe200078e00ff */
[----:B------:R-:W-:Y:S02]  /*7ed0*/  LOP3.LUT R27, R29, 0xffff0000, RZ, 0xc0, !PT ;  /* 0xffff00001d1b7812 */ /* 0x000fe400078ec0ff */
[----:B------:R-:W-:Y:S02]  /*7ee0*/  LOP3.LUT R10, R30, 0xffff0000, RZ, 0xc0, !PT ;  /* 0xffff00001e0a7812 */ /* 0x000fe400078ec0ff */
[----:B------:R-:W-:Y:S01]  /*7ef0*/  LOP3.LUT R28, R28, 0xffff0000, RZ, 0xc0, !PT ;  /* 0xffff00001c1c7812 */ /* 0x000fe200078ec0ff */
[----:B----4-:R-:W-:Y:S01]  /*7f00*/  IMAD.U32 R3, R61, 0x10000, RZ ;  /* 0x000100003d037824 */ /* 0x010fe200078e00ff */
[----:B------:R-:W-:Y:S01]  /*7f10*/  SHF.L.U32 R31, R60, 0x10, RZ ;  /* 0x000000103c1f7819 */ /* 0x000fe200000006ff */
[C---:B------:R-:W-:Y:S01]  /*7f20*/  IMAD.U32 R5, R62.reuse, 0x10000, RZ ;  /* 0x000100003e057824 */ /* 0x040fe200078e00ff */
        /* <DEDUP_REMOVED lines=9> */
[----:B------:R-:W-:Y:S02]  /*7fc0*/  @!P1 FADD.FTZ R29, -R29, -RZ ;  /* 0x800000ff1d1d9221 */ /* 0x000fe40000010100 */
[----:B------:R-:W-:Y:S01]  /*7fd0*/  FMUL.FTZ R0, R32, R31 ;  /* 0x0000001f20007220 */ /* 0x000fe20000410000 */
[----:B--2---:R-:W-:Y:S01]  /*7fe0*/  LOP3.LUT R34, R48, 0xffff0000, RZ, 0xc0, !PT ;  /* 0xffff000030227812 */ /* 0x004fe200078ec0ff */
[----:B------:R-:W-:Y:S01]  /*7ff0*/  FMUL.FTZ R6, R10, R7 ;  /* 0x000000070a067220 */ /* 0x000fe20000410000 */
[----:B------:R-:W-:Y:S01]  /*8000*/  SHF.L.U32 R37, R49, 0x10, RZ ;  /* 0x0000001031257819 */ /* 0x000fe200000006ff */
[----:B------:R-:W-:Y:S01]  /*8010*/  FMUL.FTZ R7, R9, R12 ;  /* 0x0000000c09077220 */ /* 0x000fe20000410000 */
[----:B------:R-:W-:Y:S01]  /*8020*/  LOP3.LUT R38, R49, 0xffff0000, RZ, 0xc0, !PT ;  /* 0xffff000031267812 */ /* 0x000fe200078ec0ff */
[----:B------:R-:W-:Y:S01]  /*8030*/  IMAD.U32 R12, R48, 0x10000, RZ ;  /* 0x00010000300c7824 */ /* 0x000fe200078e00ff */
[----:B------:R-:W-:Y:S01]  /*8040*/  LOP3.LUT R42, R50, 0xffff0000, RZ, 0xc0, !PT ;  /* 0xffff0000322a7812 */ /* 0x000fe200078ec0ff */
[----:B------:R-:W-:Y:S01]  /*8050*/  @!P1 FADD.FTZ R4, -R4, -RZ ;  /* 0x800000ff04049221 */ /* 0x000fe20000010100 */
[C---:B------:R-:W-:Y:S01]  /*8060*/  SHF.L.U32 R45, R51.reuse, 0x10, RZ ;  /* 0x00000010332d7819 */ /* 0x040fe200000006ff */
[----:B------:R-:W-:Y:S01]  /*8070*/  FMUL.FTZ R2, R28, R29 ;  /* 0x0000001d1c027220 */ /* 0x000fe20000410000 */
[----:B------:R-:W-:Y:S01]  /*8080*/  LOP3.LUT R46, R51, 0xffff0000, RZ, 0xc0, !PT ;  /* 0xffff0000332e7812 */ /* 0x000fe200078ec0ff */
[----:B------:R-:W-:Y:S02]  /*8090*/  FMUL.FTZ R3, R26, R3 ;  /* 0x000000031a037220 */ /* 0x000fe40000410000 */
[----:B------:R-:W-:Y:S02]  /*80a0*/  @!P1 FADD.FTZ R5, -R5, -RZ ;  /* 0x800000ff05059221 */ /* 0x000fe40000010100 */
[----:B------:R-:W-:Y:S02]  /*80b0*/  FFMA.FTZ R0, R33, R12, R0 ;  /* 0x0000000c21007223 */ /* 0x000fe40000010000 */
[----:B------:R-:W-:Y:S02]  /*80c0*/  FMUL.FTZ R4, R27, R4 ;  /* 0x000000041b047220 */ /* 0x000fe40000410000 */
[----:B------:R-:W-:Y:S02]  /*80d0*/  FFMA.FTZ R2, R35, R34, R2 ;  /* 0x0000002223027223 */ /* 0x000fe40000010002 */
[----:B------:R-:W-:Y:S02]  /*80e0*/  FMUL.FTZ R5, R24, R5 ;  /* 0x0000000518057220 */ /* 0x000fe40000410000 */
[----:B------:R-:W-:Y:S02]  /*80f0*/  IMAD.U32 R41, R50, 0x10000, RZ ;  /* 0x0001000032297824 */ /* 0x000fe400078e00ff */
[----:B------:R-:W-:Y:S02]  /*8100*/  FFMA.FTZ R3, R36, R37, R3 ;  /* 0x0000002524037223 */ /* 0x000fe40000010003 */
[----:B------:R-:W-:Y:S02]  /*8110*/  @!P1 FADD.FTZ R8, -R8, -RZ ;  /* 0x800000ff08089221 */ /* 0x000fe40000010100 */
[----:B------:R-:W-:Y:S02]  /*8120*/  FFMA.FTZ R4, R39, R38, R4 ;  /* 0x0000002627047223 */ /* 0x000fe40000010004 */
        /* <DEDUP_REMOVED lines=9> */
.L_x_2389:
[----:B------:R-:W-:Y:S05]  /*81c0*/  BSYNC B0 ;  /* 0x0000000000007941 */ /* 0x000fea0003800000 */
.L_x_2388:
[C---:B------:R-:W-:Y:S01]  /*81d0*/  LEA R4, P1, R94.reuse, R138, 0x1 ;  /* 0x0000008a5e047211 */ /* 0x040fe200078208ff */
[----:B------:R-:W-:Y:S01]  /*81e0*/  BSSY B0, `(.L_x_2390) ;  /* 0x000005b000007945 */ /* 0x000fe20003800000 */
[C---:B---3--:R-:W-:Y:S02]  /*81f0*/  LEA R2, P0, R113.reuse, R126, 0x1 ;  /* 0x0000007e71027211 */ /* 0x048fe400078008ff */
        /* <DEDUP_REMOVED lines=15> */
[--C-:B---3--:R-:W-:Y:S01]  /*82f0*/  IMAD.MOV.U32 R4, RZ, RZ, R27.reuse ;  /* 0x000000ffff047224 */ /* 0x108fe200078e001b */
[C---:B------:R-:W-:Y:S02]  /*8300*/  SHF.L.U32 R28, R10.reuse, 0x10, RZ ;  /* 0x000000100a1c7819 */ /* 0x040fe400000006ff */
[----:B------:R-:W-:Y:S02]  /*8310*/  LOP3.LUT R39, R10, 0xffff0000, RZ, 0xc0, !PT ;  /* 0xffff00000a277812 */ /* 0x000fe400078ec0ff */
[----:B------:R-:W-:Y:S07]  /*8320*/  LOP3.LUT R41, R11, 0xffff0000, RZ, 0xc0, !PT ;  /* 0xffff00000b297812 */ /* 0x000fee00078ec0ff */
[----:B------:R-:W-:Y:S01]  /*8330*/  @P1 IMAD.MOV R0, RZ, RZ, -R27 ;  /* 0x000000ffff001224 */ /* 0x000fe200078e0a1b */
[----:B------:R-:W-:Y:S04]  /*8340*/  @P1 IADD3 R4, -R27, RZ, RZ ;  /* 0x000000ff1b041210 */ /* 0x000fe80007ffe1ff */
        /* <DEDUP_REMOVED lines=18> */
[----:B------:R-:W-:Y:S02]  /*8470*/  LOP3.LUT R2, R4, 0xffff0000, RZ, 0xc0, !PT ;  /* 0xffff000004027812 */ /* 0x000fe400078ec0ff */
[C---:B------:R-:W-:Y:S02]  /*8480*/  SHF.L.U32 R3, R5.reuse, 0x10, RZ ;  /* 0x0000001005037819 */ /* 0x040fe400000006ff */
[----:B------:R-:W-:Y:S01]  /*8490*/  LOP3.LUT R4, R5, 0xffff0000, RZ, 0xc0, !PT ;  /* 0xffff000005047812 */ /* 0x000fe200078ec0ff */
[C---:B------:R-:W-:Y:S01]  /*84a0*/  IMAD.U32 R5, R6.reuse, 0x10000, RZ ;  /* 0x0001000006057824 */ /* 0x040fe200078e00ff */
[----:B------:R-:W-:Y:S01]  /*84b0*/  LOP3.LUT R6, R6, 0xffff0000, RZ, 0xc0, !PT ;  /* 0xffff000006067812 */ /* 0x000fe200078ec0ff */
[----:B----4-:R-:W-:Y:S01]  /*84c0*/  IMAD.U32 R24, R49, 0x10000, RZ ;  /* 0x0001000031187824 */ /* 0x010fe200078e00ff */
[----:B------:R-:W-:Y:S01]  /*84d0*/  SHF.L.U32 R31, R48, 0x10, RZ ;  /* 0x00000010301f7819 */ /* 0x000fe200000006ff */
[----:B------:R-:W-:Y:S01]  /*84e0*/  IMAD.U32 R12, R50, 0x10000, RZ ;  /* 0x00010000320c7824 */ /* 0x000fe200078e00ff */
[C---:B------:R-:W-:Y:S01]  /*84f0*/  SHF.L.U32 R7, R51.reuse, 0x10, RZ ;  /* 0x0000001033077819 */ /* 0x040fe200000006ff */
[----:B------:R-:W-:Y:S01]  /*8500*/  @!P1 FADD.FTZ R24, -R24, -RZ ;  /* 0x800000ff18189221 */ /* 0x000fe20000010100 */
[----:B------:R-:W-:Y:S01]  /*8510*/  LOP3.LUT R9, R51, 0xffff0000, RZ, 0xc0, !PT ;  /* 0xffff000033097812 */ /* 0x000fe200078ec0ff */
        /* <DEDUP_REMOVED lines=9> */
[----:B------:R-:W-:Y:S02]  /*85b0*/  @!P1 FADD.FTZ R11, -R11, -RZ ;  /* 0x800000ff0b0b9221 */ /* 0x000fe40000010100 */
[----:B------:R-:W-:Y:S02]  /*85c0*/  FMUL.FTZ R7, R8, R7 ;  /* 0x0000000708077220 */ /* 0x000fe40000410000 */
[----:B------:R-:W-:Y:S01]  /*85d0*/  FMUL.FTZ R8, R10, R9 ;  /* 0x000000090a087220 */ /* 0x000fe20000410000 */
[C---:B------:R-:W-:Y:S01]  /*85e0*/  LOP3.LUT R10, R44.reuse, 0xffff0000, RZ, 0xc0, !PT ;  /* 0xffff00002c0a7812 */ /* 0x040fe200078ec0ff */
[----:B------:R-:W-:Y:S02]  /*85f0*/  IMAD.U32 R9, R44, 0x10000, RZ ;  /* 0x000100002c097824 */ /* 0x000fe400078e00ff */
[----:B------:R-:W-:Y:S02]  /*8600*/  @!P1 FADD.FTZ R12, -R12, -RZ ;  /* 0x800000ff0c0c9221 */ /* 0x000fe40000010100 */
[----:B------:R-:W-:Y:S02]  /*8610*/  @!P1 FADD.FTZ R27, -R27, -RZ ;  /* 0x800000ff1b1b9221 */ /* 0x000fe40000010100 */
[----:B------:R-:W-:Y:S02]  /*8620*/  FMUL.FTZ R2, R2, R29 ;  /* 0x0000001d02027220 */ /* 0x000fe40000410000 */
[----:B------:R-:W-:Y:S01]  /*8630*/  FMUL.FTZ R3, R3, R24 ;  /* 0x0000001803037220 */ /* 0x000fe20000410000 */
[----:B------:R-:W-:Y:S01]  /*8640*/  SHF.L.U32 R24, R46, 0x10, RZ ;  /* 0x000000102e187819 */ /* 0x000fe200000006ff */
[----:B------:R-:W-:Y:S02]  /*8650*/  FMUL.FTZ R6, R6, R11 ;  /* 0x0000000b06067220 */ /* 0x000fe40000410000 */
[----:B------:R-:W-:Y:S02]  /*8660*/  IMAD.U32 R11, R45, 0x10000, RZ ;  /* 0x000100002d0b7824 */ /* 0x000fe400078e00ff */
[----:B------:R-:W-:Y:S02]  /*8670*/  FFMA.FTZ R0, R33, R9, R0 ;  /* 0x0000000921007223 */ /* 0x000fe40000010000 */
[----:B------:R-:W-:Y:S01]  /*8680*/  FMUL.FTZ R5, R5, R12 ;  /* 0x0000000c05057220 */ /* 0x000fe20000410000 */
[----:B------:R-:W-:Y:S01]  /*8690*/  LOP3.LUT R12, R45, 0xffff0000, RZ, 0xc0, !PT ;  /* 0xffff00002d0c7812 */ /* 0x000fe200078ec0ff */
[----:B------:R-:W-:Y:S01]  /*86a0*/  FMUL.FTZ R4, R4, R27 ;  /* 0x0000001b04047220 */ /* 0x000fe20000410000 */
[----:B------:R-:W-:Y:S01]  /*86b0*/  LOP3.LUT R27, R46, 0xffff0000, RZ, 0xc0, !PT ;  /* 0xffff00002e1b7812 */ /* 0x000fe200078ec0ff */
[----:B------:R-:W-:Y:S02]  /*86c0*/  FFMA.FTZ R2, R35, R10, R2 ;  /* 0x0000000a23027223 */ /* 0x000fe40000010002 */
[----:B------:R-:W-:Y:S02]  /*86d0*/  FFMA.FTZ R3, R26, R11, R3 ;  /* 0x0000000b1a037223 */ /* 0x000fe40000010003 */
[----:B------:R-:W-:Y:S01]  /*86e0*/  FFMA.FTZ R4, R37, R12, R4 ;  /* 0x0000000c25047223 */ /* 0x000fe20000010004 */
[----:B------:R-:W-:Y:S01]  /*86f0*/  F2FP.BF16.PACK_AB R0, R2, R0 ;  /* 0x000000000200723e */ /* 0x000fe200000010ff */
[----:B------:R-:W-:Y:S02]  /*8700*/  IMAD.U32 R29, R47, 0x10000, RZ ;  /* 0x000100002f1d7824 */ /* 0x000fe400078e00ff */
[----:B------:R-:W-:Y:S01]  /*8710*/  FFMA.FTZ R5, R28, R24, R5 ;  /* 0x000000181c057223 */ /* 0x000fe20000010005 */
[----:B------:R-:W-:Y:S01]  /*8720*/  F2FP.BF16.PACK_AB R9, R4, R3 ;  /* 0x000000030409723e */ /* 0x000fe200000010ff */
[----:B------:R-:W-:Y:S02]  /*8730*/  FFMA.FTZ R6, R39, R27, R6 ;  /* 0x0000001b27067223 */ /* 0x000fe40000010006 */
[----:B------:R-:W-:Y:S02]  /*8740*/  FFMA.FTZ R7, R30, R29, R7 ;  /* 0x0000001d1e077223 */ /* 0x000fe40000010007 */
[----:B------:R-:W-:Y:S01]  /*8750*/  FFMA.FTZ R8, R41, R31, R8 ;  /* 0x0000001f29087223 */ /* 0x000fe20000010008 */
[----:B------:R-:W-:Y:S04]  /*8760*/  F2FP.BF16.PACK_AB R10, R6, R5 ;  /* 0x00000005060a723e */ /* 0x000fe800000010ff */
[----:B------:R-:W-:Y:S02]  /*8770*/  F2FP.BF16.PACK_AB R11, R8, R7 ;  /* 0x00000007080b723e */ /* 0x000fe400000010ff */
[----:B------:R-:W-:Y:S02]  /*8780*/  MOV R8, R0 ;  /* 0x0000000000087202 */ /* 0x000fe40000000f00 */
.L_x_2391:
[----:B------:R-:W-:Y:S05]  /*8790*/  BSYNC B0 ;  /* 0x0000000000007941 */ /* 0x000fea0003800000 */
.L_x_2390:
[C---:B---3--:R-:W-:Y:S04]  /*87a0*/  LEA R2, P0, R92.reuse, R138, 0x1 ;  /* 0x0000008a5c027211 */ /* 0x048fe800078008ff */
[----:B------:R-:W-:Y:S05]  /*87b0*/  LEA.HI.X R3, R92, R139, R93, 0x1, P0 ;  /* 0x0000008b5c037211 */ /* 0x000fea00000f0c5d */
[----:B-----5:R3:W-:Y:S04]  /*87c0*/  ST.E.128 [R2.64], R8 ;  /* 0x0000000802007985 */ /* 0x0207e8000c101d06 */
.L_x_2385:
[----:B------:R-:W-:Y:S05]  /*87d0*/  BSYNC B1 ;  /* 0x0000000000017941 */ /* 0x000fea0003800000 */
.L_x_2384:
[C---:B------:R-:W-:Y:S01]  /*87e0*/  ISETP.GE.AND P0, PT, R82.reuse, R179, PT ;  /* 0x000000b35200720c */ /* 0x040fe20003f06270 */
[----:B------:R-:W-:Y:S03]  /*87f0*/  BSSY B1, `(.L_x_2392) ;  /* 0x000011c000017945 */ /* 0x000fe60003800000 */
[----:B------:R-:W-:Y:S11]  /*8800*/  ISETP.GE.AND P0, PT, R82, R177, !P0 ;  /* 0x000000b15200720c */ /* 0x000ff60004706270 */
[----:B------:R-:W-:Y:S02]  /*8810*/  @!UPT UIADD3 URZ, URZ, URZ, URZ ;  /* 0x0000003f3f3ff290 */ /* 0x000fe4000fffe03f */
[----:B------:R-:W-:-:S05]  /*8820*/  @!P0 BRA `(.L_x_2393) ;  /* 0x0000118000008947 */ /* 0x000fca0003800000 */
[----:B--23--:R-:W-:Y:S01]  /*8830*/  IMAD.WIDE.U32 R2, R174, 0x60, R126 ;  /* 0x00000060ae027825 */ /* 0x00cfe200078e007e */
[----:B------:R-:W-:Y:S01]  /*8840*/  ISETP.GE.AND P0, PT, R18, R25, PT ;  /* 0x000000191200720c */ /* 0x000fe20003f06270 */
[----:B------:R-:W-:Y:S02]  /*8850*/  BSSY B0, `(.L_x_2394) ;  /* 0x0000058000007945 */ /* 0x000fe40003800000 */
[----:B------:R-:W-:Y:S05]  /*8860*/  IMAD R0, R175, 0x60, RZ ;  /* 0x00000060af007824 */ /* 0x000fea00078e02ff */
[----:B------:R-:W-:Y:S05]  /*8870*/  IADD3 R3, R3, R0, RZ ;  /* 0x0000000003037210 */ /* 0x000fea0007ffe0ff */
[----:B------:R2:W5:Y:S01]  /*8880*/  LD.E.128 R8, [R2.64] ;  /* 0x0000000602087980 */ /* 0x000562000c101d00 */
        /* <DEDUP_REMOVED lines=14> */
[----:B------:R-:W-:Y:S01]  /*8970*/  @P1 IMAD.MOV R0, RZ, RZ, -R27 ;  /* 0x000000ffff001224 */ /* 0x000fe200078e0a1b */
[----:B------:R-:W-:Y:S04]  /*8980*/  @P1 IADD3 R4, -R27, RZ, RZ ;  /* 0x000000ff1b041210 */ /* 0x000fe80007ffe1ff */
[C---:B--2---:R-:W-:Y:S02]  /*8990*/  LEA R2, P0, R4.reuse, R2, 0x1 ;  /* 0x0000000204027211 */ /* 0x044fe400078008ff */
        /* <DEDUP_REMOVED lines=13> */
[----:B----4-:R-:W4:Y:S01]  /*8a70*/  LD.E.128 R44, [R42.64] ;  /* 0x000000062a2c7980 */ /* 0x010f22000c101d00 */
[C---:B--2---:R-:W-:Y:S01]  /*8a80*/  IMAD.U32 R8, R7.reuse, 0x10000, RZ ;  /* 0x0001000007087824 */ /* 0x044fe200078e00ff */
[----:B------:R-:W-:Y:S01]  /*8a90*/  LOP3.LUT R10, R7, 0xffff0000, RZ, 0xc0, !PT ;  /* 0xffff0000070a7812 */ /* 0x000fe200078ec0ff */
[C---:B------:R-:W-:Y:S01]  /*8aa0*/  IMAD.U32 R0, R4.reuse, 0x10000, RZ ;  /* 0x0001000004007824 */ /* 0x040fe200078e00ff */
[----:B------:R-:W-:Y:S02]  /*8ab0*/  LOP3.LUT R2, R4, 0xffff0000, RZ, 0xc0, !PT ;  /* 0xffff000004027812 */ /* 0x000fe400078ec0ff */
[C---:B------:R-:W-:Y:S02]  /*8ac0*/  SHF.L.U32 R3, R5.reuse, 0x10, RZ ;  /* 0x0000001005037819 */ /* 0x040fe400000006ff */
[----:B------:R-:W-:Y:S01]  /*8ad0*/  LOP3.LUT R4, R5, 0xffff0000, RZ, 0xc0, !PT ;  /* 0xffff000005047812 */ /* 0x000fe200078ec0ff */
[C---:B------:R-:W-:Y:S01]  /*8ae0*/  IMAD.U32 R5, R6.reuse, 0x10000, RZ ;  /* 0x0001000006057824 */ /* 0x040fe200078e00ff */
[----:B------:R-:W-:Y:S01]  /*8af0*/  LOP3.LUT R6, R6, 0xffff0000, RZ, 0xc0, !PT ;  /* 0xffff000006067812 */ /* 0x000fe200078ec0ff */
[----:B---3--:R-:W-:Y:S01]  /*8b00*/  IMAD.U32 R24, R49, 0x10000, RZ ;  /* 0x0001000031187824 */ /* 0x008fe200078e00ff */
        /* <DEDUP_REMOVED lines=13> */
[----:B----4-:R-:W-:Y:S01]  /*8be0*/  LOP3.LUT R31, R47, 0xffff0000, RZ, 0xc0, !PT ;  /* 0xffff00002f1f7812 */ /* 0x010fe200078ec0ff */
        /* <DEDUP_REMOVED lines=30> */
.L_x_2395:
[----:B------:R-:W-:Y:S05]  /*8dd0*/  BSYNC B0 ;  /* 0x0000000000007941 */ /* 0x000fea0003800000 */
.L_x_2394:
[----:B------:R-:W-:Y:S01]  /*8de0*/  IMAD.WIDE.U32 R4, R134, 0x60, R138 ;  /* 0x0000006086047825 */ /* 0x000fe200078e008a */
[C---:B--2---:R-:W-:Y:S01]  /*8df0*/  LEA R2, P0, R116.reuse, R126, 0x1 ;  /* 0x0000007e74027211 */ /* 0x044fe200078008ff */
[----:B------:R-:W-:Y:S02]  /*8e00*/  BSSY B0, `(.L_x_2396) ;  /* 0x000005a000007945 */ /* 0x000fe40003800000 */
[----:B------:R-:W-:Y:S01]  /*8e10*/  IMAD R0, R135, 0x60, RZ ;  /* 0x0000006087007824 */ /* 0x000fe200078e02ff */
[----:B------:R-:W-:Y:S02]  /*8e20*/  LEA.HI.X R3, R116, R127, R115, 0x1, P0 ;  /* 0x0000007f74037211 */ /* 0x000fe400000f0c73 */
[----:B------:R-:W-:Y:S02]  /*8e30*/  ISETP.GE.AND P0, PT, R15, R25, PT ;  /* 0x000000190f00720c */ /* 0x000fe40003f06270 */
[----:B------:R-:W-:Y:S05]  /*8e40*/  IADD3 R5, R5, R0, RZ ;  /* 0x0000000005057210 */ /* 0x000fea0007ffe0ff */
[----:B-----5:R2:W-:Y:S04]  /*8e50*/  ST.E.128 [R4.64], R8 ;  /* 0x0000000804007985 */ /* 0x0205e8000c101d06 */
[----:B------:R2:W5:Y:S02]  /*8e60*/  LD.E.128 R28, [R2.64] ;  /* 0x00000006021c7980 */ /* 0x000564000c101d00 */
[----:B------:R-:W-:-:S05]  /*8e70*/  @P0 BRA `(.L_x_2397) ;  /* 0x0000052000000947 */ /* 0x000fca0003800000 */
[----:B------:R-:W-:Y:S01]  /*8e80*/  LEA.HI R0, R25, R25, RZ, 0x1 ;  /* 0x0000001919007211 */ /* 0x000fe200078f08ff */
[----:B--2---:R-:W-:Y:S01]  /*8e90*/  IMAD.MOV.U32 R8, RZ, RZ, RZ ;  /* 0x000000ffff087224 */ /* 0x004fe200078e00ff */
[C---:B-----5:R-:W-:Y:S01]  /*8ea0*/  LOP3.LUT R35, R28.reuse, 0xffff0000, RZ, 0xc0, !PT ;  /* 0xffff00001c237812 */ /* 0x060fe200078ec0ff */
[----:B------:R-:W-:Y:S01]  /*8eb0*/  IMAD.MOV.U32 R10, RZ, RZ, RZ ;  /* 0x000000ffff0a7224 */ /* 0x000fe200078e00ff */
[----:B------:R-:W-:Y:S01]  /*8ec0*/  SHF.R.S32.HI R0, RZ, 0x1, R0 ;  /* 0x00000001ff007819 */ /* 0x000fe20000011400 */
[----:B------:R-:W-:Y:S01]  /*8ed0*/  IMAD.U32 R33, R28, 0x10000, RZ ;  /* 0x000100001c217824 */ /* 0x000fe200078e00ff */
[C---:B------:R-:W-:Y:S01]  /*8ee0*/  SHF.L.U32 R28, R30.reuse, 0x10, RZ ;  /* 0x000000101e1c7819 */ /* 0x040fe200000006ff */
[----:B------:R-:W-:Y:S01]  /*8ef0*/  IMAD.U32 R26, R29, 0x10000, RZ ;  /* 0x000100001d1a7824 */ /* 0x000fe200078e00ff */
[----:B------:R-:W-:Y:S01]  /*8f00*/  ISETP.GE.AND P1, PT, R15, R0, PT ;  /* 0x000000000f00720c */ /* 0x000fe20003f26270 */
[--C-:B------:R-:W-:Y:S01]  /*8f10*/  IMAD.MOV.U32 R4, RZ, RZ, R0.reuse ;  /* 0x000000ffff047224 */ /* 0x100fe200078e0000 */
[----:B------:R-:W-:Y:S01]  /*8f20*/  LOP3.LUT R39, R30, 0xffff0000, RZ, 0xc0, !PT ;  /* 0xffff00001e277812 */ /* 0x000fe200078ec0ff */
[C---:B------:R-:W-:Y:S01]  /*8f30*/  IMAD.U32 R30, R31.reuse, 0x10000, RZ ;  /* 0x000100001f1e7824 */ /* 0x040fe200078e00ff */
[----:B------:R-:W-:Y:S02]  /*8f40*/  LOP3.LUT R41, R31, 0xffff0000, RZ, 0xc0, !PT ;  /* 0xffff00001f297812 */ /* 0x000fe400078ec0ff */
[----:B------:R-:W-:Y:S07]  /*8f50*/  LOP3.LUT R37, R29, 0xffff0000, RZ, 0xc0, !PT ;  /* 0xffff00001d257812 */ /* 0x000fee00078ec0ff */
[C---:B------:R-:W-:Y:S01]  /*8f60*/  @P1 IADD3 R4, -R0.reuse, RZ, RZ ;  /* 0x000000ff00041210 */ /* 0x040fe20007ffe1ff */
[----:B------:R-:W-:Y:S01]  /*8f70*/  @P1 IMAD.MOV R8, RZ, RZ, -R0 ;  /* 0x000000ffff081224 */ /* 0x000fe200078e0a00 */
[----:B------:R-:W-:Y:S02]  /*8f80*/  @P1 IADD3 R10, -R0, RZ, RZ ;  /* 0x000000ff000a1210 */ /* 0x000fe40007ffe1ff */
[C---:B------:R-:W-:Y:S02]  /*8f90*/  LEA R2, P0, R4.reuse, R2, 0x1 ;  /* 0x0000000204027211 */ /* 0x040fe400078008ff */
[----:B------:R-:W-:Y:S02]  /*8fa0*/  IADD3 R9, P2, R151, R8, RZ ;  /* 0x0000000897097210 */ /* 0x000fe40007f5e0ff */
[----:B------:R-:W-:Y:S02]  /*8fb0*/  LEA.HI.X.SX32 R3, R4, R3, 0x1, P0 ;  /* 0x0000000304037211 */ /* 0x000fe400000f0eff */
[C---:B------:R-:W-:Y:S02]  /*8fc0*/  LEA R48, P0, R9.reuse, R128, 0x1 ;  /* 0x0000008009307211 */ /* 0x040fe400078008ff */
[----:B------:R-:W-:Y:S01]  /*8fd0*/  LEA.HI.X.SX32 R8, R8, R142, 0x1, P2 ;  /* 0x0000008e08087211 */ /* 0x000fe200010f0eff */
[----:B------:R-:W2:Y:S03]  /*8fe0*/  LD.E.128 R4, [R2.64] ;  /* 0x0000000602047980 */ /* 0x000ea6000c101d00 */
[----:B------:R-:W-:Y:S02]  /*8ff0*/  LEA.HI.X R49, R9, R129, R8, 0x1, P0 ;  /* 0x0000008109317211 */ /* 0x000fe400000f0c08 */
[----:B------:R-:W-:Y:S04]  /*9000*/  IADD3 R11, P0, R151, R10, RZ ;  /* 0x0000000a970b7210 */ /* 0x000fe80007f1e0ff */
[----:B------:R-:W3:Y:S01]  /*9010*/  LD.E.128 R48, [R48.64] ;  /* 0x0000000630307980 */ /* 0x000ee2000c101d00 */
[----:B------:R-:W-:Y:S02]  /*9020*/  LEA.HI.X.SX32 R0, R10, R142, 0x1, P0 ;  /* 0x0000008e0a007211 */ /* 0x000fe400000f0eff */
[C---:B------:R-:W-:Y:S04]  /*9030*/  LEA R8, P0, R11.reuse, R130, 0x1 ;  /* 0x000000820b087211 */ /* 0x040fe800078008ff */
[----:B------:R-:W-:Y:S05]  /*9040*/  LEA.HI.X R9, R11, R131, R0, 0x1, P0 ;  /* 0x000000830b097211 */ /* 0x000fea00000f0c00 */
[----:B----4-:R2:W4:Y:S02]  /*9050*/  LD.E.128 R44, [R8.64] ;  /* 0x00000006082c7980 */ /* 0x010524000c101d00 */
[C---:B--2---:R-:W-:Y:S01]  /*9060*/  IMAD.U32 R8, R7.reuse, 0x10000, RZ ;  /* 0x0001000007087824 */ /* 0x044fe200078e00ff */
[----:B------:R-:W-:Y:S01]  /*9070*/  LOP3.LUT R10, R7, 0xffff0000, RZ, 0xc0, !PT ;  /* 0xffff0000070a7812 */ /* 0x000fe200078ec0ff */
[C---:B------:R-:W-:Y:S01]  /*9080*/  IMAD.U32 R0, R4.reuse, 0x10000, RZ ;  /* 0x0001000004007824 */ /* 0x040fe200078e00ff */
[----:B------:R-:W-:Y:S02]  /*9090*/  LOP3.LUT R2, R4, 0xffff0000, RZ, 0xc0, !PT ;  /* 0xffff000004027812 */ /* 0x000fe400078ec0ff */
[C---:B------:R-:W-:Y:S02]  /*90a0*/  SHF.L.U32 R3, R5.reuse, 0x10, RZ ;  /* 0x0000001005037819 */ /* 0x040fe400000006ff */
[----:B------:R-:W-:Y:S01]  /*90b0*/  LOP3.LUT R4, R5, 0xffff0000, RZ, 0xc0, !PT ;  /* 0xffff000005047812 */ /* 0x000fe200078ec0ff */
[----:B------:R-:W-:Y:S01]  /*90c0*/  IMAD.U32 R5, R6, 0x10000, RZ ;  /* 0x0001000006057824 */ /* 0x000fe200078e00ff */
[----:B---3--:R-:W-:Y:S01]  /*90d0*/  SHF.L.U32 R31, R48, 0x10, RZ ;  /* 0x00000010301f7819 */ /* 0x008fe200000006ff */
[----:B------:R-:W-:Y:S01]  /*90e0*/  IMAD.U32 R24, R49, 0x10000, RZ ;  /* 0x0001000031187824 */ /* 0x000fe200078e00ff */
[C---:B------:R-:W-:Y:S01]  /*90f0*/  SHF.L.U32 R7, R51.reuse, 0x10, RZ ;  /* 0x0000001033077819 */ /* 0x040fe200000006ff */
        /* <DEDUP_REMOVED lines=11> */
[----:B------:R-:W-:Y:S02]  /*91b0*/  @!P1 FADD.FTZ R24, -R24, -RZ ;  /* 0x800000ff18189221 */ /* 0x000fe40000010100 */
[----:B------:R-:W-:Y:S01]  /*91c0*/  FMUL.FTZ R0, R0, R31 ;  /* 0x0000001f00007220 */ /* 0x000fe20000410000 */
[----:B----4-:R-:W-:Y:S01]  /*91d0*/  LOP3.LUT R31, R47, 0xffff0000, RZ, 0xc0, !PT ;  /* 0xffff00002f1f7812 */ /* 0x010fe200078ec0ff */
[----:B------:R-:W-:Y:S02]  /*91e0*/  FMUL.FTZ R7, R8, R7 ;  /* 0x0000000708077220 */ /* 0x000fe40000410000 */
[----:B------:R-:W-:Y:S01]  /*91f0*/  FMUL.FTZ R8, R10, R9 ;  /* 0x000000090a087220 */ /* 0x000fe20000410000 */
[C---:B------:R-:W-:Y:S01]  /*9200*/  LOP3.LUT R10, R44.reuse, 0xffff0000, RZ, 0xc0, !PT ;  /* 0xffff00002c0a7812 */ /* 0x040fe200078ec0ff */
[----:B------:R-:W-:Y:S02]  /*9210*/  IMAD.U32 R9, R44, 0x10000, RZ ;  /* 0x000100002c097824 */ /* 0x000fe400078e00ff */
[----:B------:R-:W-:Y:S02]  /*9220*/  @!P1 FADD.FTZ R12, -R12, -RZ ;  /* 0x800000ff0c0c9221 */ /* 0x000fe40000010100 */
[----:B------:R-:W-:Y:S02]  /*9230*/  @!P1 FADD.FTZ R27, -R27, -RZ ;  /* 0x800000ff1b1b9221 */ /* 0x000fe40000010100 */
[----:B------:R-:W-:Y:S01]  /*9240*/  FMUL.FTZ R2, R2, R29 ;  /* 0x0000001d02027220 */ /* 0x000fe20000410000 */
[----:B------:R-:W-:Y:S01]  /*9250*/  SHF.L.U32 R29, R47, 0x10, RZ ;  /* 0x000000102f1d7819 */ /* 0x000fe200000006ff */
[----:B------:R-:W-:Y:S01]  /*9260*/  FMUL.FTZ R6, R6, R11 ;  /* 0x0000000b06067220 */ /* 0x000fe20000410000 */
[----:B------:R-:W-:Y:S01]  /*9270*/  SHF.L.U32 R11, R45, 0x10, RZ ;  /* 0x000000102d0b7819 */ /* 0x000fe200000006ff */
[----:B------:R-:W-:Y:S02]  /*9280*/  FMUL.FTZ R3, R3, R24 ;  /* 0x0000001803037220 */ /* 0x000fe40000410000 */
[----:B------:R-:W-:Y:S02]  /*9290*/  FFMA.FTZ R0, R33, R9, R0 ;  /* 0x0000000921007223 */ /* 0x000fe40000010000 */
[----:B------:R-:W-:Y:S01]  /*92a0*/  FMUL.FTZ R5, R5, R12 ;  /* 0x0000000c05057220 */ /* 0x000fe20000410000 */
[----:B------:R-:W-:Y:S01]  /*92b0*/  LOP3.LUT R12, R45, 0xffff0000, RZ, 0xc0, !PT ;  /* 0xffff00002d0c7812 */ /* 0x000fe200078ec0ff */
[----:B------:R-:W-:Y:S01]  /*92c0*/  FMUL.FTZ R4, R4, R27 ;  /* 0x0000001b04047220 */ /* 0x000fe20000410000 */
[C---:B------:R-:W-:Y:S01]  /*92d0*/  LOP3.LUT R27, R46.reuse, 0xffff0000, RZ, 0xc0, !PT ;  /* 0xffff00002e1b7812 */ /* 0x040fe200078ec0ff */
[----:B------:R-:W-:Y:S02]  /*92e0*/  FFMA.FTZ R2, R35, R10, R2 ;  /* 0x0000000a23027223 */ /* 0x000fe40000010002 */
[----:B------:R-:W-:Y:S02]  /*92f0*/  IMAD.U32 R24, R46, 0x10000, RZ ;  /* 0x000100002e187824 */ /* 0x000fe400078e00ff */
        /* <DEDUP_REMOVED lines=8> */
[----:B------:R-:W-:Y:S04]  /*9380*/  F2FP.BF16.PACK_AB R30, R6, R5 ;  /* 0x00000005061e723e */ /* 0x000fe800000010ff */
[----:B------:R-:W-:Y:S02]  /*9390*/  F2FP.BF16.PACK_AB R31, R8, R7 ;  /* 0x00000007081f723e */ /* 0x000fe400000010ff */
.L_x_2397:
[----:B------:R-:W-:Y:S05]  /*93a0*/  BSYNC B0 ;  /* 0x0000000000007941 */ /* 0x000fea0003800000 */
.L_x_2396:
[C---:B--2---:R-:W-:Y:S01]  /*93b0*/  LEA R4, P1, R91.reuse, R138, 0x1 ;  /* 0x0000008a5b047211 */ /* 0x044fe200078208ff */
        /* <DEDUP_REMOVED lines=9> */
[----:B--2---:R-:W-:Y:S01]  /*9450*/  IMAD.MOV.U32 R5, RZ, RZ, RZ ;  /* 0x000000ffff057224 */ /* 0x004fe200078e00ff */
        /* <DEDUP_REMOVED lines=16> */
[----:B------:R-:W-:Y:S02]  /*9560*/  LEA.HI.X.SX32 R0, R5, R140, 0x1, P2 ;  /* 0x0000008c05007211 */ /* 0x000fe400010f0eff */
[C---:B----4-:R-:W-:Y:S01]  /*9570*/  LEA R44, P0, R29.reuse, R128, 0x1 ;  /* 0x000000801d2c7211 */ /* 0x050fe200078008ff */
        /* <DEDUP_REMOVED lines=8> */
[----:B------:R-:W-:Y:S06]  /*9600*/  LEA.HI.X R41, R27, R131, R0, 0x1, P0 ;  /* 0x000000831b297211 */ /* 0x000fec00000f0c00 */
[----:B------:R-:W4:Y:S01]  /*9610*/  LD.E.128 R40, [R40.64] ;  /* 0x0000000628287980 */ /* 0x000f22000c101d00 */
        /* <DEDUP_REMOVED lines=30> */
[----:B------:R-:W-:Y:S01]  /*9800*/  FMUL.FTZ R2, R2, R27 ;  /* 0x0000001b02027220 */ /* 0x000fe20000410000 */
[C---:B------:R-:W-:Y:S01]  /*9810*/  LOP3.LUT R27, R42.reuse, 0xffff0000, RZ, 0xc0, !PT ;  /* 0xffff00002a1b7812 */ /* 0x040fe200078ec0ff */
[----:B------:R-:W-:Y:S01]  /*9820*/  FMUL.FTZ R3, R3, R24 ;  /* 0x0000001803037220 */ /* 0x000fe20000410000 */
[----:B------:R-:W-:Y:S01]  /*9830*/  SHF.L.U32 R24, R42, 0x10, RZ ;  /* 0x000000102a187819 */ /* 0x000fe200000006ff */
[----:B------:R-:W-:Y:S02]  /*9840*/  FMUL.FTZ R6, R6, R11 ;  /* 0x0000000b06067220 */ /* 0x000fe40000410000 */
[----:B------:R-:W-:Y:S02]  /*9850*/  IMAD.U32 R11, R41, 0x10000, RZ ;  /* 0x00010000290b7824 */ /* 0x000fe400078e00ff */
[----:B------:R-:W-:Y:S02]  /*9860*/  FFMA.FTZ R0, R31, R9, R0 ;  /* 0x000000091f007223 */ /* 0x000fe40000010000 */
[----:B------:R-:W-:Y:S01]  /*9870*/  FMUL.FTZ R5, R5, R12 ;  /* 0x0000000c05057220 */ /* 0x000fe20000410000 */
[----:B------:R-:W-:Y:S01]  /*9880*/  LOP3.LUT R12, R41, 0xffff0000, RZ, 0xc0, !PT ;  /* 0xffff0000290c7812 */ /* 0x000fe200078ec0ff */
[----:B------:R-:W-:Y:S02]  /*9890*/  FMUL.FTZ R4, R4, R25 ;  /* 0x0000001904047220 */ /* 0x000fe40000410000 */
        /* <DEDUP_REMOVED lines=13> */
.L_x_2399:
[----:B------:R-:W-:Y:S05]  /*9970*/  BSYNC B0 ;  /* 0x0000000000007941 */ /* 0x000fea0003800000 */
.L_x_2398:
[C---:B--2---:R-:W-:Y:S04]  /*9980*/  LEA R2, P0, R89.reuse, R138, 0x1 ;  /* 0x0000008a59027211 */ /* 0x044fe800078008ff */
[----:B------:R-:W-:Y:S05]  /*9990*/  LEA.HI.X R3, R89, R139, R88, 0x1, P0 ;  /* 0x0000008b59037211 */ /* 0x000fea00000f0c58 */
[----:B-----5:R2:W-:Y:S04]  /*99a0*/  ST.E.128 [R2.64], R8 ;  /* 0x0000000802007985 */ /* 0x0205e8000c101d06 */
.L_x_2393:
[----:B------:R-:W-:Y:S05]  /*99b0*/  BSYNC B1 ;  /* 0x0000000000017941 */ /* 0x000fea0003800000 */
.L_x_2392:
[----:B--23--:R-:W2:Y:S02]  /*99c0*/  LD.E R3, [R22.64+0xd0] ;  /* 0x0000d00616037980 */ /* 0x00cea4000c101900 */
[----:B--2---:R-:W-:Y:S05]  /*99d0*/  IMAD.U32 R3, R3, -0x20, RZ ;  /* 0xffffffe003037824 */ /* 0x004fea00078e00ff */
[C---:B------:R-:W-:Y:S02]  /*99e0*/  LEA R130, P1, R3.reuse, R130, 0x1 ;  /* 0x0000008203827211 */ /* 0x040fe400078208ff */
[C---:B------:R-:W-:Y:S02]  /*99f0*/  LEA R128, P0, R3.reuse, R128, 0x1 ;  /* 0x0000008003807211 */ /* 0x040fe400078008ff */
[C---:B------:R-:W-:Y:S02]  /*9a00*/  LEA.HI.X.SX32 R131, R3.reuse, R131, 0x1, P1 ;  /* 0x0000008303837211 */ /* 0x040fe400008f0eff */
[----:B------:R-:W-:Y:S01]  /*9a10*/  LEA.HI.X.SX32 R129, R3, R129, 0x1, P0 ;  /* 0x0000008103817211 */ /* 0x000fe200000f0eff */
[----:B------:R-:W-:-:S05]  /*9a20*/  BRA `(.L_x_2367) ;  /* 0x000002e000007947 */ /* 0x000fca0003800000 */
.L_x_2357:
[----:B----4-:R-:W2:Y:S01]  /*9a30*/  @P2 LD.E.128 R28, [R126.64] ;  /* 0x000000067e1c2980 */ /* 0x010ea2000c101d00 */
[C---:B------:R-:W-:Y:S04]  /*9a40*/  ISETP.GE.AND P0, PT, R84.reuse, R179, PT ;  /* 0x000000b35400720c */ /* 0x040fe80003f06270 */
[----:B------:R-:W-:Y:S11]  /*9a50*/  ISETP.GE.AND P0, PT, R84, R177, !P0 ;  /* 0x000000b15400720c */ /* 0x000ff60004706270 */
[----:B------:R-:W-:Y:S02]  /*9a60*/  @!UPT UIADD3 URZ, URZ, URZ, URZ ;  /* 0x0000003f3f3ff290 */ /* 0x000fe4000fffe03f */
[C---:B------:R-:W-:Y:S04]  /*9a70*/  @P0 LEA R36, P1, R104.reuse, R126, 0x1 ;  /* 0x0000007e68240211 */ /* 0x040fe800078208ff */
[----:B------:R-:W-:Y:S02]  /*9a80*/  @P0 LEA.HI.X R37, R104, R127, R103, 0x1, P1 ;  /* 0x0000007f68250211 */ /* 0x000fe400008f0c67 */
[C---:B------:R-:W-:Y:S04]  /*9a90*/  @P0 LEA R34, P1, R75.reuse, R138, 0x1 ;  /* 0x0000008a4b220211 */ /* 0x040fe800078208ff */
[----:B------:R-:W-:Y:S02]  /*9aa0*/  @P0 LEA.HI.X R35, R75, R139, R76, 0x1, P1 ;  /* 0x0000008b4b230211 */ /* 0x000fe400008f0c4c */
[C---:B------:R-:W-:Y:S04]  /*9ab0*/  ISETP.GE.AND P1, PT, R83.reuse, R179, PT ;  /* 0x000000b35300720c */ /* 0x040fe80003f26270 */
[----:B------:R-:W-:Y:S01]  /*9ac0*/  ISETP.GE.AND P1, PT, R83, R177, !P1 ;  /* 0x000000b15300720c */ /* 0x000fe20004f26270 */
[----:B--2---:R-:W-:Y:S04]  /*9ad0*/  @P2 ST.E.128 [R138.64], R28 ;  /* 0x0000001c8a002985 */ /* 0x004fe8000c101d06 */
[----:B------:R-:W2:Y:S04]  /*9ae0*/  @P2 LD.E.128 R4, [R126.64+0x80] ;  /* 0x000080067e042980 */ /* 0x000ea8000c101d00 */
[----:B--2---:R1:W-:Y:S04]  /*9af0*/  @P2 ST.E.128 [R138.64+0x80], R4 ;  /* 0x000080048a002985 */ /* 0x0043e8000c101d06 */
[----:B------:R-:W2:Y:S04]  /*9b00*/  @P2 LD.E.128 R24, [R126.64+0x100] ;  /* 0x000100067e182980 */ /* 0x000ea8000c101d00 */
[----:B--2---:R2:W-:Y:S01]  /*9b10*/  @P2 ST.E.128 [R138.64+0x100], R24 ;  /* 0x000100188a002985 */ /* 0x0045e2000c101d06 */
[C---:B------:R-:W-:Y:S03]  /*9b20*/  @P1 LEA R32, P2, R106.reuse, R126, 0x1 ;  /* 0x0000007e6a201211 */ /* 0x040fe600078408ff */
[----:B------:R-:W3:Y:S01]  /*9b30*/  @P0 LD.E.128 R8, [R36.64] ;  /* 0x0000000624080980 */ /* 0x000ee2000c101d00 */
[----:B------:R-:W-:Y:S03]  /*9b40*/  @P1 LEA.HI.X R33, R106, R127, R105, 0x1, P2 ;  /* 0x0000007f6a211211 */ /* 0x000fe600010f0c69 */
[----:B---3--:R-:W-:Y:S04]  /*9b50*/  @P0 ST.E.128 [R34.64], R8 ;  /* 0x0000000822000985 */ /* 0x008fe8000c101d06 */
[----:B-1----:R-:W3:Y:S04]  /*9b60*/  @P0 LD.E.128 R4, [R36.64+0x80] ;  /* 0x0000800624040980 */ /* 0x002ee8000c101d00 */
[----:B---3--:R-:W-:Y:S04]  /*9b70*/  @P0 ST.E.128 [R34.64+0x80], R4 ;  /* 0x0000800422000985 */ /* 0x008fe8000c101d06 */
[----:B------:R-:W3:Y:S04]  /*9b80*/  @P0 LD.E.128 R28, [R36.64+0x100] ;  /* 0x00010006241c0980 */ /* 0x000ee8000c101d00 */
[----:B---3--:R1:W-:Y:S01]  /*9b90*/  @P0 ST.E.128 [R34.64+0x100], R28 ;  /* 0x0001001c22000985 */ /* 0x0083e2000c101d06 */
[C---:B------:R-:W-:Y:S03]  /*9ba0*/  @P1 LEA R2, P0, R100.reuse, R138, 0x1 ;  /* 0x0000008a64021211 */ /* 0x040fe600078008ff */
[----:B--2---:R-:W2:Y:S01]  /*9bb0*/  @P1 LD.E.128 R24, [R32.64] ;  /* 0x0000000620181980 */ /* 0x004ea2000c101d00 */
[----:B------:R-:W-:Y:S02]  /*9bc0*/  @P1 LEA.HI.X R3, R100, R139, R101, 0x1, P0 ;  /* 0x0000008b64031211 */ /* 0x000fe400000f0c65 */
[C---:B------:R-:W-:Y:S04]  /*9bd0*/  ISETP.GE.AND P0, PT, R82.reuse, R179, PT ;  /* 0x000000b35200720c */ /* 0x040fe80003f06270 */
[----:B------:R-:W-:Y:S11]  /*9be0*/  ISETP.GE.AND P0, PT, R82, R177, !P0 ;  /* 0x000000b15200720c */ /* 0x000ff60004706270 */
[----:B------:R-:W-:Y:S02]  /*9bf0*/  @!UPT UIADD3 URZ, URZ, URZ, URZ ;  /* 0x0000003f3f3ff290 */ /* 0x000fe4000fffe03f */
[----:B------:R-:W-:Y:S02]  /*9c00*/  @P0 IMAD R0, R175, 0x60, RZ ;  /* 0x00000060af000824 */ /* 0x000fe400078e02ff */
[----:B-1----:R-:W-:Y:S04]  /*9c10*/  @P0 IMAD.WIDE.U32 R34, R174, 0x60, R126 ;  /* 0x00000060ae220825 */ /* 0x002fe800078e007e */
[----:B------:R-:W-:Y:S02]  /*9c20*/  @P0 IMAD.IADD R35, R35, 0x1, R0 ;  /* 0x0000000123230824 */ /* 0x000fe400078e0200 */
[----:B------:R-:W-:Y:S01]  /*9c30*/  @P0 IMAD R0, R135, 0x60, RZ ;  /* 0x0000006087000824 */ /* 0x000fe200078e02ff */
[----:B--2---:R1:W-:Y:S04]  /*9c40*/  @P1 ST.E.128 [R2.64], R24 ;  /* 0x0000001802001985 */ /* 0x0043e8000c101d06 */
[----:B------:R-:W2:Y:S04]  /*9c50*/  @P1 LD.E.128 R8, [R32.64+0x80] ;  /* 0x0000800620081980 */ /* 0x000ea8000c101d00 */
[----:B--2---:R2:W-:Y:S04]  /*9c60*/  @P1 ST.E.128 [R2.64+0x80], R8 ;  /* 0x0000800802001985 */ /* 0x0045e8000c101d06 */
[----:B------:R3:W4:Y:S02]  /*9c70*/  @P1 LD.E.128 R4, [R32.64+0x100] ;  /* 0x0001000620041980 */ /* 0x000724000c101d00 */
[----:B---3--:R-:W-:Y:S04]  /*9c80*/  @P0 IMAD.WIDE.U32 R32, R134, 0x60, R138 ;  /* 0x0000006086200825 */ /* 0x008fe800078e008a */
[----:B------:R-:W-:Y:S01]  /*9c90*/  @P0 IMAD.IADD R33, R33, 0x1, R0 ;  /* 0x0000000121210824 */ /* 0x000fe200078e0200 */
[----:B----4-:R3:W-:Y:S04]  /*9ca0*/  @P1 ST.E.128 [R2.64+0x100], R4 ;  /* 0x0001000402001985 */ /* 0x0107e8000c101d06 */
[----:B------:R-:W4:Y:S04]  /*9cb0*/  @P0 LD.E.128 R28, [R34.64] ;  /* 0x00000006221c0980 */ /* 0x000f28000c101d00 */
[----:B----4-:R3:W-:Y:S04]  /*9cc0*/  @P0 ST.E.128 [R32.64], R28 ;  /* 0x0000001c20000985 */ /* 0x0107e8000c101d06 */
[----:B-1----:R-:W4:Y:S04]  /*9cd0*/  @P0 LD.E.128 R24, [R34.64+0x80] ;  /* 0x0000800622180980 */ /* 0x002f28000c101d00 */
[----:B----4-:R3:W-:Y:S04]  /*9ce0*/  @P0 ST.E.128 [R32.64+0x80], R24 ;  /* 0x0000801820000985 */ /* 0x0107e8000c101d06 */
[----:B--2---:R-:W2:Y:S04]  /*9cf0*/  @P0 LD.E.128 R8, [R34.64+0x100] ;  /* 0x0001000622080980 */ /* 0x004ea8000c101d00 */
[----:B--2---:R3:W-:Y:S02]  /*9d00*/  @P0 ST.E.128 [R32.64+0x100], R8 ;  /* 0x0001000820000985 */ /* 0x0047e4000c101d06 */
.L_x_2367:
[----:B------:R-:W-:Y:S05]  /*9d10*/  BSYNC B2 ;  /* 0x0000000000027941 */ /* 0x000fea0003800000 */
.L_x_2356:
[----:B------:R-:W-:Y:S01]  /*9d20*/  ISETP.NE.U32.AND P1, PT, R212, RZ, PT ;  /* 0x000000ffd400720c */ /* 0x000fe20003f25070 */
[----:B---3--:R-:W2:Y:S01]  /*9d30*/  LD.E R3, [R22.64+0x128] ;  /* 0x0001280616037980 */ /* 0x008ea2000c101900 */
[----:B------:R-:W-:Y:S02]  /*9d40*/  BSSY B0, `(.L_x_2400) ;  /* 0x0000060000007945 */ /* 0x000fe40003800000 */
[----:B------:R-:W-:Y:S01]  /*9d50*/  ISETP.NE.AND.EX P1, PT, R213, RZ, PT, P1 ;  /* 0x000000ffd500720c */ /* 0x000fe20003f25310 */
[----:B--2---:R-:W-:Y:S05]  /*9d60*/  IMAD.U32 R3, R3, -0x40, RZ ;  /* 0xffffffc003037824 */ /* 0x004fea00078e00ff */
[C---:B-1----:R-:W-:Y:S04]  /*9d70*/  LEA R126, P0, R3.reuse, R126, 0x1 ;  /* 0x0000007e037e7211 */ /* 0x042fe800078008ff */
        /* <DEDUP_REMOVED lines=11> */
[----:B------:R-:W-:Y:S05]  /*9e30*/  IABS R5, R17 ;  /* 0x0000001100057213 */ /* 0x000fea0000000000 */
[----:B------:R-:W5:Y:S01]  /*9e40*/  LD.E.64 R24, [R22.64+0x20] ;  /* 0x0000200616187980 */ /* 0x000f62000c101b00 */
[-C--:B--2---:R-:W-:Y:S02]  /*9e50*/  IABS R3, R2.reuse ;  /* 0x0000000200037213 */ /* 0x084fe40000000000 */
[----:B------:R-:W-:Y:S02]  /*9e60*/  IABS R7, R2 ;  /* 0x0000000200077213 */ /* 0x000fe40000000000 */
[----:B------:R-:W1:Y:S03]  /*9e70*/  I2F.RP R8, R3 ;  /* 0x0000000300087306 */ /* 0x000e660000209400 */
[----:B------:R-:W-:Y:S07]  /*9e80*/  IMAD.MOV R7, RZ, RZ, -R7 ;  /* 0x000000ffff077224 */ /* 0x000fee00078e0a07 */
[----:B-1----:R-:W1:Y:S02]  /*9e90*/  MUFU.RCP R0, R8 ;  /* 0x0000000800007308 */ /* 0x002e640000001000 */
[----:B-1----:R-:W-:Y:S01]  /*9ea0*/  IADD3 R4, R0, 0xffffffe, RZ ;  /* 0x0ffffffe00047810 */ /* 0x002fe20007ffe0ff */
[----:B------:R-:W2:Y:S07]  /*9eb0*/  LD.E.64 R8, [R22.64+0x38] ;  /* 0x0000380616087980 */ /* 0x000eae000c101b00 */
[----:B------:R-:W1:Y:S02]  /*9ec0*/  F2I.FTZ.U32.TRUNC.NTZ R11, R4 ;  /* 0x00000004000b7305 */ /* 0x000e64000021f000 */
[--C-:B-1----:R-:W-:Y:S04]  /*9ed0*/  IMAD.MOV R0, RZ, RZ, -R11.reuse ;  /* 0x000000ffff007224 */ /* 0x102fe800078e0a0b */
[----:B------:R-:W-:Y:S04]  /*9ee0*/  IMAD R0, R0, R3, RZ ;  /* 0x0000000300007224 */ /* 0x000fe800078e02ff */
[----:B------:R-:W-:Y:S02]  /*9ef0*/  IMAD.HI.U32 R0, R11, R0, R10 ;  /* 0x000000000b007227 */ /* 0x000fe400078e000a */
[----:B----4-:R-:W4:Y:S04]  /*9f00*/  LD.E.64 R10, [R22.64+0x28] ;  /* 0x00002806160a7980 */ /* 0x010f28000c101b00 */
        /* <DEDUP_REMOVED lines=8> */
[----:B------:R-:W-:Y:S01]  /*9f90*/  @!P0 IADD3 R4, R4, 0x1, RZ ;  /* 0x0000000104048810 */ /* 0x000fe20007ffe0ff */
[----:B------:R-:W-:Y:S01]  /*9fa0*/  @!P0 IMAD.IADD R5, R5, 0x1, -R3 ;  /* 0x0000000105058824 */ /* 0x000fe200078e0a03 */
[----:B------:R-:W-:Y:S02]  /*9fb0*/  ISETP.NE.AND P0, PT, R2, RZ, PT ;  /* 0x000000ff0200720c */ /* 0x000fe40003f05270 */
[-C--:B------:R-:W-:Y:S02]  /*9fc0*/  ISETP.GE.U32.AND P5, PT, R6, R3.reuse, PT ;  /* 0x000000030600720c */ /* 0x080fe40003fa6070 */
[----:B------:R-:W-:Y:S02]  /*9fd0*/  ISETP.GE.U32.AND P4, PT, R5, R3, PT ;  /* 0x000000030500720c */ /* 0x000fe40003f86070 */
[-C--:B------:R-:W-:Y:S02]  /*9fe0*/  LOP3.LUT R5, R16, R2.reuse, RZ, 0x3c, !PT ;  /* 0x0000000210057212 */ /* 0x080fe400078e3cff */
[-C--:B------:R-:W-:Y:S02]  /*9ff0*/  LOP3.LUT R3, R17, R2.reuse, RZ, 0x3c, !PT ;  /* 0x0000000211037212 */ /* 0x080fe400078e3cff */
[----:B------:R-:W-:Y:S02]  /*a000*/  ISETP.GE.AND P2, PT, R5, RZ, PT ;  /* 0x000000ff0500720c */ /* 0x000fe40003f46270 */
[----:B------:R-:W-:Y:S02]  /*a010*/  ISETP.GE.AND P1, PT, R3, RZ, PT ;  /* 0x000000ff0300720c */ /* 0x000fe40003f26270 */
[----:B------:R-:W-:Y:S02]  /*a020*/  LOP3.LUT R3, RZ, R2, RZ, 0x33, !PT ;  /* 0x00000002ff037212 */ /* 0x000fe400078e33ff */
[----:B------:R-:W-:Y:S02]  /*a030*/  @P5 IADD3 R0, R0, 0x1, RZ ;  /* 0x0000000100005810 */ /* 0x000fe40007ffe0ff */
[----:B------:R-:W-:Y:S05]  /*a040*/  @P4 IADD3 R4, R4, 0x1, RZ ;  /* 0x0000000104044810 */ /* 0x000fea0007ffe0ff */
[----:B------:R-:W-:Y:S02]  /*a050*/  @!P2 IMAD.MOV R0, RZ, RZ, -R0 ;  /* 0x000000ffff00a224 */ /* 0x000fe400078e0a00 */
[----:B------:R-:W-:Y:S05]  /*a060*/  @!P1 IMAD.MOV R4, RZ, RZ, -R4 ;  /* 0x000000ffff049224 */ /* 0x000fea00078e0a04 */
[C---:B------:R-:W-:Y:S02]  /*a070*/  SEL R4, R3.reuse, R4, !P0 ;  /* 0x0000000403047207 */ /* 0x040fe40004000000 */
[----:B------:R-:W-:Y:S02]  /*a080*/  SEL R3, R3, R0, !P0 ;  /* 0x0000000003037207 */ /* 0x000fe40004000000 */
[CC--:B------:R-:W-:Y:S02]  /*a090*/  LEA R30, P1, R4.reuse, R212.reuse, 0x2 ;  /* 0x000000d4041e7211 */ /* 0x0c0fe400078210ff */
[C---:B------:R-:W-:Y:S02]  /*a0a0*/  LEA R28, P0, R3.reuse, R212, 0x2 ;  /* 0x000000d4031c7211 */ /* 0x040fe400078010ff */
[-C--:B------:R-:W-:Y:S02]  /*a0b0*/  LEA.HI.X.SX32 R31, R4, R213.reuse, 0x2, P1 ;  /* 0x000000d5041f7211 */ /* 0x080fe400008f16ff */
[C---:B------:R-:W-:Y:S01]  /*a0c0*/  LEA.HI.X.SX32 R29, R3.reuse, R213, 0x2, P0 ;  /* 0x000000d5031d7211 */ /* 0x040fe200000f16ff */
[----:B------:R-:W-:Y:S01]  /*a0d0*/  IMAD.IADD R3, R3, 0x1, -R4 ;  /* 0x0000000103037824 */ /* 0x000fe200078e0a04 */
[----:B------:R-:W-:Y:S01]  /*a0e0*/  IADD3 R0, -R16, R17, RZ ;  /* 0x0000001110007210 */ /* 0x000fe20007ffe1ff */
[----:B------:R-:W2:Y:S04]  /*a0f0*/  LD.E R5, [R30.64] ;  /* 0x000000061e057980 */ /* 0x000ea8000c101900 */
[----:B------:R-:W-:Y:S01]  /*a100*/  IMAD R0, R3, R2, R0 ;  /* 0x0000000203007224 */ /* 0x000fe200078e0200 */
[----:B------:R-:W2:Y:S03]  /*a110*/  LD.E R6, [R28.64] ;  /* 0x000000061c067980 */ /* 0x000ea6000c101900 */
[-C--:B---3--:R-:W-:Y:S01]  /*a120*/  IMAD R4, R27, R0.reuse, RZ ;  /* 0x000000001b047224 */ /* 0x088fe200078e02ff */
[----:B------:R-:W-:Y:S01]  /*a130*/  SHF.R.S32.HI R3, RZ, 0x1f, R0 ;  /* 0x0000001fff037819 */ /* 0x000fe20000011400 */
[C---:B------:R-:W-:Y:S04]  /*a140*/  IMAD.WIDE.U32 R16, R26.reuse, R0, RZ ;  /* 0x000000001a107225 */ /* 0x040fe800078e00ff */
[----:B--2---:R-:W-:Y:S02]  /*a150*/  IMAD.IADD R6, R5, 0x1, -R6 ;  /* 0x0000000105067824 */ /* 0x004fe400078e0a06 */
[----:B------:R-:W-:Y:S02]  /*a160*/  IMAD R5, R26, R3, R4 ;  /* 0x000000031a057224 */ /* 0x000fe400078e0204 */
[-C--:B-----5:R-:W-:Y:S01]  /*a170*/  IMAD R4, R25, R6.reuse, RZ ;  /* 0x0000000619047224 */ /* 0x0a0fe200078e02ff */
[----:B------:R-:W-:Y:S01]  /*a180*/  SHF.R.S32.HI R7, RZ, 0x1f, R6 ;  /* 0x0000001fff077819 */ /* 0x000fe20000011406 */
[----:B------:R-:W-:Y:S04]  /*a190*/  IMAD.IADD R17, R17, 0x1, R5 ;  /* 0x0000000111117824 */ /* 0x000fe800078e0205 */
[C---:B------:R-:W-:Y:S02]  /*a1a0*/  IMAD R4, R24.reuse, R7, R4 ;  /* 0x0000000718047224 */ /* 0x040fe400078e0204 */
[----:B------:R-:W-:Y:S04]  /*a1b0*/  IMAD.WIDE.U32 R24, R24, R6, RZ ;  /* 0x0000000618187225 */ /* 0x000fe800078e00ff */
[----:B----4-:R-:W-:Y:S01]  /*a1c0*/  IMAD.WIDE.U32 R16, R6, R10, R16 ;  /* 0x0000000a06107225 */ /* 0x010fe200078e0010 */
[----:B------:R-:W-:Y:S03]  /*a1d0*/  IADD3 R25, R25, R4, RZ ;  /* 0x0000000419197210 */ /* 0x000fe60007ffe0ff */
        /* <DEDUP_REMOVED lines=12> */
.L_x_2401:
[----:B------:R-:W2:Y:S01]  /*a2a0*/  LD.E R0, [R22.64+0x40] ;  /* 0x0000400616007980 */ /* 0x000ea2000c101900 */
[----:B------:R-:W-:Y:S02]  /*a2b0*/  IMAD.MOV.U32 R4, RZ, RZ, R141 ;  /* 0x000000ffff047224 */ /* 0x000fe400078e008d */
[----:B------:R-:W-:Y:S01]  /*a2c0*/  IMAD.MOV.U32 R5, RZ, RZ, R132 ;  /* 0x000000ffff057224 */ /* 0x000fe200078e0084 */
[----:B------:R-:W3:Y:S02]  /*a2d0*/  LD.E R3, [R22.64+0x38] ;  /* 0x0000380616037980 */ /* 0x000ee4000c101900 */
[----:B---3--:R-:W-:Y:S02]  /*a2e0*/  IMAD.U32 R3, R3, -0x40, RZ ;  /* 0xffffffc003037824 */ /* 0x008fe400078e00ff */
[----:B--2---:R-:W-:Y:S03]  /*a2f0*/  IMAD.U32 R0, R0, -0x40, RZ ;  /* 0xffffffc000007824 */ /* 0x004fe600078e00ff */
[C---:B----4-:R-:W-:Y:S02]  /*a300*/  LEA R138, P0, R3.reuse, R138, 0x1 ;  /* 0x0000008a038a7211 */ /* 0x050fe400078008ff */
[C---:B------:R-:W-:Y:S02]  /*a310*/  LEA R141, P1, R0.reuse, R4, 0x1 ;  /* 0x00000004008d7211 */ /* 0x040fe400078208ff */
[----:B------:R-:W-:Y:S02]  /*a320*/  LEA.HI.X.SX32 R139, R3, R139, 0x1, P0 ;  /* 0x0000008b038b7211 */ /* 0x000fe400000f0eff */
[----:B------:R-:W-:Y:S04]  /*a330*/  LEA.HI.X.SX32 R132, R0, R5, 0x1, P1 ;  /* 0x0000000500847211 */ /* 0x000fe800008f0eff */
.L_x_2402:
[----:B------:R-:W-:Y:S05]  /*a340*/  BSYNC B0 ;  /* 0x0000000000007941 */ /* 0x000fea0003800000 */
.L_x_2400:
[----:B------:R-:W-:Y:S04]  /*a350*/  IADD3 R13, R13, -0x1, RZ ;  /* 0xffffffff0d0d7810 */ /* 0x000fe80007ffe0ff */
[----:B------:R-:W-:Y:S11]  /*a360*/  ISETP.GT.AND P0, PT, R13, R102, PT ;  /* 0x000000660d00720c */ /* 0x000ff60003f04270 */
[----:B------:R-:W-:Y:S02]  /*a370*/  @!UPT UIADD3 URZ, URZ, URZ, URZ ;  /* 0x0000003f3f3ff290 */ /* 0x000fe4000fffe03f */
[----:B------:R-:W-:-:S05]  /*a380*/  @P0 BRA `(.L_x_2403) ;  /* 0xffff85f000000947 */ /* 0x000fca000383ffff */
.L_x_2355:
        /* <DEDUP_REMOVED lines=12> */
[----:B------:R1:W5:Y:S04]  /*a450*/  LD.E.64 R34, [R22.64+0x148] ;  /* 0x0001480616227980 */ /* 0x000368000c101b00 */
[----:B------:R1:W5:Y:S01]  /*a460*/  LD.E.64 R32, [R22.64+0x150] ;  /* 0x0001500616207980 */ /* 0x000362000c101b00 */
[----:B--2---:R-:W-:-:S04]  /*a470*/  ISETP.NE.U32.AND P1, PT, R6, RZ, PT ;  /* 0x000000ff0600720c */ /* 0x004fc80003f25070 */
[----:B------:R-:W-:-:S13]  /*a480*/  ISETP.NE.AND.EX P1, PT, R7, RZ, PT, P1 ;  /* 0x000000ff0700720c */ /* 0x000fda0003f25310 */
[----:B------:R-:W-:-:S04]  /*a490*/  @P1 LEA R10, P0, R206, R6, 0x2 ;  /* 0x00000006ce0a1211 */ /* 0x000fc800078010ff */
[----:B------:R-:W-:-:S05]  /*a4a0*/  @P1 LEA.HI.X R11, R206, R7, R79, 0x2, P0 ;  /* 0x00000007ce0b1211 */ /* 0x000fca00000f144f */
[----:B------:R-:W2:Y:S01]  /*a4b0*/  @P1 LD.E R2, [R10.64] ;  /* 0x000000060a021980 */ /* 0x000ea2000c101900 */
[----:B------:R-:W-:Y:S02]  /*a4c0*/  LEA.HI R17, R3, R3, RZ, 0x1 ;  /* 0x0000000303117211 */ /* 0x000fe400078f08ff */
[----:B------:R-:W-:Y:S02]  /*a4d0*/  IADD3 R5, P1, R5, R162, RZ ;  /* 0x000000a205057210 */ /* 0x000fe40007f3e0ff */
[----:B------:R-:W-:Y:S02]  /*a4e0*/  SHF.R.S32.HI R17, RZ, 0x1, R17 ;  /* 0x00000001ff117819 */ /* 0x000fe40000011411 */
[----:B---3--:R-:W-:Y:S01]  /*a4f0*/  ISETP.NE.AND P4, PT, R0, RZ, PT ;  /* 0x000000ff0000720c */ /* 0x008fe20003f85270 */
[----:B------:R-:W-:Y:S01]  /*a500*/  IMAD.MOV.U32 R164, RZ, RZ, R162 ;  /* 0x000000ffffa47224 */ /* 0x000fe200078e00a2 */
[----:B----45:R-:W-:Y:S01]  /*a510*/  LEA R46, P2, R162, R168, 0x1 ;  /* 0x000000a8a22e7211 */ /* 0x030fe200078408ff */
[----:B------:R-:W-:Y:S01]  /*a520*/  IMAD R12, R160, R17, R81 ;  /* 0x00000011a00c7224 */ /* 0x000fe200078e0251 */
[----:B------:R-:W-:Y:S01]  /*a530*/  LEA R7, P0, R166, R162, 0x5 ;  /* 0x000000a2a6077211 */ /* 0x000fe200078028ff */
[--C-:B------:R-:W-:Y:S01]  /*a540*/  IMAD.X R9, R9, 0x1, R165.reuse, P1 ;  /* 0x0000000109097824 */ /* 0x100fe200008e06a5 */
[----:B------:R-:W-:Y:S01]  /*a550*/  LEA.HI.X R47, R162, R169, R165, 0x1, P2 ;  /* 0x000000a9a22f7211 */ /* 0x000fe200010f0ca5 */
[----:B------:R-:W-:Y:S01]  /*a560*/  IMAD R4, R167, 0x30, RZ ;  /* 0x00000030a7047824 */ /* 0x000fe200078e02ff */
[C---:B------:R-:W-:Y:S01]  /*a570*/  LEA.HI.X R6, R166.reuse, R165, R167, 0x5, P0 ;  /* 0x000000a5a6067211 */ /* 0x040fe200000f2ca7 */
[----:B------:R-:W-:Y:S01]  /*a580*/  IMAD.WIDE.U32 R164, R166, 0x30, R164 ;  /* 0x00000030a6a47825 */ /* 0x000fe200078e00a4 */
[----:B------:R-:W-:-:S02]  /*a590*/  LEA R44, P1, R5, R168, 0x1 ;  /* 0x000000a8052c7211 */ /* 0x000fc400078208ff */
[-C--:B------:R-:W-:Y:S01]  /*a5a0*/  LEA R36, P0, R7, R168.reuse, 0x1 ;  /* 0x000000a807247211 */ /* 0x080fe200078008ff */
[----:B------:R-:W-:Y:S02]  /*a5b0*/  IMAD.IADD R21, R208, 0x1, -R69 ;  /* 0x00000001d0157824 */ /* 0x000fe400078e0a45 */
[----:B------:R-:W-:Y:S01]  /*a5c0*/  IMAD.IADD R0, R81, 0x1, R12 ;  /* 0x0000000151007824 */ /* 0x000fe200078e020c */
[-C--:B------:R-:W-:Y:S01]  /*a5d0*/  LEA.HI.X R45, R5, R169.reuse, R9, 0x1, P1 ;  /* 0x000000a9052d7211 */ /* 0x080fe200008f0c09 */
[----:B------:R-:W-:Y:S01]  /*a5e0*/  IMAD.IADD R5, R165, 0x1, R4 ;  /* 0x00000001a5057824 */ /* 0x000fe200078e0204 */
[----:B------:R-:W-:Y:S02]  /*a5f0*/  LEA.HI.X R37, R7, R169, R6, 0x1, P0 ;  /* 0x000000a907257211 */ /* 0x000fe400000f0c06 */
[----:B------:R-:W-:Y:S02]  /*a600*/  ISETP.GE.AND P0, PT, R160, R21, PT ;  /* 0x00000015a000720c */ /* 0x000fe40003f06270 */
[----:B------:R-:W-:-:S02]  /*a610*/  LEA R40, P1, R164, R168, 0x1 ;  /* 0x000000a8a4287211 */ /* 0x000fc400078208ff */
[----:B------:R-:W-:Y:S02]  /*a620*/  ISETP.GT.AND P0, PT, R56, -0x8, !P0 ;  /* 0xfffffff83800780c */ /* 0x000fe40004704270 */
[----:B------:R-:W-:Y:S02]  /*a630*/  LEA.HI.X R41, R164, R169, R5, 0x1, P1 ;  /* 0x000000a9a4297211 */ /* 0x000fe400008f0c05 */
[----:B--2---:R-:W-:-:S05]  /*a640*/  IADD3 R2, R2, R80, R69 ;  /* 0x0000005002027210 */ /* 0x004fca0007ffe045 */
[----:B------:R-:W-:-:S05]  /*a650*/  IMAD R39, R2, R17, RZ ;  /* 0x0000001102277224 */ /* 0x000fca00078e02ff */
[----:B------:R-:W-:Y:S02]  /*a660*/  SHF.R.S32.HI R43, RZ, 0x1f, R39 ;  /* 0x0000001fff2b7819 */ /* 0x000fe40000011427 */
[C---:B------:R-:W-:Y:S02]  /*a670*/  IADD3 R13, P3, R39.reuse, R12, RZ ;  /* 0x0000000c270d7210 */ /* 0x040fe40007f7e0ff */
[----:B------:R-:W-:Y:S01]  /*a680*/  IADD3 R39, P2, R39, R0, RZ ;  /* 0x0000000027277210 */ /* 0x000fe20007f5e0ff */
[----:B------:R-:W-:Y:S01]  /*a690*/  IMAD.SHL.U32 R2, R17, 0x10, RZ ;  /* 0x0000001011027824 */ /* 0x000fe200078e00ff */
[-C--:B------:R-:W-:Y:S02]  /*a6a0*/  LEA.HI.X.SX32 R12, R12, R43.reuse, 0x1, P3 ;  /* 0x0000002b0c0c7211 */ /* 0x080fe400018f0eff */
[----:B------:R-:W-:Y:S01]  /*a6b0*/  LEA.HI.X.SX32 R43, R0, R43, 0x1, P2 ;  /* 0x0000002b002b7211 */ /* 0x000fe200010f0eff */
[----:B------:R-:W-:Y:S05]  /*a6c0*/  @!P4 BRA `(.L_x_2406) ;  /* 0x000025200000c947 */ /* 0x000fea0003800000 */
[----:B-1----:R-:W-:Y:S01]  /*a6d0*/  BSSY B1, `(.L_x_2407) ;  /* 0x0000090000017945 */ /* 0x002fe20003800000 */
[----:B------:R-:W-:Y:S05]  /*a6e0*/  @!P0 BRA `(.L_x_2408) ;  /* 0x000008e000008947 */ /* 0x000fea0003800000 */
[----:B------:R1:W5:Y:S01]  /*a6f0*/  LD.E.128 R8, [R46.64] ;  /* 0x000000062e087980 */ /* 0x000362000c101d00 */
[----:B------:R-:W-:Y:S01]  /*a700*/  ISETP.GE.AND P2, PT, R18, R3, PT ;  /* 0x000000031200720c */ /* 0x000fe20003f46270 */
[C---:B------:R-:W-:Y:S01]  /*a710*/  IMAD.SHL.U32 R39, R13.reuse, 0x2, RZ ;  /* 0x000000020d277824 */ /* 0x040fe200078e00ff */
[----:B------:R-:W-:Y:S01]  /*a720*/  SHF.L.U64.HI R5, R13, 0x1, R12 ;  /* 0x000000010d057819 */ /* 0x000fe2000001020c */
[----:B------:R-:W-:Y:S03]  /*a730*/  BSSY B0, `(.L_x_2409) ;  /* 0x000002d000007945 */ /* 0x000fe60003800000 */
[----:B------:R-:W-:-:S02]  /*a740*/  IADD3 R30, P1, R34, R39, RZ ;  /* 0x00000027221e7210 */ /* 0x000fc40007f3e0ff */
[----:B------:R-:W-:-:S03]  /*a750*/  IADD3 R38, P0, R32, R39, RZ ;  /* 0x0000002720267210 */ /* 0x000fc60007f1e0ff */
[--C-:B------:R-:W-:Y:S02]  /*a760*/  IMAD.X R31, R35, 0x1, R5.reuse, P1 ;  /* 0x00000001231f7824 */ /* 0x100fe400008e0605 */
[----:B------:R-:W-:Y:S01]  /*a770*/  IMAD.X R39, R33, 0x1, R5, P0 ;  /* 0x0000000121277824 */ /* 0x000fe200000e0605 */
[----:B------:R-:W-:Y:S05]  /*a780*/  @P2 BRA `(.L_x_2410) ;  /* 0x0000027000002947 */ /* 0x000fea0003800000 */
[----:B------:R-:W2:Y:S04]  /*a790*/  LD.E.64 R4, [R38.64] ;  /* 0x0000000626047980 */ /* 0x000ea8000c101b00 */
[----:B------:R-:W3:Y:S01]  /*a7a0*/  LD.E.64 R6, [R30.64] ;  /* 0x000000061e067980 */ /* 0x000ee2000c101b00 */
[C---:B-----5:R-:W-:Y:S01]  /*a7b0*/  SHF.L.U32 R14, R9.reuse, 0x10, RZ ;  /* 0x00000010090e7819 */ /* 0x060fe200000006ff */
[----:B------:R-:W-:Y:S01]  /*a7c0*/  IMAD.U32 R20, R10, 0x10000, RZ ;  /* 0x000100000a147824 */ /* 0x000fe200078e00ff */
[----:B------:R-:W-:-:S02]  /*a7d0*/  LOP3.LUT R0, R9, 0xffff0000, RZ, 0xc0, !PT ;  /* 0xffff000009007812 */ /* 0x000fc400078ec0ff */
[C---:B------:R-:W-:Y:S02]  /*a7e0*/  SHF.L.U32 R9, R8.reuse, 0x10, RZ ;  /* 0x0000001008097819 */ /* 0x040fe400000006ff */
[----:B------:R-:W-:Y:S02]  /*a7f0*/  LOP3.LUT R24, R8, 0xffff0000, RZ, 0xc0, !PT ;  /* 0xffff000008187812 */ /* 0x000fe400078ec0ff */
[C---:B------:R-:W-:Y:S02]  /*a800*/  LOP3.LUT R27, R11.reuse, 0xffff0000, RZ, 0xc0, !PT ;  /* 0xffff00000b1b7812 */ /* 0x040fe400078ec0ff */
[----:B------:R-:W-:Y:S02]  /*a810*/  LOP3.LUT R26, R10, 0xffff0000, RZ, 0xc0, !PT ;  /* 0xffff00000a1a7812 */ /* 0x000fe400078ec0ff */
[----:B------:R-:W-:Y:S02]  /*a820*/  SHF.L.U32 R29, R11, 0x10, RZ ;  /* 0x000000100b1d7819 */ /* 0x000fe400000006ff */
[C---:B--2---:R-:W-:Y:S01]  /*a830*/  LOP3.LUT R8, R5.reuse, 0xffff0000, RZ, 0xc0, !PT ;  /* 0xffff000005087812 */ /* 0x044fe200078ec0ff */
[----:B------:R-:W-:Y:S01]  /*a840*/  IMAD.U32 R5, R5, 0x10000, RZ ;  /* 0x0001000005057824 */ /* 0x000fe200078e00ff */
[----:B------:R-:W-:-:S02]  /*a850*/  LOP3.LUT R15, R4, 0xffff0000, RZ, 0xc0, !PT ;  /* 0xffff0000040f7812 */ /* 0x000fc400078ec0ff */
[----:B---3--:R-:W-:Y:S01]  /*a860*/  LOP3.LUT R16, R7, 0xffff0000, RZ, 0xc0, !PT ;  /* 0xffff000007107812 */ /* 0x008fe200078ec0ff */
[C---:B------:R-:W-:Y:S01]  /*a870*/  FMUL.FTZ R10, R27.reuse, R8 ;  /* 0x000000081b0a7220 */ /* 0x040fe20000410000 */
[----:B------:R-:W-:Y:S01]  /*a880*/  LOP3.LUT R25, R6, 0xffff0000, RZ, 0xc0, !PT ;  /* 0xffff000006197812 */ /* 0x000fe200078ec0ff */
[----:B------:R-:W-:Y:S01]  /*a890*/  FMUL.FTZ R11, R0, R15 ;  /* 0x0000000f000b7220 */ /* 0x000fe20000410000 */
[----:B------:R-:W-:Y:S01]  /*a8a0*/  SHF.L.U32 R4, R4, 0x10, RZ ;  /* 0x0000001004047819 */ /* 0x000fe200000006ff */
[----:B------:R-:W-:Y:S01]  /*a8b0*/  FMUL.FTZ R27, R27, R16 ;  /* 0x000000101b1b7220 */ /* 0x000fe20000410000 */
[----:B------:R-:W-:Y:S01]  /*a8c0*/  SHF.L.U32 R6, R6, 0x10, RZ ;  /* 0x0000001006067819 */ /* 0x000fe200000006ff */
[-C--:B------:R-:W-:Y:S01]  /*a8d0*/  FMUL.FTZ R0, R0, R25.reuse ;  /* 0x0000001900007220 */ /* 0x080fe20000410000 */
[----:B------:R-:W-:Y:S01]  /*a8e0*/  SHF.L.U32 R7, R7, 0x10, RZ ;  /* 0x0000001007077819 */ /* 0x000fe200000006ff */
[----:B------:R-:W-:Y:S02]  /*a8f0*/  FFMA.FTZ R27, R29, R8, R27 ;  /* 0x000000081d1b7223 */ /* 0x000fe4000001001b */
[----:B------:R-:W-:-:S02]  /*a900*/  FFMA.FTZ R11, R14, R25, -R11 ;  /* 0x000000190e0b7223 */ /* 0x000fc4000001080b */
[----:B------:R-:W-:Y:S02]  /*a910*/  FFMA.FTZ R0, R14, R15, R0 ;  /* 0x0000000f0e007223 */ /* 0x000fe40000010000 */
[C---:B------:R-:W-:Y:S02]  /*a920*/  FMUL.FTZ R8, R24.reuse, R4 ;  /* 0x0000000418087220 */ /* 0x040fe40000410000 */
[-C--:B------:R-:W-:Y:S01]  /*a930*/  FMUL.FTZ R24, R24, R6.reuse ;  /* 0x0000000618187220 */ /* 0x080fe20000410000 */
[----:B------:R-:W-:Y:S01]  /*a940*/  F2FP.BF16.PACK_AB R0, R0, R11 ;  /* 0x0000000b0000723e */ /* 0x000fe200000010ff */
[C---:B------:R-:W-:Y:S02]  /*a950*/  FMUL.FTZ R14, R26.reuse, R5 ;  /* 0x000000051a0e7220 */ /* 0x040fe40000410000 */
[----:B------:R-:W-:Y:S02]  /*a960*/  FMUL.FTZ R26, R26, R7 ;  /* 0x000000071a1a7220 */ /* 0x000fe40000410000 */
[----:B------:R-:W-:-:S02]  /*a970*/  FFMA.FTZ R8, R9, R6, -R8 ;  /* 0x0000000609087223 */ /* 0x000fc40000010808 */
[----:B------:R-:W-:Y:S02]  /*a980*/  FFMA.FTZ R10, R29, R16, -R10 ;  /* 0x000000101d0a7223 */ /* 0x000fe4000001080a */
[----:B------:R-:W-:Y:S02]  /*a990*/  FFMA.FTZ R9, R9, R4, R24 ;  /* 0x0000000409097223 */ /* 0x000fe40000010018 */
[C---:B------:R-:W-:Y:S01]  /*a9a0*/  FFMA.FTZ R14, R20.reuse, R7, -R14 ;  /* 0x00000007140e7223 */ /* 0x040fe2000001080e */
[----:B------:R-:W-:Y:S01]  /*a9b0*/  F2FP.BF16.PACK_AB R11, R27, R10 ;  /* 0x0000000a1b0b723e */ /* 0x000fe200000010ff */
[----:B------:R-:W-:Y:S01]  /*a9c0*/  FFMA.FTZ R5, R20, R5, R26 ;  /* 0x0000000514057223 */ /* 0x000fe2000001001a */
[----:B------:R-:W-:Y:S02]  /*a9d0*/  F2FP.BF16.PACK_AB R8, R9, R8 ;  /* 0x000000080908723e */ /* 0x000fe400000010ff */
[----:B------:R-:W-:Y:S02]  /*a9e0*/  MOV R9, R0 ;  /* 0x0000000000097202 */ /* 0x000fe40000000f00 */
[----:B------:R-:W-:-:S02]  /*a9f0*/  F2FP.BF16.PACK_AB R10, R5, R14 ;  /* 0x0000000e050a723e */ /* 0x000fc400000010ff */
.L_x_2410:
[----:B------:R-:W-:Y:S05]  /*aa00*/  BSYNC B0 ;  /* 0x0000000000007941 */ /* 0x000fea0003800000 */
.L_x_2409:
[----:B-----5:R2:W-:Y:S04]  /*aa10*/  STS.128 [R209], R8 ;  /* 0x00000008d1007388 */ /* 0x0205e80000000c00 */
[----:B------:R2:W5:Y:S01]  /*aa20*/  LD.E.128 R24, [R46.64+0x80] ;  /* 0x000080062e187980 */ /* 0x000562000c101d00 */
[----:B------:R-:W-:Y:S01]  /*aa30*/  IADD3 R0, R18, 0x40, RZ ;  /* 0x0000004012007810 */ /* 0x000fe20007ffe0ff */
[----:B------:R-:W-:Y:S03]  /*aa40*/  BSSY B0, `(.L_x_2411) ;  /* 0x0000029000007945 */ /* 0x000fe60003800000 */
[----:B------:R-:W-:-:S13]  /*aa50*/  ISETP.GE.AND P0, PT, R0, R3, PT ;  /* 0x000000030000720c */ /* 0x000fda0003f06270 */
[----:B------:R-:W-:Y:S05]  /*aa60*/  @P0 BRA `(.L_x_2412) ;  /* 0x0000026000000947 */ /* 0x000fea0003800000 */
[----:B------:R-:W3:Y:S04]  /*aa70*/  LD.E.64 R4, [R38.64+0x40] ;  /* 0x0000400626047980 */ /* 0x000ee8000c101b00 */
[----:B------:R-:W4:Y:S01]  /*aa80*/  LD.E.64 R6, [R30.64+0x40] ;  /* 0x000040061e067980 */ /* 0x000f22000c101b00 */
[----:B-----5:R-:W-:Y:S01]  /*aa90*/  SHF.L.U32 R29, R27, 0x10, RZ ;  /* 0x000000101b1d7819 */ /* 0x020fe200000006ff */
[----:B------:R-:W-:Y:S01]  /*aaa0*/  IMAD.U32 R16, R26, 0x10000, RZ ;  /* 0x000100001a107824 */ /* 0x000fe200078e00ff */
[C---:B--2---:R-:W-:Y:S02]  /*aab0*/  SHF.L.U32 R8, R25.reuse, 0x10, RZ ;  /* 0x0000001019087819 */ /* 0x044fe400000006ff */
[----:B------:R-:W-:Y:S02]  /*aac0*/  LOP3.LUT R0, R25, 0xffff0000, RZ, 0xc0, !PT ;  /* 0xffff000019007812 */ /* 0x000fe400078ec0ff */
[----:B------:R-:W-:-:S02]  /*aad0*/  LOP3.LUT R27, R27, 0xffff0000, RZ, 0xc0, !PT ;  /* 0xffff00001b1b7812 */ /* 0x000fc400078ec0ff */
[C---:B------:R-:W-:Y:S02]  /*aae0*/  SHF.L.U32 R9, R24.reuse, 0x10, RZ ;  /* 0x0000001018097819 */ /* 0x040fe400000006ff */
[----:B------:R-:W-:Y:S02]  /*aaf0*/  LOP3.LUT R24, R24, 0xffff0000, RZ, 0xc0, !PT ;  /* 0xffff000018187812 */ /* 0x000fe400078ec0ff */
[----:B------:R-:W-:Y:S02]  /*ab00*/  LOP3.LUT R26, R26, 0xffff0000, RZ, 0xc0, !PT ;  /* 0xffff00001a1a7812 */ /* 0x000fe400078ec0ff */
[----:B---3--:R-:W-:Y:S02]  /*ab10*/  LOP3.LUT R15, R4, 0xffff0000, RZ, 0xc0, !PT ;  /* 0xffff0000040f7812 */ /* 0x008fe400078ec0ff */
[----:B------:R-:W-:Y:S02]  /*ab20*/  LOP3.LUT R10, R5, 0xffff0000, RZ, 0xc0, !PT ;  /* 0xffff0000050a7812 */ /* 0x000fe400078ec0ff */
[----:B----4-:R-:W-:Y:S01]  /*ab30*/  LOP3.LUT R25, R6, 0xffff0000, RZ, 0xc0, !PT ;  /* 0xffff000006197812 */ /* 0x010fe200078ec0ff */
        /* <DEDUP_REMOVED lines=12> */
[----:B------:R-:W-:Y:S01]  /*ac00*/  FMUL.FTZ R8, R24, R4 ;  /* 0x0000000418087220 */ /* 0x000fe20000410000 */
[----:B------:R-:W-:Y:S01]  /*ac10*/  F2FP.BF16.PACK_AB R25, R0, R11 ;  /* 0x0000000b0019723e */ /* 0x000fe200000010ff */
[----:B------:R-:W-:Y:S02]  /*ac20*/  FMUL.FTZ R10, R26, R5 ;  /* 0x000000051a0a7220 */ /* 0x000fe40000410000 */
[----:B------:R-:W-:-:S02]  /*ac30*/  FMUL.FTZ R24, R24, R6 ;  /* 0x0000000618187220 */ /* 0x000fc40000410000 */
[-C--:B------:R-:W-:Y:S02]  /*ac40*/  FMUL.FTZ R26, R26, R7.reuse ;  /* 0x000000071a1a7220 */ /* 0x080fe40000410000 */
[----:B------:R-:W-:Y:S02]  /*ac50*/  FFMA.FTZ R8, R9, R6, -R8 ;  /* 0x0000000609087223 */ /* 0x000fe40000010808 */
[----:B------:R-:W-:Y:S02]  /*ac60*/  FFMA.FTZ R20, R29, R14, -R20 ;  /* 0x0000000e1d147223 */ /* 0x000fe40000010814 */
[----:B------:R-:W-:Y:S02]  /*ac70*/  FFMA.FTZ R9, R9, R4, R24 ;  /* 0x0000000409097223 */ /* 0x000fe40000010018 */
[C---:B------:R-:W-:Y:S01]  /*ac80*/  FFMA.FTZ R10, R16.reuse, R7, -R10 ;  /* 0x00000007100a7223 */ /* 0x040fe2000001080a */
[----:B------:R-:W-:Y:S01]  /*ac90*/  F2FP.BF16.PACK_AB R27, R27, R20 ;  /* 0x000000141b1b723e */ /* 0x000fe200000010ff */
[----:B------:R-:W-:Y:S01]  /*aca0*/  FFMA.FTZ R5, R16, R5, R26 ;  /* 0x0000000510057223 */ /* 0x000fe2000001001a */
[----:B------:R-:W-:-:S04]  /*acb0*/  F2FP.BF16.PACK_AB R24, R9, R8 ;  /* 0x000000080918723e */ /* 0x000fc800000010ff */
[----:B------:R-:W-:Y:S02]  /*acc0*/  F2FP.BF16.PACK_AB R26, R5, R10 ;  /* 0x0000000a051a723e */ /* 0x000fe400000010ff */
.L_x_2412:
[----:B------:R-:W-:Y:S05]  /*acd0*/  BSYNC B0 ;  /* 0x0000000000007941 */ /* 0x000fea0003800000 */
.L_x_2411:
[----:B-----5:R3:W-:Y:S04]  /*ace0*/  STS.128 [R209+0x2000], R24 ;  /* 0x00200018d1007388 */ /* 0x0207e80000000c00 */
[----:B--2---:R3:W5:Y:S01]  /*acf0*/  LD.E.128 R8, [R46.64+0x100] ;  /* 0x000100062e087980 */ /* 0x004762000c101d00 */
[----:B------:R-:W-:Y:S01]  /*ad00*/  IADD3 R0, R18, 0x80, RZ ;  /* 0x0000008012007810 */ /* 0x000fe20007ffe0ff */
[----:B------:R-:W-:Y:S03]  /*ad10*/  BSSY B0, `(.L_x_2413) ;  /* 0x000002a000007945 */ /* 0x000fe60003800000 */
[----:B------:R-:W-:-:S13]  /*ad20*/  ISETP.GE.AND P0, PT, R0, R3, PT ;  /* 0x000000030000720c */ /* 0x000fda0003f06270 */
[----:B------:R-:W-:Y:S05]  /*ad30*/  @P0 BRA `(.L_x_2414) ;  /* 0x0000027000000947 */ /* 0x000fea0003800000 */
[----:B------:R-:W2:Y:S04]  /*ad40*/  LD.E.64 R4, [R38.64+0x80] ;  /* 0x0000800626047980 */ /* 0x000ea8000c101b00 */
[----:B------:R-:W4:Y:S01]  /*ad50*/  LD.E.64 R6, [R30.64+0x80] ;  /* 0x000080061e067980 */ /* 0x000f22000c101b00 */
[C---:B-----5:R-:W-:Y:S01]  /*ad60*/  SHF.L.U32 R14, R9.reuse, 0x10, RZ ;  /* 0x00000010090e7819 */ /* 0x060fe200000006ff */
[----:B------:R-:W-:Y:S01]  /*ad70*/  IMAD.U32 R20, R10, 0x10000, RZ ;  /* 0x000100000a147824 */ /* 0x000fe200078e00ff */
[----:B------:R-:W-:Y:S02]  /*ad80*/  LOP3.LUT R0, R9, 0xffff0000, RZ, 0xc0, !PT ;  /* 0xffff000009007812 */ /* 0x000fe400078ec0ff */
[C---:B------:R-:W-:Y:S02]  /*ad90*/  SHF.L.U32 R9, R8.reuse, 0x10, RZ ;  /* 0x0000001008097819 */ /* 0x040fe400000006ff */
[----:B---3--:R-:W-:-:S02]  /*ada0*/  LOP3.LUT R24, R8, 0xffff0000, RZ, 0xc0, !PT ;  /* 0xffff000008187812 */ /* 0x008fc400078ec0ff */
[C---:B------:R-:W-:Y:S02]  /*adb0*/  LOP3.LUT R27, R11.reuse, 0xffff0000, RZ, 0xc0, !PT ;  /* 0xffff00000b1b7812 */ /* 0x040fe400078ec0ff */
[----:B------:R-:W-:Y:S02]  /*adc0*/  LOP3.LUT R26, R10, 0xffff0000, RZ, 0xc0, !PT ;  /* 0xffff00000a1a7812 */ /* 0x000fe400078ec0ff */
[----:B------:R-:W-:Y:S02]  /*add0*/  SHF.L.U32 R29, R11, 0x10, RZ ;  /* 0x000000100b1d7819 */ /* 0x000fe400000006ff */
[C---:B--2---:R-:W-:Y:S01]  /*ade0*/  LOP3.LUT R8, R5.reuse, 0xffff0000, RZ, 0xc0, !PT ;  /* 0xffff000005087812 */ /* 0x044fe200078ec0ff */
[----:B------:R-:W-:Y:S01]  /*adf0*/  IMAD.U32 R5, R5, 0x10000, RZ ;  /* 0x0001000005057824 */ /* 0x000fe200078e00ff */
[----:B------:R-:W-:Y:S02]  /*ae00*/  LOP3.LUT R15, R4, 0xffff0000, RZ, 0xc0, !PT ;  /* 0xffff0000040f7812 */ /* 0x000fe400078ec0ff */
[----:B----4-:R-:W-:Y:S01]  /*ae10*/  LOP3.LUT R16, R7, 0xffff0000, RZ, 0xc0, !PT ;  /* 0xffff000007107812 */ /* 0x010fe200078ec0ff */
[C---:B------:R-:W-:Y:S01]  /*ae20*/  FMUL.FTZ R10, R27.reuse, R8 ;  /* 0x000000081b0a7220 */ /* 0x040fe20000410000 */
[----:B------:R-:W-:Y:S01]  /*ae30*/  LOP3.LUT R25, R6, 0xffff0000, RZ, 0xc0, !PT ;  /* 0xffff000006197812 */ /* 0x000fe200078ec0ff */
[----:B------:R-:W-:Y:S01]  /*ae40*/  FMUL.FTZ R11, R0, R15 ;  /* 0x0000000f000b7220 */ /* 0x000fe20000410000 */
[----:B------:R-:W-:Y:S01]  /*ae50*/  SHF.L.U32 R4, R4, 0x10, RZ ;  /* 0x0000001004047819 */ /* 0x000fe200000006ff */
[----:B------:R-:W-:Y:S01]  /*ae60*/  FMUL.FTZ R27, R27, R16 ;  /* 0x000000101b1b7220 */ /* 0x000fe20000410000 */
[----:B------:R-:W-:Y:S01]  /*ae70*/  SHF.L.U32 R6, R6, 0x10, RZ ;  /* 0x0000001006067819 */ /* 0x000fe200000006ff */
[----:B------:R-:W-:Y:S01]  /*ae80*/  FMUL.FTZ R0, R0, R25 ;  /* 0x0000001900007220 */ /* 0x000fe20000410000 */
[----:B------:R-:W-:Y:S01]  /*ae90*/  SHF.L.U32 R7, R7, 0x10, RZ ;  /* 0x0000001007077819 */ /* 0x000fe200000006ff */
[----:B------:R-:W-:-:S02]  /*aea0*/  FFMA.FTZ R27, R29, R8, R27 ;  /* 0x000000081d1b7223 */ /* 0x000fc4000001001b */
[C---:B------:R-:W-:Y:S02]  /*aeb0*/  FFMA.FTZ R11, R14.reuse, R25, -R11 ;  /* 0x000000190e0b7223 */ /* 0x040fe4000001080b */
[----:B------:R-:W-:Y:S02]  /*aec0*/  FFMA.FTZ R0, R14, R15, R0 ;  /* 0x0000000f0e007223 */ /* 0x000fe40000010000 */
[C---:B------:R-:W-:Y:S02]  /*aed0*/  FMUL.FTZ R8, R24.reuse, R4 ;  /* 0x0000000418087220 */ /* 0x040fe40000410000 */
[----:B------:R-:W-:Y:S01]  /*aee0*/  FMUL.FTZ R24, R24, R6 ;  /* 0x0000000618187220 */ /* 0x000fe20000410000 */
[----:B------:R-:W-:Y:S01]  /*aef0*/  F2FP.BF16.PACK_AB R0, R0, R11 ;  /* 0x0000000b0000723e */ /* 0x000fe200000010ff */
[C---:B------:R-:W-:Y:S02]  /*af00*/  FMUL.FTZ R14, R26.reuse, R5 ;  /* 0x000000051a0e7220 */ /* 0x040fe40000410000 */
[----:B------:R-:W-:-:S02]  /*af10*/  FMUL.FTZ R26, R26, R7 ;  /* 0x000000071a1a7220 */ /* 0x000fc40000410000 */
[----:B------:R-:W-:Y:S02]  /*af20*/  FFMA.FTZ R8, R9, R6, -R8 ;  /* 0x0000000609087223 */ /* 0x000fe40000010808 */
[----:B------:R-:W-:Y:S02]  /*af30*/  FFMA.FTZ R10, R29, R16, -R10 ;  /* 0x000000101d0a7223 */ /* 0x000fe4000001080a */
[----:B------:R-:W-:Y:S02]  /*af40*/  FFMA.FTZ R9, R9, R4, R24 ;  /* 0x0000000409097223 */ /* 0x000fe40000010018 */
[C---:B------:R-:W-:Y:S01]  /*af50*/  FFMA.FTZ R14, R20.reuse, R7, -R14 ;  /* 0x00000007140e7223 */ /* 0x040fe2000001080e */
[----:B------:R-:W-:Y:S01]  /*af60*/  F2FP.BF16.PACK_AB R11, R27, R10 ;  /* 0x0000000a1b0b723e */ /* 0x000fe200000010ff */
[----:B------:R-:W-:Y:S01]  /*af70*/  FFMA.FTZ R5, R20, R5, R26 ;  /* 0x0000000514057223 */ /* 0x000fe2000001001a */
[----:B------:R-:W-:Y:S02]  /*af80*/  F2FP.BF16.PACK_AB R8, R9, R8 ;  /* 0x000000080908723e */ /* 0x000fe400000010ff */
[----:B------:R-:W-:-:S02]  /*af90*/  MOV R9, R0 ;  /* 0x0000000000097202 */ /* 0x000fc40000000f00 */
[----:B------:R-:W-:Y:S02]  /*afa0*/  F2FP.BF16.PACK_AB R10, R5, R14 ;  /* 0x0000000e050a723e */ /* 0x000fe400000010ff */
.L_x_2414:
[----:B------:R-:W-:Y:S05]  /*afb0*/  BSYNC B0 ;  /* 0x0000000000007941 */ /* 0x000fea0003800000 */
.L_x_2413:
[----:B-----5:R2:W-:Y:S02]  /*afc0*/  STS.128 [R209+0x4000], R8 ;  /* 0x00400008d1007388 */ /* 0x0205e40000000c00 */
.L_x_2408:
[----:B------:R-:W-:Y:S05]  /*afd0*/  BSYNC B1 ;  /* 0x0000000000017941 */ /* 0x000fea0003800000 */
.L_x_2407:
[----:B------:R-:W-:Y:S01]  /*afe0*/  IADD3 R0, R160, 0x10, RZ ;  /* 0x00000010a0007810 */ /* 0x000fe20007ffe0ff */
[----:B------:R-:W-:Y:S03]  /*aff0*/  BSSY B1, `(.L_x_2415) ;  /* 0x0000093000017945 */ /* 0x000fe60003800000 */
[----:B------:R-:W-:-:S04]  /*b000*/  ISETP.GE.AND P0, PT, R0, R21, PT ;  /* 0x000000150000720c */ /* 0x000fc80003f06270 */
[----:B------:R-:W-:-:S13]  /*b010*/  ISETP.LT.OR P0, PT, R56, -0x87, P0 ;  /* 0xffffff793800780c */ /* 0x000fda0000701670 */
[----:B------:R-:W-:Y:S05]  /*b020*/  @P0 BRA `(.L_x_2416) ;  /* 0x000008f000000947 */ /* 0x000fea0003800000 */
[----:B--2---:R2:W5:Y:S01]  /*b030*/  LD.E.128 R8, [R44.64] ;  /* 0x000000062c087980 */ /* 0x004562000c101d00 */
[C---:B------:R-:W-:Y:S01]  /*b040*/  IADD3 R5, P0, R2.reuse, R13, RZ ;  /* 0x0000000d02057210 */ /* 0x040fe20007f1e0ff */
[----:B------:R-:W-:Y:S03]  /*b050*/  BSSY B0, `(.L_x_2417) ;  /* 0x0000031000007945 */ /* 0x000fe60003800000 */
[----:B------:R-:W-:Y:S01]  /*b060*/  LEA.HI.X.SX32 R2, R2, R12, 0x1, P0 ;  /* 0x0000000c02027211 */ /* 0x000fe200000f0eff */
[C---:B------:R-:W-:Y:S01]  /*b070*/  IMAD.SHL.U32 R39, R5.reuse, 0x2, RZ ;  /* 0x0000000205277824 */ /* 0x040fe200078e00ff */
[----:B------:R-:W-:Y:S02]  /*b080*/  ISETP.GE.AND P0, PT, R18, R3, PT ;  /* 0x000000031200720c */ /* 0x000fe40003f06270 */
[----:B------:R-:W-:Y:S02]  /*b090*/  SHF.L.U64.HI R5, R5, 0x1, R2 ;  /* 0x0000000105057819 */ /* 0x000fe40000010202 */
[----:B------:R-:W-:-:S02]  /*b0a0*/  IADD3 R14, P2, R34, R39, RZ ;  /* 0x00000027220e7210 */ /* 0x000fc40007f5e0ff */
[----:B------:R-:W-:-:S03]  /*b0b0*/  IADD3 R38, P1, R32, R39, RZ ;  /* 0x0000002720267210 */ /* 0x000fc60007f3e0ff */
[--C-:B------:R-:W-:Y:S02]  /*b0c0*/  IMAD.X R15, R35, 0x1, R5.reuse, P2 ;  /* 0x00000001230f7824 */ /* 0x100fe400010e0605 */
[----:B------:R-:W-:Y:S02]  /*b0d0*/  IMAD.X R39, R33, 0x1, R5, P1 ;  /* 0x0000000121277824 */ /* 0x000fe400008e0605 */
[----:B------:R-:W-:Y:S05]  /*b0e0*/  @P0 BRA `(.L_x_2418) ;  /* 0x0000027000000947 */ /* 0x000fea0003800000 */
[----:B------:R-:W4:Y:S04]  /*b0f0*/  LD.E.64 R4, [R38.64] ;  /* 0x0000000626047980 */ /* 0x000f28000c101b00 */
[----:B--2---:R-:W2:Y:S01]  /*b100*/  LD.E.64 R6, [R14.64] ;  /* 0x000000060e067980 */ /* 0x004ea2000c101b00 */
[C---:B-----5:R-:W-:Y:S01]  /*b110*/  SHF.L.U32 R16, R9.reuse, 0x10, RZ ;  /* 0x0000001009107819 */ /* 0x060fe200000006ff */
[----:B---3--:R-:W-:Y:S01]  /*b120*/  IMAD.U32 R24, R10, 0x10000, RZ ;  /* 0x000100000a187824 */ /* 0x008fe200078e00ff */
[----:B------:R-:W-:-:S02]  /*b130*/  LOP3.LUT R2, R9, 0xffff0000, RZ, 0xc0, !PT ;  /* 0xffff000009027812 */ /* 0x000fc400078ec0ff */
[C---:B------:R-:W-:Y:S02]  /*b140*/  SHF.L.U32 R9, R8.reuse, 0x10, RZ ;  /* 0x0000001008097819 */ /* 0x040fe400000006ff */
[----:B------:R-:W-:Y:S02]  /*b150*/  LOP3.LUT R26, R8, 0xffff0000, RZ, 0xc0, !PT ;  /* 0xffff0000081a7812 */ /* 0x000fe400078ec0ff */
[C---:B------:R-:W-:Y:S02]  /*b160*/  LOP3.LUT R29, R11.reuse, 0xffff0000, RZ, 0xc0, !PT ;  /* 0xffff00000b1d7812 */ /* 0x040fe400078ec0ff */
[----:B------:R-:W-:Y:S02]  /*b170*/  LOP3.LUT R28, R10, 0xffff0000, RZ, 0xc0, !PT ;  /* 0xffff00000a1c7812 */ /* 0x000fe400078ec0ff */
[----:B------:R-:W-:Y:S02]  /*b180*/  SHF.L.U32 R31, R11, 0x10, RZ ;  /* 0x000000100b1f7819 */ /* 0x000fe400000006ff */
[C---:B----4-:R-:W-:Y:S01]  /*b190*/  LOP3.LUT R8, R5.reuse, 0xffff0000, RZ, 0xc0, !PT ;  /* 0xffff000005087812 */ /* 0x050fe200078ec0ff */
[----:B------:R-:W-:Y:S01]  /*b1a0*/  IMAD.U32 R5, R5, 0x10000, RZ ;  /* 0x0001000005057824 */ /* 0x000fe200078e00ff */
[----:B------:R-:W-:-:S02]  /*b1b0*/  LOP3.LUT R25, R4, 0xffff0000, RZ, 0xc0, !PT ;  /* 0xffff000004197812 */ /* 0x000fc400078ec0ff */
[----:B--2---:R-:W-:Y:S01]  /*b1c0*/  LOP3.LUT R20, R7, 0xffff0000, RZ, 0xc0, !PT ;  /* 0xffff000007147812 */ /* 0x004fe200078ec0ff */
        /* <DEDUP_REMOVED lines=25> */
.L_x_2418:
[----:B------:R-:W-:Y:S05]  /*b360*/  BSYNC B0 ;  /* 0x0000000000007941 */ /* 0x000fea0003800000 */
.L_x_2417:
[----:B-----5:R4:W-:Y:S04]  /*b370*/  STS.128 [R209+0x800], R8 ;  /* 0x00080008d1007388 */ /* 0x0209e80000000c00 */
[----:B---3--:R4:W5:Y:S01]  /*b380*/  LD.E.128 R24, [R44.64+0x80] ;  /* 0x000080062c187980 */ /* 0x008962000c101d00 */
[----:B------:R-:W-:Y:S01]  /*b390*/  IADD3 R2, R18, 0x40, RZ ;  /* 0x0000004012027810 */ /* 0x000fe20007ffe0ff */
[----:B------:R-:W-:Y:S03]  /*b3a0*/  BSSY B0, `(.L_x_2419) ;  /* 0x0000029000007945 */ /* 0x000fe60003800000 */
[----:B------:R-:W-:-:S13]  /*b3b0*/  ISETP.GE.AND P0, PT, R2, R3, PT ;  /* 0x000000030200720c */ /* 0x000fda0003f06270 */
[----:B------:R-:W-:Y:S05]  /*b3c0*/  @P0 BRA `(.L_x_2420) ;  /* 0x0000026000000947 */ /* 0x000fea0003800000 */
[----:B------:R-:W3:Y:S04]  /*b3d0*/  LD.E.64 R4, [R38.64+0x40] ;  /* 0x0000400626047980 */ /* 0x000ee8000c101b00 */
[----:B--2---:R-:W2:Y:S01]  /*b3e0*/  LD.E.64 R6, [R14.64+0x40] ;  /* 0x000040060e067980 */ /* 0x004ea2000c101b00 */
[C---:B----45:R-:W-:Y:S01]  /*b3f0*/  SHF.L.U32 R8, R25.reuse, 0x10, RZ ;  /* 0x0000001019087819 */ /* 0x070fe200000006ff */
[----:B------:R-:W-:Y:S01]  /*b400*/  IMAD.U32 R20, R26, 0x10000, RZ ;  /* 0x000100001a147824 */ /* 0x000fe200078e00ff */
[----:B------:R-:W-:Y:S02]  /*b410*/  LOP3.LUT R2, R25, 0xffff0000, RZ, 0xc0, !PT ;  /* 0xffff000019027812 */ /* 0x000fe400078ec0ff */
[C---:B------:R-:W-:Y:S02]  /*b420*/  SHF.L.U32 R31, R27.reuse, 0x10, RZ ;  /* 0x000000101b1f7819 */ /* 0x040fe400000006ff */
[----:B------:R-:W-:-:S02]  /*b430*/  LOP3.LUT R29, R27, 0xffff0000, RZ, 0xc0, !PT ;  /* 0xffff00001b1d7812 */ /* 0x000fc400078ec0ff */
[----:B------:R-:W-:Y:S02]  /*b440*/  LOP3.LUT R28, R26, 0xffff0000, RZ, 0xc0, !PT ;  /* 0xffff00001a1c7812 */ /* 0x000fe400078ec0ff */
[C---:B------:R-:W-:Y:S02]  /*b450*/  SHF.L.U32 R9, R24.reuse, 0x10, RZ ;  /* 0x0000001018097819 */ /* 0x040fe400000006ff */
        /* <DEDUP_REMOVED lines=22> */
[C---:B------:R-:W-:Y:S02]  /*b5c0*/  FFMA.FTZ R8, R9.reuse, R6, -R8 ;  /* 0x0000000609087223 */ /* 0x040fe40000010808 */
[----:B------:R-:W-:Y:S01]  /*b5d0*/  FFMA.FTZ R9, R9, R4, R24 ;  /* 0x0000000409097223 */ /* 0x000fe20000010018 */
[----:B------:R-:W-:Y:S01]  /*b5e0*/  F2FP.BF16.PACK_AB R27, R29, R26 ;  /* 0x0000001a1d1b723e */ /* 0x000fe200000010ff */
[C---:B------:R-:W-:Y:S02]  /*b5f0*/  FFMA.FTZ R10, R20.reuse, R7, -R10 ;  /* 0x00000007140a7223 */ /* 0x040fe4000001080a */
[----:B------:R-:W-:Y:S01]  /*b600*/  FFMA.FTZ R5, R20, R5, R28 ;  /* 0x0000000514057223 */ /* 0x000fe2000001001c */
[----:B------:R-:W-:-:S04]  /*b610*/  F2FP.BF16.PACK_AB R24, R9, R8 ;  /* 0x000000080918723e */ /* 0x000fc800000010ff */
[----:B------:R-:W-:Y:S02]  /*b620*/  F2FP.BF16.PACK_AB R26, R5, R10 ;  /* 0x0000000a051a723e */ /* 0x000fe400000010ff */
.L_x_2420:
[----:B------:R-:W-:Y:S05]  /*b630*/  BSYNC B0 ;  /* 0x0000000000007941 */ /* 0x000fea0003800000 */
.L_x_2419:
[----:B-----5:R3:W-:Y:S04]  /*b640*/  STS.128 [R209+0x2800], R24 ;  /* 0x00280018d1007388 */ /* 0x0207e80000000c00 */
[----:B-12-4-:R-:W5:Y:S01]  /*b650*/  LD.E.128 R44, [R44.64+0x100] ;  /* 0x000100062c2c7980 */ /* 0x016f62000c101d00 */
[----:B------:R-:W-:Y:S01]  /*b660*/  IADD3 R2, R18, 0x80, RZ ;  /* 0x0000008012027810 */ /* 0x000fe20007ffe0ff */
[----:B------:R-:W-:Y:S03]  /*b670*/  BSSY B0, `(.L_x_2421) ;  /* 0x0000029000007945 */ /* 0x000fe60003800000 */
[----:B------:R-:W-:-:S13]  /*b680*/  ISETP.GE.AND P0, PT, R2, R3, PT ;  /* 0x000000030200720c */ /* 0x000fda0003f06270 */
[----:B------:R-:W-:Y:S05]  /*b690*/  @P0 BRA `(.L_x_2422) ;  /* 0x0000026000000947 */ /* 0x000fea0003800000 */
[----:B------:R-:W2:Y:S04]  /*b6a0*/  LD.E.64 R4, [R38.64+0x80] ;  /* 0x0000800626047980 */ /* 0x000ea8000c101b00 */
[----:B------:R-:W4:Y:S01]  /*b6b0*/  LD.E.64 R6, [R14.64+0x80] ;  /* 0x000080060e067980 */ /* 0x000f22000c101b00 */
[----:B-----5:R-:W-:Y:S01]  /*b6c0*/  LOP3.LUT R2, R45, 0xffff0000, RZ, 0xc0, !PT ;  /* 0xffff00002d027812 */ /* 0x020fe200078ec0ff */
[----:B------:R-:W-:Y:S01]  /*b6d0*/  IMAD.U32 R16, R46, 0x10000, RZ ;  /* 0x000100002e107824 */ /* 0x000fe200078e00ff */
[----:B------:R-:W-:Y:S02]  /*b6e0*/  LOP3.LUT R29, R47, 0xffff0000, RZ, 0xc0, !PT ;  /* 0xffff00002f1d7812 */ /* 0x000fe400078ec0ff */
[----:B------:R-:W-:Y:S02]  /*b6f0*/  SHF.L.U32 R8, R45, 0x10, RZ ;  /* 0x000000102d087819 */ /* 0x000fe400000006ff */
[----:B------:R-:W-:-:S02]  /*b700*/  SHF.L.U32 R9, R44, 0x10, RZ ;  /* 0x000000102c097819 */ /* 0x000fc400000006ff */
[----:B------:R-:W-:Y:S02]  /*b710*/  SHF.L.U32 R31, R47, 0x10, RZ ;  /* 0x000000102f1f7819 */ /* 0x000fe400000006ff */
[----:B------:R-:W-:Y:S02]  /*b720*/  LOP3.LUT R44, R44, 0xffff0000, RZ, 0xc0, !PT ;  /* 0xffff00002c2c7812 */ /* 0x000fe400078ec0ff */
[----:B------:R-:W-:Y:S02]  /*b730*/  LOP3.LUT R46, R46, 0xffff0000, RZ, 0xc0, !PT ;  /* 0xffff00002e2e7812 */ /* 0x000fe400078ec0ff */
[----:B--23--:R-:W-:Y:S02]  /*b740*/  LOP3.LUT R25, R4, 0xffff0000, RZ, 0xc0, !PT ;  /* 0xffff000004197812 */ /* 0x00cfe400078ec0ff */
[----:B------:R-:W-:Y:S02]  /*b750*/  LOP3.LUT R10, R5, 0xffff0000, RZ, 0xc0, !PT ;  /* 0xffff0000050a7812 */ /* 0x000fe400078ec0ff */
[----:B----4-:R-:W-:Y:S01]  /*b760*/  LOP3.LUT R27, R6, 0xffff0000, RZ, 0xc0, !PT ;  /* 0xffff0000061b7812 */ /* 0x010fe200078ec0ff */
[----:B------:R-:W-:Y:S01]  /*b770*/  FMUL.FTZ R11, R2, R25 ;  /* 0x00000019020b7220 */ /* 0x000fe20000410000 */
[----:B------:R-:W-:Y:S01]  /*b780*/  LOP3.LUT R14, R7, 0xffff0000, RZ, 0xc0, !PT ;  /* 0xffff0000070e7812 */ /* 0x000fe200078ec0ff */
[----:B------:R-:W-:Y:S01]  /*b790*/  FMUL.FTZ R15, R29, R10 ;  /* 0x0000000a1d0f7220 */ /* 0x000fe20000410000 */
[----:B------:R-:W-:Y:S01]  /*b7a0*/  SHF.L.U32 R4, R4, 0x10, RZ ;  /* 0x0000001004047819 */ /* 0x000fe200000006ff */
[-C--:B------:R-:W-:Y:S01]  /*b7b0*/  FMUL.FTZ R2, R2, R27.reuse ;  /* 0x0000001b02027220 */ /* 0x080fe20000410000 */
[----:B------:R-:W-:Y:S01]  /*b7c0*/  SHF.L.U32 R5, R5, 0x10, RZ ;  /* 0x0000001005057819 */ /* 0x000fe200000006ff */
[----:B------:R-:W-:Y:S01]  /*b7d0*/  IMAD.U32 R6, R6, 0x10000, RZ ;  /* 0x0001000006067824 */ /* 0x000fe200078e00ff */
[----:B------:R-:W-:Y:S01]  /*b7e0*/  SHF.L.U32 R7, R7, 0x10, RZ ;  /* 0x0000001007077819 */ /* 0x000fe200000006ff */
[----:B------:R-:W-:-:S02]  /*b7f0*/  FFMA.FTZ R11, R8, R27, -R11 ;  /* 0x0000001b080b7223 */ /* 0x000fc4000001080b */
[----:B------:R-:W-:Y:S02]  /*b800*/  FFMA.FTZ R2, R8, R25, R2 ;  /* 0x0000001908027223 */ /* 0x000fe40000010002 */
[-C--:B------:R-:W-:Y:S02]  /*b810*/  FMUL.FTZ R29, R29, R14.reuse ;  /* 0x0000000e1d1d7220 */ /* 0x080fe40000410000 */
[----:B------:R-:W-:Y:S01]  /*b820*/  FFMA.FTZ R15, R31, R14, -R15 ;  /* 0x0000000e1f0f7223 */ /* 0x000fe2000001080f */
[----:B------:R-:W-:Y:S01]  /*b830*/  F2FP.BF16.PACK_AB R45, R2, R11 ;  /* 0x0000000b022d723e */ /* 0x000fe200000010ff */
[----:B------:R-:W-:Y:S02]  /*b840*/  FMUL.FTZ R8, R44, R4 ;  /* 0x000000042c087220 */ /* 0x000fe40000410000 */
[----:B------:R-:W-:Y:S02]  /*b850*/  FMUL.FTZ R14, R46, R5 ;  /* 0x000000052e0e7220 */ /* 0x000fe40000410000 */
[----:B------:R-:W-:-:S02]  /*b860*/  FMUL.FTZ R44, R44, R6 ;  /* 0x000000062c2c7220 */ /* 0x000fc40000410000 */
[-C--:B------:R-:W-:Y:S02]  /*b870*/  FMUL.FTZ R46, R46, R7.reuse ;  /* 0x000000072e2e7220 */ /* 0x080fe40000410000 */
[----:B------:R-:W-:Y:S02]  /*b880*/  FFMA.FTZ R8, R9, R6, -R8 ;  /* 0x0000000609087223 */ /* 0x000fe40000010808 */
[----:B------:R-:W-:Y:S02]  /*b890*/  FFMA.FTZ R10, R31, R10, R29 ;  /* 0x0000000a1f0a7223 */ /* 0x000fe4000001001d */
[----:B------:R-:W-:Y:S02]  /*b8a0*/  FFMA.FTZ R9, R9, R4, R44 ;  /* 0x0000000409097223 */ /* 0x000fe4000001002c */
[----:B------:R-:W-:Y:S01]  /*b8b0*/  FFMA.FTZ R14, R16, R7, -R14 ;  /* 0x00000007100e7223 */ /* 0x000fe2000001080e */
[----:B------:R-:W-:Y:S01]  /*b8c0*/  F2FP.BF16.PACK_AB R47, R10, R15 ;  /* 0x0000000f0a2f723e */ /* 0x000fe200000010ff */
[----:B------:R-:W-:Y:S01]  /*b8d0*/  FFMA.FTZ R5, R16, R5, R46 ;  /* 0x0000000510057223 */ /* 0x000fe2000001002e */
[----:B------:R-:W-:-:S04]  /*b8e0*/  F2FP.BF16.PACK_AB R44, R9, R8 ;  /* 0x00000008092c723e */ /* 0x000fc800000010ff */
[----:B------:R-:W-:Y:S02]  /*b8f0*/  F2FP.BF16.PACK_AB R46, R5, R14 ;  /* 0x0000000e052e723e */ /* 0x000fe400000010ff */
.L_x_2422:
[----:B------:R-:W-:Y:S05]  /*b900*/  BSYNC B0 ;  /* 0x0000000000007941 */ /* 0x000fea0003800000 */
.L_x_2421:
[----:B-----5:R1:W-:Y:S02]  /*b910*/  STS.128 [R209+0x4800], R44 ;  /* 0x0048002cd1007388 */ /* 0x0203e40000000c00 */
.L_x_2416:
[----:B------:R-:W-:Y:S05]  /*b920*/  BSYNC B1 ;  /* 0x0000000000017941 */ /* 0x000fea0003800000 */
.L_x_2415:
[----:B------:R-:W-:Y:S01]  /*b930*/  IADD3 R2, R160, 0x20, RZ ;  /* 0x00000020a0027810 */ /* 0x000fe20007ffe0ff */
[----:B------:R-:W-:Y:S03]  /*b940*/  BSSY B1, `(.L_x_2423) ;  /* 0x0000094000017945 */ /* 0x000fe60003800000 */
[----:B------:R-:W-:-:S04]  /*b950*/  ISETP.GE.AND P0, PT, R2, R21, PT ;  /* 0x000000150200720c */ /* 0x000fc80003f06270 */
[----:B------:R-:W-:-:S13]  /*b960*/  ISETP.LT.OR P0, PT, R56, -0x107, P0 ;  /* 0xfffffef93800780c */ /* 0x000fda0000701670 */
[----:B------:R-:W-:Y:S05]  /*b970*/  @P0 BRA `(.L_x_2424) ;  /* 0x0000090000000947 */ /* 0x000fea0003800000 */
[----:B---3--:R3:W5:Y:S01]  /*b980*/  LD.E.128 R24, [R36.64] ;  /* 0x0000000624187980 */ /* 0x008762000c101d00 */
[----:B------:R-:W-:Y:S01]  /*b990*/  IMAD.SHL.U32 R5, R17, 0x20, RZ ;  /* 0x0000002011057824 */ /* 0x000fe200078e00ff */
[----:B------:R-:W-:Y:S04]  /*b9a0*/  BSSY B0, `(.L_x_2425) ;  /* 0x0000031000007945 */ /* 0x000fe80003800000 */
[----:B------:R-:W-:-:S04]  /*b9b0*/  IADD3 R4, P0, R5, R13, RZ ;  /* 0x0000000d05047210 */ /* 0x000fc80007f1e0ff */
[----:B------:R-:W-:Y:S01]  /*b9c0*/  LEA.HI.X.SX32 R5, R5, R12, 0x1, P0 ;  /* 0x0000000c05057211 */ /* 0x000fe200000f0eff */
[----:B------:R-:W-:Y:S01]  /*b9d0*/  IMAD.SHL.U32 R43, R4, 0x2, RZ ;  /* 0x00000002042b7824 */ /* 0x000fe200078e00ff */
[----:B------:R-:W-:Y:S02]  /*b9e0*/  ISETP.GE.AND P0, PT, R18, R3, PT ;  /* 0x000000031200720c */ /* 0x000fe40003f06270 */
[----:B------:R-:W-:Y:S02]  /*b9f0*/  SHF.L.U64.HI R5, R4, 0x1, R5 ;  /* 0x0000000104057819 */ /* 0x000fe40000010205 */
[-C--:B------:R-:W-:Y:S02]  /*ba00*/  IADD3 R28, P2, R34, R43.reuse, RZ ;  /* 0x0000002b221c7210 */ /* 0x080fe40007f5e0ff */
[----:B------:R-:W-:-:S03]  /*ba10*/  IADD3 R42, P1, R32, R43, RZ ;  /* 0x0000002b202a7210 */ /* 0x000fc60007f3e0ff */
[--C-:B------:R-:W-:Y:S02]  /*ba20*/  IMAD.X R29, R35, 0x1, R5.reuse, P2 ;  /* 0x00000001231d7824 */ /* 0x100fe400010e0605 */
[----:B------:R-:W-:Y:S02]  /*ba30*/  IMAD.X R43, R33, 0x1, R5, P1 ;  /* 0x00000001212b7824 */ /* 0x000fe400008e0605 */
[----:B------:R-:W-:Y:S05]  /*ba40*/  @P0 BRA `(.L_x_2426) ;  /* 0x0000026000000947 */ /* 0x000fea0003800000 */
[----:B---3--:R-:W3:Y:S04]  /*ba50*/  LD.E.64 R4, [R42.64] ;  /* 0x000000062a047980 */ /* 0x008ee8000c101b00 */
[----:B------:R-:W4:Y:S01]  /*ba60*/  LD.E.64 R6, [R28.64] ;  /* 0x000000061c067980 */ /* 0x000f22000c101b00 */
[C---:B--2--5:R-:W-:Y:S02]  /*ba70*/  SHF.L.U32 R9, R25.reuse, 0x10, RZ ;  /* 0x0000001019097819 */ /* 0x064fe400000006ff */
[----:B------:R-:W-:-:S02]  /*ba80*/  LOP3.LUT R8, R25, 0xffff0000, RZ, 0xc0, !PT ;  /* 0xffff000019087812 */ /* 0x000fc400078ec0ff */
[C---:B------:R-:W-:Y:S02]  /*ba90*/  SHF.L.U32 R10, R24.reuse, 0x10, RZ ;  /* 0x00000010180a7819 */ /* 0x040fe400000006ff */
[----:B------:R-:W-:Y:S02]  /*baa0*/  LOP3.LUT R30, R24, 0xffff0000, RZ, 0xc0, !PT ;  /* 0xffff0000181e7812 */ /* 0x000fe400078ec0ff */
[C---:B------:R-:W-:Y:S02]  /*bab0*/  SHF.L.U32 R24, R27.reuse, 0x10, RZ ;  /* 0x000000101b187819 */ /* 0x040fe400000006ff */
[----:B------:R-:W-:Y:S01]  /*bac0*/  LOP3.LUT R20, R27, 0xffff0000, RZ, 0xc0, !PT ;  /* 0xffff00001b147812 */ /* 0x000fe200078ec0ff */
[C---:B------:R-:W-:Y:S01]  /*bad0*/  IMAD.U32 R27, R26.reuse, 0x10000, RZ ;  /* 0x000100001a1b7824 */ /* 0x040fe200078e00ff */
[----:B------:R-:W-:Y:S02]  /*bae0*/  LOP3.LUT R26, R26, 0xffff0000, RZ, 0xc0, !PT ;  /* 0xffff00001a1a7812 */ /* 0x000fe400078ec0ff */
[----:B---3--:R-:W-:-:S02]  /*baf0*/  LOP3.LUT R15, R4, 0xffff0000, RZ, 0xc0, !PT ;  /* 0xffff0000040f7812 */ /* 0x008fc400078ec0ff */
        /* <DEDUP_REMOVED lines=8> */
[C---:B------:R-:W-:Y:S02]  /*bb80*/  FFMA.FTZ R14, R9.reuse, R25, -R14 ;  /* 0x00000019090e7223 */ /* 0x040fe4000001080e */
[----:B------:R-:W-:Y:S01]  /*bb90*/  FFMA.FTZ R9, R9, R15, R8 ;  /* 0x0000000f09097223 */ /* 0x000fe20000010008 */
[----:B------:R-:W-:Y:S01]  /*bba0*/  SHF.L.U32 R15, R4, 0x10, RZ ;  /* 0x00000010040f7819 */ /* 0x000fe200000006ff */
[----:B------:R-:W-:-:S02]  /*bbb0*/  IMAD.U32 R25, R6, 0x10000, RZ ;  /* 0x0001000006197824 */ /* 0x000fc400078e00ff */
[----:B------:R-:W-:Y:S02]  /*bbc0*/  FMUL.FTZ R6, R26, R5 ;  /* 0x000000051a067220 */ /* 0x000fe40000410000 */
[----:B------:R-:W-:Y:S02]  /*bbd0*/  FMUL.FTZ R4, R30, R15 ;  /* 0x0000000f1e047220 */ /* 0x000fe40000410000 */
[-C--:B------:R-:W-:Y:S02]  /*bbe0*/  FMUL.FTZ R20, R20, R16.reuse ;  /* 0x0000001014147220 */ /* 0x080fe40000410000 */
[----:B------:R-:W-:Y:S02]  /*bbf0*/  FMUL.FTZ R30, R30, R25 ;  /* 0x000000191e1e7220 */ /* 0x000fe40000410000 */
[----:B------:R-:W-:Y:S02]  /*bc00*/  FMUL.FTZ R26, R26, R7 ;  /* 0x000000071a1a7220 */ /* 0x000fe40000410000 */
[----:B------:R-:W-:-:S02]  /*bc10*/  FFMA.FTZ R31, R24, R16, -R31 ;  /* 0x00000010181f7223 */ /* 0x000fc4000001081f */
[----:B------:R-:W-:Y:S02]  /*bc20*/  FFMA.FTZ R20, R24, R11, R20 ;  /* 0x0000000b18147223 */ /* 0x000fe40000010014 */
[C---:B------:R-:W-:Y:S01]  /*bc30*/  FFMA.FTZ R4, R10.reuse, R25, -R4 ;  /* 0x000000190a047223 */ /* 0x040fe20000010804 */
[----:B------:R-:W-:Y:S01]  /*bc40*/  F2FP.BF16.PACK_AB R25, R9, R14 ;  /* 0x0000000e0919723e */ /* 0x000fe200000010ff */
[----:B------:R-:W-:Y:S02]  /*bc50*/  FFMA.FTZ R15, R10, R15, R30 ;  /* 0x0000000f0a0f7223 */ /* 0x000fe4000001001e */
[C---:B------:R-:W-:Y:S02]  /*bc60*/  FFMA.FTZ R6, R27.reuse, R7, -R6 ;  /* 0x000000071b067223 */ /* 0x040fe40000010806 */
[----:B------:R-:W-:Y:S01]  /*bc70*/  FFMA.FTZ R5, R27, R5, R26 ;  /* 0x000000051b057223 */ /* 0x000fe2000001001a */
[----:B------:R-:W-:Y:S02]  /*bc80*/  F2FP.BF16.PACK_AB R27, R20, R31 ;  /* 0x0000001f141b723e */ /* 0x000fe400000010ff */
[----:B------:R-:W-:-:S02]  /*bc90*/  F2FP.BF16.PACK_AB R24, R15, R4 ;  /* 0x000000040f18723e */ /* 0x000fc400000010ff */
[----:B------:R-:W-:Y:S02]  /*bca0*/  F2FP.BF16.PACK_AB R26, R5, R6 ;  /* 0x00000006051a723e */ /* 0x000fe400000010ff */
.L_x_2426:
[----:B---3--:R-:W-:Y:S05]  /*bcb0*/  BSYNC B0 ;  /* 0x0000000000007941 */ /* 0x008fea0003800000 */
.L_x_2425:
        /* <DEDUP_REMOVED lines=9> */
[----:B---3--:R-:W-:Y:S01]  /*bd50*/  IMAD.U32 R26, R10, 0x10000, RZ ;  /* 0x000100000a1a7824 */ /* 0x008fe200078e00ff */
[----:B------:R-:W-:Y:S02]  /*bd60*/  LOP3.LUT R9, R9, 0xffff0000, RZ, 0xc0, !PT ;  /* 0xffff000009097812 */ /* 0x000fe400078ec0ff */
[C---:B------:R-:W-:Y:S02]  /*bd70*/  SHF.L.U32 R15, R8.reuse, 0x10, RZ ;  /* 0x00000010080f7819 */ /* 0x040fe400000006ff */
[----:B------:R-:W-:-:S02]  /*bd80*/  LOP3.LUT R30, R8, 0xffff0000, RZ, 0xc0, !PT ;  /* 0xffff0000081e7812 */ /* 0x000fc400078ec0ff */
[C---:B------:R-:W-:Y:S02]  /*bd90*/  LOP3.LUT R25, R11.reuse, 0xffff0000, RZ, 0xc0, !PT ;  /* 0xffff00000b197812 */ /* 0x040fe400078ec0ff */
[----:B------:R-:W-:Y:S02]  /*bda0*/  SHF.L.U32 R27, R11, 0x10, RZ ;  /* 0x000000100b1b7819 */ /* 0x000fe400000006ff */
[----:B------:R-:W-:Y:S02]  /*bdb0*/  LOP3.LUT R31, R10, 0xffff0000, RZ, 0xc0, !PT ;  /* 0xffff00000a1f7812 */ /* 0x000fe400078ec0ff */
[----:B--2---:R-:W-:Y:S02]  /*bdc0*/  LOP3.LUT R16, R4, 0xffff0000, RZ, 0xc0, !PT ;  /* 0xffff000004107812 */ /* 0x004fe400078ec0ff */
[C---:B------:R-:W-:Y:S01]  /*bdd0*/  LOP3.LUT R8, R5.reuse, 0xffff0000, RZ, 0xc0, !PT ;  /* 0xffff000005087812 */ /* 0x040fe200078ec0ff */
[----:B------:R-:W-:Y:S01]  /*bde0*/  IMAD.U32 R5, R5, 0x10000, RZ ;  /* 0x0001000005057824 */ /* 0x000fe200078e00ff */
        /* <DEDUP_REMOVED lines=9> */
[----:B------:R-:W-:-:S02]  /*be80*/  FFMA.FTZ R11, R14, R24, -R11 ;  /* 0x000000180e0b7223 */ /* 0x000fc4000001080b */
[----:B------:R-:W-:Y:S02]  /*be90*/  FFMA.FTZ R14, R14, R16, R9 ;  /* 0x000000100e0e7223 */ /* 0x000fe40000010009 */
[----:B------:R-:W-:Y:S02]  /*bea0*/  FFMA.FTZ R25, R27, R8, R25 ;  /* 0x000000081b197223 */ /* 0x000fe40000010019 */
[C---:B------:R-:W-:Y:S01]  /*beb0*/  FMUL.FTZ R9, R31.reuse, R5 ;  /* 0x000000051f097220 */ /* 0x040fe20000410000 */
[----:B------:R-:W-:Y:S01]  /*bec0*/  F2FP.BF16.PACK_AB R14, R14, R11 ;  /* 0x0000000b0e0e723e */ /* 0x000fe200000010ff */
[C---:B------:R-:W-:Y:S02]  /*bed0*/  FMUL.FTZ R8, R30.reuse, R4 ;  /* 0x000000041e087220 */ /* 0x040fe40000410000 */
[----:B------:R-:W-:Y:S02]  /*bee0*/  FMUL.FTZ R31, R31, R7 ;  /* 0x000000071f1f7220 */ /* 0x000fe40000410000 */
[----:B------:R-:W-:-:S02]  /*bef0*/  FMUL.FTZ R30, R30, R6 ;  /* 0x000000061e1e7220 */ /* 0x000fc40000410000 */
[----:B------:R-:W-:Y:S02]  /*bf00*/  FFMA.FTZ R10, R27, R20, -R10 ;  /* 0x000000141b0a7223 */ /* 0x000fe4000001080a */
[C---:B------:R-:W-:Y:S02]  /*bf10*/  FFMA.FTZ R9, R26.reuse, R7, -R9 ;  /* 0x000000071a097223 */ /* 0x040fe40000010809 */
[----:B------:R-:W-:Y:S01]  /*bf20*/  FFMA.FTZ R8, R15, R6, -R8 ;  /* 0x000000060f087223 */ /* 0x000fe20000010808 */
[----:B------:R-:W-:Y:S01]  /*bf30*/  F2FP.BF16.PACK_AB R11, R25, R10 ;  /* 0x0000000a190b723e */ /* 0x000fe200000010ff */
[----:B------:R-:W-:Y:S02]  /*bf40*/  FFMA.FTZ R26, R26, R5, R31 ;  /* 0x000000051a1a7223 */ /* 0x000fe4000001001f */
[----:B------:R-:W-:-:S03]  /*bf50*/  FFMA.FTZ R15, R15, R4, R30 ;  /* 0x000000040f0f7223 */ /* 0x000fc6000001001e */
[----:B------:R-:W-:Y:S02]  /*bf60*/  F2FP.BF16.PACK_AB R10, R26, R9 ;  /* 0x000000091a0a723e */ /* 0x000fe400000010ff */
[----:B------:R-:W-:Y:S02]  /*bf70*/  F2FP.BF16.PACK_AB R8, R15, R8 ;  /* 0x000000080f08723e */ /* 0x000fe400000010ff */
[----:B------:R-:W-:Y:S02]  /*bf80*/  MOV R9, R14 ;  /* 0x0000000e00097202 */ /* 0x000fe40000000f00 */
.L_x_2428:
[----:B------:R-:W-:Y:S05]  /*bf90*/  BSYNC B0 ;  /* 0x0000000000007941 */ /* 0x000fea0003800000 */
.L_x_2427:
[----:B-----5:R2:W-:Y:S04]  /*bfa0*/  STS.128 [R209+0x3000], R8 ;  /* 0x00300008d1007388 */ /* 0x0205e80000000c00 */
[----:B---3--:R-:W5:Y:S01]  /*bfb0*/  LD.E.128 R36, [R36.64+0x100] ;  /* 0x0001000624247980 */ /* 0x008f62000c101d00 */
[----:B------:R-:W-:Y:S01]  /*bfc0*/  IADD3 R4, R18, 0x80, RZ ;  /* 0x0000008012047810 */ /* 0x000fe20007ffe0ff */
[----:B------:R-:W-:Y:S03]  /*bfd0*/  BSSY B0, `(.L_x_2429) ;  /* 0x0000029000007945 */ /* 0x000fe60003800000 */
[----:B------:R-:W-:-:S13]  /*bfe0*/  ISETP.GE.AND P0, PT, R4, R3, PT ;  /* 0x000000030400720c */ /* 0x000fda0003f06270 */
[----:B------:R-:W-:Y:S05]  /*bff0*/  @P0 BRA `(.L_x_2430) ;  /* 0x0000026000000947 */ /* 0x000fea0003800000 */
[----:B------:R-:W3:Y:S04]  /*c000*/  LD.E.64 R4, [R42.64+0x80] ;  /* 0x000080062a047980 */ /* 0x000ee8000c101b00 */
[----:B------:R-:W4:Y:S01]  /*c010*/  LD.E.64 R6, [R28.64+0x80] ;  /* 0x000080061c067980 */ /* 0x000f22000c101b00 */
[C---:B--2--5:R-:W-:Y:S01]  /*c020*/  LOP3.LUT R8, R37.reuse, 0xffff0000, RZ, 0xc0, !PT ;  /* 0xffff000025087812 */ /* 0x064fe200078ec0ff */
[----:B------:R-:W-:Y:S01]  /*c030*/  IMAD.U32 R26, R38, 0x10000, RZ ;  /* 0x00010000261a7824 */ /* 0x000fe200078e00ff */
[----:B------:R-:W-:Y:S02]  /*c040*/  SHF.L.U32 R9, R37, 0x10, RZ ;  /* 0x0000001025097819 */ /* 0x000fe400000006ff */
[C---:B------:R-:W-:Y:S02]  /*c050*/  SHF.L.U32 R10, R36.reuse, 0x10, RZ ;  /* 0x00000010240a7819 */ /* 0x040fe400000006ff */
[----:B------:R-:W-:-:S02]  /*c060*/  LOP3.LUT R36, R36, 0xffff0000, RZ, 0xc0, !PT ;  /* 0xffff000024247812 */ /* 0x000fc400078ec0ff */
[C---:B------:R-:W-:Y:S02]  /*c070*/  LOP3.LUT R20, R39.reuse, 0xffff0000, RZ, 0xc0, !PT ;  /* 0xffff000027147812 */ /* 0x040fe400078ec0ff */
[----:B------:R-:W-:Y:S02]  /*c080*/  LOP3.LUT R38, R38, 0xffff0000, RZ, 0xc0, !PT ;  /* 0xffff000026267812 */ /* 0x000fe400078ec0ff */
[----:B------:R-:W-:Y:S02]  /*c090*/  SHF.L.U32 R24, R39, 0x10, RZ ;  /* 0x0000001027187819 */ /* 0x000fe400000006ff */
[----:B---3--:R-:W-:Y:S02]  /*c0a0*/  LOP3.LUT R15, R4, 0xffff0000, RZ, 0xc0, !PT ;  /* 0xffff0000040f7812 */ /* 0x008fe400078ec0ff */
        /* <DEDUP_REMOVED lines=14> */
[----:B------:R-:W-:Y:S02]  /*c190*/  FMUL.FTZ R4, R36, R15 ;  /* 0x0000000f24047220 */ /* 0x000fe40000410000 */
        /* <DEDUP_REMOVED lines=12> */
.L_x_2430:
[----:B------:R-:W-:Y:S05]  /*c260*/  BSYNC B0 ;  /* 0x0000000000007941 */ /* 0x000fea0003800000 */
.L_x_2429:
[----:B-----5:R3:W-:Y:S02]  /*c270*/  STS.128 [R209+0x5000], R36 ;  /* 0x00500024d1007388 */ /* 0x0207e40000000c00 */
.L_x_2424:
[----:B------:R-:W-:Y:S05]  /*c280*/  BSYNC B1 ;  /* 0x0000000000017941 */ /* 0x000fea0003800000 */
.L_x_2423:
[----:B------:R-:W-:-:S04]  /*c290*/  IADD3 R16, R160, 0x30, RZ ;  /* 0x00000030a0107810 */ /* 0x000fc80007ffe0ff */
[----:B------:R-:W-:-:S04]  /*c2a0*/  ISETP.GE.AND P0, PT, R16, R21, PT ;  /* 0x000000151000720c */ /* 0x000fc80003f06270 */
[----:B------:R-:W-:-:S13]  /*c2b0*/  ISETP.LT.OR P0, PT, R56, -0x187, P0 ;  /* 0xfffffe793800780c */ /* 0x000fda0000701670 */
[----:B------:R-:W-:Y:S05]  /*c2c0*/  @P0 BRA `(.L_x_2431) ;  /* 0x00004f1000000947 */ /* 0x000fea0003800000 */
[----:B--2---:R2:W5:Y:S01]  /*c2d0*/  LD.E.128 R8, [R40.64] ;  /* 0x0000000628087980 */ /* 0x004562000c101d00 */
[----:B------:R-:W-:Y:S01]  /*c2e0*/  IMAD R17, R17, 0x30, RZ ;  /* 0x0000003011117824 */ /* 0x000fe200078e02ff */
[----:B------:R-:W-:Y:S04]  /*c2f0*/  BSSY B0, `(.L_x_2432) ;  /* 0x0000032000007945 */ /* 0x000fe80003800000 */
[----:B------:R-:W-:-:S04]  /*c300*/  IADD3 R5, P0, R17, R13, RZ ;  /* 0x0000000d11057210 */ /* 0x000fc80007f1e0ff */
[----:B------:R-:W-:Y:S01]  /*c310*/  LEA.HI.X.SX32 R12, R17, R12, 0x1, P0 ;  /* 0x0000000c110c7211 */ /* 0x000fe200000f0eff */
[C---:B---3--:R-:W-:Y:S01]  /*c320*/  IMAD.SHL.U32 R25, R5.reuse, 0x2, RZ ;  /* 0x0000000205197824 */ /* 0x048fe200078e00ff */
[----:B------:R-:W-:Y:S02]  /*c330*/  ISETP.GE.AND P0, PT, R18, R3, PT ;  /* 0x000000031200720c */ /* 0x000fe40003f06270 */
[----:B------:R-:W-:Y:S02]  /*c340*/  SHF.L.U64.HI R5, R5, 0x1, R12 ;  /* 0x0000000105057819 */ /* 0x000fe4000001020c */
[-C--:B------:R-:W-:Y:S02]  /*c350*/  IADD3 R20, P2, R34, R25.reuse, RZ ;  /* 0x0000001922147210 */ /* 0x080fe40007f5e0ff */
[----:B------:R-:W-:-:S03]  /*c360*/  IADD3 R24, P1, R32, R25, RZ ;  /* 0x0000001920187210 */ /* 0x000fc60007f3e0ff */
[--C-:B------:R-:W-:Y:S02]  /*c370*/  IMAD.X R21, R35, 0x1, R5.reuse, P2 ;  /* 0x0000000123157824 */ /* 0x100fe400010e0605 */
[----:B------:R-:W-:Y:S02]  /*c380*/  IMAD.X R25, R33, 0x1, R5, P1 ;  /* 0x0000000121197824 */ /* 0x000fe400008e0605 */
[----:B------:R-:W-:Y:S05]  /*c390*/  @P0 BRA `(.L_x_2433) ;  /* 0x0000027000000947 */ /* 0x000fea0003800000 */
[----:B--2---:R-:W2:Y:S04]  /*c3a0*/  LD.E.64 R4, [R24.64] ;  /* 0x0000000618047980 */ /* 0x004ea8000c101b00 */
[----:B------:R-:W3:Y:S01]  /*c3b0*/  LD.E.64 R6, [R20.64] ;  /* 0x0000000614067980 */ /* 0x000ee2000c101b00 */
[C---:B-----5:R-:W-:Y:S01]  /*c3c0*/  SHF.L.U32 R12, R9.reuse, 0x10, RZ ;  /* 0x00000010090c7819 */ /* 0x060fe200000006ff */
[----:B------:R-:W-:Y:S01]  /*c3d0*/  IMAD.U32 R28, R10, 0x10000, RZ ;  /* 0x000100000a1c7824 */ /* 0x000fe200078e00ff */
[----:B------:R-:W-:-:S02]  /*c3e0*/  LOP3.LUT R9, R9, 0xffff0000, RZ, 0xc0, !PT ;  /* 0xffff000009097812 */ /* 0x000fc400078ec0ff */
[C---:B------:R-:W-:Y:S02]  /*c3f0*/  SHF.L.U32 R13, R8.reuse, 0x10, RZ ;  /* 0x00000010080d7819 */ /* 0x040fe400000006ff */
[----:B------:R-:W-:Y:S02]  /*c400*/  LOP3.LUT R29, R8, 0xffff0000, RZ, 0xc0, !PT ;  /* 0xffff0000081d7812 */ /* 0x000fe400078ec0ff */
[C---:B------:R-:W-:Y:S02]  /*c410*/  LOP3.LUT R17, R11.reuse, 0xffff0000, RZ, 0xc0, !PT ;  /* 0xffff00000b117812 */ /* 0x040fe400078ec0ff */
[----:B------:R-:W-:Y:S02]  /*c420*/  SHF.L.U32 R27, R11, 0x10, RZ ;  /* 0x000000100b1b7819 */ /* 0x000fe400000006ff */
[----:B------:R-:W-:Y:S02]  /*c430*/  LOP3.LUT R30, R10, 0xffff0000, RZ, 0xc0, !PT ;  /* 0xffff00000a1e7812 */ /* 0x000fe400078ec0ff */
[----:B--2---:R-:W-:-:S02]  /*c440*/  LOP3.LUT R14, R4, 0xffff0000, RZ, 0xc0, !PT ;  /* 0xffff0000040e7812 */ /* 0x004fc400078ec0ff */
[C---:B------:R-:W-:Y:S01]  /*c450*/  LOP3.LUT R8, R5.reuse, 0xffff0000, RZ, 0xc0, !PT ;  /* 0xffff000005087812 */ /* 0x040fe200078ec0ff */
[----:B------:R-:W-:Y:S01]  /*c460*/  IMAD.U32 R5, R5, 0x10000, RZ ;  /* 0x0001000005057824 */ /* 0x000fe200078e00ff */
[----:B---3--:R-:W-:Y:S01]  /*c470*/  LOP3.LUT R26, R6, 0xffff0000, RZ, 0xc0, !PT ;  /* 0xffff0000061a7812 */ /* 0x008fe200078ec0ff */
[----:B------:R-:W-:Y:S01]  /*c480*/  FMUL.FTZ R11, R9, R14 ;  /* 0x0000000e090b7220 */ /* 0x000fe20000410000 */
[----:B------:R-:W-:Y:S01]  /*c490*/  LOP3.LUT R15, R7, 0xffff0000, RZ, 0xc0, !PT ;  /* 0xffff0000070f7812 */ /* 0x000fe200078ec0ff */
[----:B------:R-:W-:Y:S01]  /*c4a0*/  FMUL.FTZ R10, R17, R8 ;  /* 0x00000008110a7220 */ /* 0x000fe20000410000 */
[----:B------:R-:W-:Y:S01]  /*c4b0*/  SHF.L.U32 R4, R4, 0x10, RZ ;  /* 0x0000001004047819 */ /* 0x000fe200000006ff */
[-C--:B------:R-:W-:Y:S01]  /*c4c0*/  FMUL.FTZ R9, R9, R26.reuse ;  /* 0x0000001a09097220 */ /* 0x080fe20000410000 */
[----:B------:R-:W-:Y:S01]  /*c4d0*/  SHF.L.U32 R7, R7, 0x10, RZ ;  /* 0x0000001007077819 */ /* 0x000fe200000006ff */
[----:B------:R-:W-:Y:S01]  /*c4e0*/  FMUL.FTZ R17, R17, R15 ;  /* 0x0000000f11117220 */ /* 0x000fe20000410000 */
[----:B------:R-:W-:Y:S01]  /*c4f0*/  SHF.L.U32 R6, R6, 0x10, RZ ;  /* 0x0000001006067819 */ /* 0x000fe200000006ff */
[----:B------:R-:W-:-:S02]  /*c500*/  FFMA.FTZ R11, R12, R26, -R11 ;  /* 0x0000001a0c0b7223 */ /* 0x000fc4000001080b */
[----:B------:R-:W-:Y:S02]  /*c510*/  FFMA.FTZ R12, R12, R14, R9 ;  /* 0x0000000e0c0c7223 */ /* 0x000fe40000010009 */
[----:B------:R-:W-:Y:S02]  /*c520*/  FFMA.FTZ R17, R27, R8, R17 ;  /* 0x000000081b117223 */ /* 0x000fe40000010011 */
[----:B------:R-:W-:Y:S01]  /*c530*/  FMUL.FTZ R9, R30, R5 ;  /* 0x000000051e097220 */ /* 0x000fe20000410000 */
[----:B------:R-:W-:Y:S01]  /*c540*/  F2FP.BF16.PACK_AB R12, R12, R11 ;  /* 0x0000000b0c0c723e */ /* 0x000fe200000010ff */
[C---:B------:R-:W-:Y:S02]  /*c550*/  FMUL.FTZ R8, R29.reuse, R4 ;  /* 0x000000041d087220 */ /* 0x040fe40000410000 */
[----:B------:R-:W-:Y:S02]  /*c560*/  FMUL.FTZ R30, R30, R7 ;  /* 0x000000071e1e7220 */ /* 0x000fe40000410000 */
[----:B------:R-:W-:-:S02]  /*c570*/  FMUL.FTZ R29, R29, R6 ;  /* 0x000000061d1d7220 */ /* 0x000fc40000410000 */
[----:B------:R-:W-:Y:S02]  /*c580*/  FFMA.FTZ R10, R27, R15, -R10 ;  /* 0x0000000f1b0a7223 */ /* 0x000fe4000001080a */
[C---:B------:R-:W-:Y:S02]  /*c590*/  FFMA.FTZ R9, R28.reuse, R7, -R9 ;  /* 0x000000071c097223 */ /* 0x040fe40000010809 */
[----:B------:R-:W-:Y:S01]  /*c5a0*/  FFMA.FTZ R30, R28, R5, R30 ;  /* 0x000000051c1e7223 */ /* 0x000fe2000001001e */
[----:B------:R-:W-:Y:S01]  /*c5b0*/  F2FP.BF16.PACK_AB R11, R17, R10 ;  /* 0x0000000a110b723e */ /* 0x000fe200000010ff */
[C---:B------:R-:W-:Y:S02]  /*c5c0*/  FFMA.FTZ R8, R13.reuse, R6, -R8 ;  /* 0x000000060d087223 */ /* 0x040fe40000010808 */
[----:B------:R-:W-:Y:S01]  /*c5d0*/  FFMA.FTZ R29, R13, R4, R29 ;  /* 0x000000040d1d7223 */ /* 0x000fe2000001001d */
[----:B------:R-:W-:Y:S02]  /*c5e0*/  F2FP.BF16.PACK_AB R10, R30, R9 ;  /* 0x000000091e0a723e */ /* 0x000fe400000010ff */
[----:B------:R-:W-:-:S02]  /*c5f0*/  MOV R9, R12 ;  /* 0x0000000c00097202 */ /* 0x000fc40000000f00 */
[----:B------:R-:W-:Y:S02]  /*c600*/  F2FP.BF16.PACK_AB R8, R29, R8 ;  /* 0x000000081d08723e */ /* 0x000fe400000010ff */
.L_x_2433:
[----:B--2---:R-:W-:Y:S05]  /*c610*/  BSYNC B0 ;  /* 0x0000000000007941 */ /* 0x004fea0003800000 */
.L_x_2432:
[----:B-----5:R2:W-:Y:S04]  /*c620*/  STS.128 [R209+0x1800], R8 ;  /* 0x00180008d1007388 */ /* 0x0205e80000000c00 */
[----:B------:R2:W5:Y:S01]  /*c630*/  LD.E.128 R12, [R40.64+0x80] ;  /* 0x00008006280c7980 */ /* 0x000562000c101d00 */
[----:B------:R-:W-:Y:S01]  /*c640*/  IADD3 R4, R18, 0x40, RZ ;  /* 0x0000004012047810 */ /* 0x000fe20007ffe0ff */
[----:B------:R-:W-:Y:S03]  /*c650*/  BSSY B0, `(.L_x_2434) ;  /* 0x000002a000007945 */ /* 0x000fe60003800000 */
[----:B------:R-:W-:-:S13]  /*c660*/  ISETP.GE.AND P0, PT, R4, R3, PT ;  /* 0x000000030400720c */ /* 0x000fda0003f06270 */
[----:B------:R-:W-:Y:S05]  /*c670*/  @P0 BRA `(.L_x_2435) ;  /* 0x0000027000000947 */ /* 0x000fea0003800000 */
[----:B------:R-:W3:Y:S04]  /*c680*/  LD.E.64 R4, [R24.64+0x40] ;  /* 0x0000400618047980 */ /* 0x000ee8000c101b00 */
[----:B------:R-:W4:Y:S01]  /*c690*/  LD.E.64 R6, [R20.64+0x40] ;  /* 0x0000400614067980 */ /* 0x000f22000c101b00 */
[C---:B--2--5:R-:W-:Y:S01]  /*c6a0*/  SHF.L.U32 R9, R13.reuse, 0x10, RZ ;  /* 0x000000100d097819 */ /* 0x064fe200000006ff */
        /* <DEDUP_REMOVED lines=8> */
[C---:B------:R-:W-:Y:S01]  /*c730*/  LOP3.LUT R11, R5.reuse, 0xffff0000, RZ, 0xc0, !PT ;  /* 0xffff0000050b7812 */ /* 0x040fe200078ec0ff */
[----:B------:R-:W-:Y:S01]  /*c740*/  IMAD.U32 R5, R5, 0x10000, RZ ;  /* 0x0001000005057824 */ /* 0x000fe200078e00ff */
[----:B----4-:R-:W-:Y:S01]  /*c750*/  LOP3.LUT R17, R6, 0xffff0000, RZ, 0xc0, !PT ;  /* 0xffff000006117812 */ /* 0x010fe200078ec0ff */
[----:B------:R-:W-:Y:S01]  /*c760*/  FMUL.FTZ R12, R8, R13 ;  /* 0x0000000d080c7220 */ /* 0x000fe20000410000 */
[----:B------:R-:W-:Y:S01]  /*c770*/  SHF.L.U32 R4, R4, 0x10, RZ ;  /* 0x0000001004047819 */ /* 0x000fe200000006ff */
[----:B------:R-:W-:Y:S01]  /*c780*/  FMUL.FTZ R14, R26, R11 ;  /* 0x0000000b1a0e7220 */ /* 0x000fe20000410000 */
[----:B------:R-:W-:Y:S01]  /*c790*/  LOP3.LUT R15, R7, 0xffff0000, RZ, 0xc0, !PT ;  /* 0xffff0000070f7812 */ /* 0x000fe200078ec0ff */
[-C--:B------:R-:W-:Y:S01]  /*c7a0*/  FMUL.FTZ R8, R8, R17.reuse ;  /* 0x0000001108087220 */ /* 0x080fe20000410000 */
[----:B------:R-:W-:Y:S01]  /*c7b0*/  SHF.L.U32 R6, R6, 0x10, RZ ;  /* 0x0000001006067819 */ /* 0x000fe200000006ff */
[----:B------:R-:W-:Y:S01]  /*c7c0*/  FFMA.FTZ R12, R9, R17, -R12 ;  /* 0x00000011090c7223 */ /* 0x000fe2000001080c */
[----:B------:R-:W-:Y:S01]  /*c7d0*/  SHF.L.U32 R7, R7, 0x10, RZ ;  /* 0x0000001007077819 */ /* 0x000fe200000006ff */
[----:B------:R-:W-:-:S02]  /*c7e0*/  FFMA.FTZ R9, R9, R13, R8 ;  /* 0x0000000d09097223 */ /* 0x000fc40000010008 */
[----:B------:R-:W-:Y:S02]  /*c7f0*/  FMUL.FTZ R13, R29, R4 ;  /* 0x000000041d0d7220 */ /* 0x000fe40000410000 */
[----:B------:R-:W-:Y:S01]  /*c800*/  FMUL.FTZ R26, R26, R15 ;  /* 0x0000000f1a1a7220 */ /* 0x000fe20000410000 */
[----:B------:R-:W-:Y:S01]  /*c810*/  F2FP.BF16.PACK_AB R9, R9, R12 ;  /* 0x0000000c0909723e */ /* 0x000fe200000010ff */
[----:B------:R-:W-:Y:S02]  /*c820*/  FMUL.FTZ R29, R29, R6 ;  /* 0x000000061d1d7220 */ /* 0x000fe40000410000 */
[C---:B------:R-:W-:Y:S02]  /*c830*/  FMUL.FTZ R8, R30.reuse, R5 ;  /* 0x000000051e087220 */ /* 0x040fe40000410000 */
[----:B------:R-:W-:Y:S02]  /*c840*/  FMUL.FTZ R30, R30, R7 ;  /* 0x000000071e1e7220 */ /* 0x000fe40000410000 */
[----:B------:R-:W-:-:S02]  /*c850*/  FFMA.FTZ R14, R28, R15, -R14 ;  /* 0x0000000f1c0e7223 */ /* 0x000fc4000001080e */
[----:B------:R-:W-:Y:S02]  /*c860*/  FFMA.FTZ R11, R28, R11, R26 ;  /* 0x0000000b1c0b7223 */ /* 0x000fe4000001001a */
        /* <DEDUP_REMOVED lines=8> */
.L_x_2435:
[----:B------:R-:W-:Y:S05]  /*c8f0*/  BSYNC B0 ;  /* 0x0000000000007941 */ /* 0x000fea0003800000 */
.L_x_2434:
[----:B-----5:R3:W-:Y:S04]  /*c900*/  STS.128 [R209+0x3800], R12 ;  /* 0x0038000cd1007388 */ /* 0x0207e80000000c00 */
[----:B--2---:R-:W5:Y:S01]  /*c910*/  LD.E.128 R40, [R40.64+0x100] ;  /* 0x0001000628287980 */ /* 0x004f62000c101d00 */
        /* <DEDUP_REMOVED lines=8> */
[----:B---3--:R-:W-:Y:S02]  /*c9a0*/  LOP3.LUT R15, R43, 0xffff0000, RZ, 0xc0, !PT ;  /* 0xffff00002b0f7812 */ /* 0x008fe400078ec0ff */
[----:B------:R-:W-:Y:S02]  /*c9b0*/  SHF.L.U32 R8, R41, 0x10, RZ ;  /* 0x0000001029087819 */ /* 0x000fe400000006ff */
[----:B------:R-:W-:-:S02]  /*c9c0*/  SHF.L.U32 R9, R40, 0x10, RZ ;  /* 0x0000001028097819 */ /* 0x000fc400000006ff */
[----:B------:R-:W-:Y:S02]  /*c9d0*/  SHF.L.U32 R17, R43, 0x10, RZ ;  /* 0x000000102b117819 */ /* 0x000fe400000006ff */
[----:B------:R-:W-:Y:S02]  /*c9e0*/  LOP3.LUT R40, R40, 0xffff0000, RZ, 0xc0, !PT ;  /* 0xffff000028287812 */ /* 0x000fe400078ec0ff */
[----:B------:R-:W-:Y:S02]  /*c9f0*/  LOP3.LUT R42, R42, 0xffff0000, RZ, 0xc0, !PT ;  /* 0xffff00002a2a7812 */ /* 0x000fe400078ec0ff */
[----:B--2---:R-:W-:Y:S02]  /*ca00*/  LOP3.LUT R12, R4, 0xffff0000, RZ, 0xc0, !PT ;  /* 0xffff0000040c7812 */ /* 0x004fe400078ec0ff */
        /* <DEDUP_REMOVED lines=18> */
[----:B------:R-:W-:Y:S02]  /*cb30*/  FMUL.FTZ R42, R42, R7 ;  /* 0x000000072a2a7220 */ /* 0x000fe40000410000 */
        /* <DEDUP_REMOVED lines=8> */
.L_x_2437:
[----:B------:R-:W-:Y:S05]  /*cbc0*/  BSYNC B0 ;  /* 0x0000000000007941 */ /* 0x000fea0003800000 */
.L_x_2436:
[----:B-----5:R2:W-:Y:S01]  /*cbd0*/  STS.128 [R209+0x5800], R40 ;  /* 0x00580028d1007388 */ /* 0x0205e20000000c00 */
[----:B------:R-:W-:Y:S05]  /*cbe0*/  BRA `(.L_x_2431) ;  /* 0x000045f000007947 */ /* 0x000fea0003800000 */
.L_x_2406:
[----:B-1----:R-:W-:Y:S01]  /*cbf0*/  BSSY B1, `(.L_x_2438) ;  /* 0x0000103000017945 */ /* 0x002fe20003800000 */
[----:B------:R-:W-:Y:S05]  /*cc00*/  @!P0 BRA `(.L_x_2439) ;  /* 0x0000101000008947 */ /* 0x000fea0003800000 */
        /* <DEDUP_REMOVED lines=11> */
[----:B------:R-:W-:Y:S01]  /*ccc0*/  LEA.HI.X.SX32 R9, R0, R43, 0x1, P0 ;  /* 0x0000002b00097211 */ /* 0x000fe200000f0eff */
[----:B------:R-:W-:Y:S01]  /*ccd0*/  IMAD.MOV.U32 R0, RZ, RZ, RZ ;  /* 0x000000ffff007224 */ /* 0x000fe200078e00ff */
[----:B------:R-:W-:Y:S01]  /*cce0*/  LEA R8, P0, R11, R32, 0x1 ;  /* 0x000000200b087211 */ /* 0x000fe200078008ff */
[----:B------:R-:W2:Y:S01]  /*ccf0*/  LD.E.128 R4, [R4.64] ;  /* 0x0000000604047980 */ /* 0x000ea2000c101d00 */
[----:B------:R-:W-:Y:S02]  /*cd00*/  @P1 IADD3 R0, -R17, RZ, RZ ;  /* 0x000000ff11001210 */ /* 0x000fe40007ffe1ff */
[----:B------:R-:W-:Y:S02]  /*cd10*/  LEA.HI.X R9, R11, R33, R9, 0x1, P0 ;  /* 0x000000210b097211 */ /* 0x000fe400000f0c09 */
[----:B------:R-:W-:-:S04]  /*cd20*/  IADD3 R15, P0, R0, R39, RZ ;  /* 0x00000027000f7210 */ /* 0x000fc80007f1e0ff */
[----:B------:R-:W3:Y:S01]  /*cd30*/  LD.E.128 R8, [R8.64] ;  /* 0x0000000608087980 */ /* 0x000ee2000c101d00 */
[----:B------:R-:W-:Y:S02]  /*cd40*/  LEA.HI.X.SX32 R13, R0, R43, 0x1, P0 ;  /* 0x0000002b000d7211 */ /* 0x000fe400000f0eff */
[----:B------:R-:W-:-:S04]  /*cd50*/  LEA R12, P0, R15, R34, 0x1 ;  /* 0x000000220f0c7211 */ /* 0x000fc800078008ff */
[----:B------:R-:W-:-:S06]  /*cd60*/  LEA.HI.X R13, R15, R35, R13, 0x1, P0 ;  /* 0x000000230f0d7211 */ /* 0x000fcc00000f0c0d */
[----:B------:R-:W4:Y:S01]  /*cd70*/  LD.E.128 R12, [R12.64] ;  /* 0x000000060c0c7980 */ /* 0x000f22000c101d00 */
        /* <DEDUP_REMOVED lines=15> */
[C---:B---3--:R-:W-:Y:S01]  /*ce70*/  IMAD.U32 R42, R8.reuse, 0x10000, RZ ;  /* 0x00010000082a7824 */ /* 0x048fe200078e00ff */
[----:B------:R-:W-:Y:S01]  /*ce80*/  LOP3.LUT R49, R8, 0xffff0000, RZ, 0xc0, !PT ;  /* 0xffff000008317812 */ /* 0x000fe200078ec0ff */
[----:B------:R-:W-:Y:S01]  /*ce90*/  IMAD.U32 R50, R10, 0x10000, RZ ;  /* 0x000100000a327824 */ /* 0x000fe200078e00ff */
[C---:B------:R-:W-:Y:S01]  /*cea0*/  SHF.L.U32 R7, R9.reuse, 0x10, RZ ;  /* 0x0000001009077819 */ /* 0x040fe200000006ff */
        /* <DEDUP_REMOVED lines=11> */
[----:B----4-:R-:W-:Y:S01]  /*cf60*/  SHF.L.U32 R10, R15, 0x10, RZ ;  /* 0x000000100f0a7819 */ /* 0x010fe200000006ff */
[----:B------:R-:W-:Y:S01]  /*cf70*/  FMUL.FTZ R49, R26, R49 ;  /* 0x000000311a317220 */ /* 0x000fe20000410000 */
[C---:B------:R-:W-:Y:S01]  /*cf80*/  LOP3.LUT R26, R13.reuse, 0xffff0000, RZ, 0xc0, !PT ;  /* 0xffff00000d1a7812 */ /* 0x040fe200078ec0ff */
[----:B------:R-:W-:Y:S01]  /*cf90*/  FMUL.FTZ R4, R4, R7 ;  /* 0x0000000704047220 */ /* 0x000fe20000410000 */
[----:B------:R-:W-:Y:S01]  /*cfa0*/  SHF.L.U32 R7, R13, 0x10, RZ ;  /* 0x000000100d077819 */ /* 0x000fe200000006ff */
[----:B------:R-:W-:-:S02]  /*cfb0*/  @!P1 FADD.FTZ R50, -R50, -RZ ;  /* 0x800000ff32329221 */ /* 0x000fc40000010100 */
[----:B------:R-:W-:Y:S02]  /*cfc0*/  @!P1 FADD.FTZ R11, -R11, -RZ ;  /* 0x800000ff0b0b9221 */ /* 0x000fe40000010100 */
[----:B------:R-:W-:Y:S02]  /*cfd0*/  FMUL.FTZ R6, R6, R9 ;  /* 0x0000000906067220 */ /* 0x000fe40000410000 */
[----:B------:R-:W-:Y:S01]  /*cfe0*/  FMUL.FTZ R5, R5, R8 ;  /* 0x0000000805057220 */ /* 0x000fe20000410000 */
[C---:B------:R-:W-:Y:S01]  /*cff0*/  LOP3.LUT R8, R12.reuse, 0xffff0000, RZ, 0xc0, !PT ;  /* 0xffff00000c087812 */ /* 0x040fe200078ec0ff */
[----:B------:R-:W-:Y:S01]  /*d000*/  IMAD.U32 R9, R12, 0x10000, RZ ;  /* 0x000100000c097824 */ /* 0x000fe200078e00ff */
[C---:B------:R-:W-:Y:S01]  /*d010*/  LOP3.LUT R12, R14.reuse, 0xffff0000, RZ, 0xc0, !PT ;  /* 0xffff00000e0c7812 */ /* 0x040fe200078ec0ff */
        /* <DEDUP_REMOVED lines=10> */
[----:B------:R-:W-:Y:S02]  /*d0c0*/  FFMA.FTZ R13, R28, R13, R31 ;  /* 0x0000000d1c0d7223 */ /* 0x000fe4000001001f */
[----:B------:R-:W-:Y:S02]  /*d0d0*/  FFMA.FTZ R5, R30, R10, R5 ;  /* 0x0000000a1e057223 */ /* 0x000fe40000010005 */
[----:B------:R-:W-:Y:S01]  /*d0e0*/  FFMA.FTZ R14, R24, R14, R11 ;  /* 0x0000000e180e7223 */ /* 0x000fe2000001000b */
[----:B------:R-:W-:Y:S01]  /*d0f0*/  F2FP.BF16.PACK_AB R24, R8, R9 ;  /* 0x000000090818723e */ /* 0x000fe200000010ff */
[----:B------:R-:W-:Y:S01]  /*d100*/  FFMA.FTZ R6, R25, R12, R6 ;  /* 0x0000000c19067223 */ /* 0x000fe20000010006 */
[----:B------:R-:W-:Y:S02]  /*d110*/  F2FP.BF16.PACK_AB R25, R51, R4 ;  /* 0x000000043319723e */ /* 0x000fe400000010ff */
[----:B------:R-:W-:-:S02]  /*d120*/  F2FP.BF16.PACK_AB R27, R14, R5 ;  /* 0x000000050e1b723e */ /* 0x000fc400000010ff */
[----:B------:R-:W-:Y:S02]  /*d130*/  F2FP.BF16.PACK_AB R26, R6, R13 ;  /* 0x0000000d061a723e */ /* 0x000fe400000010ff */
.L_x_2441:
[----:B------:R-:W-:Y:S05]  /*d140*/  BSYNC B0 ;  /* 0x0000000000007941 */ /* 0x000fea0003800000 */
.L_x_2440:
[----:B-----5:R2:W-:Y:S04]  /*d150*/  STS.128 [R209], R24 ;  /* 0x00000018d1007388 */ /* 0x0205e80000000c00 */
[----:B------:R2:W5:Y:S01]  /*d160*/  LD.E.128 R28, [R46.64+0x80] ;  /* 0x000080062e1c7980 */ /* 0x000562000c101d00 */
[----:B------:R-:W-:Y:S01]  /*d170*/  IADD3 R0, R18, 0x40, RZ ;  /* 0x0000004012007810 */ /* 0x000fe20007ffe0ff */
[----:B------:R-:W-:Y:S03]  /*d180*/  BSSY B0, `(.L_x_2442) ;  /* 0x0000052000007945 */ /* 0x000fe60003800000 */
[----:B------:R-:W-:-:S13]  /*d190*/  ISETP.GE.AND P0, PT, R0, R3, PT ;  /* 0x000000030000720c */ /* 0x000fda0003f06270 */
        /* <DEDUP_REMOVED lines=11> */
[----:B------:R-:W3:Y:S01]  /*d250*/  LD.E.128 R4, [R4.64+0x80] ;  /* 0x0000800604047980 */ /* 0x000ee2000c101d00 */
[----:B------:R-:W-:Y:S02]  /*d260*/  @P1 IADD3 R0, -R17, RZ, RZ ;  /* 0x000000ff11001210 */ /* 0x000fe40007ffe1ff */
[----:B------:R-:W-:Y:S02]  /*d270*/  LEA.HI.X R9, R11, R33, R9, 0x1, P0 ;  /* 0x000000210b097211 */ /* 0x000fe400000f0c09 */
[----:B------:R-:W-:-:S04]  /*d280*/  IADD3 R15, P0, R0, R39, RZ ;  /* 0x00000027000f7210 */ /* 0x000fc80007f1e0ff */
[----:B------:R-:W4:Y:S01]  /*d290*/  LD.E.128 R8, [R8.64+0x80] ;  /* 0x0000800608087980 */ /* 0x000f22000c101d00 */
[----:B------:R-:W-:Y:S02]  /*d2a0*/  LEA.HI.X.SX32 R13, R0, R43, 0x1, P0 ;  /* 0x0000002b000d7211 */ /* 0x000fe400000f0eff */
[----:B------:R-:W-:-:S04]  /*d2b0*/  LEA R12, P0, R15, R34, 0x1 ;  /* 0x000000220f0c7211 */ /* 0x000fc800078008ff */
[----:B------:R-:W-:-:S06]  /*d2c0*/  LEA.HI.X R13, R15, R35, R13, 0x1, P0 ;  /* 0x000000230f0d7211 */ /* 0x000fcc00000f0c0d */
[----:B--2---:R-:W2:Y:S01]  /*d2d0*/  LD.E.128 R12, [R12.64+0x80] ;  /* 0x000080060c0c7980 */ /* 0x004ea2000c101d00 */
        /* <DEDUP_REMOVED lines=29> */
[----:B------:R-:W-:-:S02]  /*d4b0*/  @!P1 FADD.FTZ R10, -R10, -RZ ;  /* 0x800000ff0a0a9221 */ /* 0x000fc40000010100 */
[----:B------:R-:W-:Y:S01]  /*d4c0*/  FMUL.FTZ R27, R27, R8 ;  /* 0x000000081b1b7220 */ /* 0x000fe20000410000 */
[----:B--2---:R-:W-:Y:S01]  /*d4d0*/  LOP3.LUT R8, R12, 0xffff0000, RZ, 0xc0, !PT ;  /* 0xffff00000c087812 */ /* 0x004fe200078ec0ff */
[----:B------:R-:W-:Y:S01]  /*d4e0*/  FMUL.FTZ R7, R4, R7 ;  /* 0x0000000704077220 */ /* 0x000fe20000410000 */
[C---:B------:R-:W-:Y:S01]  /*d4f0*/  SHF.L.U32 R4, R13.reuse, 0x10, RZ ;  /* 0x000000100d047819 */ /* 0x040fe200000006ff */
[----:B------:R-:W-:Y:S01]  /*d500*/  FMUL.FTZ R49, R38, R49 ;  /* 0x0000003126317220 */ /* 0x000fe20000410000 */
[----:B------:R-:W-:Y:S01]  /*d510*/  LOP3.LUT R38, R13, 0xffff0000, RZ, 0xc0, !PT ;  /* 0xffff00000d267812 */ /* 0x000fe200078ec0ff */
[----:B------:R-:W-:Y:S02]  /*d520*/  @!P1 FADD.FTZ R50, -R50, -RZ ;  /* 0x800000ff32329221 */ /* 0x000fe40000010100 */
[----:B------:R-:W-:Y:S02]  /*d530*/  @!P1 FADD.FTZ R11, -R11, -RZ ;  /* 0x800000ff0b0b9221 */ /* 0x000fe40000010100 */
[----:B------:R-:W-:-:S02]  /*d540*/  FMUL.FTZ R6, R6, R9 ;  /* 0x0000000906067220 */ /* 0x000fc40000410000 */
[----:B------:R-:W-:Y:S01]  /*d550*/  IMAD.U32 R9, R12, 0x10000, RZ ;  /* 0x000100000c097824 */ /* 0x000fe200078e00ff */
[C---:B------:R-:W-:Y:S01]  /*d560*/  LOP3.LUT R12, R14.reuse, 0xffff0000, RZ, 0xc0, !PT ;  /* 0xffff00000e0c7812 */ /* 0x040fe200078ec0ff */
[----:B------:R-:W-:Y:S01]  /*d570*/  FMUL.FTZ R5, R5, R10 ;  /* 0x0000000a05057220 */ /* 0x000fe20000410000 */
        /* <DEDUP_REMOVED lines=18> */
.L_x_2443:
[----:B------:R-:W-:Y:S05]  /*d6a0*/  BSYNC B0 ;  /* 0x0000000000007941 */ /* 0x000fea0003800000 */
.L_x_2442:
[----:B-----5:R3:W-:Y:S04]  /*d6b0*/  STS.128 [R209+0x2000], R28 ;  /* 0x0020001cd1007388 */ /* 0x0207e80000000c00 */
[----:B--2---:R3:W5:Y:S01]  /*d6c0*/  LD.E.128 R24, [R46.64+0x100] ;  /* 0x000100062e187980 */ /* 0x004762000c101d00 */
        /* <DEDUP_REMOVED lines=13> */
[----:B------:R-:W2:Y:S03]  /*d7a0*/  LD.E.128 R4, [R4.64+0x100] ;  /* 0x0001000604047980 */ /* 0x000ea6000c101d00 */
[----:B------:R-:W-:Y:S01]  /*d7b0*/  LEA.HI.X R9, R9, R33, R0, 0x1, P0 ;  /* 0x0000002109097211 */ /* 0x000fe200000f0c00 */
[----:B------:R-:W-:Y:S01]  /*d7c0*/  IMAD.MOV.U32 R0, RZ, RZ, RZ ;  /* 0x000000ffff007224 */ /* 0x000fe200078e00ff */
[----:B------:R-:W-:-:S04]  /*d7d0*/  @P1 IADD3 R0, -R17, RZ, RZ ;  /* 0x000000ff11001210 */ /* 0x000fc80007ffe1ff */
[C---:B------:R-:W-:Y:S01]  /*d7e0*/  IADD3 R15, P0, R0.reuse, R39, RZ ;  /* 0x00000027000f7210 */ /* 0x040fe20007f1e0ff */
[----:B------:R-:W4:Y:S03]  /*d7f0*/  LD.E.128 R8, [R8.64+0x100] ;  /* 0x0001000608087980 */ /* 0x000f26000c101d00 */
[----:B------:R-:W-:Y:S02]  /*d800*/  LEA.HI.X.SX32 R13, R0, R43, 0x1, P0 ;  /* 0x0000002b000d7211 */ /* 0x000fe400000f0eff */
[----:B------:R-:W-:-:S04]  /*d810*/  LEA R12, P0, R15, R34, 0x1 ;  /* 0x000000220f0c7211 */ /* 0x000fc800078008ff */
[----:B------:R-:W-:-:S06]  /*d820*/  LEA.HI.X R13, R15, R35, R13, 0x1, P0 ;  /* 0x000000230f0d7211 */ /* 0x000fcc00000f0c0d */
[----:B---3--:R-:W3:Y:S01]  /*d830*/  LD.E.128 R12, [R12.64+0x100] ;  /* 0x000100060c0c7980 */ /* 0x008ee2000c101d00 */
        /* <DEDUP_REMOVED lines=14> */
[----:B-1----:R-:W-:Y:S01]  /*d920*/  LOP3.LUT R46, R7, 0xffff0000, RZ, 0xc0, !PT ;  /* 0xffff0000072e7812 */ /* 0x002fe200078ec0ff */
[C---:B----4-:R-:W-:Y:S01]  /*d930*/  IMAD.U32 R42, R8.reuse, 0x10000, RZ ;  /* 0x00010000082a7824 */ /* 0x050fe200078e00ff */
        /* <DEDUP_REMOVED lines=14> */
[----:B---3--:R-:W-:Y:S01]  /*da20*/  SHF.L.U32 R10, R15, 0x10, RZ ;  /* 0x000000100f0a7819 */ /* 0x008fe200000006ff */
        /* <DEDUP_REMOVED lines=29> */
.L_x_2445:
[----:B------:R-:W-:Y:S05]  /*dc00*/  BSYNC B0 ;  /* 0x0000000000007941 */ /* 0x000fea0003800000 */
.L_x_2444:
[----:B-----5:R2:W-:Y:S02]  /*dc10*/  STS.128 [R209+0x4000], R24 ;  /* 0x00400018d1007388 */ /* 0x0205e40000000c00 */
.L_x_2439:
[----:B------:R-:W-:Y:S05]  /*dc20*/  BSYNC B1 ;  /* 0x0000000000017941 */ /* 0x000fea0003800000 */
.L_x_2438:
[----:B------:R-:W-:Y:S01]  /*dc30*/  IADD3 R0, R160, 0x10, RZ ;  /* 0x00000010a0007810 */ /* 0x000fe20007ffe0ff */
[----:B------:R-:W-:Y:S03]  /*dc40*/  BSSY B1, `(.L_x_2446) ;  /* 0x000010d000017945 */ /* 0x000fe60003800000 */
[----:B------:R-:W-:-:S04]  /*dc50*/  ISETP.GE.AND P0, PT, R0, R21, PT ;  /* 0x000000150000720c */ /* 0x000fc80003f06270 */
[----:B------:R-:W-:-:S13]  /*dc60*/  ISETP.LT.OR P0, PT, R56, -0x87, P0 ;  /* 0xffffff793800780c */ /* 0x000fda0000701670 */
[----:B------:R-:W-:Y:S05]  /*dc70*/  @P0 BRA `(.L_x_2447) ;  /* 0x0000109000000947 */ /* 0x000fea0003800000 */
[----:B---3--:R3:W5:Y:S01]  /*dc80*/  LD.E.128 R28, [R44.64] ;  /* 0x000000062c1c7980 */ /* 0x008762000c101d00 */
[----:B------:R-:W-:Y:S01]  /*dc90*/  ISETP.GE.AND P0, PT, R18, R3, PT ;  /* 0x000000031200720c */ /* 0x000fe20003f06270 */
[----:B------:R-:W-:-:S12]  /*dca0*/  BSSY B0, `(.L_x_2448) ;  /* 0x0000053000007945 */ /* 0x000fd80003800000 */
[----:B------:R-:W-:Y:S05]  /*dcb0*/  @P0 BRA `(.L_x_2449) ;  /* 0x0000051000000947 */ /* 0x000fea0003800000 */
[----:B------:R-:W-:Y:S01]  /*dcc0*/  ISETP.GE.AND P0, PT, R18, R17, PT ;  /* 0x000000111200720c */ /* 0x000fe20003f06270 */
        /* <DEDUP_REMOVED lines=11> */
[----:B------:R-:W-:Y:S02]  /*dd80*/  LEA.HI.X R9, R9, R33, R7, 0x1, P1 ;  /* 0x0000002109097211 */ /* 0x000fe400008f0c07 */
[----:B------:R-:W-:Y:S01]  /*dd90*/  IADD3 R13, P1, R14, R13, RZ ;  /* 0x0000000d0e0d7210 */ /* 0x000fe20007f3e0ff */
[----:B------:R-:W-:-:S03]  /*dda0*/  IMAD.WIDE R4, R5, 0x2, R44 ;  /* 0x0000000205047825 */ /* 0x000fc600078e022c */
[----:B------:R-:W4:Y:S01]  /*ddb0*/  LD.E.128 R8, [R8.64] ;  /* 0x0000000608087980 */ /* 0x000f22000c101d00 */
[----:B------:R-:W-:Y:S02]  /*ddc0*/  LEA.HI.X.SX32 R12, R14, R12, 0x1, P1 ;  /* 0x0000000c0e0c7211 */ /* 0x000fe400008f0eff */
[C---:B------:R-:W-:Y:S01]  /*ddd0*/  LEA R14, P1, R13.reuse, R34, 0x1 ;  /* 0x000000220d0e7211 */ /* 0x040fe200078208ff */
[----:B--2---:R-:W2:Y:S03]  /*dde0*/  LD.E.128 R4, [R4.64] ;  /* 0x0000000604047980 */ /* 0x004ea6000c101d00 */
[----:B------:R-:W-:-:S06]  /*ddf0*/  LEA.HI.X R15, R13, R35, R12, 0x1, P1 ;  /* 0x000000230d0f7211 */ /* 0x000fcc00008f0c0c */
[----:B---3--:R-:W3:Y:S01]  /*de00*/  LD.E.128 R12, [R14.64] ;  /* 0x000000060e0c7980 */ /* 0x008ee2000c101d00 */
[C---:B-----5:R-:W-:Y:S01]  /*de10*/  IMAD.U32 R24, R28.reuse, 0x10000, RZ ;  /* 0x000100001c187824 */ /* 0x060fe200078e00ff */
[----:B------:R-:W-:Y:S01]  /*de20*/  LOP3.LUT R20, R28, 0xffff0000, RZ, 0xc0, !PT ;  /* 0xffff00001c147812 */ /* 0x000fe200078ec0ff */
[C---:B------:R-:W-:Y:S01]  /*de30*/  IMAD.U32 R28, R29.reuse, 0x10000, RZ ;  /* 0x000100001d1c7824 */ /* 0x040fe200078e00ff */
[----:B------:R-:W-:Y:S02]  /*de40*/  LOP3.LUT R16, R29, 0xffff0000, RZ, 0xc0, !PT ;  /* 0xffff00001d107812 */ /* 0x000fe400078ec0ff */
[C---:B------:R-:W-:Y:S02]  /*de50*/  SHF.L.U32 R27, R30.reuse, 0x10, RZ ;  /* 0x000000101e1b7819 */ /* 0x040fe400000006ff */
[----:B------:R-:W-:Y:S02]  /*de60*/  LOP3.LUT R26, R30, 0xffff0000, RZ, 0xc0, !PT ;  /* 0xffff00001e1a7812 */ /* 0x000fe400078ec0ff */
[C---:B------:R-:W-:Y:S01]  /*de70*/  LOP3.LUT R25, R31.reuse, 0xffff0000, RZ, 0xc0, !PT ;  /* 0xffff00001f197812 */ /* 0x040fe200078ec0ff */
[----:B------:R-:W-:-:S02]  /*de80*/  IMAD.U32 R31, R31, 0x10000, RZ ;  /* 0x000100001f1f7824 */ /* 0x000fc400078e00ff */
[C---:B----4-:R-:W-:Y:S01]  /*de90*/  IMAD.U32 R30, R8.reuse, 0x10000, RZ ;  /* 0x00010000081e7824 */ /* 0x050fe200078e00ff */
        /* <DEDUP_REMOVED lines=12> */
[C---:B-1----:R-:W-:Y:S01]  /*df60*/  SHF.L.U32 R47, R5.reuse, 0x10, RZ ;  /* 0x00000010052f7819 */ /* 0x042fe200000006ff */
[----:B------:R-:W-:Y:S01]  /*df70*/  @!P0 FADD.FTZ R10, -R10, -RZ ;  /* 0x800000ff0a0a8221 */ /* 0x000fe20000010100 */
[----:B------:R-:W-:Y:S01]  /*df80*/  LOP3.LUT R53, R5, 0xffff0000, RZ, 0xc0, !PT ;  /* 0xffff000005357812 */ /* 0x000fe200078ec0ff */
[----:B------:R-:W-:Y:S01]  /*df90*/  @!P0 FADD.FTZ R11, -R11, -RZ ;  /* 0x800000ff0b0b8221 */ /* 0x000fe20000010100 */
[----:B------:R-:W-:Y:S01]  /*dfa0*/  LOP3.LUT R5, R6, 0xffff0000, RZ, 0xc0, !PT ;  /* 0xffff000006057812 */ /* 0x000fe200078ec0ff */
[----:B------:R-:W-:Y:S01]  /*dfb0*/  @!P0 FADD.FTZ R30, -R30, -RZ ;  /* 0x800000ff1e1e8221 */ /* 0x000fe20000010100 */
[C---:B------:R-:W-:Y:S01]  /*dfc0*/  LOP3.LUT R46, R7.reuse, 0xffff0000, RZ, 0xc0, !PT ;  /* 0xffff0000072e7812 */ /* 0x040fe200078ec0ff */
[----:B------:R-:W-:Y:S01]  /*dfd0*/  @!P0 FADD.FTZ R42, -R42, -RZ ;  /* 0x800000ff2a2a8221 */ /* 0x000fe20000010100 */
[----:B------:R-:W-:Y:S01]  /*dfe0*/  LOP3.LUT R4, R4, 0xffff0000, RZ, 0xc0, !PT ;  /* 0xffff000004047812 */ /* 0x000fe200078ec0ff */
[----:B------:R-:W-:Y:S01]  /*dff0*/  @!P0 FADD.FTZ R38, -R38, -RZ ;  /* 0x800000ff26268221 */ /* 0x000fe20000010100 */
[----:B------:R-:W-:Y:S01]  /*e000*/  SHF.L.U32 R6, R7, 0x10, RZ ;  /* 0x0000001007067819 */ /* 0x000fe200000006ff */
[----:B------:R-:W-:Y:S01]  /*e010*/  FMUL.FTZ R47, R47, R8 ;  /* 0x000000082f2f7220 */ /* 0x000fe20000410000 */
[----:B---3--:R-:W-:Y:S01]  /*e020*/  LOP3.LUT R7, R12, 0xffff0000, RZ, 0xc0, !PT ;  /* 0xffff00000c077812 */ /* 0x008fe200078ec0ff */
[----:B------:R-:W-:Y:S01]  /*e030*/  FMUL.FTZ R5, R5, R10 ;  /* 0x0000000a05057220 */ /* 0x000fe20000410000 */
[----:B------:R-:W-:Y:S01]  /*e040*/  LOP3.LUT R10, R14, 0xffff0000, RZ, 0xc0, !PT ;  /* 0xffff00000e0a7812 */ /* 0x000fe200078ec0ff */
[----:B------:R-:W-:-:S02]  /*e050*/  FMUL.FTZ R46, R46, R11 ;  /* 0x0000000b2e2e7220 */ /* 0x000fc40000410000 */
[----:B------:R-:W-:Y:S01]  /*e060*/  FMUL.FTZ R29, R4, R29 ;  /* 0x0000001d041d7220 */ /* 0x000fe20000410000 */
[----:B------:R-:W-:Y:S01]  /*e070*/  SHF.L.U32 R4, R13, 0x10, RZ ;  /* 0x000000100d047819 */ /* 0x000fe200000006ff */
[----:B------:R-:W-:Y:S01]  /*e080*/  FMUL.FTZ R6, R6, R9 ;  /* 0x0000000906067220 */ /* 0x000fe20000410000 */
[----:B------:R-:W-:Y:S01]  /*e090*/  SHF.L.U32 R9, R15, 0x10, RZ ;  /* 0x000000100f097819 */ /* 0x000fe200000006ff */
[----:B------:R-:W-:Y:S01]  /*e0a0*/  IMAD.U32 R8, R12, 0x10000, RZ ;  /* 0x000100000c087824 */ /* 0x000fe200078e00ff */
[----:B------:R-:W-:Y:S01]  /*e0b0*/  LOP3.LUT R12, R13, 0xffff0000, RZ, 0xc0, !PT ;  /* 0xffff00000d0c7812 */ /* 0x000fe200078ec0ff */
[----:B------:R-:W-:Y:S01]  /*e0c0*/  IMAD.U32 R11, R14, 0x10000, RZ ;  /* 0x000100000e0b7824 */ /* 0x000fe200078e00ff */
[----:B------:R-:W-:Y:S01]  /*e0d0*/  LOP3.LUT R14, R15, 0xffff0000, RZ, 0xc0, !PT ;  /* 0xffff00000f0e7812 */ /* 0x000fe200078ec0ff */
[----:B------:R-:W-:Y:S02]  /*e0e0*/  FMUL.FTZ R49, R49, R30 ;  /* 0x0000001e31317220 */ /* 0x000fe40000410000 */
[----:B------:R-:W-:-:S02]  /*e0f0*/  FMUL.FTZ R53, R53, R42 ;  /* 0x0000002a35357220 */ /* 0x000fc40000410000 */
        /* <DEDUP_REMOVED lines=13> */
.L_x_2449:
[----:B------:R-:W-:Y:S05]  /*e1d0*/  BSYNC B0 ;  /* 0x0000000000007941 */ /* 0x000fea0003800000 */
.L_x_2448:
[----:B-----5:R4:W-:Y:S04]  /*e1e0*/  STS.128 [R209+0x800], R28 ;  /* 0x0008001cd1007388 */ /* 0x0209e80000000c00 */
[----:B--2---:R4:W5:Y:S01]  /*e1f0*/  LD.E.128 R24, [R44.64+0x80] ;  /* 0x000080062c187980 */ /* 0x004962000c101d00 */
[----:B------:R-:W-:Y:S01]  /*e200*/  IADD3 R4, R18, 0x40, RZ ;  /* 0x0000004012047810 */ /* 0x000fe20007ffe0ff */
[----:B------:R-:W-:Y:S03]  /*e210*/  BSSY B0, `(.L_x_2450) ;  /* 0x0000055000007945 */ /* 0x000fe60003800000 */
[----:B------:R-:W-:-:S13]  /*e220*/  ISETP.GE.AND P0, PT, R4, R3, PT ;  /* 0x000000030400720c */ /* 0x000fda0003f06270 */
        /* <DEDUP_REMOVED lines=17> */
[----:B------:R-:W2:Y:S01]  /*e340*/  LD.E.128 R8, [R8.64] ;  /* 0x0000000608087980 */ /* 0x000ea2000c101d00 */
[----:B------:R-:W-:Y:S02]  /*e350*/  LEA.HI.X.SX32 R12, R14, R12, 0x1, P1 ;  /* 0x0000000c0e0c7211 */ /* 0x000fe400008f0eff */
[C---:B------:R-:W-:Y:S01]  /*e360*/  LEA R14, P1, R13.reuse, R34, 0x1 ;  /* 0x000000220d0e7211 */ /* 0x040fe200078208ff */
[----:B---3--:R-:W3:Y:S03]  /*e370*/  LD.E.128 R4, [R4.64+0x80] ;  /* 0x0000800604047980 */ /* 0x008ee6000c101d00 */
        /* <DEDUP_REMOVED lines=9> */
[----:B------:R-:W-:Y:S01]  /*e410*/  LOP3.LUT R24, R27, 0xffff0000, RZ, 0xc0, !PT ;  /* 0xffff00001b187812 */ /* 0x000fe200078ec0ff */
[C---:B--2---:R-:W-:Y:S01]  /*e420*/  IMAD.U32 R27, R8.reuse, 0x10000, RZ ;  /* 0x00010000081b7824 */ /* 0x044fe200078e00ff */
[----:B------:R-:W-:Y:S01]  /*e430*/  LOP3.LUT R26, R8, 0xffff0000, RZ, 0xc0, !PT ;  /* 0xffff0000081a7812 */ /* 0x000fe200078ec0ff */
[----:B------:R-:W-:Y:S01]  /*e440*/  IMAD.U32 R38, R10, 0x10000, RZ ;  /* 0x000100000a267824 */ /* 0x000fe200078e00ff */
[C---:B------:R-:W-:Y:S01]  /*e450*/  SHF.L.U32 R8, R9.reuse, 0x10, RZ ;  /* 0x0000001009087819 */ /* 0x040fe200000006ff */
[----:B---3--:R-:W-:Y:S01]  /*e460*/  IMAD.U32 R51, R6, 0x10000, RZ ;  /* 0x0001000006337824 */ /* 0x008fe200078e00ff */
[----:B------:R-:W-:Y:S01]  /*e470*/  LOP3.LUT R42, R9, 0xffff0000, RZ, 0xc0, !PT ;  /* 0xffff0000092a7812 */ /* 0x000fe200078ec0ff */
[----:B-1----:R-:W-:Y:S01]  /*e480*/  IMAD.U32 R46, R4, 0x10000, RZ ;  /* 0x00010000042e7824 */ /* 0x002fe200078e00ff */
        /* <DEDUP_REMOVED lines=14> */
[C---:B------:R-:W-:Y:S01]  /*e570*/  LOP3.LUT R6, R7.reuse, 0xffff0000, RZ, 0xc0, !PT ;  /* 0xffff000007067812 */ /* 0x040fe200078ec0ff */
[----:B------:R-:W-:Y:S01]  /*e580*/  @!P0 FADD.FTZ R38, -R38, -RZ ;  /* 0x800000ff26268221 */ /* 0x000fe20000010100 */
[----:B------:R-:W-:Y:S01]  /*e590*/  SHF.L.U32 R4, R7, 0x10, RZ ;  /* 0x0000001007047819 */ /* 0x000fe200000006ff */
[----:B------:R-:W-:Y:S01]  /*e5a0*/  FMUL.FTZ R10, R5, R10 ;  /* 0x0000000a050a7220 */ /* 0x000fe20000410000 */
[C---:B----4-:R-:W-:Y:S01]  /*e5b0*/  SHF.L.U32 R5, R13.reuse, 0x10, RZ ;  /* 0x000000100d057819 */ /* 0x050fe200000006ff */
[----:B------:R-:W-:Y:S01]  /*e5c0*/  FMUL.FTZ R11, R6, R11 ;  /* 0x0000000b060b7220 */ /* 0x000fe20000410000 */
[----:B------:R-:W-:Y:S01]  /*e5d0*/  LOP3.LUT R6, R12, 0xffff0000, RZ, 0xc0, !PT ;  /* 0xffff00000c067812 */ /* 0x000fe200078ec0ff */
        /* <DEDUP_REMOVED lines=17> */
[----:B------:R-:W-:Y:S01]  /*e6f0*/  FFMA.FTZ R9, R25, R9, R10 ;  /* 0x0000000919097223 */ /* 0x000fe2000001000a */
[----:B------:R-:W-:Y:S01]  /*e700*/  F2FP.BF16.PACK_AB R25, R16, R5 ;  /* 0x000000051019723e */ /* 0x000fe200000010ff */
[----:B------:R-:W-:Y:S02]  /*e710*/  FFMA.FTZ R4, R31, R8, R4 ;  /* 0x000000081f047223 */ /* 0x000fe40000010004 */
[----:B------:R-:W-:Y:S01]  /*e720*/  FFMA.FTZ R11, R24, R14, R11 ;  /* 0x0000000e180b7223 */ /* 0x000fe2000001000b */
[----:B------:R-:W-:Y:S02]  /*e730*/  F2FP.BF16.PACK_AB R24, R6, R7 ;  /* 0x000000070618723e */ /* 0x000fe400000010ff */
[----:B------:R-:W-:-:S02]  /*e740*/  F2FP.BF16.PACK_AB R26, R9, R12 ;  /* 0x0000000c091a723e */ /* 0x000fc400000010ff */
[----:B------:R-:W-:Y:S02]  /*e750*/  F2FP.BF16.PACK_AB R27, R11, R4 ;  /* 0x000000040b1b723e */ /* 0x000fe400000010ff */
.L_x_2451:
[----:B------:R-:W-:Y:S05]  /*e760*/  BSYNC B0 ;  /* 0x0000000000007941 */ /* 0x000fea0003800000 */
.L_x_2450:
[----:B-----5:R2:W-:Y:S04]  /*e770*/  STS.128 [R209+0x2800], R24 ;  /* 0x00280018d1007388 */ /* 0x0205e80000000c00 */
[----:B------:R2:W5:Y:S01]  /*e780*/  LD.E.128 R4, [R44.64+0x100] ;  /* 0x000100062c047980 */ /* 0x000562000c101d00 */
[----:B------:R-:W-:Y:S01]  /*e790*/  IADD3 R8, R18, 0x80, RZ ;  /* 0x0000008012087810 */ /* 0x000fe20007ffe0ff */
[----:B------:R-:W-:Y:S03]  /*e7a0*/  BSSY B0, `(.L_x_2452) ;  /* 0x0000055000007945 */ /* 0x000fe60003800000 */
[----:B------:R-:W-:-:S13]  /*e7b0*/  ISETP.GE.AND P0, PT, R8, R3, PT ;  /* 0x000000030800720c */ /* 0x000fda0003f06270 */
[----:B------:R-:W-:Y:S05]  /*e7c0*/  @P0 BRA `(.L_x_2453) ;  /* 0x0000052000000947 */ /* 0x000fea0003800000 */
[----:B------:R-:W-:Y:S01]  /*e7d0*/  ISETP.GE.AND P0, PT, R8, R17, PT ;  /* 0x000000110800720c */ /* 0x000fe20003f06270 */
[----:B------:R-:W-:Y:S01]  /*e7e0*/  IMAD.MOV.U32 R9, RZ, RZ, RZ ;  /* 0x000000ffff097224 */ /* 0x000fe200078e00ff */
[----:B------:R-:W-:Y:S01]  /*e7f0*/  IADD3 R2, R2, 0x80, RZ ;  /* 0x0000008002027810 */ /* 0x000fe20007ffe0ff */
[----:B------:R-:W-:-:S03]  /*e800*/  IMAD.MOV.U32 R11, RZ, RZ, R17 ;  /* 0x000000ffff0b7224 */ /* 0x000fc600078e0011 */
[----:B------:R-:W-:-:S04]  /*e810*/  IADD3 R16, P1, R2, R39, RZ ;  /* 0x0000002702107210 */ /* 0x000fc80007f3e0ff */
[----:B------:R-:W-:-:S03]  /*e820*/  LEA.HI.X.SX32 R2, R2, R43, 0x1, P1 ;  /* 0x0000002b02027211 */ /* 0x000fc600008f0eff */
[----:B------:R-:W-:Y:S01]  /*e830*/  @P0 IADD3 R9, -R17, RZ, RZ ;  /* 0x000000ff11090210 */ /* 0x000fe20007ffe1ff */
[----:B------:R-:W-:-:S03]  /*e840*/  @P0 IMAD.MOV R11, RZ, RZ, -R17 ;  /* 0x000000ffff0b0224 */ /* 0x000fc600078e0a11 */
[----:B------:R-:W-:Y:S01]  /*e850*/  IADD3 R13, P1, R9, R16, RZ ;  /* 0x00000010090d7210 */ /* 0x000fe20007f3e0ff */
[----:B------:R-:W-:-:S03]  /*e860*/  IMAD.WIDE R10, R11, 0x2, R44 ;  /* 0x000000020b0a7825 */ /* 0x000fc600078e022c */
[----:B------:R-:W-:Y:S02]  /*e870*/  LEA.HI.X.SX32 R12, R9, R2, 0x1, P1 ;  /* 0x00000002090c7211 */ /* 0x000fe400008f0eff */
[----:B------:R-:W-:Y:S01]  /*e880*/  LEA R14, P1, R13, R32, 0x1 ;  /* 0x000000200d0e7211 */ /* 0x000fe200078208ff */
[----:B--2---:R-:W-:Y:S01]  /*e890*/  IMAD.MOV.U32 R25, RZ, RZ, RZ ;  /* 0x000000ffff197224 */ /* 0x004fe200078e00ff */
[----:B------:R-:W-:Y:S01]  /*e8a0*/  @P0 IADD3 R25, -R17, RZ, RZ ;  /* 0x000000ff11190210 */ /* 0x000fe20007ffe1ff */
[----:B------:R-:W2:Y:S01]  /*e8b0*/  LD.E.128 R8, [R10.64+0x100] ;  /* 0x000100060a087980 */ /* 0x000ea2000c101d00 */
[----:B------:R-:W-:Y:S02]  /*e8c0*/  LEA.HI.X R15, R13, R33, R12, 0x1, P1 ;  /* 0x000000210d0f7211 */ /* 0x000fe400008f0c0c */
[----:B------:R-:W-:-:S04]  /*e8d0*/  IADD3 R27, P1, R25, R16, RZ ;  /* 0x00000010191b7210 */ /* 0x000fc80007f3e0ff */
[----:B---3--:R-:W3:Y:S01]  /*e8e0*/  LD.E.128 R12, [R14.64] ;  /* 0x000000060e0c7980 */ /* 0x008ee2000c101d00 */
[----:B------:R-:W-:Y:S02]  /*e8f0*/  LEA.HI.X.SX32 R2, R25, R2, 0x1, P1 ;  /* 0x0000000219027211 */ /* 0x000fe400008f0eff */
[----:B------:R-:W-:-:S04]  /*e900*/  LEA R24, P1, R27, R34, 0x1 ;  /* 0x000000221b187211 */ /* 0x000fc800078208ff */
[----:B------:R-:W-:-:S06]  /*e910*/  LEA.HI.X R25, R27, R35, R2, 0x1, P1 ;  /* 0x000000231b197211 */ /* 0x000fcc00008f0c02 */
[----:B----4-:R-:W4:Y:S01]  /*e920*/  LD.E.128 R24, [R24.64] ;  /* 0x0000000618187980 */ /* 0x010f22000c101d00 */
[C---:B-----5:R-:W-:Y:S01]  /*e930*/  LOP3.LUT R2, R5.reuse, 0xffff0000, RZ, 0xc0, !PT ;  /* 0xffff000005027812 */ /* 0x060fe200078ec0ff */
[----:B------:R-:W-:Y:S01]  /*e940*/  IMAD.U32 R28, R5, 0x10000, RZ ;  /* 0x00010000051c7824 */ /* 0x000fe200078e00ff */
[C---:B------:R-:W-:Y:S01]  /*e950*/  LOP3.LUT R5, R7.reuse, 0xffff0000, RZ, 0xc0, !PT ;  /* 0xffff000007057812 */ /* 0x040fe200078ec0ff */
[----:B------:R-:W-:Y:S01]  /*e960*/  IMAD.U32 R30, R7, 0x10000, RZ ;  /* 0x00010000071e7824 */ /* 0x000fe200078e00ff */
[----:B------:R-:W-:Y:S01]  /*e970*/  SHF.L.U32 R20, R6, 0x10, RZ ;  /* 0x0000001006147819 */ /* 0x000fe200000006ff */
[C---:B------:R-:W-:Y:S01]  /*e980*/  IMAD.U32 R16, R4.reuse, 0x10000, RZ ;  /* 0x0001000004107824 */ /* 0x040fe200078e00ff */
[----:B------:R-:W-:Y:S02]  /*e990*/  LOP3.LUT R4, R4, 0xffff0000, RZ, 0xc0, !PT ;  /* 0xffff000004047812 */ /* 0x000fe400078ec0ff */
[----:B------:R-:W-:Y:S02]  /*e9a0*/  LOP3.LUT R6, R6, 0xffff0000, RZ, 0xc0, !PT ;  /* 0xffff000006067812 */ /* 0x000fe400078ec0ff */
[C---:B--2---:R-:W-:Y:S01]  /*e9b0*/  SHF.L.U32 R7, R9.reuse, 0x10, RZ ;  /* 0x0000001009077819 */ /* 0x044fe200000006ff */
[----:B------:R-:W-:Y:S01]  /*e9c0*/  IMAD.U32 R29, R8, 0x10000, RZ ;  /* 0x00010000081d7824 */ /* 0x000fe200078e00ff */
[----:B------:R-:W-:Y:S01]  /*e9d0*/  LOP3.LUT R38, R9, 0xffff0000, RZ, 0xc0, !PT ;  /* 0xffff000009267812 */ /* 0x000fe200078ec0ff */
[----:B------:R-:W-:Y:S01]  /*e9e0*/  IMAD.U32 R31, R10, 0x10000, RZ ;  /* 0x000100000a1f7824 */ /* 0x000fe200078e00ff */
[----:B------:R-:W-:-:S02]  /*e9f0*/  SHF.L.U32 R9, R11, 0x10, RZ ;  /* 0x000000100b097819 */ /* 0x000fc400000006ff */
[----:B------:R-:W-:Y:S01]  /*ea00*/  LOP3.LUT R44, R11, 0xffff0000, RZ, 0xc0, !PT ;  /* 0xffff00000b2c7812 */ /* 0x000fe200078ec0ff */
[C---:B---3--:R-:W-:Y:S01]  /*ea10*/  IMAD.U32 R42, R12.reuse, 0x10000, RZ ;  /* 0x000100000c2a7824 */ /* 0x048fe200078e00ff */
        /* <DEDUP_REMOVED lines=16> */
[----:B------:R-:W-:Y:S01]  /*eb20*/  FMUL.FTZ R11, R8, R11 ;  /* 0x0000000b080b7220 */ /* 0x000fe20000410000 */
[----:B----4-:R-:W-:Y:S01]  /*eb30*/  SHF.L.U32 R8, R25, 0x10, RZ ;  /* 0x0000001019087819 */ /* 0x010fe200000006ff */
[----:B------:R-:W-:Y:S01]  /*eb40*/  FMUL.FTZ R7, R7, R12 ;  /* 0x0000000c07077220 */ /* 0x000fe20000410000 */
[----:B------:R-:W-:Y:S01]  /*eb50*/  LOP3.LUT R25, R25, 0xffff0000, RZ, 0xc0, !PT ;  /* 0xffff000019197812 */ /* 0x000fe200078ec0ff */
[----:B------:R-:W-:Y:S02]  /*eb60*/  @!P0 FADD.FTZ R46, -R46, -RZ ;  /* 0x800000ff2e2e8221 */ /* 0x000fe40000010100 */
[----:B------:R-:W-:Y:S01]  /*eb70*/  FMUL.FTZ R13, R10, R13 ;  /* 0x0000000d0a0d7220 */ /* 0x000fe20000410000 */
[----:B------:R-:W-:Y:S01]  /*eb80*/  LOP3.LUT R10, R24, 0xffff0000, RZ, 0xc0, !PT ;  /* 0xffff0000180a7812 */ /* 0x000fe200078ec0ff */
[----:B------:R-:W-:Y:S01]  /*eb90*/  FMUL.FTZ R44, R44, R15 ;  /* 0x0000000f2c2c7220 */ /* 0x000fe20000410000 */
[----:B------:R-:W-:Y:S01]  /*eba0*/  LOP3.LUT R15, R26, 0xffff0000, RZ, 0xc0, !PT ;  /* 0xffff00001a0f7812 */ /* 0x000fe200078ec0ff */
[----:B------:R-:W-:-:S02]  /*ebb0*/  IMAD.U32 R12, R24, 0x10000, RZ ;  /* 0x00010000180c7824 */ /* 0x000fc400078e00ff */
[----:B------:R-:W-:Y:S01]  /*ebc0*/  FMUL.FTZ R9, R9, R14 ;  /* 0x0000000e09097220 */ /* 0x000fe20000410000 */
[C---:B------:R-:W-:Y:S01]  /*ebd0*/  SHF.L.U32 R14, R27.reuse, 0x10, RZ ;  /* 0x000000101b0e7819 */ /* 0x040fe200000006ff */
[----:B------:R-:W-:Y:S01]  /*ebe0*/  IMAD.U32 R24, R26, 0x10000, RZ ;  /* 0x000100001a187824 */ /* 0x000fe200078e00ff */
[----:B------:R-:W-:Y:S01]  /*ebf0*/  LOP3.LUT R26, R27, 0xffff0000, RZ, 0xc0, !PT ;  /* 0xffff00001b1a7812 */ /* 0x000fe200078ec0ff */
[----:B------:R-:W-:Y:S02]  /*ec00*/  FMUL.FTZ R45, R38, R45 ;  /* 0x0000002d262d7220 */ /* 0x000fe40000410000 */
[----:B------:R-:W-:Y:S02]  /*ec10*/  FMUL.FTZ R29, R29, R42 ;  /* 0x0000002a1d1d7220 */ /* 0x000fe40000410000 */
[----:B------:R-:W-:Y:S02]  /*ec20*/  FMUL.FTZ R31, R31, R46 ;  /* 0x0000002e1f1f7220 */ /* 0x000fe40000410000 */
[----:B------:R-:W-:-:S02]  /*ec30*/  FFMA.FTZ R7, R28, R8, R7 ;  /* 0x000000081c077223 */ /* 0x000fc40000010007 */
[----:B------:R-:W-:Y:S02]  /*ec40*/  FFMA.FTZ R2, R2, R25, R45 ;  /* 0x0000001902027223 */ /* 0x000fe4000001002d */
[----:B------:R-:W-:Y:S02]  /*ec50*/  FFMA.FTZ R12, R16, R12, R29 ;  /* 0x0000000c100c7223 */ /* 0x000fe4000001001d */
[----:B------:R-:W-:Y:S02]  /*ec60*/  FFMA.FTZ R11, R4, R10, R11 ;  /* 0x0000000a040b7223 */ /* 0x000fe4000001000b */
[----:B------:R-:W-:Y:S02]  /*ec70*/  FFMA.FTZ R20, R20, R24, R31 ;  /* 0x0000001814147223 */ /* 0x000fe4000001001f */
[----:B------:R-:W-:Y:S01]  /*ec80*/  FFMA.FTZ R9, R30, R14, R9 ;  /* 0x0000000e1e097223 */ /* 0x000fe20000010009 */
[----:B------:R-:W-:Y:S01]  /*ec90*/  F2FP.BF16.PACK_AB R4, R11, R12 ;  /* 0x0000000c0b04723e */ /* 0x000fe200000010ff */
[----:B------:R-:W-:Y:S01]  /*eca0*/  FFMA.FTZ R26, R5, R26, R44 ;  /* 0x0000001a051a7223 */ /* 0x000fe2000001002c */
[----:B------:R-:W-:Y:S01]  /*ecb0*/  F2FP.BF16.PACK_AB R5, R2, R7 ;  /* 0x000000070205723e */ /* 0x000fe200000010ff */
[----:B------:R-:W-:-:S03]  /*ecc0*/  FFMA.FTZ R13, R6, R15, R13 ;  /* 0x0000000f060d7223 */ /* 0x000fc6000001000d */
[----:B------:R-:W-:Y:S02]  /*ecd0*/  F2FP.BF16.PACK_AB R7, R26, R9 ;  /* 0x000000091a07723e */ /* 0x000fe400000010ff */
[----:B------:R-:W-:Y:S02]  /*ece0*/  F2FP.BF16.PACK_AB R6, R13, R20 ;  /* 0x000000140d06723e */ /* 0x000fe400000010ff */
.L_x_2453:
[----:B------:R-:W-:Y:S05]  /*ecf0*/  BSYNC B0 ;  /* 0x0000000000007941 */ /* 0x000fea0003800000 */
.L_x_2452:
[----:B-----5:R1:W-:Y:S02]  /*ed00*/  STS.128 [R209+0x4800], R4 ;  /* 0x00480004d1007388 */ /* 0x0203e40000000c00 */
.L_x_2447:
[----:B------:R-:W-:Y:S05]  /*ed10*/  BSYNC B1 ;  /* 0x0000000000017941 */ /* 0x000fea0003800000 */
.L_x_2446:
[----:B------:R-:W-:Y:S01]  /*ed20*/  IADD3 R2, R160, 0x20, RZ ;  /* 0x00000020a0027810 */ /* 0x000fe20007ffe0ff */
[----:B------:R-:W-:Y:S03]  /*ed30*/  BSSY B1, `(.L_x_2454) ;  /* 0x000010f000017945 */ /* 0x000fe60003800000 */
[----:B------:R-:W-:-:S04]  /*ed40*/  ISETP.GE.AND P0, PT, R2, R21, PT ;  /* 0x000000150200720c */ /* 0x000fc80003f06270 */
[----:B------:R-:W-:-:S13]  /*ed50*/  ISETP.LT.OR P0, PT, R56, -0x107, P0 ;  /* 0xfffffef93800780c */ /* 0x000fda0000701670 */
[----:B------:R-:W-:Y:S05]  /*ed60*/  @P0 BRA `(.L_x_2455) ;  /* 0x000010b000000947 */ /* 0x000fea0003800000 */
[----:B---34-:R3:W5:Y:S01]  /*ed70*/  LD.E.128 R28, [R36.64] ;  /* 0x00000006241c7980 */ /* 0x018762000c101d00 */
[----:B------:R-:W-:Y:S01]  /*ed80*/  ISETP.GE.AND P0, PT, R18, R3, PT ;  /* 0x000000031200720c */ /* 0x000fe20003f06270 */
[----:B------:R-:W-:-:S12]  /*ed90*/  BSSY B0, `(.L_x_2456) ;  /* 0x0000054000007945 */ /* 0x000fd80003800000 */
[----:B------:R-:W-:Y:S05]  /*eda0*/  @P0 BRA `(.L_x_2457) ;  /* 0x0000052000000947 */ /* 0x000fea0003800000 */
[----:B------:R-:W-:Y:S01]  /*edb0*/  ISETP.GE.AND P0, PT, R18, R17, PT ;  /* 0x000000111200720c */ /* 0x000fe20003f06270 */
[----:B------:R-:W-:Y:S02]  /*edc0*/  IMAD.SHL.U32 R12, R17, 0x20, RZ ;  /* 0x00000020110c7824 */ /* 0x000fe400078e00ff */
[----:B-1----:R-:W-:Y:S02]  /*edd0*/  IMAD.MOV.U32 R7, RZ, RZ, RZ ;  /* 0x000000ffff077224 */ /* 0x002fe400078e00ff */
        /* <DEDUP_REMOVED lines=13> */
[----:B------:R-:W4:Y:S02]  /*eeb0*/  LD.E.128 R8, [R8.64] ;  /* 0x0000000608087980 */ /* 0x000f24000c101d00 */
        /* <DEDUP_REMOVED lines=13> */
[C---:B----4-:R-:W-:Y:S01]  /*ef90*/  IMAD.U32 R30, R8.reuse, 0x10000, RZ ;  /* 0x00010000081e7824 */ /* 0x050fe200078e00ff */
[----:B------:R-:W-:Y:S01]  /*efa0*/  LOP3.LUT R29, R8, 0xffff0000, RZ, 0xc0, !PT ;  /* 0xffff0000081d7812 */ /* 0x000fe200078ec0ff */
[----:B------:R-:W-:Y:S01]  /*efb0*/  IMAD.U32 R38, R10, 0x10000, RZ ;  /* 0x000100000a267824 */ /* 0x000fe200078e00ff */
[C---:B------:R-:W-:Y:S01]  /*efc0*/  SHF.L.U32 R8, R9.reuse, 0x10, RZ ;  /* 0x0000001009087819 */ /* 0x040fe200000006ff */
        /* <DEDUP_REMOVED lines=9> */
[C---:B------:R-:W-:Y:S01]  /*f060*/  SHF.L.U32 R45, R5.reuse, 0x10, RZ ;  /* 0x00000010052d7819 */ /* 0x040fe200000006ff */
        /* <DEDUP_REMOVED lines=38> */
.L_x_2457:
[----:B------:R-:W-:Y:S05]  /*f2d0*/  BSYNC B0 ;  /* 0x0000000000007941 */ /* 0x000fea0003800000 */
.L_x_2456:
[----:B-----5:R4:W-:Y:S04]  /*f2e0*/  STS.128 [R209+0x1000], R28 ;  /* 0x0010001cd1007388 */ /* 0x0209e80000000c00 */
[----:B--2---:R4:W5:Y:S01]  /*f2f0*/  LD.E.128 R24, [R36.64+0x80] ;  /* 0x0000800624187980 */ /* 0x004962000c101d00 */
[----:B-1----:R-:W-:Y:S01]  /*f300*/  IADD3 R4, R18, 0x40, RZ ;  /* 0x0000004012047810 */ /* 0x002fe20007ffe0ff */
[----:B------:R-:W-:Y:S03]  /*f310*/  BSSY B0, `(.L_x_2458) ;  /* 0x0000055000007945 */ /* 0x000fe60003800000 */
[----:B------:R-:W-:-:S13]  /*f320*/  ISETP.GE.AND P0, PT, R4, R3, PT ;  /* 0x000000030400720c */ /* 0x000fda0003f06270 */
        /* <DEDUP_REMOVED lines=83> */
.L_x_2459:
[----:B------:R-:W-:Y:S05]  /*f860*/  BSYNC B0 ;  /* 0x0000000000007941 */ /* 0x000fea0003800000 */
.L_x_2458:
[----:B-----5:R1:W-:Y:S04]  /*f870*/  STS.128 [R209+0x3000], R24 ;  /* 0x00300018d1007388 */ /* 0x0203e80000000c00 */
[----:B------:R1:W5:Y:S01]  /*f880*/  LD.E.128 R8, [R36.64+0x100] ;  /* 0x0001000624087980 */ /* 0x000362000c101d00 */
[----:B------:R-:W-:Y:S01]  /*f890*/  IADD3 R4, R18, 0x80, RZ ;  /* 0x0000008012047810 */ /* 0x000fe20007ffe0ff */
        /* <DEDUP_REMOVED lines=10> */
[----:B-1----:R-:W-:Y:S02]  /*f940*/  IMAD.MOV.U32 R25, RZ, RZ, RZ ;  /* 0x000000ffff197224 */ /* 0x002fe400078e00ff */
        /* <DEDUP_REMOVED lines=19> */
[----:B------:R-:W-:Y:S02]  /*fa80*/  LOP3.LUT R9, R11, 0xffff0000, RZ, 0xc0, !PT ;  /* 0xffff00000b097812 */ /* 0x000fe400078ec0ff */
[C---:B------:R-:W-:Y:S02]  /*fa90*/  SHF.L.U32 R28, R10.reuse, 0x10, RZ ;  /* 0x000000100a1c7819 */ /* 0x040fe400000006ff */
[----:B------:R-:W-:Y:S01]  /*faa0*/  LOP3.LUT R10, R10, 0xffff0000, RZ, 0xc0, !PT ;  /* 0xffff00000a0a7812 */ /* 0x000fe200078ec0ff */
        /* <DEDUP_REMOVED lines=13> */
[C---:B------:R-:W-:Y:S01]  /*fb80*/  SHF.L.U32 R49, R14.reuse, 0x10, RZ ;  /* 0x000000100e317819 */ /* 0x040fe200000006ff */
[----:B------:R-:W-:Y:S01]  /*fb90*/  @!P0 FADD.FTZ R7, -R7, -RZ ;  /* 0x800000ff07078221 */ /* 0x000fe20000010100 */
[----:B------:R-:W-:Y:S01]  /*fba0*/  LOP3.LUT R13, R14, 0xffff0000, RZ, 0xc0, !PT ;  /* 0xffff00000e0d7812 */ /* 0x000fe200078ec0ff */
[C---:B------:R-:W-:Y:S01]  /*fbb0*/  IMAD.U32 R14, R15.reuse, 0x10000, RZ ;  /* 0x000100000f0e7824 */ /* 0x040fe200078e00ff */
[----:B------:R-:W-:Y:S01]  /*fbc0*/  LOP3.LUT R42, R15, 0xffff0000, RZ, 0xc0, !PT ;  /* 0xffff00000f2a7812 */ /* 0x000fe200078ec0ff */
[----:B------:R-:W-:Y:S01]  /*fbd0*/  @!P0 FADD.FTZ R37, -R37, -RZ ;  /* 0x800000ff25258221 */ /* 0x000fe20000010100 */
[----:B------:R-:W-:Y:S01]  /*fbe0*/  SHF.L.U32 R47, R12, 0x10, RZ ;  /* 0x000000100c2f7819 */ /* 0x000fe200000006ff */
[----:B------:R-:W-:Y:S01]  /*fbf0*/  FMUL.FTZ R14, R14, R5 ;  /* 0x000000050e0e7220 */ /* 0x000fe20000410000 */
[----:B------:R-:W-:Y:S01]  /*fc00*/  LOP3.LUT R12, R12, 0xffff0000, RZ, 0xc0, !PT ;  /* 0xffff00000c0c7812 */ /* 0x000fe200078ec0ff */
[----:B------:R-:W-:Y:S01]  /*fc10*/  @!P0 FADD.FTZ R11, -R11, -RZ ;  /* 0x800000ff0b0b8221 */ /* 0x000fe20000010100 */
[----:B----4-:R-:W-:Y:S01]  /*fc20*/  LOP3.LUT R15, R26, 0xffff0000, RZ, 0xc0, !PT ;  /* 0xffff00001a0f7812 */ /* 0x010fe200078ec0ff */
[C---:B------:R-:W-:Y:S01]  /*fc30*/  IMAD.U32 R5, R25.reuse, 0x10000, RZ ;  /* 0x0001000019057824 */ /* 0x040fe200078e00ff */
[----:B------:R-:W-:Y:S01]  /*fc40*/  LOP3.LUT R25, R25, 0xffff0000, RZ, 0xc0, !PT ;  /* 0xffff000019197812 */ /* 0x000fe200078ec0ff */
[----:B------:R-:W-:Y:S01]  /*fc50*/  FMUL.FTZ R13, R13, R6 ;  /* 0x000000060d0d7220 */ /* 0x000fe20000410000 */
[----:B------:R-:W-:Y:S01]  /*fc60*/  LOP3.LUT R6, R24, 0xffff0000, RZ, 0xc0, !PT ;  /* 0xffff000018067812 */ /* 0x000fe200078ec0ff */
[----:B------:R-:W-:Y:S01]  /*fc70*/  FMUL.FTZ R42, R42, R7 ;  /* 0x000000072a2a7220 */ /* 0x000fe20000410000 */
[----:B------:R-:W-:Y:S01]  /*fc80*/  SHF.L.U32 R7, R24, 0x10, RZ ;  /* 0x0000001018077819 */ /* 0x000fe200000006ff */
[----:B------:R-:W-:Y:S01]  /*fc90*/  @!P0 FADD.FTZ R30, -R30, -RZ ;  /* 0x800000ff1e1e8221 */ /* 0x000fe20000010100 */
[----:B------:R-:W-:Y:S01]  /*fca0*/  SHF.L.U32 R24, R26, 0x10, RZ ;  /* 0x000000101a187819 */ /* 0x000fe200000006ff */
[----:B------:R-:W-:Y:S01]  /*fcb0*/  FMUL.FTZ R4, R45, R4 ;  /* 0x000000042d047220 */ /* 0x000fe20000410000 */
[----:B------:R-:W-:Y:S01]  /*fcc0*/  LOP3.LUT R26, R27, 0xffff0000, RZ, 0xc0, !PT ;  /* 0xffff00001b1a7812 */ /* 0x000fe200078ec0ff */
[----:B------:R-:W-:-:S02]  /*fcd0*/  FMUL.FTZ R37, R38, R37 ;  /* 0x0000002526257220 */ /* 0x000fc40000410000 */
[----:B------:R-:W-:Y:S02]  /*fce0*/  @!P0 FADD.FTZ R36, -R36, -RZ ;  /* 0x800000ff24248221 */ /* 0x000fe40000010100 */
[----:B------:R-:W-:Y:S02]  /*fcf0*/  FMUL.FTZ R11, R12, R11 ;  /* 0x0000000b0c0b7220 */ /* 0x000fe40000410000 */
        /* <DEDUP_REMOVED lines=16> */
.L_x_2461:
[----:B------:R-:W-:Y:S05]  /*fe00*/  BSYNC B0 ;  /* 0x0000000000007941 */ /* 0x000fea0003800000 */
.L_x_2460:
[----:B-----5:R2:W-:Y:S02]  /*fe10*/  STS.128 [R209+0x5000], R8 ;  /* 0x00500008d1007388 */ /* 0x0205e40000000c00 */
.L_x_2455:
[----:B------:R-:W-:Y:S05]  /*fe20*/  BSYNC B1 ;  /* 0x0000000000017941 */ /* 0x000fea0003800000 */
.L_x_2454:
[----:B------:R-:W-:-:S04]  /*fe30*/  IADD3 R16, R160, 0x30, RZ ;  /* 0x00000030a0107810 */ /* 0x000fc80007ffe0ff */
[----:B------:R-:W-:-:S04]  /*fe40*/  ISETP.GE.AND P0, PT, R16, R21, PT ;  /* 0x000000151000720c */ /* 0x000fc80003f06270 */
[----:B------:R-:W-:-:S13]  /*fe50*/  ISETP.LT.OR P0, PT, R56, -0x187, P0 ;  /* 0xfffffe793800780c */ /* 0x000fda0000701670 */
[----:B------:R-:W-:Y:S05]  /*fe60*/  @P0 BRA `(.L_x_2431) ;  /* 0x0000137000000947 */ /* 0x000fea0003800000 */
[----:B---34-:R3:W5:Y:S01]  /*fe70*/  LD.E.128 R28, [R40.64] ;  /* 0x00000006281c7980 */ /* 0x018762000c101d00 */
[----:B------:R-:W-:Y:S01]  /*fe80*/  ISETP.GE.AND P0, PT, R18, R3, PT ;  /* 0x000000031200720c */ /* 0x000fe20003f06270 */
[----:B------:R-:W-:-:S12]  /*fe90*/  BSSY B0, `(.L_x_2462) ;  /* 0x0000054000007945 */ /* 0x000fd80003800000 */
[----:B------:R-:W-:Y:S05]  /*fea0*/  @P0 BRA `(.L_x_2463) ;  /* 0x0000052000000947 */ /* 0x000fea0003800000 */
[-C--:B------:R-:W-:Y:S01]  /*feb0*/  ISETP.GE.AND P0, PT, R18, R17.reuse, PT ;  /* 0x000000111200720c */ /* 0x080fe20003f06270 */
[----:B------:R-:W-:Y:S01]  /*fec0*/  IMAD R12, R17, 0x30, RZ ;  /* 0x00000030110c7824 */ /* 0x000fe200078e02ff */
[----:B-1----:R-:W-:Y:S01]  /*fed0*/  MOV R5, R17 ;  /* 0x0000001100057202 */ /* 0x002fe20000000f00 */
[----:B------:R-:W-:-:S03]  /*fee0*/  IMAD.MOV.U32 R7, RZ, RZ, RZ ;  /* 0x000000ffff077224 */ /* 0x000fc600078e00ff */
[----:B------:R-:W-:-:S04]  /*fef0*/  IADD3 R13, P1, R12, R39, RZ ;  /* 0x000000270c0d7210 */ /* 0x000fc80007f3e0ff */
[----:B------:R-:W-:-:S03]  /*ff00*/  LEA.HI.X.SX32 R12, R12, R43, 0x1, P1 ;  /* 0x0000002b0c0c7211 */ /* 0x000fc600008f0eff */
[--C-:B------:R-:W-:Y:S02]  /*ff10*/  @P0 IMAD.MOV R7, RZ, RZ, -R17.reuse ;  /* 0x000000ffff070224 */ /* 0x100fe400078e0a11 */
[----:B------:R-:W-:Y:S02]  /*ff20*/  IMAD.MOV.U32 R14, RZ, RZ, RZ ;  /* 0x000000ffff0e7224 */ /* 0x000fe400078e00ff */
[----:B------:R-:W-:Y:S01]  /*ff30*/  @P0 IMAD.MOV R5, RZ, RZ, -R17 ;  /* 0x000000ffff050224 */ /* 0x000fe200078e0a11 */
[----:B--2---:R-:W-:-:S04]  /*ff40*/  IADD3 R9, P1, R7, R13, RZ ;  /* 0x0000000d07097210 */ /* 0x004fc80007f3e0ff */
        /* <DEDUP_REMOVED lines=9> */
[----:B------:R-:W4:Y:S03]  /*ffe0*/  LD.E.128 R4, [R4.64] ;  /* 0x0000000604047980 */ /* 0x000f26000c101d00 */
        /* <DEDUP_REMOVED lines=14> */
[----:B----4-:R-:W-:Y:S01]  /*100d0*/  IMAD.U32 R49, R6, 0x10000, RZ ;  /* 0x0001000006317824 */ /* 0x010fe200078e00ff */
        /* <DEDUP_REMOVED lines=20> */
[----:B---3--:R-:W-:Y:S01]  /*10220*/  LOP3.LUT R8, R12, 0xffff0000, RZ, 0xc0, !PT ;  /* 0xffff00000c087812 */ /* 0x008fe200078ec0ff */
[----:B------:R-:W-:Y:S01]  /*10230*/  FMUL.FTZ R6, R6, R9 ;  /* 0x0000000906067220 */ /* 0x000fe20000410000 */
[C---:B------:R-:W-:Y:S01]  /*10240*/  SHF.L.U32 R7, R13.reuse, 0x10, RZ ;  /* 0x000000100d077819 */ /* 0x040fe200000006ff */
        /* <DEDUP_REMOVED lines=15> */
[----:B------:R-:W-:Y:S01]  /*10340*/  FFMA.FTZ R20, R20, R13, R37 ;  /* 0x0000000d14147223 */ /* 0x000fe20000010025 */
[----:B------:R-:W-:Y:S01]  /*10350*/  F2FP.BF16.PACK_AB R28, R4, R9 ;  /* 0x00000009041c723e */ /* 0x000fe200000010ff */
[----:B------:R-:W-:Y:S02]  /*10360*/  FFMA.FTZ R12, R27, R12, R36 ;  /* 0x0000000c1b0c7223 */ /* 0x000fe40000010024 */
[----:B------:R-:W-:Y:S01]  /*10370*/  FFMA.FTZ R5, R26, R11, R5 ;  /* 0x0000000b1a057223 */ /* 0x000fe20000010005 */
[----:B------:R-:W-:Y:S01]  /*10380*/  F2FP.BF16.PACK_AB R29, R20, R7 ;  /* 0x00000007141d723e */ /* 0x000fe200000010ff */
[----:B------:R-:W-:Y:S02]  /*10390*/  FFMA.FTZ R6, R31, R10, R6 ;  /* 0x0000000a1f067223 */ /* 0x000fe40000010006 */
[----:B------:R-:W-:Y:S01]  /*103a0*/  FFMA.FTZ R25, R25, R14, R42 ;  /* 0x0000000e19197223 */ /* 0x000fe2000001002a */
[----:B------:R-:W-:-:S04]  /*103b0*/  F2FP.BF16.PACK_AB R30, R5, R12 ;  /* 0x0000000c051e723e */ /* 0x000fc800000010ff */
[----:B------:R-:W-:Y:S02]  /*103c0*/  F2FP.BF16.PACK_AB R31, R25, R6 ;  /* 0x00000006191f723e */ /* 0x000fe400000010ff */
.L_x_2463:
[----:B------:R-:W-:Y:S05]  /*103d0*/  BSYNC B0 ;  /* 0x0000000000007941 */ /* 0x000fea0003800000 */
.L_x_2462:
[----:B-----5:R4:W-:Y:S04]  /*103e0*/  STS.128 [R209+0x1800], R28 ;  /* 0x0018001cd1007388 */ /* 0x0209e80000000c00 */
[----:B-12---:R4:W5:Y:S01]  /*103f0*/  LD.E.128 R24, [R40.64+0x80] ;  /* 0x0000800628187980 */ /* 0x006962000c101d00 */
[----:B------:R-:W-:Y:S01]  /*10400*/  IADD3 R4, R18, 0x40, RZ ;  /* 0x0000004012047810 */ /* 0x000fe20007ffe0ff */
[----:B------:R-:W-:Y:S03]  /*10410*/  BSSY B0, `(.L_x_2464) ;  /* 0x0000056000007945 */ /* 0x000fe60003800000 */
[----:B------:R-:W-:-:S13]  /*10420*/  ISETP.GE.AND P0, PT, R4, R3, PT ;  /* 0x000000030400720c */ /* 0x000fda0003f06270 */
        /* <DEDUP_REMOVED lines=18> */
[----:B------:R-:W2:Y:S02]  /*10550*/  LD.E.128 R8, [R8.64] ;  /* 0x0000000608087980 */ /* 0x000ea4000c101d00 */
        /* <DEDUP_REMOVED lines=16> */
[----:B------:R-:W-:Y:S01]  /*10660*/  SHF.L.U32 R8, R9, 0x10, RZ ;  /* 0x0000001009087819 */ /* 0x000fe200000006ff */
[----:B------:R-:W-:Y:S01]  /*10670*/  @!P0 FADD.FTZ R27, -R27, -RZ ;  /* 0x800000ff1b1b8221 */ /* 0x000fe20000010100 */
        /* <DEDUP_REMOVED lines=47> */
.L_x_2465:
[----:B------:R-:W-:Y:S05]  /*10970*/  BSYNC B0 ;  /* 0x0000000000007941 */ /* 0x000fea0003800000 */
.L_x_2464:
[----:B-----5:R1:W-:Y:S04]  /*10980*/  STS.128 [R209+0x3800], R24 ;  /* 0x00380018d1007388 */ /* 0x0203e80000000c00 */
[----:B------:R1:W5:Y:S01]  /*10990*/  LD.E.128 R4, [R40.64+0x100] ;  /* 0x0001000628047980 */ /* 0x000362000c101d00 */
[----:B------:R-:W-:Y:S01]  /*109a0*/  IADD3 R18, R18, 0x80, RZ ;  /* 0x0000008012127810 */ /* 0x000fe20007ffe0ff */
[----:B------:R-:W-:Y:S03]  /*109b0*/  BSSY B0, `(.L_x_2466) ;  /* 0x0000058000007945 */ /* 0x000fe60003800000 */
[----:B------:R-:W-:-:S13]  /*109c0*/  ISETP.GE.AND P0, PT, R18, R3, PT ;  /* 0x000000031200720c */ /* 0x000fda0003f06270 */
[----:B------:R-:W-:Y:S05]  /*109d0*/  @P0 BRA `(.L_x_2467) ;  /* 0x0000055000000947 */ /* 0x000fea0003800000 */
[-C--:B------:R-:W-:Y:S01]  /*109e0*/  ISETP.GE.AND P0, PT, R18, R17.reuse, PT ;  /* 0x000000111200720c */ /* 0x080fe20003f06270 */
[----:B------:R-:W-:Y:S01]  /*109f0*/  IMAD.MOV.U32 R10, RZ, RZ, 0x30 ;  /* 0x00000030ff0a7424 */ /* 0x000fe200078e00ff */
[----:B------:R-:W-:Y:S01]  /*10a00*/  MOV R9, R17 ;  /* 0x0000001100097202 */ /* 0x000fe20000000f00 */
[----:B------:R-:W-:Y:S02]  /*10a10*/  IMAD.MOV.U32 R8, RZ, RZ, RZ ;  /* 0x000000ffff087224 */ /* 0x000fe400078e00ff */
[----:B------:R-:W-:-:S05]  /*10a20*/  IMAD R10, R17, R10, 0x80 ;  /* 0x00000080110a7424 */ /* 0x000fca00078e020a */
[----:B------:R-:W-:-:S03]  /*10a30*/  IADD3 R39, P1, R10, R39, RZ ;  /* 0x000000270a277210 */ /* 0x000fc60007f3e0ff */
[--C-:B------:R-:W-:Y:S01]  /*10a40*/  @P0 IMAD.MOV R8, RZ, RZ, -R17.reuse ;  /* 0x000000ffff080224 */ /* 0x100fe200078e0a11 */
[----:B------:R-:W-:Y:S01]  /*10a50*/  LEA.HI.X.SX32 R43, R10, R43, 0x1, P1 ;  /* 0x0000002b0a2b7211 */ /* 0x000fe200008f0eff */
[----:B------:R-:W-:-:S03]  /*10a60*/  @P0 IMAD.MOV R9, RZ, RZ, -R17 ;  /* 0x000000ffff090224 */ /* 0x000fc600078e0a11 */
[C---:B------:R-:W-:Y:S01]  /*10a70*/  IADD3 R3, P1, R8.reuse, R39, RZ ;  /* 0x0000002708037210 */ /* 0x040fe20007f3e0ff */
[----:B------:R-:W-:Y:S01]  /*10a80*/  IMAD.WIDE R10, R9, 0x2, R40 ;  /* 0x00000002090a7825 */ /* 0x000fe200078e0228 */
[----:B------:R-:W-:Y:S02]  /*10a90*/  MOV R18, RZ ;  /* 0x000000ff00127202 */ /* 0x000fe40000000f00 */
[----:B------:R-:W-:Y:S02]  /*10aa0*/  LEA.HI.X.SX32 R12, R8, R43, 0x1, P1 ;  /* 0x0000002b080c7211 */ /* 0x000fe400008f0eff */
[C---:B------:R-:W-:Y:S01]  /*10ab0*/  LEA R14, P1, R3.reuse, R32, 0x1 ;  /* 0x00000020030e7211 */ /* 0x040fe200078208ff */
[----:B------:R-:W-:Y:S01]  /*10ac0*/  @P0 IMAD.MOV R18, RZ, RZ, -R17 ;  /* 0x000000ffff120224 */ /* 0x000fe200078e0a11 */
[----:B------:R-:W2:Y:S02]  /*10ad0*/  LD.E.128 R8, [R10.64+0x100] ;  /* 0x000100060a087980 */ /* 0x000ea4000c101d00 */
[----:B------:R-:W-:-:S02]  /*10ae0*/  LEA.HI.X R15, R3, R33, R12, 0x1, P1 ;  /* 0x00000021030f7211 */ /* 0x000fc400008f0c0c */
[----:B------:R-:W-:-:S04]  /*10af0*/  IADD3 R39, P1, R18, R39, RZ ;  /* 0x0000002712277210 */ /* 0x000fc80007f3e0ff */
[----:B---3--:R-:W3:Y:S01]  /*10b00*/  LD.E.128 R12, [R14.64] ;  /* 0x000000060e0c7980 */ /* 0x008ee2000c101d00 */
[----:B------:R-:W-:Y:S02]  /*10b10*/  LEA.HI.X.SX32 R18, R18, R43, 0x1, P1 ;  /* 0x0000002b12127211 */ /* 0x000fe400008f0eff */
[----:B-1----:R-:W-:-:S04]  /*10b20*/  LEA R24, P1, R39, R34, 0x1 ;  /* 0x0000002227187211 */ /* 0x002fc800078208ff */
[----:B------:R-:W-:-:S06]  /*10b30*/  LEA.HI.X R25, R39, R35, R18, 0x1, P1 ;  /* 0x0000002327197211 */ /* 0x000fcc00008f0c12 */
[----:B----4-:R-:W4:Y:S01]  /*10b40*/  LD.E.128 R24, [R24.64] ;  /* 0x0000000618187980 */ /* 0x010f22000c101d00 */
[C---:B-----5:R-:W-:Y:S01]  /*10b50*/  LOP3.LUT R3, R5.reuse, 0xffff0000, RZ, 0xc0, !PT ;  /* 0xffff000005037812 */ /* 0x060fe200078ec0ff */
[----:B------:R-:W-:Y:S01]  /*10b60*/  IMAD.U32 R17, R4, 0x10000, RZ ;  /* 0x0001000004117824 */ /* 0x000fe200078e00ff */
[----:B------:R-:W-:Y:S01]  /*10b70*/  SHF.L.U32 R19, R5, 0x10, RZ ;  /* 0x0000001005137819 */ /* 0x000fe200000006ff */
[----:B------:R-:W-:Y:S01]  /*10b80*/  IMAD.U32 R18, R6, 0x10000, RZ ;  /* 0x0001000006127824 */ /* 0x000fe200078e00ff */
[C---:B------:R-:W-:Y:S02]  /*10b90*/  LOP3.LUT R5, R7.reuse, 0xffff0000, RZ, 0xc0, !PT ;  /* 0xffff000007057812 */ /* 0x040fe400078ec0ff */
[----:B------:R-:W-:Y:S02]  /*10ba0*/  SHF.L.U32 R21, R7, 0x10, RZ ;  /* 0x0000001007157819 */ /* 0x000fe400000006ff */
[----:B------:R-:W-:Y:S02]  /*10bb0*/  LOP3.LUT R4, R4, 0xffff0000, RZ, 0xc0, !PT ;  /* 0xffff000004047812 */ /* 0x000fe400078ec0ff */
[----:B------:R-:W-:-:S02]  /*10bc0*/  LOP3.LUT R6, R6, 0xffff0000, RZ, 0xc0, !PT ;  /* 0xffff000006067812 */ /* 0x000fc400078ec0ff */
[C---:B--2---:R-:W-:Y:S01]  /*10bd0*/  SHF.L.U32 R7, R9.reuse, 0x10, RZ ;  /* 0x0000001009077819 */ /* 0x044fe200000006ff */
[----:B------:R-:W-:Y:S01]  /*10be0*/  IMAD.U32 R20, R8, 0x10000, RZ ;  /* 0x0001000008147824 */ /* 0x000fe200078e00ff */
[----:B------:R-:W-:Y:S01]  /*10bf0*/  LOP3.LUT R29, R9, 0xffff0000, RZ, 0xc0, !PT ;  /* 0xffff0000091d7812 */ /* 0x000fe200078ec0ff */
[----:B------:R-:W-:Y:S01]  /*10c00*/  IMAD.U32 R28, R10, 0x10000, RZ ;  /* 0x000100000a1c7824 */ /* 0x000fe200078e00ff */
[C---:B------:R-:W-:Y:S02]  /*10c10*/  SHF.L.U32 R9, R11.reuse, 0x10, RZ ;  /* 0x000000100b097819 */ /* 0x040fe400000006ff */
[----:B------:R-:W-:Y:S01]  /*10c20*/  LOP3.LUT R30, R11, 0xffff0000, RZ, 0xc0, !PT ;  /* 0xffff00000b1e7812 */ /* 0x000fe200078ec0ff */
[C---:B---3--:R-:W-:Y:S01]  /*10c30*/  IMAD.U32 R31, R12.reuse, 0x10000, RZ ;  /* 0x000100000c1f7824 */ /* 0x048fe200078e00ff */
[----:B------:R-:W-:Y:S01]  /*10c40*/  LOP3.LUT R11, R12, 0xffff0000, RZ, 0xc0, !PT ;  /* 0xffff00000c0b7812 */ /* 0x000fe200078ec0ff */
[C---:B------:R-:W-:Y:S01]  /*10c50*/  IMAD.U32 R33, R14.reuse, 0x10000, RZ ;  /* 0x000100000e217824 */ /* 0x040fe200078e00ff */
[----:B------:R-:W-:Y:S01]  /*10c60*/  SHF.L.U32 R12, R13, 0x10, RZ ;  /* 0x000000100d0c7819 */ /* 0x000fe200000006ff */
        /* <DEDUP_REMOVED lines=17> */
[----:B------:R-:W-:Y:S01]  /*10d80*/  FMUL.FTZ R14, R9, R14 ;  /* 0x0000000e090e7220 */ /* 0x000fe20000410000 */
[----:B------:R-:W-:Y:S01]  /*10d90*/  LOP3.LUT R25, R25, 0xffff0000, RZ, 0xc0, !PT ;  /* 0xffff000019197812 */ /* 0x000fe200078ec0ff */
[----:B------:R-:W-:Y:S01]  /*10da0*/  FMUL.FTZ R30, R30, R15 ;  /* 0x0000000f1e1e7220 */ /* 0x000fe20000410000 */
[----:B------:R-:W-:Y:S01]  /*10db0*/  LOP3.LUT R15, R26, 0xffff0000, RZ, 0xc0, !PT ;  /* 0xffff00001a0f7812 */ /* 0x000fe200078ec0ff */
[----:B------:R-:W-:Y:S02]  /*10dc0*/  IMAD.U32 R9, R24, 0x10000, RZ ;  /* 0x0001000018097824 */ /* 0x000fe400078e00ff */
[----:B------:R-:W-:-:S02]  /*10dd0*/  FMUL.FTZ R32, R29, R32 ;  /* 0x000000201d207220 */ /* 0x000fc40000410000 */
[----:B------:R-:W-:Y:S01]  /*10de0*/  FMUL.FTZ R13, R10, R13 ;  /* 0x0000000d0a0d7220 */ /* 0x000fe20000410000 */
[C---:B------:R-:W-:Y:S01]  /*10df0*/  SHF.L.U32 R10, R27.reuse, 0x10, RZ ;  /* 0x000000101b0a7819 */ /* 0x040fe200000006ff */
[----:B------:R-:W-:Y:S01]  /*10e00*/  IMAD.U32 R24, R26, 0x10000, RZ ;  /* 0x000100001a187824 */ /* 0x000fe200078e00ff */
[----:B------:R-:W-:Y:S01]  /*10e10*/  LOP3.LUT R26, R27, 0xffff0000, RZ, 0xc0, !PT ;  /* 0xffff00001b1a7812 */ /* 0x000fe200078ec0ff */
[----:B------:R-:W-:Y:S02]  /*10e20*/  @!P0 FADD.FTZ R33, -R33, -RZ ;  /* 0x800000ff21218221 */ /* 0x000fe40000010100 */
[----:B------:R-:W-:Y:S02]  /*10e30*/  FFMA.FTZ R7, R19, R7, R12 ;  /* 0x0000000713077223 */ /* 0x000fe4000001000c */
[----:B------:R-:W-:Y:S02]  /*10e40*/  FFMA.FTZ R32, R3, R25, R32 ;  /* 0x0000001903207223 */ /* 0x000fe40000010020 */
[----:B------:R-:W-:-:S02]  /*10e50*/  FMUL.FTZ R20, R20, R31 ;  /* 0x0000001f14147220 */ /* 0x000fc40000410000 */
[----:B------:R-:W-:Y:S01]  /*10e60*/  FMUL.FTZ R33, R28, R33 ;  /* 0x000000211c217220 */ /* 0x000fe20000410000 */
[----:B------:R-:W-:Y:S01]  /*10e70*/  F2FP.BF16.PACK_AB R7, R32, R7 ;  /* 0x000000072007723e */ /* 0x000fe200000010ff */
        /* <DEDUP_REMOVED lines=8> */
[----:B------:R-:W-:Y:S01]  /*10f00*/  IMAD.MOV.U32 R5, RZ, RZ, R7 ;  /* 0x000000ffff057224 */ /* 0x000fe200078e0007 */
[----:B------:R-:W-:Y:S02]  /*10f10*/  MOV R7, R10 ;  /* 0x0000000a00077202 */ /* 0x000fe40000000f00 */
[----:B------:R-:W-:Y:S02]  /*10f20*/  F2FP.BF16.PACK_AB R6, R13, R18 ;  /* 0x000000120d06723e */ /* 0x000fe400000010ff */
.L_x_2467:
[----:B------:R-:W-:Y:S05]  /*10f30*/  BSYNC B0 ;  /* 0x0000000000007941 */ /* 0x000fea0003800000 */
.L_x_2466:
[----:B-----5:R2:W-:Y:S01]  /*10f40*/  STS.128 [R209+0x5800], R4 ;  /* 0x00580004d1007388 */ /* 0x0205e20000000c00 */
[----:B------:R-:W-:Y:S05]  /*10f50*/  BRA `(.L_x_2431) ;  /* 0x0000028000007947 */ /* 0x000fea0003800000 */
.L_x_2405:
[----:B------:R-:W-:Y:S01]  /*10f60*/  IMAD.IADD R3, R208, 0x1, -R69 ;  /* 0x00000001d0037824 */ /* 0x000fe200078e0a45 */
[C---:B------:R-:W-:Y:S02]  /*10f70*/  IADD3 R0, R160.reuse, 0x10, RZ ;  /* 0x00000010a0007810 */ /* 0x040fe40007ffe0ff */
[----:B------:R-:W-:Y:S02]  /*10f80*/  IADD3 R16, R160, 0x30, RZ ;  /* 0x00000030a0107810 */ /* 0x000fe40007ffe0ff */
[----:B------:R-:W-:-:S02]  /*10f90*/  ISETP.GE.AND P5, PT, R0, R3, PT ;  /* 0x000000030000720c */ /* 0x000fc40003fa6270 */
[C---:B------:R-:W-:Y:S02]  /*10fa0*/  IADD3 R2, R160.reuse, 0x20, RZ ;  /* 0x00000020a0027810 */ /* 0x040fe40007ffe0ff */
[-C--:B------:R-:W-:Y:S02]  /*10fb0*/  ISETP.GE.AND P6, PT, R160, R3.reuse, PT ;  /* 0x00000003a000720c */ /* 0x080fe40003fc6270 */
[-C--:B------:R-:W-:Y:S02]  /*10fc0*/  ISETP.GE.AND P3, PT, R16, R3.reuse, PT ;  /* 0x000000031000720c */ /* 0x080fe40003f66270 */
[----:B------:R-:W-:-:S05]  /*10fd0*/  ISETP.GE.AND P4, PT, R2, R3, PT ;  /* 0x000000030200720c */ /* 0x000fca0003f86270 */
[----:B------:R-:W-:-:S04]  /*10fe0*/  @!P5 IADD3 R5, P1, R5, R162, RZ ;  /* 0x000000a20505d210 */ /* 0x000fc80007f3e0ff */
[-C--:B-----5:R-:W-:Y:S01]  /*10ff0*/  @!P6 LEA R6, P2, R162, R168.reuse, 0x1 ;  /* 0x000000a8a206e211 */ /* 0x0a0fe200078408ff */
[--C-:B------:R-:W-:Y:S01]  /*11000*/  @!P5 IMAD.X R9, R9, 0x1, R165.reuse, P1 ;  /* 0x000000010909d824 */ /* 0x100fe200008e06a5 */
[----:B------:R-:W-:Y:S01]  /*11010*/  @!P5 LEA R8, P1, R5, R168, 0x1 ;  /* 0x000000a80508d211 */ /* 0x000fe200078208ff */
[----:B------:R-:W-:Y:S01]  /*11020*/  @!P3 IMAD.MOV.U32 R10, RZ, RZ, R162 ;  /* 0x000000ffff0ab224 */ /* 0x000fe200078e00a2 */
[----:B------:R-:W-:Y:S01]  /*11030*/  @!P4 LEA R3, P0, R166, R162, 0x5 ;  /* 0x000000a2a603c211 */ /* 0x000fe200078028ff */
[--C-:B------:R-:W-:Y:S01]  /*11040*/  @!P3 IMAD.MOV.U32 R11, RZ, RZ, R165.reuse ;  /* 0x000000ffff0bb224 */ /* 0x100fe200078e00a5 */
[-C--:B------:R-:W-:Y:S01]  /*11050*/  @!P6 LEA.HI.X R7, R162, R169.reuse, R165, 0x1, P2 ;  /* 0x000000a9a207e211 */ /* 0x080fe200010f0ca5 */
[----:B------:R-:W-:Y:S01]  /*11060*/  @!P3 IMAD R4, R167, 0x30, RZ ;  /* 0x00000030a704b824 */ /* 0x000fe200078e02ff */
[----:B------:R-:W-:Y:S01]  /*11070*/  @!P5 LEA.HI.X R9, R5, R169, R9, 0x1, P1 ;  /* 0x000000a90509d211 */ /* 0x000fe200008f0c09 */
[C---:B------:R-:W-:Y:S01]  /*11080*/  @!P3 IMAD.WIDE.U32 R10, R166.reuse, 0x30, R10 ;  /* 0x00000030a60ab825 */ /* 0x040fe200078e000a */
[----:B------:R-:W-:Y:S01]  /*11090*/  @!P4 LEA.HI.X R164, R166, R165, R167, 0x5, P0 ;  /* 0x000000a5a6a4c211 */ /* 0x000fe200000f2ca7 */
[----:B------:R-:W-:Y:S01]  /*110a0*/  @!PT LDS RZ, [RZ] ;  /* 0x00000000fffff984 */ /* 0x000fe20000000800 */
[----:B------:R-:W-:Y:S01]  /*110b0*/  @!PT LDS RZ, [RZ] ;  /* 0x00000000fffff984 */ /* 0x000fe20000000800 */
[----:B------:R-:W-:Y:S01]  /*110c0*/  @!PT LDS RZ, [RZ] ;  /* 0x00000000fffff984 */ /* 0x000fe20000000800 */
[----:B------:R1:W-:Y:S01]  /*110d0*/  @!P6 LDGSTS.E.BYPASS.LTC128B.128 [R209], [R6.64] ;  /* 0x0000000006d1efae */ /* 0x0003e2000b901d46 */
[-C--:B------:R-:W-:Y:S01]  /*110e0*/  @!P4 LEA R12, P1, R3, R168.reuse, 0x1 ;  /* 0x000000a8030cc211 */ /* 0x080fe200078208ff */
[----:B------:R-:W-:Y:S01]  /*110f0*/  @!P3 IMAD.IADD R5, R11, 0x1, R4 ;  /* 0x000000010b05b824 */ /* 0x000fe200078e0204 */
[----:B------:R-:W-:Y:S01]  /*11100*/  @!P3 LEA R4, P0, R10, R168, 0x1 ;  /* 0x000000a80a04b211 */ /* 0x000fe200078008ff */
[----:B------:R1:W-:Y:S01]  /*11110*/  @!P6 LDGSTS.E.BYPASS.LTC128B.128 [R209+0x2000], [R6.64+0x80] ;  /* 0x0200008006d1efae */ /* 0x0003e2000b901d46 */
[----:B------:R-:W-:-:S02]  /*11120*/  @!P4 LEA.HI.X R13, R3, R169, R164, 0x1, P1 ;  /* 0x000000a9030dc211 */ /* 0x000fc400008f0ca4 */
[----:B------:R-:W-:Y:S01]  /*11130*/  @!P3 LEA.HI.X R5, R10, R169, R5, 0x1, P0 ;  /* 0x000000a90a05b211 */ /* 0x000fe200000f0c05 */
[----:B------:R1:W-:Y:S04]  /*11140*/  @!P6 LDGSTS.E.BYPASS.LTC128B.128 [R209+0x4000], [R6.64+0x100] ;  /* 0x0400010006d1efae */ /* 0x0003e8000b901d46 */
[----:B------:R1:W-:Y:S04]  /*11150*/  @!P5 LDGSTS.E.BYPASS.LTC128B.128 [R209+0x800], [R8.64] ;  /* 0x0080000008d1dfae */ /* 0x0003e8000b901d46 */
[----:B------:R1:W-:Y:S04]  /*11160*/  @!P5 LDGSTS.E.BYPASS.LTC128B.128 [R209+0x2800], [R8.64+0x80] ;  /* 0x0280008008d1dfae */ /* 0x0003e8000b901d46 */
[----:B------:R1:W-:Y:S04]  /*11170*/  @!P5 LDGSTS.E.BYPASS.LTC128B.128 [R209+0x4800], [R8.64+0x100] ;  /* 0x0480010008d1dfae */ /* 0x0003e8000b901d46 */
[----:B------:R1:W-:Y:S04]  /*11180*/  @!P4 LDGSTS.E.BYPASS.LTC128B.128 [R209+0x1000], [R12.64] ;  /* 0x010000000cd1cfae */ /* 0x0003e8000b901d46 */
[----:B------:R1:W-:Y:S04]  /*11190*/  @!P4 LDGSTS.E.BYPASS.LTC128B.128 [R209+0x3000], [R12.64+0x80] ;  /* 0x030000800cd1cfae */ /* 0x0003e8000b901d46 */
[----:B------:R1:W-:Y:S04]  /*111a0*/  @!P4 LDGSTS.E.BYPASS.LTC128B.128 [R209+0x5000], [R12.64+0x100] ;  /* 0x050001000cd1cfae */ /* 0x0003e8000b901d46 */
[----:B------:R1:W-:Y:S04]  /*111b0*/  @!P3 LDGSTS.E.BYPASS.LTC128B.128 [R209+0x1800], [R4.64] ;  /* 0x0180000004d1bfae */ /* 0x0003e8000b901d46 */
[----:B------:R1:W-:Y:S04]  /*111c0*/  @!P3 LDGSTS.E.BYPASS.LTC128B.128 [R209+0x3800], [R4.64+0x80] ;  /* 0x0380008004d1bfae */ /* 0x0003e8000b901d46 */
[----:B------:R1:W-:Y:S02]  /*111d0*/  @!P3 LDGSTS.E.BYPASS.LTC128B.128 [R209+0x5800], [R4.64+0x100] ;  /* 0x0580010004d1bfae */ /* 0x0003e4000b901d46 */
.L_x_2431:
[----:B------:R-:W-:Y:S05]  /*111e0*/  BSYNC B2 ;  /* 0x0000000000027941 */ /* 0x000fea0003800000 */
.L_x_2404:
[----:B------:R-:W-:Y:S01]  /*111f0*/  IADD3 R211, R133, -0x1, RZ ;  /* 0xffffffff85d37810 */ /* 0x000fe20007ffe0ff */
[----:B------:R-:W-:Y:S01]  /*11200*/  IMAD.SHL.U32 R193, R160, 0x8, RZ ;  /* 0x00000008a0c17824 */ /* 0x000fe200078e00ff */
[----:B-12---:R-:W-:Y:S01]  /*11210*/  SHF.R.S32.HI R5, RZ, 0x4, R78 ;  /* 0x00000004ff057819 */ /* 0x006fe2000001144e */
[----:B------:R-:W-:-:S02]  /*11220*/  IMAD.SHL.U32 R77, R77, 0x40, RZ ;  /* 0x000000404d4d7824 */ /* 0x000fc400078e00ff */
[----:B------:R-:W-:Y:S01]  /*11230*/  IMAD.SHL.U32 R20, R211, 0x40, RZ ;  /* 0x00000040d3147824 */ /* 0x000fe200078e00ff */
[----:B------:R-:W-:Y:S01]  /*11240*/  LEA.HI R78, R78, R5, RZ, 0x1 ;  /* 0x000000054e4e7211 */ /* 0x000fe200078f08ff */
[----:B------:R-:W-:Y:S02]  /*11250*/  IMAD.SHL.U32 R21, R74, 0x40, RZ ;  /* 0x000000404a157824 */ /* 0x000fe400078e00ff */
[----:B------:R-:W-:Y:S01]  /*11260*/  IMAD.IADD R3, R71, 0x1, -R20 ;  /* 0x0000000147037824 */ /* 0x000fe200078e0a14 */
[----:B------:R-:W-:Y:S02]  /*11270*/  LOP3.LUT R78, R78, 0xfffffffe, RZ, 0xc0, !PT ;  /* 0xfffffffe4e4e7812 */ /* 0x000fe400078ec0ff */
[----:B------:R-:W-:Y:S02]  /*11280*/  LOP3.LUT R21, R21, 0xfffffe00, RZ, 0xc0, !PT ;  /* 0xfffffe0015157812 */ /* 0x000fe400078ec0ff */
[-C--:B------:R-:W-:Y:S01]  /*11290*/  ISETP.GE.AND P1, PT, R160, R3.reuse, PT ;  /* 0x00000003a000720c */ /* 0x080fe20003f26270 */
[----:B------:R-:W-:Y:S01]  /*112a0*/  IMAD.IADD R78, R5, 0x1, -R78 ;  /* 0x00000001054e7824 */ /* 0x000fe200078e0a4e */
[----:B------:R-:W-:-:S02]  /*112b0*/  ISETP.GE.AND P6, PT, R0, R3, PT ;  /* 0x000000030000720c */ /* 0x000fc40003fc6270 */
[-C--:B------:R-:W-:Y:S02]  /*112c0*/  ISETP.GE.AND P4, PT, R16, R3.reuse, PT ;  /* 0x000000031000720c */ /* 0x080fe40003f86270 */
[-C--:B------:R-:W-:Y:S02]  /*112d0*/  ISETP.GE.AND P5, PT, R2, R3.reuse, PT ;  /* 0x000000030200720c */ /* 0x080fe40003fa6270 */
[-C--:B------:R-:W-:Y:S02]  /*112e0*/  ISETP.GE.AND P3, PT, R0, R3.reuse, PT ;  /* 0x000000030000720c */ /* 0x080fe40003f66270 */
[----:B------:R-:W-:-:S03]  /*112f0*/  ISETP.GE.AND P2, PT, R2, R3, PT ;  /* 0x000000030200720c */ /* 0x000fc60003f46270 */
[----:B------:R-:W-:Y:S02]  /*11300*/  @!P1 IMAD.MOV.U32 R198, RZ, RZ, R200 ;  /* 0x000000ffffc69224 */ /* 0x000fe400078e00c8 */
[-C--:B------:R-:W-:Y:S02]  /*11310*/  @!P6 LEA R6, P0, R75, R200.reuse, 0x1 ;  /* 0x000000c84b06e211 */ /* 0x080fe400078008ff */
[----:B------:R-:W-:Y:S01]  /*11320*/  @!P4 IMAD R0, R135, 0x60, RZ ;  /* 0x000000608700c824 */ /* 0x000fe200078e02ff */
[----:B------:R-:W-:Y:S01]  /*11330*/  @!PT LDS RZ, [RZ] ;  /* 0x00000000fffff984 */ /* 0x000fe20000000800 */
[----:B------:R-:W-:Y:S01]  /*11340*/  @!PT LDS RZ, [RZ] ;  /* 0x00000000fffff984 */ /* 0x000fe20000000800 */
[----:B------:R-:W-:Y:S01]  /*11350*/  @!PT LDS RZ, [RZ] ;  /* 0x00000000fffff984 */ /* 0x000fe20000000800 */
[----:B------:R1:W-:Y:S01]  /*11360*/  @!P1 LDGSTS.E.BYPASS.LTC128B.128 [R209+0x6000], [R198.64] ;  /* 0x06000000c6d19fae */ /* 0x0003e2000b901d46 */
[-C--:B------:R-:W-:Y:S02]  /*11370*/  @!P6 LEA.HI.X R7, R75, R199.reuse, R76, 0x1, P0 ;  /* 0x000000c74b07e211 */ /* 0x080fe400000f0c4c */
[C---:B------:R-:W-:Y:S01]  /*11380*/  @!P5 LEA R10, P0, R134.reuse, R200, 0x6 ;  /* 0x000000c8860ad211 */ /* 0x040fe200078030ff */
[----:B------:R1:W-:Y:S03]  /*11390*/  @!P1 LDGSTS.E.BYPASS.LTC128B.128 [R209+0x8000], [R198.64+0x80] ;  /* 0x08000080c6d19fae */ /* 0x0003e6000b901d46 */
[----:B------:R-:W-:Y:S01]  /*113a0*/  @!P5 LEA.HI.X R11, R134, R199, R135, 0x6, P0 ;  /* 0x000000c7860bd211 */ /* 0x000fe200000f3487 */
[----:B------:R1:W-:Y:S01]  /*113b0*/  @!P1 LDGSTS.E.BYPASS.LTC128B.128 [R209+0xa000], [R198.64+0x100] ;  /* 0x0a000100c6d19fae */ /* 0x0003e2000b901d46 */
[----:B------:R-:W-:-:S02]  /*113c0*/  ISETP.GE.AND P0, PT, R160, R3, PT ;  /* 0x00000003a000720c */ /* 0x000fc40003f06270 */
[----:B------:R-:W-:Y:S01]  /*113d0*/  ISETP.GE.AND P1, PT, R16, R3, PT ;  /* 0x000000031000720c */ /* 0x000fe20003f26270 */
[----:B------:R2:W-:Y:S01]  /*113e0*/  @!P6 LDGSTS.E.BYPASS.LTC128B.128 [R209+0x6800], [R6.64] ;  /* 0x0680000006d1efae */ /* 0x0005e2000b901d46 */
[----:B------:R-:W-:-:S03]  /*113f0*/  IMAD.SHL.U32 R3, R78, 0x8, RZ ;  /* 0x000000084e037824 */ /* 0x000fc600078e00ff */
[----:B------:R2:W-:Y:S04]  /*11400*/  @!P6 LDGSTS.E.BYPASS.LTC128B.128 [R209+0x8800], [R6.64+0x80] ;  /* 0x0880008006d1efae */ /* 0x0005e8000b901d46 */
[----:B------:R2:W-:Y:S04]  /*11410*/  @!P6 LDGSTS.E.BYPASS.LTC128B.128 [R209+0xa800], [R6.64+0x100] ;  /* 0x0a80010006d1efae */ /* 0x0005e8000b901d46 */
[----:B------:R5:W-:Y:S01]  /*11420*/  @!P5 LDGSTS.E.BYPASS.LTC128B.128 [R209+0x7000], [R10.64] ;  /* 0x070000000ad1dfae */ /* 0x000be2000b901d46 */
[----:B---3--:R-:W-:-:S03]  /*11430*/  @!P1 IMAD R12, R137, 0x60, RZ ;  /* 0x00000060890c9824 */ /* 0x008fc600078e02ff */
[----:B------:R5:W-:Y:S04]  /*11440*/  @!P5 LDGSTS.E.BYPASS.LTC128B.128 [R209+0x9000], [R10.64+0x80] ;  /* 0x090000800ad1dfae */ /* 0x000be8000b901d46 */
[----:B------:R5:W-:Y:S01]  /*11450*/  @!P5 LDGSTS.E.BYPASS.LTC128B.128 [R209+0xb000], [R10.64+0x100] ;  /* 0x0b0001000ad1dfae */ /* 0x000be2000b901d46 */
[----:B-1----:R-:W-:-:S04]  /*11460*/  @!P4 IMAD.MOV.U32 R198, RZ, RZ, R200 ;  /* 0x000000ffffc6c224 */ /* 0x002fc800078e00c8 */
[----:B------:R-:W-:-:S04]  /*11470*/  @!P4 IMAD.WIDE.U32 R8, R134, 0x60, R198 ;  /* 0x000000608608c825 */ /* 0x000fc800078e00c6 */
[----:B------:R-:W-:Y:S02]  /*11480*/  @!P4 IMAD.IADD R9, R0, 0x1, R9 ;  /* 0x000000010009c824 */ /* 0x000fe400078e0209 */
[----:B------:R-:W-:Y:S02]  /*11490*/  IMAD.SHL.U32 R0, R70, 0x40, RZ ;  /* 0x0000004046007824 */ /* 0x000fe400078e00ff */
[----:B--2---:R-:W-:Y:S01]  /*114a0*/  @!P1 IMAD.WIDE.U32 R6, R136, 0x60, R202 ;  /* 0x0000006088069825 */ /* 0x004fe200078e00ca */
[----:B------:R1:W-:Y:S02]  /*114b0*/  @!P4 LDGSTS.E.BYPASS.LTC128B.128 [R209+0x7800], [R8.64] ;  /* 0x0780000008d1cfae */ /* 0x0003e4000b901d46 */
[----:B------:R-:W-:Y:S01]  /*114c0*/  LOP3.LUT R2, R0, 0x1c0, RZ, 0xc0, !PT ;  /* 0x000001c000027812 */ /* 0x000fe200078ec0ff */
[----:B------:R-:W-:Y:S01]  /*114d0*/  IMAD R194, R68, 0x400, R21 ;  /* 0x0000040044c27824 */ /* 0x000fe200078e0215 */
[----:B------:R1:W-:Y:S01]  /*114e0*/  @!P4 LDGSTS.E.BYPASS.LTC128B.128 [R209+0x9800], [R8.64+0x80] ;  /* 0x0980008008d1cfae */ /* 0x0003e2000b901d46 */
[----:B------:R-:W-:Y:S01]  /*114f0*/  LOP3.LUT R0, R77, 0x1c0, RZ, 0xc0, !PT ;  /* 0x000001c04d007812 */ /* 0x000fe200078ec0ff */
[----:B------:R-:W-:Y:S01]  /*11500*/  @!P1 IMAD.IADD R13, R12, 0x1, R7 ;  /* 0x000000010c0d9824 */ /* 0x000fe200078e0207 */
[----:B------:R-:W-:Y:S01]  /*11510*/  LOP3.LUT R193, R2, 0x8, R193, 0xf8, !PT ;  /* 0x0000000802c17812 */ /* 0x000fe200078ef8c1 */
[----:B------:R1:W-:Y:S01]  /*11520*/  @!P4 LDGSTS.E.BYPASS.LTC128B.128 [R209+0xb800], [R8.64+0x100] ;  /* 0x0b80010008d1cfae */ /* 0x0003e2000b901d46 */
[----:B------:R-:W-:Y:S01]  /*11530*/  SHF.R.U32.HI R2, RZ, 0x3, R2 ;  /* 0x00000003ff027819 */ /* 0x000fe20000011602 */
[----:B------:R-:W-:Y:S01]  /*11540*/  @!P1 IMAD.MOV.U32 R12, RZ, RZ, R6 ;  /* 0x000000ffff0c9224 */ /* 0x000fe200078e0006 */
[----:B------:R-:W-:Y:S01]  /*11550*/  @!P3 LEA R4, P4, R72, R202, 0x1 ;  /* 0x000000ca4804b211 */ /* 0x000fe200078808ff */
[----:B------:R-:W0:Y:S01]  /*11560*/  LDGDEPBAR ;  /* 0x00000000000079af */ /* 0x000e220000000000 */
[----:B------:R-:W-:-:S02]  /*11570*/  LOP3.LUT R193, R193, R2, RZ, 0x3c, !PT ;  /* 0x00000002c1c17212 */ /* 0x000fc400078e3cff */
[----:B------:R-:W-:Y:S01]  /*11580*/  LOP3.LUT R3, R0, 0x8, R3, 0xf8, !PT ;  /* 0x0000000800037812 */ /* 0x000fe200078ef803 */
[----:B------:R-:W2:Y:S01]  /*11590*/  LD.E R2, [R22.64+0x188] ;  /* 0x0001880616027980 */ /* 0x000ea2000c101900 */
[----:B------:R-:W-:Y:S01]  /*115a0*/  SHF.R.U32.HI R0, RZ, 0x3, R0 ;  /* 0x00000003ff007819 */ /* 0x000fe20000011600 */
[----:B------:R-:W-:Y:S01]  /*115b0*/  IMAD R193, R78, 0x200, R193 ;  /* 0x000002004ec17824 */ /* 0x000fe200078e02c1 */
[----:B------:R-:W-:Y:S02]  /*115c0*/  @!P3 LEA.HI.X R5, R72, R203, R73, 0x1, P4 ;  /* 0x000000cb4805b211 */ /* 0x000fe400020f0c49 */
[----:B------:R-:W-:Y:S01]  /*115d0*/  LOP3.LUT R3, R3, R0, RZ, 0x3c, !PT ;  /* 0x0000000003037212 */ /* 0x000fe200078e3cff */
[----:B------:R-:W-:-:S04]  /*115e0*/  DEPBAR.LE SB0, 0x0 ;  /* 0x000080000000791a */ /* 0x000fc80000000000 */
[----:B------:R-:W-:Y:S01]  /*115f0*/  BAR.SYNC.DEFER_BLOCKING 0x0 ;  /* 0x0000000000007b1d */ /* 0x000fe20000010000 */
[----:B-1----:R-:W-:Y:S01]  /*11600*/  @!P2 LEA R8, P4, R136, R202, 0x6 ;  /* 0x000000ca8808a211 */ /* 0x002fe200078830ff */
[----:B------:R-:W-:-:S03]  /*11610*/  IMAD.IADD R194, R3, 0x1, R194 ;  /* 0x0000000103c27824 */ /* 0x000fc600078e02c2 */
[----:B------:R-:W-:Y:S01]  /*11620*/  @!P2 LEA.HI.X R9, R136, R203, R137, 0x6, P4 ;  /* 0x000000cb8809a211 */ /* 0x000fe200020f3489 */
[----:B------:R-:W-:Y:S02]  /*11630*/  IMAD.SHL.U32 R193, R193, 0x2, RZ ;  /* 0x00000002c1c17824 */ /* 0x000fe400078e00ff */
[----:B------:R-:W-:Y:S01]  /*11640*/  IMAD.SHL.U32 R194, R194, 0x2, RZ ;  /* 0x00000002c2c27824 */ /* 0x000fe200078e00ff */
        /* <DEDUP_REMOVED lines=37> */
[----:B------:R-:W4:Y:S01]  /*118a0*/  LDSM.16.M88.4 R76, [R193+0x6000] ;  /* 0x00600000c14c783b */ /* 0x000f220000000200 */
[----:B------:R-:W-:-:S02]  /*118b0*/  R2P PR, R70, 0x6 ;  /* 0x0000000646007804 */ /* 0x000fc40000000000 */
[C---:B------:R-:W-:Y:S01]  /*118c0*/  IADD3 R0, R193.reuse, 0x6000, RZ ;  /* 0x00006000c1007810 */ /* 0x040fe20007ffe0ff */
[----:B------:R-:W3:Y:S01]  /*118d0*/  LDSM.16.M88.4 R64, [R193+0x6800] ;  /* 0x00680000c140783b */ /* 0x000ee20000000200 */
[----:B------:R-:W-:Y:S01]  /*118e0*/  IADD3 R191, R193, 0x6020, RZ ;  /* 0x00006020c1bf7810 */ /* 0x000fe20007ffe0ff */
[----:B------:R-:W-:Y:S02]  /*118f0*/  IMAD R192, R57, 0x2, R194 ;  /* 0x0000000239c07824 */ /* 0x000fe400078e02c2 */
[----:B------:R-:W1:Y:S04]  /*11900*/  LDSM.16.M88.4 R48, [R193+0x7000] ;  /* 0x00700000c130783b */ /* 0x000e680000000200 */
[----:B-----5:R-:W5:Y:S02]  /*11910*/  LDSM.16.M88.4 R8, [R193+0x7800] ;  /* 0x00780000c108783b */ /* 0x020f640000000200 */
[----:B------:R-:W-:-:S02]  /*11920*/  @P1 IADD3 R191, R0, -0x20, RZ ;  /* 0xffffffe000bf1810 */ /* 0x000fc40007ffe0ff */
[----:B------:R-:W-:Y:S04]  /*11930*/  LDSM.16.M88.4 R16, [R192] ;  /* 0x00000000c010783b */ /* 0x000fe80000000200 */
[----:B------:R-:W1:Y:S01]  /*11940*/  LDSM.16.M88.4 R92, [R191] ;  /* 0x00000000bf5c783b */ /* 0x000e620000000200 */
[----:B------:R-:W-:-:S03]  /*11950*/  IMAD.MOV.U32 R0, RZ, RZ, 0x40 ;  /* 0x00000040ff007424 */ /* 0x000fc600078e00ff */
[----:B------:R-:W1:Y:S02]  /*11960*/  LDSM.16.M88.4 R88, [R191+0x800] ;  /* 0x00080000bf58783b */ /* 0x000e640000000200 */
[----:B------:R-:W-:Y:S01]  /*11970*/  SEL R0, R0, 0xffffffc0, !P2 ;  /* 0xffffffc000007807 */ /* 0x000fe20005000000 */
[----:B------:R-:W-:Y:S01]  /*11980*/  IMAD R190, R55, 0x2, R194 ;  /* 0x0000000237be7824 */ /* 0x000fe200078e02c2 */
[----:B------:R-:W5:Y:S03]  /*11990*/  LDSM.16.M88.4 R32, [R191+0x1000] ;  /* 0x00100000bf20783b */ /* 0x000f660000000200 */
[----:B------:R-:W-:Y:S01]  /*119a0*/  IMAD.IADD R188, R193, 0x1, R0 ;  /* 0x00000001c1bc7824 */ /* 0x000fe200078e0200 */
[----:B------:R-:W2:Y:S04]  /*119b0*/  LDSM.16.M88.4 R24, [R191+0x1800] ;  /* 0x00180000bf18783b */ /* 0x000ea80000000200 */
[----:B----4-:R-:W-:Y:S01]  /*119c0*/  LDSM.16.M88.4 R40, [R190] ;  /* 0x00000000be28783b */ /* 0x010fe20000000200 */
[C---:B------:R-:W-:Y:S03]  /*119d0*/  HMMA.16816.F32.BF16 R12, R4.reuse, R76, RZ ;  /* 0x0000004c040c723c */ /* 0x040fe600000418ff */
[----:B------:R-:W4:Y:S04]  /*119e0*/  LDSM.16.M88.4 R84, [R188+0x6000] ;  /* 0x00600000bc54783b */ /* 0x000f280000000200 */
[----:B------:R-:W0:Y:S01]  /*119f0*/  LDGDEPBAR ;  /* 0x00000000000079af */ /* 0x000e220000000000 */
[C---:B------:R-:W-:Y:S03]  /*11a00*/  HMMA.16816.F32.BF16 R76, R4.reuse, R78, RZ ;  /* 0x0000004e044c723c */ /* 0x040fe600000418ff */
[----:B------:R-:W2:Y:S05]  /*11a10*/  LDSM.16.M88.4 R80, [R188+0x6800] ;  /* 0x00680000bc50783b */ /* 0x000eaa0000000200 */
[C---:B---3--:R-:W-:Y:S01]  /*11a20*/  HMMA.16816.F32.BF16 R72, R4.reuse, R64, RZ ;  /* 0x000000400448723c */ /* 0x048fe200000418ff */
[----:B------:R-:W-:Y:S01]  /*11a30*/  IMAD R189, R55, 0x2, R192 ;  /* 0x0000000237bd7824 */ /* 0x000fe200078e02c0 */
[----:B------:R-:W3:Y:S06]  /*11a40*/  LDSM.16.M88.4 R36, [R188+0x7000] ;  /* 0x00700000bc24783b */ /* 0x000eec0000000200 */
[C---:B-1----:R-:W-:Y:S01]  /*11a50*/  HMMA.16816.F32.BF16 R60, R4.reuse, R48, RZ ;  /* 0x00000030043c723c */ /* 0x042fe200000418ff */
[----:B------:R-:W-:Y:S01]  /*11a60*/  IMAD.IADD R184, R0, 0x1, R191 ;  /* 0x0000000100b87824 */ /* 0x000fe200078e02bf */
[----:B------:R-:W1:Y:S04]  /*11a70*/  LDSM.16.M88.4 R28, [R188+0x7800] ;  /* 0x00780000bc1c783b */ /* 0x000e680000000200 */
[----:B------:R-:W-:Y:S02]  /*11a80*/  LDSM.16.M88.4 R96, [R184] ;  /* 0x00000000b860783b */ /* 0x000fe40000000200 */
[C---:B------:R-:W-:Y:S08]  /*11a90*/  HMMA.16816.F32.BF16 R48, R4.reuse, R50, RZ ;  /* 0x000000320430723c */ /* 0x040ff000000418ff */
[C---:B------:R-:W-:Y:S08]  /*11aa0*/  HMMA.16816.F32.BF16 R64, R4.reuse, R66, RZ ;  /* 0x000000420440723c */ /* 0x040ff000000418ff */
[C---:B-----5:R-:W-:Y:S08]  /*11ab0*/  HMMA.16816.F32.BF16 R44, R4.reuse, R8, RZ ;  /* 0x00000008042c723c */ /* 0x060ff000000418ff */
[----:B------:R-:W-:Y:S01]  /*11ac0*/  HMMA.16816.F32.BF16 R4, R4, R10, RZ ;  /* 0x0000000a0404723c */ /* 0x000fe200000418ff */
[----:B------:R-:W5:Y:S07]  /*11ad0*/  LDSM.16.M88.4 R8, [R189] ;  /* 0x00000000bd08783b */ /* 0x000f6e0000000200 */
[C---:B------:R-:W-:Y:S08]  /*11ae0*/  HMMA.16816.F32.BF16 R12, R16.reuse, R92, R12 ;  /* 0x0000005c100c723c */ /* 0x040ff0000004180c */
[C---:B------:R-:W-:Y:S01]  /*11af0*/  HMMA.16816.F32.BF16 R76, R16.reuse, R94, R76 ;  /* 0x0000005e104c723c */ /* 0x040fe2000004184c */
[----:B------:R-:W1:Y:S07]  /*11b00*/  LDSM.16.M88.4 R92, [R184+0x800] ;  /* 0x00080000b85c783b */ /* 0x000e6e0000000200 */
[C---:B------:R-:W-:Y:S08]  /*11b10*/  HMMA.16816.F32.BF16 R72, R16.reuse, R88, R72 ;  /* 0x000000581048723c */ /* 0x040ff00000041848 */
[C---:B------:R-:W-:Y:S08]  /*11b20*/  HMMA.16816.F32.BF16 R60, R16.reuse, R32, R60 ;  /* 0x00000020103c723c */ /* 0x040ff0000004183c */
[C---:B------:R-:W-:Y:S01]  /*11b30*/  HMMA.16816.F32.BF16 R48, R16.reuse, R34, R48 ;  /* 0x000000221030723c */ /* 0x040fe20000041830 */
[----:B------:R-:W-:Y:S07]  /*11b40*/  LDSM.16.M88.4 R32, [R194+0x2000] ;  /* 0x00200000c220783b */ /* 0x000fee0000000200 */
[C---:B------:R-:W-:Y:S01]  /*11b50*/  HMMA.16816.F32.BF16 R64, R16.reuse, R90, R64 ;  /* 0x0000005a1040723c */ /* 0x040fe20000041840 */
[----:B------:R-:W-:Y:S07]  /*11b60*/  LDSM.16.M88.4 R88, [R193+0x8000] ;  /* 0x00800000c158783b */ /* 0x000fee0000000200 */
[C---:B--2---:R-:W-:Y:S08]  /*11b70*/  HMMA.16816.F32.BF16 R44, R16.reuse, R24, R44 ;  /* 0x00000018102c723c */ /* 0x044ff0000004182c */
[----:B------:R-:W-:Y:S01]  /*11b80*/  HMMA.16816.F32.BF16 R4, R16, R26, R4 ;  /* 0x0000001a1004723c */ /* 0x000fe20000041804 */
[----:B------:R-:W2:Y:S04]  /*11b90*/  LDSM.16.M88.4 R24, [R184+0x1000] ;  /* 0x00100000b818783b */ /* 0x000ea80000000200 */
[----:B------:R-:W1:Y:S03]  /*11ba0*/  LDSM.16.M88.4 R16, [R184+0x1800] ;  /* 0x00180000b810783b */ /* 0x000e660000000200 */
[C---:B----4-:R-:W-:Y:S08]  /*11bb0*/  HMMA.16816.F32.BF16 R12, R40.reuse, R84, R12 ;  /* 0x00000054280c723c */ /* 0x050ff0000004180c */
[C---:B------:R-:W-:Y:S01]  /*11bc0*/  HMMA.16816.F32.BF16 R76, R40.reuse, R86, R76 ;  /* 0x00000056284c723c */ /* 0x040fe2000004184c */
[----:B------:R-:W4:Y:S07]  /*11bd0*/  LDSM.16.M88.4 R84, [R193+0x8800] ;  /* 0x00880000c154783b */ /* 0x000f2e0000000200 */
[C---:B------:R-:W-:Y:S08]  /*11be0*/  HMMA.16816.F32.BF16 R72, R40.reuse, R80, R72 ;  /* 0x000000502848723c */ /* 0x040ff00000041848 */
[C---:B---3--:R-:W-:Y:S08]  /*11bf0*/  HMMA.16816.F32.BF16 R60, R40.reuse, R36, R60 ;  /* 0x00000024283c723c */ /* 0x048ff0000004183c */
[C---:B------:R-:W-:Y:S01]  /*11c00*/  HMMA.16816.F32.BF16 R48, R40.reuse, R38, R48 ;  /* 0x000000262830723c */ /* 0x040fe20000041830 */
[----:B------:R-:W-:Y:S07]  /*11c10*/  LDSM.16.M88.4 R36, [R193+0x9800] ;  /* 0x00980000c124783b */ /* 0x000fee0000000200 */
[C---:B------:R-:W-:Y:S01]  /*11c20*/  HMMA.16816.F32.BF16 R64, R40.reuse, R82, R64 ;  /* 0x000000522840723c */ /* 0x040fe20000041840 */
[----:B------:R-:W3:Y:S07]  /*11c30*/  LDSM.16.M88.4 R80, [R193+0x9000] ;  /* 0x00900000c150783b */ /* 0x000eee0000000200 */
[C---:B-1----:R-:W-:Y:S08]  /*11c40*/  HMMA.16816.F32.BF16 R44, R40.reuse, R28, R44 ;  /* 0x0000001c282c723c */ /* 0x042ff0000004182c */
[----:B------:R-:W-:Y:S01]  /*11c50*/  HMMA.16816.F32.BF16 R40, R40, R30, R4 ;  /* 0x0000001e2828723c */ /* 0x000fe20000041804 */
[----:B------:R-:W-:Y:S04]  /*11c60*/  LDSM.16.M88.4 R4, [R192+0x2000] ;  /* 0x00200000c004783b */ /* 0x000fe80000000200 */
[----:B------:R-:W1:Y:S03]  /*11c70*/  LDSM.16.M88.4 R28, [R191+0x2000] ;  /* 0x00200000bf1c783b */ /* 0x000e660000000200 */
[C---:B-----5:R-:W-:Y:S08]  /*11c80*/  HMMA.16816.F32.BF16 R12, R8.reuse, R96, R12 ;  /* 0x00000060080c723c */ /* 0x060ff0000004180c */
[C---:B------:R-:W-:Y:S01]  /*11c90*/  HMMA.16816.F32.BF16 R76, R8.reuse, R98, R76 ;  /* 0x00000062084c723c */ /* 0x040fe2000004184c */
[----:B------:R-:W-:Y:S07]  /*11ca0*/  LDSM.16.M88.4 R96, [R188+0x8000] ;  /* 0x00800000bc60783b */ /* 0x000fee0000000200 */
[C---:B------:R-:W-:Y:S08]  /*11cb0*/  HMMA.16816.F32.BF16 R72, R8.reuse, R92, R72 ;  /* 0x0000005c0848723c */ /* 0x040ff00000041848 */
[C---:B--2---:R-:W-:Y:S08]  /*11cc0*/  HMMA.16816.F32.BF16 R60, R8.reuse, R24, R60 ;  /* 0x00000018083c723c */ /* 0x044ff0000004183c */
[C---:B------:R-:W-:Y:S01]  /*11cd0*/  HMMA.16816.F32.BF16 R48, R8.reuse, R26, R48 ;  /* 0x0000001a0830723c */ /* 0x040fe20000041830 */
[----:B------:R-:W2:Y:S07]  /*11ce0*/  LDSM.16.M88.4 R24, [R191+0x2800] ;  /* 0x00280000bf18783b */ /* 0x000eae0000000200 */
[C---:B------:R-:W-:Y:S01]  /*11cf0*/  HMMA.16816.F32.BF16 R64, R8.reuse, R94, R64 ;  /* 0x0000005e0840723c */ /* 0x040fe20000041840 */
[----:B------:R-:W-:Y:S07]  /*11d00*/  LDSM.16.M88.4 R92, [R190+0x2000] ;  /* 0x00200000be5c783b */ /* 0x000fee0000000200 */
[C---:B------:R-:W-:Y:S08]  /*11d10*/  HMMA.16816.F32.BF16 R44, R8.reuse, R16, R44 ;  /* 0x00000010082c723c */ /* 0x040ff0000004182c */
[----:B------:R-:W-:Y:S01]  /*11d20*/  HMMA.16816.F32.BF16 R40, R8, R18, R40 ;  /* 0x000000120828723c */ /* 0x000fe20000041828 */
[----:B------:R-:W5:Y:S04]  /*11d30*/  LDSM.16.M88.4 R16, [R191+0x3000] ;  /* 0x00300000bf10783b */ /* 0x000f680000000200 */
[----:B------:R-:W1:Y:S03]  /*11d40*/  LDSM.16.M88.4 R8, [R191+0x3800] ;  /* 0x00380000bf08783b */ /* 0x000e660000000200 */
[C---:B------:R-:W-:Y:S08]  /*11d50*/  HMMA.16816.F32.BF16 R12, R32.reuse, R88, R12 ;  /* 0x00000058200c723c */ /* 0x040ff0000004180c */
[C---:B------:R-:W-:Y:S01]  /*11d60*/  HMMA.16816.F32.BF16 R76, R32.reuse, R90, R76 ;  /* 0x0000005a204c723c */ /* 0x040fe2000004184c */
[----:B------:R-:W1:Y:S07]  /*11d70*/  LDSM.16.M88.4 R88, [R188+0x8800] ;  /* 0x00880000bc58783b */ /* 0x000e6e0000000200 */
[C---:B----4-:R-:W-:Y:S08]  /*11d80*/  HMMA.16816.F32.BF16 R72, R32.reuse, R84, R72 ;  /* 0x000000542048723c */ /* 0x050ff00000041848 */
[C---:B---3--:R-:W-:Y:S08]  /*11d90*/  HMMA.16816.F32.BF16 R60, R32.reuse, R80, R60 ;  /* 0x00000050203c723c */ /* 0x048ff0000004183c */
[C---:B------:R-:W-:Y:S01]  /*11da0*/  HMMA.16816.F32.BF16 R48, R32.reuse, R82, R48 ;  /* 0x000000522030723c */ /* 0x040fe20000041830 */
[----:B------:R-:W-:Y:S07]  /*11db0*/  LDSM.16.M88.4 R80, [R188+0x9800] ;  /* 0x00980000bc50783b */ /* 0x000fee0000000200 */
[C---:B------:R-:W-:Y:S01]  /*11dc0*/  HMMA.16816.F32.BF16 R64, R32.reuse, R86, R64 ;  /* 0x000000562040723c */ /* 0x040fe20000041840 */
[----:B------:R-:W3:Y:S07]  /*11dd0*/  LDSM.16.M88.4 R84, [R188+0x9000] ;  /* 0x00900000bc54783b */ /* 0x000eee0000000200 */
[C---:B------:R-:W-:Y:S08]  /*11de0*/  HMMA.16816.F32.BF16 R44, R32.reuse, R36, R44 ;  /* 0x00000024202c723c */ /* 0x040ff0000004182c */
[----:B------:R-:W-:Y:S01]  /*11df0*/  HMMA.16816.F32.BF16 R40, R32, R38, R40 ;  /* 0x000000262028723c */ /* 0x000fe20000041828 */
[----:B------:R-:W-:Y:S04]  /*11e00*/  LDSM.16.M88.4 R36, [R189+0x2000] ;  /* 0x00200000bd24783b */ /* 0x000fe80000000200 */
[----:B------:R-:W4:Y:S03]  /*11e10*/  LDSM.16.M88.4 R32, [R184+0x2000] ;  /* 0x00200000b820783b */ /* 0x000f260000000200 */
[C---:B-1----:R-:W-:Y:S08]  /*11e20*/  HMMA.16816.F32.BF16 R12, R4.reuse, R28, R12 ;  /* 0x0000001c040c723c */ /* 0x042ff0000004180c */
[C---:B------:R-:W-:Y:S01]  /*11e30*/  HMMA.16816.F32.BF16 R76, R4.reuse, R30, R76 ;  /* 0x0000001e044c723c */ /* 0x040fe2000004184c */
[----:B------:R-:W1:Y:S07]  /*11e40*/  LDSM.16.M88.4 R28, [R184+0x2800] ;  /* 0x00280000b81c783b */ /* 0x000e6e0000000200 */
[C---:B--2---:R-:W-:Y:S08]  /*11e50*/  HMMA.16816.F32.BF16 R72, R4.reuse, R24, R72 ;  /* 0x000000180448723c */ /* 0x044ff00000041848 */
[C---:B-----5:R-:W-:Y:S08]  /*11e60*/  HMMA.16816.F32.BF16 R60, R4.reuse, R16, R60 ;  /* 0x00000010043c723c */ /* 0x060ff0000004183c */
[C---:B------:R-:W-:Y:S01]  /*11e70*/  HMMA.16816.F32.BF16 R48, R4.reuse, R18, R48 ;  /* 0x000000120430723c */ /* 0x040fe20000041830 */
[----:B------:R-:W-:Y:S07]  /*11e80*/  LDSM.16.M88.4 R16, [R184+0x3800] ;  /* 0x00380000b810783b */ /* 0x000fee0000000200 */
[C---:B------:R-:W-:Y:S01]  /*11e90*/  HMMA.16816.F32.BF16 R64, R4.reuse, R26, R64 ;  /* 0x0000001a0440723c */ /* 0x040fe20000041840 */
[----:B------:R-:W2:Y:S07]  /*11ea0*/  LDSM.16.M88.4 R24, [R184+0x3000] ;  /* 0x00300000b818783b */ /* 0x000eae0000000200 */
[C---:B------:R-:W-:Y:S08]  /*11eb0*/  HMMA.16816.F32.BF16 R44, R4.reuse, R8, R44 ;  /* 0x00000008042c723c */ /* 0x040ff0000004182c */
[----:B------:R-:W-:Y:S01]  /*11ec0*/  HMMA.16816.F32.BF16 R40, R4, R10, R40 ;  /* 0x0000000a0428723c */ /* 0x000fe20000041828 */
[----:B------:R-:W-:Y:S04]  /*11ed0*/  LDSM.16.M88.4 R8, [R194+0x4000] ;  /* 0x00400000c208783b */ /* 0x000fe80000000200 */
[----:B------:R-:W5:Y:S03]  /*11ee0*/  LDSM.16.M88.4 R4, [R193+0xa000] ;  /* 0x00a00000c104783b */ /* 0x000f660000000200 */
[C---:B------:R-:W-:Y:S08]  /*11ef0*/  HMMA.16816.F32.BF16 R12, R92.reuse, R96, R12 ;  /* 0x000000605c0c723c */ /* 0x040ff0000004180c */
[C---:B------:R-:W-:Y:S08]  /*11f00*/  HMMA.16816.F32.BF16 R76, R92.reuse, R98, R76 ;  /* 0x000000625c4c723c */ /* 0x040ff0000004184c */
[C---:B------:R-:W-:Y:S08]  /*11f10*/  HMMA.16816.F32.BF16 R72, R92.reuse, R88, R72 ;  /* 0x000000585c48723c */ /* 0x040ff00000041848 */
[C---:B---3--:R-:W-:Y:S08]  /*11f20*/  HMMA.16816.F32.BF16 R60, R92.reuse, R84, R60 ;  /* 0x000000545c3c723c */ /* 0x048ff0000004183c */
[C---:B------:R-:W-:Y:S01]  /*11f30*/  HMMA.16816.F32.BF16 R48, R92.reuse, R86, R48 ;  /* 0x000000565c30723c */ /* 0x040fe20000041830 */
[----:B------:R-:W-:Y:S07]  /*11f40*/  LDSM.16.M88.4 R84, [R193+0xb000] ;  /* 0x00b00000c154783b */ /* 0x000fee0000000200 */
[C---:B------:R-:W-:Y:S01]  /*11f50*/  HMMA.16816.F32.BF16 R64, R92.reuse, R90, R64 ;  /* 0x0000005a5c40723c */ /* 0x040fe20000041840 */
[----:B------:R-:W3:Y:S07]  /*11f60*/  LDSM.16.M88.4 R88, [R193+0xa800] ;  /* 0x00a80000c158783b */ /* 0x000eee0000000200 */
[C---:B------:R-:W-:Y:S08]  /*11f70*/  HMMA.16816.F32.BF16 R44, R92.reuse, R80, R44 ;  /* 0x000000505c2c723c */ /* 0x040ff0000004182c */
[----:B------:R-:W-:Y:S01]  /*11f80*/  HMMA.16816.F32.BF16 R40, R92, R82, R40 ;  /* 0x000000525c28723c */ /* 0x000fe20000041828 */
[----:B------:R-:W3:Y:S07]  /*11f90*/  LDSM.16.M88.4 R80, [R193+0xb800] ;  /* 0x00b80000c150783b */ /* 0x000eee0000000200 */
[C---:B----4-:R-:W-:Y:S08]  /*11fa0*/  HMMA.16816.F32.BF16 R12, R36.reuse, R32, R12 ;  /* 0x00000020240c723c */ /* 0x050ff0000004180c */
[C---:B------:R-:W-:Y:S01]  /*11fb0*/  HMMA.16816.F32.BF16 R76, R36.reuse, R34, R76 ;  /* 0x00000022244c723c */ /* 0x040fe2000004184c */
[----:B------:R-:W-:Y:S07]  /*11fc0*/  LDSM.16.M88.4 R32, [R190+0x4000] ;  /* 0x00400000be20783b */ /* 0x000fee0000000200 */
[C---:B-1----:R-:W-:Y:S08]  /*11fd0*/  HMMA.16816.F32.BF16 R72, R36.reuse, R28, R72 ;  /* 0x0000001c2448723c */ /* 0x042ff00000041848 */
[C---:B--2---:R-:W-:Y:S08]  /*11fe0*/  HMMA.16816.F32.BF16 R60, R36.reuse, R24, R60 ;  /* 0x00000018243c723c */ /* 0x044ff0000004183c */
[C---:B------:R-:W-:Y:S01]  /*11ff0*/  HMMA.16816.F32.BF16 R48, R36.reuse, R26, R48 ;  /* 0x0000001a2430723c */ /* 0x040fe20000041830 */
[----:B------:R-:W-:Y:S07]  /*12000*/  LDSM.16.M88.4 R24, [R192+0x4000] ;  /* 0x00400000c018783b */ /* 0x000fee0000000200 */
        /* <DEDUP_REMOVED lines=9> */
[C---:B---3--:R-:W-:Y:S08]  /*120a0*/  HMMA.16816.F32.BF16 R72, R8.reuse, R88, R72 ;  /* 0x000000580848723c */ /* 0x048ff00000041848 */
[C---:B------:R-:W-:Y:S08]  /*120b0*/  HMMA.16816.F32.BF16 R60, R8.reuse, R84, R60 ;  /* 0x00000054083c723c */ /* 0x040ff0000004183c */
[C---:B------:R-:W-:Y:S01]  /*120c0*/  HMMA.16816.F32.BF16 R48, R8.reuse, R86, R48 ;  /* 0x000000560830723c */ /* 0x040fe20000041830 */
[----:B------:R-:W2:Y:S07]  /*120d0*/  LDSM.16.M88.4 R84, [R191+0x5800] ;  /* 0x00580000bf54783b */ /* 0x000eae0000000200 */
[C---:B------:R-:W-:Y:S08]  /*120e0*/  HMMA.16816.F32.BF16 R64, R8.reuse, R90, R64 ;  /* 0x0000005a0840723c */ /* 0x040ff00000041840 */
[C---:B------:R-:W-:Y:S08]  /*120f0*/  HMMA.16816.F32.BF16 R44, R8.reuse, R80, R44 ;  /* 0x00000050082c723c */ /* 0x040ff0000004182c */
[----:B------:R-:W-:Y:S01]  /*12100*/  HMMA.16816.F32.BF16 R40, R8, R82, R40 ;  /* 0x000000520828723c */ /* 0x000fe20000041828 */
[----:B------:R-:W3:Y:S07]  /*12110*/  LDSM.16.M88.4 R8, [R188+0xa800] ;  /* 0x00a80000bc08783b */ /* 0x000eee0000000200 */
[C---:B-1----:R-:W-:Y:S08]  /*12120*/  HMMA.16816.F32.BF16 R72, R24.reuse, R4, R72 ;  /* 0x000000041848723c */ /* 0x042ff00000041848 */
[C---:B------:R-:W-:Y:S08]  /*12130*/  HMMA.16816.F32.BF16 R12, R24.reuse, R16, R12 ;  /* 0x00000010180c723c */ /* 0x040ff0000004180c */
[C---:B------:R-:W-:Y:S01]  /*12140*/  HMMA.16816.F32.BF16 R76, R24.reuse, R18, R76 ;  /* 0x00000012184c723c */ /* 0x040fe2000004184c */
[----:B------:R-:W1:Y:S07]  /*12150*/  LDSM.16.M88.4 R16, [R188+0xb000] ;  /* 0x00b00000bc10783b */ /* 0x000e6e0000000200 */
[C---:B------:R-:W-:Y:S08]  /*12160*/  HMMA.16816.F32.BF16 R60, R24.reuse, R28, R60 ;  /* 0x0000001c183c723c */ /* 0x040ff0000004183c */
[C---:B------:R-:W-:Y:S01]  /*12170*/  HMMA.16816.F32.BF16 R64, R24.reuse, R6, R64 ;  /* 0x000000061840723c */ /* 0x040fe20000041840 */
[----:B------:R-:W-:Y:S07]  /*12180*/  LDSM.16.M88.4 R4, [R188+0xb800] ;  /* 0x00b80000bc04783b */ /* 0x000fee0000000200 */
[C---:B------:R-:W-:Y:S01]  /*12190*/  HMMA.16816.F32.BF16 R48, R24.reuse, R30, R48 ;  /* 0x0000001e1830723c */ /* 0x040fe20000041830 */
[----:B------:R-:W-:Y:S07]  /*121a0*/  LDSM.16.M88.4 R28, [R184+0x4000] ;  /* 0x00400000b81c783b */ /* 0x000fee0000000200 */
[C---:B--2---:R-:W-:Y:S08]  /*121b0*/  HMMA.16816.F32.BF16 R44, R24.reuse, R84, R44 ;  /* 0x00000054182c723c */ /* 0x044ff0000004182c */
[----:B------:R-:W-:Y:S01]  /*121c0*/  HMMA.16816.F32.BF16 R40, R24, R86, R40 ;  /* 0x000000561828723c */ /* 0x000fe20000041828 */
[----:B------:R-:W2:Y:S07]  /*121d0*/  LDSM.16.M88.4 R24, [R189+0x4000] ;  /* 0x00400000bd18783b */ /* 0x000eae0000000200 */
[----:B---3--:R-:W-:Y:S07]  /*121e0*/  HMMA.16816.F32.BF16 R72, R32, R8, R72 ;  /* 0x000000082048723c */ /* 0x008fee0000041848 */
[----:B------:R-:W-:-:S04]  /*121f0*/  SHF.R.S32.HI R9, RZ, 0x1f, R56 ;  /* 0x0000001fff097819 */ /* 0x000fc80000011438 */
[----:B------:R-:W-:-:S04]  /*12200*/  LEA.HI R9, R9, R56, RZ, 0x5 ;  /* 0x0000003809097211 */ /* 0x000fc800078f28ff */
[----:B------:R-:W-:Y:S01]  /*12210*/  LOP3.LUT R9, R9, 0xffffffe0, RZ, 0xc0, !PT ;  /* 0xffffffe009097812 */ /* 0x000fe200078ec0ff */
[----:B------:R-:W-:Y:S04]  /*12220*/  HMMA.16816.F32.BF16 R12, R32, R36, R12 ;  /* 0x00000024200c723c */ /* 0x000fe8000004180c */
[----:B------:R-:W-:-:S04]  /*12230*/  IMAD.IADD R0, R56, 0x1, -R9 ;  /* 0x0000000138007824 */ /* 0x000fc800078e0a09 */
[----:B-1----:R-:W-:Y:S07]  /*12240*/  HMMA.16816.F32.BF16 R60, R32, R16, R60 ;  /* 0x00000010203c723c */ /* 0x002fee000004183c */
[----:B------:R-:W-:-:S04]  /*12250*/  SHF.R.S32.HI R17, RZ, 0x1f, R0 ;  /* 0x0000001fff117819 */ /* 0x000fc80000011400 */
[----:B------:R-:W-:-:S04]  /*12260*/  LEA.HI R17, R17, R0, RZ, 0x2 ;  /* 0x0000000011117211 */ /* 0x000fc800078f10ff */
[----:B------:R-:W-:-:S05]  /*12270*/  SHF.R.S32.HI R17, RZ, 0x2, R17 ;  /* 0x00000002ff117819 */ /* 0x000fca0000011411 */
[----:B------:R-:W-:Y:S01]  /*12280*/  IMAD R68, R68, 0x10, R17 ;  /* 0x0000001044447824 */ /* 0x000fe200078e0211 */
[----:B--2---:R-:W-:Y:S04]  /*12290*/  HMMA.16816.F32.BF16 R12, R24, R28, R12 ;  /* 0x0000001c180c723c */ /* 0x004fe8000004180c */
[----:B------:R-:W-:-:S03]  /*122a0*/  IADD3 R69, R68, 0x1, R69 ;  /* 0x0000000144457810 */ /* 0x000fc60007ffe045 */
[----:B------:R-:W-:Y:S01]  /*122b0*/  IMAD.SHL.U32 R29, R56, 0x2, RZ ;  /* 0x00000002381d7824 */ /* 0x000fe200078e00ff */
[----:B------:R-:W-:Y:S01]  /*122c0*/  HMMA.16816.F32.BF16 R64, R32, R10, R64 ;  /* 0x0000000a2040723c */ /* 0x000fe20000041840 */
[----:B------:R-:W1:Y:S01]  /*122d0*/  LDSM.16.M88.4 R8, [R184+0x4800] ;  /* 0x00480000b808783b */ /* 0x000e620000000200 */
[----:B------:R-:W-:Y:S02]  /*122e0*/  IADD3 R69, R71, R69, -R208 ;  /* 0x0000004547457210 */ /* 0x000fe40007ffe8d0 */
[----:B------:R-:W-:-:S03]  /*122f0*/  LOP3.LUT R29, R29, 0x6, RZ, 0xc0, !PT ;  /* 0x000000061d1d7812 */ /* 0x000fc600078ec0ff */
[----:B------:R-:W-:Y:S01]  /*12300*/  IMAD.IADD R2, R2, 0x1, R69 ;  /* 0x0000000102027824 */ /* 0x000fe200078e0245 */
[----:B------:R-:W-:Y:S01]  /*12310*/  HMMA.16816.F32.BF16 R48, R32, R18, R48 ;  /* 0x000000122030723c */ /* 0x000fe20000041830 */
[----:B------:R-:W-:Y:S01]  /*12320*/  IMAD.IADD R29, R20, 0x1, R29 ;  /* 0x00000001141d7824 */ /* 0x000fe200078e021d */
[----:B------:R-:W2:Y:S02]  /*12330*/  LDSM.16.M88.4 R16, [R184+0x5000] ;  /* 0x00500000b810783b */ /* 0x000ea40000000200 */
[----:B------:R-:W-:-:S04]  /*12340*/  IADD3 R138, R2, 0x8, RZ ;  /* 0x00000008028a7810 */ /* 0x000fc80007ffe0ff */
[----:B------:R-:W-:Y:S01]  /*12350*/  HMMA.16816.F32.BF16 R76, R32, R38, R76 ;  /* 0x00000026204c723c */ /* 0x000fe2000004184c */
[-C--:B------:R-:W-:Y:S02]  /*12360*/  IMNMX R2, R2, R71.reuse, PT ;  /* 0x0000004702027217 */ /* 0x080fe40003800200 */
[----:B------:R-:W-:-:S05]  /*12370*/  IMNMX R138, R138, R71, PT ;  /* 0x000000478a8a7217 */ /* 0x000fca0003800200 */
[C---:B------:R-:W-:Y:S07]  /*12380*/  HMMA.16816.F32.BF16 R44, R32.reuse, R4, R44 ;  /* 0x00000004202c723c */ /* 0x040fee000004182c */
[C---:B------:R-:W-:Y:S01]  /*12390*/  IADD3 R5, R29.reuse, 0x1, RZ ;  /* 0x000000011d057810 */ /* 0x040fe20007ffe0ff */
[----:B------:R-:W-:Y:S07]  /*123a0*/  HMMA.16816.F32.BF16 R40, R32, R6, R40 ;  /* 0x000000062028723c */ /* 0x000fee0000041828 */
[----:B------:R-:W-:-:S02]  /*123b0*/  IADD3 R7, R29, 0x8, RZ ;  /* 0x000000081d077810 */ /* 0x000fc40007ffe0ff */
[C---:B------:R-:W-:Y:S02]  /*123c0*/  ISETP.GE.AND P0, PT, R5.reuse, R2, PT ;  /* 0x000000020500720c */ /* 0x040fe40003f06270 */
[----:B------:R-:W-:Y:S02]  /*123d0*/  ISETP.GE.AND P3, PT, R5, R138, PT ;  /* 0x0000008a0500720c */ /* 0x000fe40003f66270 */
[C---:B------:R-:W-:Y:S02]  /*123e0*/  ISETP.GE.AND P4, PT, R7.reuse, R2, PT ;  /* 0x000000020700720c */ /* 0x040fe40003f86270 */
[----:B------:R-:W-:Y:S02]  /*123f0*/  ISETP.GE.AND P6, PT, R7, R138, PT ;  /* 0x0000008a0700720c */ /* 0x000fe40003fc6270 */
[----:B------:R-:W3:Y:S01]  /*12400*/  LDSM.16.M88.4 R4, [R184+0x5800] ;  /* 0x00580000b804783b */ /* 0x000ee20000000200 */
[C---:B------:R-:W-:Y:S08]  /*12410*/  HMMA.16816.F32.BF16 R76, R24.reuse, R30, R76 ;  /* 0x0000001e184c723c */ /* 0x040ff0000004184c */
[----:B-1----:R-:W-:Y:S01]  /*12420*/  HMMA.16816.F32.BF16 R72, R24, R8, R72 ;  /* 0x000000081848723c */ /* 0x002fe20000041848 */
[----:B------:R-:W-:Y:S01]  /*12430*/  LOP3.LUT R0, R3, R21, RZ, 0xfc, !PT ;  /* 0x0000001503007212 */ /* 0x000fe200078efcff */
[----:B------:R-:W-:-:S06]  /*12440*/  DEPBAR.LE SB0, 0x0 ;  /* 0x000080000000791a */ /* 0x000fcc0000000000 */
[----:B------:R-:W-:Y:S01]  /*12450*/  HMMA.16816.F32.BF16 R64, R24, R10, R64 ;  /* 0x0000000a1840723c */ /* 0x000fe20000041840 */
[----:B------:R-:W-:-:S07]  /*12460*/  IADD3 R3, R29, 0x9, RZ ;  /* 0x000000091d037810 */ /* 0x000fce0007ffe0ff */
[C---:B--2---:R-:W-:Y:S01]  /*12470*/  HMMA.16816.F32.BF16 R60, R24.reuse, R16, R60 ;  /* 0x00000010183c723c */ /* 0x044fe2000004183c */
[C---:B------:R-:W-:Y:S02]  /*12480*/  ISETP.GE.AND P2, PT, R3.reuse, R2, PT ;  /* 0x000000020300720c */ /* 0x040fe40003f46270 */
[----:B------:R-:W-:Y:S02]  /*12490*/  ISETP.GE.AND P5, PT, R3, R138, PT ;  /* 0x0000008a0300720c */ /* 0x000fe40003fa6270 */
[C---:B------:R-:W-:Y:S02]  /*124a0*/  IADD3 R9, R29.reuse, 0x10, RZ ;  /* 0x000000101d097810 */ /* 0x040fe40007ffe0ff */
[----:B------:R-:W-:Y:S01]  /*124b0*/  IADD3 R3, R29, 0x11, RZ ;  /* 0x000000111d037810 */ /* 0x000fe20007ffe0ff */
[----:B------:R-:W-:Y:S01]  /*124c0*/  HMMA.16816.F32.BF16 R48, R24, R18, R48 ;  /* 0x000000121830723c */ /* 0x000fe20000041830 */
[----:B------:R-:W-:Y:S02]  /*124d0*/  FSEL R28, R13, -INF , !P0 ;  /* 0xff8000000d1c7808 */ /* 0x000fe40004000000 */
[----:B------:R-:W-:-:S02]  /*124e0*/  FSEL R21, R15, -INF , !P3 ;  /* 0xff8000000f157808 */ /* 0x000fc40005800000 */
[----:B------:R-:W-:Y:S02]  /*124f0*/  FSEL R76, R76, -INF , !P4 ;  /* 0xff8000004c4c7808 */ /* 0x000fe40006000000 */
[C---:B------:R-:W-:Y:S01]  /*12500*/  ISETP.GE.AND P1, PT, R9.reuse, R2, PT ;  /* 0x000000020900720c */ /* 0x040fe20003f26270 */
[----:B---3--:R-:W-:Y:S01]  /*12510*/  HMMA.16816.F32.BF16 R40, R24, R6, R40 ;  /* 0x000000061828723c */ /* 0x008fe20000041828 */
[----:B------:R-:W-:Y:S02]  /*12520*/  ISETP.GE.AND P0, PT, R9, R138, PT ;  /* 0x0000008a0900720c */ /* 0x000fe40003f06270 */
[C---:B------:R-:W-:Y:S02]  /*12530*/  ISETP.GE.AND P3, PT, R3.reuse, R2, PT ;  /* 0x000000020300720c */ /* 0x040fe40003f66270 */
[----:B------:R-:W-:Y:S02]  /*12540*/  ISETP.GE.AND P4, PT, R3, R138, PT ;  /* 0x0000008a0300720c */ /* 0x000fe40003f86270 */
[----:B------:R-:W-:-:S02]  /*12550*/  IADD3 R9, R29, 0x18, RZ ;  /* 0x000000181d097810 */ /* 0x000fc40007ffe0ff */
[----:B------:R-:W-:Y:S02]  /*12560*/  IADD3 R3, R29, 0x19, RZ ;  /* 0x000000191d037810 */ /* 0x000fe40007ffe0ff */
[----:B------:R-:W-:Y:S02]  /*12570*/  FSEL R78, R78, -INF , !P6 ;  /* 0xff8000004e4e7808 */ /* 0x000fe40007000000 */
[----:B------:R-:W-:Y:S02]  /*12580*/  FSEL R77, R77, -INF , !P2 ;  /* 0xff8000004d4d7808 */ /* 0x000fe40005000000 */
[----:B------:R-:W-:Y:S02]  /*12590*/  FSEL R79, R79, -INF , !P5 ;  /* 0xff8000004f4f7808 */ /* 0x000fe40006800000 */
[----:B------:R-:W-:Y:S02]  /*125a0*/  FSEL R17, R72, -INF , !P1 ;  /* 0xff80000048117808 */ /* 0x000fe40004800000 */
[----:B------:R-:W-:-:S02]  /*125b0*/  ISETP.GE.AND P6, PT, R9, R2, PT ;  /* 0x000000020900720c */ /* 0x000fc40003fc6270 */
[----:B------:R-:W-:Y:S02]  /*125c0*/  ISETP.GE.AND P2, PT, R9, R138, PT ;  /* 0x0000008a0900720c */ /* 0x000fe40003f46270 */
[C---:B------:R-:W-:Y:S02]  /*125d0*/  ISETP.GE.AND P5, PT, R3.reuse, R2, PT ;  /* 0x000000020300720c */ /* 0x040fe40003fa6270 */
[----:B------:R-:W-:Y:S02]  /*125e0*/  ISETP.GE.AND P1, PT, R3, R138, PT ;  /* 0x0000008a0300720c */ /* 0x000fe40003f26270 */
[C---:B------:R-:W-:Y:S02]  /*125f0*/  IADD3 R9, R29.reuse, 0x20, RZ ;  /* 0x000000201d097810 */ /* 0x040fe40007ffe0ff */
[----:B------:R-:W-:Y:S02]  /*12600*/  IADD3 R3, R29, 0x21, RZ ;  /* 0x000000211d037810 */ /* 0x000fe40007ffe0ff */
[----:B------:R-:W-:-:S02]  /*12610*/  FSEL R10, R74, -INF , !P0 ;  /* 0xff8000004a0a7808 */ /* 0x000fc40004000000 */
[----:B------:R-:W-:Y:S02]  /*12620*/  FSEL R11, R75, -INF , !P4 ;  /* 0xff8000004b0b7808 */ /* 0x000fe40006000000 */
[----:B------:R-:W-:Y:S01]  /*12630*/  FSEL R15, R64, -INF , !P6 ;  /* 0xff800000400f7808 */ /* 0x000fe20007000000 */
[----:B------:R-:W-:Y:S01]  /*12640*/  HMMA.16816.F32.BF16 R44, R24, R4, R44 ;  /* 0x00000004182c723c */ /* 0x000fe2000004182c */
[-C--:B------:R-:W-:Y:S02]  /*12650*/  ISETP.GE.AND P0, PT, R9, R2.reuse, PT ;  /* 0x000000020900720c */ /* 0x080fe40003f06270 */
[C---:B------:R-:W-:Y:S02]  /*12660*/  ISETP.GE.AND P4, PT, R3.reuse, R2, PT ;  /* 0x000000020300720c */ /* 0x040fe40003f86270 */
        /* <DEDUP_REMOVED lines=8> */
[----:B------:R-:W-:Y:S02]  /*126f0*/  FSEL R164, R49, -INF , !P1 ;  /* 0xff80000031a47808 */ /* 0x000fe40004800000 */
[-C--:B------:R-:W-:Y:S02]  /*12700*/  ISETP.GE.AND P3, PT, R9, R138.reuse, PT ;  /* 0x0000008a0900720c */ /* 0x080fe40003f66270 */
[----:B------:R-:W-:Y:S02]  /*12710*/  ISETP.GE.AND P1, PT, R3, R138, PT ;  /* 0x0000008a0300720c */ /* 0x000fe40003f26270 */
[C---:B------:R-:W-:Y:S02]  /*12720*/  IADD3 R19, R29.reuse, 0x28, RZ ;  /* 0x000000281d137810 */ /* 0x040fe40007ffe0ff */
[----:B------:R-:W-:Y:S02]  /*12730*/  IADD3 R5, R29, 0x30, RZ ;  /* 0x000000301d057810 */ /* 0x000fe40007ffe0ff */
[----:B------:R-:W-:-:S02]  /*12740*/  FSEL R9, R66, -INF , !P2 ;  /* 0xff80000042097808 */ /* 0x000fc40005000000 */
[----:B------:R-:W-:Y:S02]  /*12750*/  FSEL R169, R62, -INF , !P3 ;  /* 0xff8000003ea97808 */ /* 0x000fe40005800000 */
[----:B------:R-:W-:Y:S02]  /*12760*/  FSEL R165, R61, -INF , !P4 ;  /* 0xff8000003da57808 */ /* 0x000fe40006000000 */
[----:B------:R-:W-:Y:S02]  /*12770*/  FSEL R144, R42, -INF , !P1 ;  /* 0xff8000002a907808 */ /* 0x000fe40004800000 */
[-C--:B------:R-:W-:Y:S02]  /*12780*/  ISETP.GE.AND P2, PT, R19, R2.reuse, PT ;  /* 0x000000021300720c */ /* 0x080fe40003f46270 */
[C---:B------:R-:W-:Y:S02]  /*12790*/  ISETP.GE.AND P3, PT, R5.reuse, R2, PT ;  /* 0x000000020500720c */ /* 0x040fe40003f66270 */
[----:B------:R-:W-:-:S02]  /*127a0*/  ISETP.GE.AND P4, PT, R5, R138, PT ;  /* 0x0000008a0500720c */ /* 0x000fc40003f86270 */
[----:B------:R-:W-:Y:S02]  /*127b0*/  ISETP.GE.AND P1, PT, R133, 0x2, PT ;  /* 0x000000028500780c */ /* 0x000fe40003f26270 */
[----:B------:R-:W-:Y:S02]  /*127c0*/  IADD3 R5, R29, 0x31, RZ ;  /* 0x000000311d057810 */ /* 0x000fe40007ffe0ff */
[----:B------:R-:W-:Y:S02]  /*127d0*/  FSEL R13, R65, -INF , !P5 ;  /* 0xff800000410d7808 */ /* 0x000fe40006800000 */
[----:B------:R-:W-:Y:S02]  /*127e0*/  ISETP.GE.AND P5, PT, R19, R138, PT ;  /* 0x0000008a1300720c */ /* 0x000fe40003fa6270 */
[----:B------:R-:W-:Y:S02]  /*127f0*/  FSEL R170, R63, -INF , !P6 ;  /* 0xff8000003faa7808 */ /* 0x000fe40007000000 */
[----:B------:R-:W-:-:S02]  /*12800*/  FSEL R163, R48, -INF , !P2 ;  /* 0xff80000030a37808 */ /* 0x000fc40005000000 */
[----:B------:R-:W-:Y:S02]  /*12810*/  FSEL R172, R51, -INF , !P0 ;  /* 0xff80000033ac7808 */ /* 0x000fe40004000000 */
[C---:B------:R-:W-:Y:S02]  /*12820*/  ISETP.GE.AND P6, PT, R5.reuse, R2, PT ;  /* 0x000000020500720c */ /* 0x040fe40003fc6270 */
[----:B------:R-:W-:Y:S02]  /*12830*/  ISETP.GE.AND P2, PT, R5, R138, PT ;  /* 0x0000008a0500720c */ /* 0x000fe40003f46270 */
[C---:B------:R-:W-:Y:S02]  /*12840*/  ISETP.GE.AND P0, PT, R29.reuse, R2, PT ;  /* 0x000000021d00720c */ /* 0x040fe40003f06270 */
[----:B------:R-:W-:Y:S02]  /*12850*/  IADD3 R5, R29, 0x39, RZ ;  /* 0x000000391d057810 */ /* 0x000fe40007ffe0ff */
[----:B------:R-:W-:-:S02]  /*12860*/  FSEL R171, R50, -INF , !P5 ;  /* 0xff80000032ab7808 */ /* 0x000fc40006800000 */
[----:B------:R-:W-:Y:S02]  /*12870*/  ISETP.GE.AND P5, PT, R3, R2, PT ;  /* 0x000000020300720c */ /* 0x000fe40003fa6270 */
[----:B------:R-:W-:Y:S02]  /*12880*/  FSEL R3, R12, -INF , !P0 ;  /* 0xff8000000c037808 */ /* 0x000fe40004000000 */
[----:B------:R-:W-:Y:S02]  /*12890*/  FSEL R201, R44, -INF , !P3 ;  /* 0xff8000002cc97808 */ /* 0x000fe40005800000 */
[----:B------:R-:W-:Y:S02]  /*128a0*/  FSEL R146, R46, -INF , !P4 ;  /* 0xff8000002e927808 */ /* 0x000fe40006000000 */
[-C--:B------:R-:W-:Y:S02]  /*128b0*/  ISETP.GE.AND P0, PT, R5, R138.reuse, PT ;  /* 0x0000008a0500720c */ /* 0x080fe40003f06270 */
[----:B------:R-:W-:Y:S01]  /*128c0*/  FSEL R145, R47, -INF , !P2 ;  /* 0xff8000002f917808 */ /* 0x000fe20005000000 */
[----:B------:R-:W-:Y:S01]  /*128d0*/  BSSY B1, `(.L_x_2468) ;  /* 0x0000074000017945 */ /* 0x000fe20003800000 */
[----:B------:R-:W-:-:S02]  /*128e0*/  ISETP.GE.AND P3, PT, R29, R138, PT ;  /* 0x0000008a1d00720c */ /* 0x000fc40003f66270 */
[----:B------:R-:W-:Y:S02]  /*128f0*/  ISETP.GE.AND P4, PT, R5, R2, PT ;  /* 0x000000020500720c */ /* 0x000fe40003f86270 */
[----:B------:R-:W-:Y:S02]  /*12900*/  ISETP.NE.U32.AND P2, PT, R212, RZ, PT ;  /* 0x000000ffd400720c */ /* 0x000fe40003f45070 */
[----:B------:R-:W-:Y:S02]  /*12910*/  FSEL R166, R43, -INF , !P0 ;  /* 0xff8000002ba67808 */ /* 0x000fe40004000000 */
[----:B------:R-:W-:Y:S02]  /*12920*/  FSEL R14, R14, -INF , !P3 ;  /* 0xff8000000e0e7808 */ /* 0x000fe40005800000 */
[----:B------:R-:W-:Y:S02]  /*12930*/  FSEL R175, R45, -INF , !P6 ;  /* 0xff8000002daf7808 */ /* 0x000fe40007000000 */
[----:B------:R-:W-:-:S02]  /*12940*/  FSEL R174, R40, -INF , !P5 ;  /* 0xff80000028ae7808 */ /* 0x000fc40006800000 */
[----:B------:R-:W-:Y:S02]  /*12950*/  FSEL R147, R41, -INF , !P4 ;  /* 0xff80000029937808 */ /* 0x000fe40006000000 */
        /* <DEDUP_REMOVED lines=14> */
[----:B------:R-:W-:Y:S01]  /*12a40*/  BSSY B0, `(.L_x_2470) ;  /* 0x0000041000007945 */ /* 0x000fe20003800000 */
[----:B------:R-:W-:Y:S05]  /*12a50*/  @!P0 BRA `(.L_x_2471) ;  /* 0x000003c000008947 */ /* 0x000fea0003800000 */
[----:B------:R-:W2:Y:S01]  /*12a60*/  LD.E R25, [R22.64+0x170] ;  /* 0x0001700616197980 */ /* 0x000ea2000c101900 */
[----:B------:R-:W-:Y:S02]  /*12a70*/  IADD3 R18, R20, -0x40, RZ ;  /* 0xffffffc014127810 */ /* 0x000fe40007ffe0ff */
[----:B------:R-:W-:-:S02]  /*12a80*/  IABS R6, R20 ;  /* 0x0000001400067213 */ /* 0x000fc40000000000 */
[-C--:B--2---:R-:W-:Y:S02]  /*12a90*/  IABS R7, R25.reuse ;  /* 0x0000001900077213 */ /* 0x084fe40000000000 */
[-C--:B------:R-:W-:Y:S02]  /*12aa0*/  IABS R5, R25.reuse ;  /* 0x0000001900057213 */ /* 0x080fe40000000000 */
[----:B------:R-:W1:Y:S01]  /*12ab0*/  I2F.RP R12, R7 ;  /* 0x00000007000c7306 */ /* 0x000e620000209400 */
[----:B------:R-:W-:Y:S02]  /*12ac0*/  LOP3.LUT R20, R20, R25, RZ, 0x3c, !PT ;  /* 0x0000001914147212 */ /* 0x000fe400078e3cff */
[----:B------:R-:W-:Y:S02]  /*12ad0*/  IMAD.MOV R5, RZ, RZ, -R5 ;  /* 0x000000ffff057224 */ /* 0x000fe400078e0a05 */
[----:B------:R-:W-:-:S03]  /*12ae0*/  ISETP.GE.AND P4, PT, R20, RZ, PT ;  /* 0x000000ff1400720c */ /* 0x000fc60003f86270 */
        /* <DEDUP_REMOVED lines=8> */
[----:B------:R-:W-:-:S06]  /*12b70*/  IMAD.HI.U32 R27, R31, R27, R30 ;  /* 0x0000001b1f1b7227 */ /* 0x000fcc00078e001e */
[----:B------:R-:W-:-:S04]  /*12b80*/  IMAD.HI.U32 R19, R27, R6, RZ ;  /* 0x000000061b137227 */ /* 0x000fc800078e00ff */
[----:B------:R-:W-:Y:S02]  /*12b90*/  IMAD.HI.U32 R12, R27, R4, RZ ;  /* 0x000000041b0c7227 */ /* 0x000fe400078e00ff */
[----:B------:R-:W2:Y:S02]  /*12ba0*/  LD.E.64 R26, [R22.64+0x20] ;  /* 0x00002006161a7980 */ /* 0x000ea4000c101b00 */
        /* <DEDUP_REMOVED lines=12> */
[----:B------:R-:W-:-:S05]  /*12c70*/  ISETP.NE.AND P3, PT, R25, RZ, PT ;  /* 0x000000ff1900720c */ /* 0x000fca0003f65270 */
[----:B------:R-:W-:Y:S02]  /*12c80*/  @P6 IADD3 R19, R19, 0x1, RZ ;  /* 0x0000000113136810 */ /* 0x000fe40007ffe0ff */
[----:B------:R-:W-:-:S03]  /*12c90*/  @P5 IADD3 R12, R12, 0x1, RZ ;  /* 0x000000010c0c5810 */ /* 0x000fc60007ffe0ff */
[----:B------:R-:W-:Y:S02]  /*12ca0*/  @!P4 IMAD.MOV R19, RZ, RZ, -R19 ;  /* 0x000000ffff13c224 */ /* 0x000fe400078e0a13 */
[----:B------:R-:W-:-:S03]  /*12cb0*/  @!P2 IMAD.MOV R12, RZ, RZ, -R12 ;  /* 0x000000ffff0ca224 */ /* 0x000fc600078e0a0c */
[C---:B------:R-:W-:Y:S02]  /*12cc0*/  SEL R7, R5.reuse, R19, !P3 ;  /* 0x0000001305077207 */ /* 0x040fe40005800000 */
[----:B------:R-:W-:Y:S01]  /*12cd0*/  SEL R6, R5, R12, !P3 ;  /* 0x0000000c05067207 */ /* 0x000fe20005800000 */
[----:B------:R-:W3:Y:S02]  /*12ce0*/  LD.E.64 R18, [R22.64+0x38] ;  /* 0x0000380616127980 */ /* 0x000ee4000c101b00 */
        /* <DEDUP_REMOVED lines=19> */
.L_x_2471:
[----:B------:R-:W2:Y:S02]  /*12e20*/  LD.E R7, [R22.64+0x38] ;  /* 0x0000380616077980 */ /* 0x000ea4000c101900 */
[----:B--2---:R-:W-:-:S04]  /*12e30*/  LEA R7, -R7, RZ, 0x6 ;  /* 0x000000ff07077211 */ /* 0x004fc800078e31ff */
[----:B------:R-:W-:Y:S02]  /*12e40*/  SHF.R.S32.HI R6, RZ, 0x1f, R7 ;  /* 0x0000001fff067819 */ /* 0x000fe40000011407 */
.L_x_2472:
[----:B------:R-:W-:Y:S05]  /*12e50*/  BSYNC B0 ;  /* 0x0000000000007941 */ /* 0x000fea0003800000 */
.L_x_2470:
[C---:B------:R-:W-:Y:S01]  /*12e60*/  IMAD.SHL.U32 R5, R134.reuse, 0x20, RZ ;  /* 0x0000002086057824 */ /* 0x040fe200078e00ff */
[C---:B------:R-:W-:Y:S02]  /*12e70*/  LEA R200, P3, R7.reuse, R200, 0x1 ;  /* 0x000000c807c87211 */ /* 0x040fe400078608ff */
[----:B------:R-:W-:Y:S02]  /*12e80*/  SHF.L.U64.HI R4, R134, 0x5, R135 ;  /* 0x0000000586047819 */ /* 0x000fe40000010287 */
[----:B------:R-:W-:Y:S01]  /*12e90*/  IADD3 R18, P2, R200, R5, RZ ;  /* 0x00000005c8127210 */ /* 0x000fe20007f5e0ff */
[----:B------:R-:W-:Y:S01]  /*12ea0*/  IMAD.MOV.U32 R198, RZ, RZ, R200 ;  /* 0x000000ffffc67224 */ /* 0x000fe200078e00c8 */
[----:B------:R-:W-:Y:S02]  /*12eb0*/  LEA.HI.X R199, R7, R199, R6, 0x1, P3 ;  /* 0x000000c707c77211 */ /* 0x000fe400018f0c06 */
[----:B------:R-:W-:-:S03]  /*12ec0*/  IADD3 R6, P3, R18, R5, RZ ;  /* 0x0000000512067210 */ /* 0x000fc60007f7e0ff */
[--C-:B------:R-:W-:Y:S01]  /*12ed0*/  IMAD.X R19, R199, 0x1, R4.reuse, P2 ;  /* 0x00000001c7137824 */ /* 0x100fe200010e0604 */
[----:B------:R-:W-:Y:S01]  /*12ee0*/  IADD3 R24, P2, R6, R5, RZ ;  /* 0x0000000506187210 */ /* 0x000fe20007f5e0ff */
[----:B------:R-:W-:Y:S01]  /*12ef0*/  @!PT LDS RZ, [RZ] ;  /* 0x00000000fffff984 */ /* 0x000fe20000000800 */
[----:B------:R-:W-:Y:S01]  /*12f00*/  @!PT LDS RZ, [RZ] ;  /* 0x00000000fffff984 */ /* 0x000fe20000000800 */
[----:B------:R-:W-:Y:S01]  /*12f10*/  @!PT LDS RZ, [RZ] ;  /* 0x00000000fffff984 */ /* 0x000fe20000000800 */
[----:B------:R1:W-:Y:S02]  /*12f20*/  LDGSTS.E.BYPASS.LTC128B.128 [R209+0x6000], [R198.64] ;  /* 0x06000000c6d17fae */ /* 0x0003e4000b901d46 */
[--C-:B------:R-:W-:Y:S02]  /*12f30*/  IMAD.X R7, R19, 0x1, R4.reuse, P3 ;  /* 0x0000000113077824 */ /* 0x100fe400018e0604 */
        /* <DEDUP_REMOVED lines=13> */
.L_x_2469:
[----:B------:R-:W-:Y:S05]  /*13010*/  BSYNC B1 ;  /* 0x0000000000017941 */ /* 0x000fea0003800000 */
.L_x_2468:
[----:B------:R-:W2:Y:S01]  /*13020*/  LD.E R168, [R22.64+0xdc] ;  /* 0x0000dc0616a87980 */ /* 0x000ea2000c101900 */
[----:B------:R-:W-:-:S02]  /*13030*/  FMNMX.FTZ R5, R3, R28, !PT ;  /* 0x0000001c03057209 */ /* 0x000fc40007810000 */
[----:B-1----:R-:W-:Y:S02]  /*13040*/  SHF.L.U32 R198, R0, 0x1, RZ ;  /* 0x0000000100c67819 */ /* 0x002fe400000006ff */
[----:B------:R-:W-:Y:S02]  /*13050*/  FMNMX.FTZ R4, R76, R5, !PT ;  /* 0x000000054c047209 */ /* 0x000fe40007810000 */
[----:B------:R-:W-:Y:S01]  /*13060*/  LEA R196, R55, R198, 0x1 ;  /* 0x000000c637c47211 */ /* 0x000fe200078e08ff */
[----:B------:R-:W-:Y:S01]  /*13070*/  LDSM.16.MT88.4 R64, [R198+0xe000] ;  /* 0x00e00000c640783b */ /* 0x000fe20000004200 */
[----:B------:R-:W-:Y:S02]  /*13080*/  FMNMX.FTZ R4, R77, R4, !PT ;  /* 0x000000044d047209 */ /* 0x000fe40007810000 */
[----:B------:R-:W-:Y:S01]  /*13090*/  LEA R197, R57, R198, 0x1 ;  /* 0x000000c639c57211 */ /* 0x000fe200078e08ff */
[----:B------:R-:W-:Y:S01]  /*130a0*/  LDSM.16.MT88.4 R80, [R196+0xe000] ;  /* 0x00e00000c450783b */ /* 0x000fe20000004200 */
[----:B------:R-:W-:-:S02]  /*130b0*/  FMNMX.FTZ R5, R17, R4, !PT ;  /* 0x0000000411057209 */ /* 0x000fc40007810000 */
[----:B------:R-:W-:Y:S01]  /*130c0*/  LEA R195, R55, R197, 0x1 ;  /* 0x000000c537c37211 */ /* 0x000fe200078e08ff */
[----:B------:R-:W-:Y:S01]  /*130d0*/  LDSM.16.MT88.4 R124, [R198+0xc000] ;  /* 0x00c00000c67c783b */ /* 0x000fe20000004200 */
[----:B------:R-:W-:Y:S02]  /*130e0*/  FMNMX.FTZ R6, R16, R5, !PT ;  /* 0x0000000510067209 */ /* 0x000fe40007810000 */
[----:B------:R-:W-:Y:S01]  /*130f0*/  FMNMX.FTZ R5, R14, R21, !PT ;  /* 0x000000150e057209 */ /* 0x000fe20007810000 */
[----:B------:R-:W-:Y:S01]  /*13100*/  LDSM.16.MT88.4 R40, [R197+0xc000] ;  /* 0x00c00000c528783b */ /* 0x000fe20000004200 */
[----:B------:R-:W-:Y:S02]  /*13110*/  FMNMX.FTZ R6, R15, R6, !PT ;  /* 0x000000060f067209 */ /* 0x000fe40007810000 */
[----:B------:R-:W-:Y:S01]  /*13120*/  FMNMX.FTZ R4, R78, R5, !PT ;  /* 0x000000054e047209 */ /* 0x000fe20007810000 */
        /* <DEDUP_REMOVED lines=27> */
[----:B------:R-:W-:Y:S03]  /*132e0*/  LDSM.16.MT88.4 R24, [R197+0xe800] ;  /* 0x00e80000c518783b */ /* 0x000fe60000004200 */
[----:B------:R-:W-:Y:S01]  /*132f0*/  FMNMX.FTZ R4, R146, R5, !PT ;  /* 0x0000000592047209 */ /* 0x000fe20007810000 */
[----:B------:R-:W1:Y:S03]  /*13300*/  SHFL.BFLY PT, R7, R12, 0x2, 0x1f ;  /* 0x0c401f000c077f89 */ /* 0x000e6600000e0000 */
        /* <DEDUP_REMOVED lines=9> */
[----:B------:R-:W-:Y:S01]  /*133a0*/  FSETP.NEU.FTZ.AND P2, PT, R132, -INF , PT ;  /* 0xff8000008400780b */ /* 0x000fe20003f5d000 */
[----:B--2---:R-:W-:-:S05]  /*133b0*/  FMUL.FTZ R173, R168, R132 ;  /* 0x00000084a8ad7220 */ /* 0x004fca0000410000 */
[----:B------:R-:W-:-:S05]  /*133c0*/  FSEL R173, R173, RZ, P2 ;  /* 0x000000ffadad7208 */ /* 0x000fca0001000000 */
[--C-:B------:R-:W-:Y:S01]  /*133d0*/  FFMA.FTZ R158, R3, R168, -R173.reuse ;  /* 0x000000a8039e7223 */ /* 0x100fe200000108ad */
[----:B---3--:R-:W-:Y:S01]  /*133e0*/  FMNMX.FTZ R3, R5, R4, !PT ;  /* 0x0000000405037209 */ /* 0x008fe20007810000 */
[-CC-:B------:R-:W-:Y:S01]  /*133f0*/  FFMA.FTZ R157, R28, R168.reuse, -R173.reuse ;  /* 0x000000a81c9d7223 */ /* 0x180fe200000108ad */
[----:B------:R-:W1:Y:S01]  /*13400*/  LDSM.16.MT88.4 R4, [R195+0x10000] ;  /* 0x01000000c304783b */ /* 0x000e620000004200 */
[-CC-:B------:R-:W-:Y:S01]  /*13410*/  FFMA.FTZ R156, R76, R168.reuse, -R173.reuse ;  /* 0x000000a84c9c7223 */ /* 0x180fe200000108ad */
[----:B------:R-:W-:Y:S01]  /*13420*/  FSETP.NEU.FTZ.AND P2, PT, R3, -INF , PT ;  /* 0xff8000000300780b */ /* 0x000fe20003f5d000 */
[----:B------:R-:W-:Y:S01]  /*13430*/  FMUL.FTZ R167, R168, R3 ;  /* 0x00000003a8a77220 */ /* 0x000fe20000410000 */
[----:B------:R-:W-:Y:S01]  /*13440*/  MUFU.EX2 R158, R158 ;  /* 0x0000009e009e7308 */ /* 0x000fe20000000800 */
[-CC-:B------:R-:W-:Y:S01]  /*13450*/  FFMA.FTZ R151, R77, R168.reuse, -R173.reuse ;  /* 0x000000a84d977223 */ /* 0x180fe200000108ad */
[----:B------:R-:W-:Y:S01]  /*13460*/  LDSM.16.MT88.4 R28, [R195+0xc800] ;  /* 0x00c80000c31c783b */ /* 0x000fe20000004200 */
[-CC-:B------:R-:W-:Y:S01]  /*13470*/  FFMA.FTZ R154, R17, R168.reuse, -R173.reuse ;  /* 0x000000a8119a7223 */ /* 0x180fe200000108ad */
[----:B------:R-:W-:Y:S01]  /*13480*/  FSEL R167, R167, RZ, P2 ;  /* 0x000000ffa7a77208 */ /* 0x000fe20001000000 */
[----:B------:R-:W-:-:S02]  /*13490*/  FFMA.FTZ R149, R16, R168, -R173 ;  /* 0x000000a810957223 */ /* 0x000fc400000108ad */
[----:B------:R-:W-:Y:S01]  /*134a0*/  LDSM.16.MT88.4 R16, [R196+0xe800] ;  /* 0x00e80000c410783b */ /* 0x000fe20000004200 */
[----:B------:R-:W2:Y:S01]  /*134b0*/  MUFU.EX2 R157, R157 ;  /* 0x0000009d009d7308 */ /* 0x000ea20000000800 */
[-CC-:B------:R-:W-:Y:S02]  /*134c0*/  FFMA.FTZ R159, R14, R168.reuse, -R167.reuse ;  /* 0x000000a80e9f7223 */ /* 0x180fe400000108a7 */
[-CC-:B------:R-:W-:Y:S02]  /*134d0*/  FFMA.FTZ R160, R21, R168.reuse, -R167.reuse ;  /* 0x000000a815a07223 */ /* 0x180fe400000108a7 */
[-CC-:B------:R-:W-:Y:S01]  /*134e0*/  FFMA.FTZ R161, R78, R168.reuse, -R167.reuse ;  /* 0x000000a84ea17223 */ /* 0x180fe200000108a7 */
[----:B------:R-:W-:Y:S01]  /*134f0*/  LDSM.16.MT88.4 R20, [R198+0xc800] ;  /* 0x00c80000c614783b */ /* 0x000fe20000004200 */
[-CC-:B------:R-:W-:Y:S01]  /*13500*/  FFMA.FTZ R152, R79, R168.reuse, -R167.reuse ;  /* 0x000000a84f987223 */ /* 0x180fe200000108a7 */
[----:B------:R-:W-:Y:S01]  /*13510*/  MUFU.EX2 R156, R156 ;  /* 0x0000009c009c7308 */ /* 0x000fe20000000800 */
[----:B------:R-:W-:-:S02]  /*13520*/  FFMA.FTZ R155, R10, R168, -R167 ;  /* 0x000000a80a9b7223 */ /* 0x000fc400000108a7 */
[-CC-:B------:R-:W-:Y:S02]  /*13530*/  FFMA.FTZ R148, R11, R168.reuse, -R167.reuse ;  /* 0x000000a80b947223 */ /* 0x180fe400000108a7 */
[-CC-:B------:R-:W-:Y:S02]  /*13540*/  FFMA.FTZ R153, R9, R168.reuse, -R167.reuse ;  /* 0x000000a809997223 */ /* 0x180fe400000108a7 */
[----:B------:R-:W-:Y:S01]  /*13550*/  FFMA.FTZ R0, R8, R168, -R167 ;  /* 0x000000a808007223 */ /* 0x000fe200000108a7 */
[----:B------:R-:W3:Y:S01]  /*13560*/  MUFU.EX2 R151, R151 ;  /* 0x0000009700977308 */ /* 0x000ee20000000800 */
[----:B------:R-:W4:Y:S01]  /*13570*/  LDSM.16.MT88.4 R8, [R198+0xe800] ;  /* 0x00e80000c608783b */ /* 0x000f220000004200 */
[----:B--2---:R-:W-:Y:S01]  /*13580*/  F2FP.BF16.PACK_AB R112, R157, R158 ;  /* 0x0000009e9d70723e */ /* 0x004fe200000010ff */
[-CC-:B------:R-:W-:Y:S02]  /*13590*/  FFMA.FTZ R150, R15, R168.reuse, -R173.reuse ;  /* 0x000000a80f967223 */ /* 0x180fe400000108ad */
[----:B------:R-:W-:-:S02]  /*135a0*/  FFMA.FTZ R139, R13, R168, -R173 ;  /* 0x000000a80d8b7223 */ /* 0x000fc400000108ad */
[----:B------:R-:W2:Y:S01]  /*135b0*/  LDSM.16.MT88.4 R12, [R195+0xe800] ;  /* 0x00e80000c30c783b */ /* 0x000ea20000004200 */
[----:B------:R-:W-:Y:S01]  /*135c0*/  MUFU.EX2 R159, R159 ;  /* 0x0000009f009f7308 */ /* 0x000fe20000000800 */
[-CC-:B------:R-:W-:Y:S02]  /*135d0*/  FFMA.FTZ R162, R162, R168.reuse, -R173.reuse ;  /* 0x000000a8a2a27223 */ /* 0x180fe400000108ad */
[-CC-:B------:R-:W-:Y:S02]  /*135e0*/  FFMA.FTZ R165, R165, R168.reuse, -R173.reuse ;  /* 0x000000a8a5a57223 */ /* 0x180fe400000108ad */
[-CC-:B------:R-:W-:Y:S02]  /*135f0*/  FFMA.FTZ R163, R163, R168.reuse, -R173.reuse ;  /* 0x000000a8a3a37223 */ /* 0x180fe400000108ad */
[----:B------:R-:W-:Y:S01]  /*13600*/  FFMA.FTZ R164, R164, R168, -R173 ;  /* 0x000000a8a4a47223 */ /* 0x000fe200000108ad */
[----:B------:R-:W5:Y:S01]  /*13610*/  MUFU.EX2 R160, R160 ;  /* 0x000000a000a07308 */ /* 0x000f620000000800 */
[----:B---3--:R-:W-:Y:S01]  /*13620*/  F2FP.BF16.PACK_AB R114, R151, R156 ;  /* 0x0000009c9772723e */ /* 0x008fe200000010ff */
[----:B------:R-:W-:-:S02]  /*13630*/  FFMA.FTZ R169, R169, R168, -R167 ;  /* 0x000000a8a9a97223 */ /* 0x000fc400000108a7 */
[-CC-:B------:R-:W-:Y:S02]  /*13640*/  FFMA.FTZ R170, R170, R168.reuse, -R167.reuse ;  /* 0x000000a8aaaa7223 */ /* 0x180fe400000108a7 */
[-CC-:B------:R-:W-:Y:S02]  /*13650*/  FFMA.FTZ R171, R171, R168.reuse, -R167.reuse ;  /* 0x000000a8abab7223 */ /* 0x180fe400000108a7 */
[----:B------:R-:W-:Y:S01]  /*13660*/  MUFU.EX2 R161, R161 ;  /* 0x000000a100a17308 */ /* 0x000fe20000000800 */
[-C--:B------:R-:W-:Y:S02]  /*13670*/  FFMA.FTZ R172, R172, R168.reuse, -R167 ;  /* 0x000000a8acac7223 */ /* 0x080fe400000108a7 */
[-CC-:B------:R-:W-:Y:S02]  /*13680*/  FFMA.FTZ R201, R201, R168.reuse, -R173.reuse ;  /* 0x000000a8c9c97223 */ /* 0x180fe400000108ad */
[-CC-:B------:R-:W-:Y:S02]  /*13690*/  FFMA.FTZ R214, R175, R168.reuse, -R173.reuse ;  /* 0x000000a8afd67223 */ /* 0x180fe400000108ad */
[-CC-:B------:R-:W-:Y:S01]  /*136a0*/  FFMA.FTZ R174, R174, R168.reuse, -R173.reuse ;  /* 0x000000a8aeae7223 */ /* 0x180fe200000108ad */
[----:B------:R-:W3:Y:S01]  /*136b0*/  MUFU.EX2 R152, R152 ;  /* 0x0000009800987308 */ /* 0x000ee20000000800 */
[----:B-----5:R-:W-:Y:S01]  /*136c0*/  F2FP.BF16.PACK_AB R113, R160, R159 ;  /* 0x0000009fa071723e */ /* 0x020fe200000010ff */
[----:B------:R-:W-:-:S02]  /*136d0*/  FFMA.FTZ R221, R147, R168, -R173 ;  /* 0x000000a893dd7223 */ /* 0x000fc400000108ad */
[-CC-:B------:R-:W-:Y:S02]  /*136e0*/  FFMA.FTZ R173, R146, R168.reuse, -R167.reuse ;  /* 0x000000a892ad7223 */ /* 0x180fe400000108a7 */
[-CC-:B------:R-:W-:Y:S02]  /*136f0*/  FFMA.FTZ R216, R145, R168.reuse, -R167.reuse ;  /* 0x000000a891d87223 */ /* 0x180fe400000108a7 */
[----:B------:R-:W-:Y:S01]  /*13700*/  MUFU.EX2 R154, R154 ;  /* 0x0000009a009a7308 */ /* 0x000fe20000000800 */
[-CC-:B------:R-:W-:Y:S02]  /*13710*/  FFMA.FTZ R175, R144, R168.reuse, -R167.reuse ;  /* 0x000000a890af7223 */ /* 0x180fe400000108a7 */
[----:B------:R-:W-:Y:S01]  /*13720*/  FFMA.FTZ R166, R166, R168, -R167 ;  /* 0x000000a8a6a67223 */ /* 0x000fe200000108a7 */
[----:B------:R-:W-:Y:S01]  /*13730*/  LDSM.16.MT88.4 R144, [R197+0xd800] ;  /* 0x00d80000c590783b */ /* 0x000fe20000004200 */
[----:B------:R-:W-:Y:S02]  /*13740*/  FADD.FTZ R157, R158, R157 ;  /* 0x0000009d9e9d7221 */ /* 0x000fe40000010000 */
[----:B------:R-:W-:Y:S01]  /*13750*/  FADD.FTZ R160, R159, R160 ;  /* 0x000000a09fa07221 */ /* 0x000fe20000010000 */
[----:B---3--:R-:W-:Y:S01]  /*13760*/  F2FP.BF16.PACK_AB R115, R152, R161 ;  /* 0x000000a19873723e */ /* 0x008fe200000010ff */
[----:B------:R-:W3:Y:S01]  /*13770*/  MUFU.EX2 R149, R149 ;  /* 0x0000009500957308 */ /* 0x000ee20000000800 */
[----:B------:R-:W-:-:S02]  /*13780*/  FADD.FTZ R156, R156, R157 ;  /* 0x0000009d9c9c7221 */ /* 0x000fc40000010000 */
[----:B------:R-:W-:Y:S02]  /*13790*/  FADD.FTZ R161, R161, R160 ;  /* 0x000000a0a1a17221 */ /* 0x000fe40000010000 */
[----:B------:R-:W-:Y:S01]  /*137a0*/  FADD.FTZ R151, R151, R156 ;  /* 0x0000009c97977221 */ /* 0x000fe20000010000 */
[C---:B------:R-:W-:Y:S01]  /*137b0*/  HMMA.16816.F32.BF16 R60, R112.reuse, R64, RZ ;  /* 0x00000040703c723c */ /* 0x040fe200000418ff */
[----:B------:R-:W-:Y:S01]  /*137c0*/  FADD.FTZ R152, R152, R161 ;  /* 0x000000a198987221 */ /* 0x000fe20000010000 */
        /* <DEDUP_REMOVED lines=44> */
[----:B---3--:R-:W-:Y:S01]  /*13a90*/  F2FP.BF16.PACK_AB R4, R149, R154 ;  /* 0x0000009a9504723e */ /* 0x008fe200000010ff */
        /* <DEDUP_REMOVED lines=11> */
[----:B----4-:R-:W-:Y:S01]  /*13b50*/  HMMA.16816.F32.BF16 R60, R4, R8, R60 ;  /* 0x00000008043c723c */ /* 0x010fe2000004183c */
        /* <DEDUP_REMOVED lines=169> */
[----:B------:R-:W-:-:S02]  /*145f0*/  ISETP.NE.AND P2, PT, R11, RZ, PT ;  /* 0x000000ff0b00720c */ /* 0x000fc40003f45270 */
[----:B------:R-:W-:-:S05]  /*14600*/  LOP3.LUT R7, RZ, R11, RZ, 0x33, !PT ;  /* 0x0000000bff077212 */ /* 0x000fca00078e33ff */
[----:B------:R-:W-:Y:S02]  /*14610*/  @P5 IADD3 R8, R8, 0x1, RZ ;  /* 0x0000000108085810 */ /* 0x000fe40007ffe0ff */
[----:B------:R-:W-:-:S03]  /*14620*/  @P6 IADD3 R9, R9, 0x1, RZ ;  /* 0x0000000109096810 */ /* 0x000fc60007ffe0ff */
[----:B------:R-:W-:Y:S01]  /*14630*/  @!P1 IMAD.MOV R8, RZ, RZ, -R8 ;  /* 0x000000ffff089224 */ /* 0x000fe200078e0a08 */
[----:B------:R-:W-:-:S04]  /*14640*/  @!P3 IADD3 R9, -R9, RZ, RZ ;  /* 0x000000ff0909b210 */ /* 0x000fc80007ffe1ff */
[C---:B------:R-:W-:Y:S02]  /*14650*/  SEL R4, R7.reuse, R8, !P2 ;  /* 0x0000000807047207 */ /* 0x040fe40005000000 */
[----:B------:R-:W-:Y:S02]  /*14660*/  SEL R7, R7, R9, !P2 ;  /* 0x0000000907077207 */ /* 0x000fe40005000000 */
[----:B------:R-:W3:Y:S01]  /*14670*/  LD.E.64 R8, [R222.64+0x40] ;  /* 0x00004004de087980 */ /* 0x000ee2000c101b00 */
        /* <DEDUP_REMOVED lines=13> */
[----:B------:R-:W-:-:S05]  /*14750*/  SHF.R.S32.HI R0, RZ, 0x1f, R5 ;  /* 0x0000001fff007819 */ /* 0x000fca0000011405 */
[----:B------:R-:W-:Y:S02]  /*14760*/  IMAD R0, R12, R0, R7 ;  /* 0x000000000c007224 */ /* 0x000fe400078e0207 */
[----:B------:R-:W-:-:S04]  /*14770*/  IMAD.WIDE.U32 R6, R5, R12, R10 ;  /* 0x0000000c05067225 */ /* 0x000fc800078e000a */
[----:B------:R-:W-:Y:S01]  /*14780*/  IMAD.IADD R4, R7, 0x1, R0 ;  /* 0x0000000107047824 */ /* 0x000fe200078e0200 */
[----:B------:R-:W-:Y:S05]  /*14790*/  BRA `(.L_x_2476) ;  /* 0x0000004000007947 */ /* 0x000fea0003800000 */
.L_x_2475:
[----:B------:R-:W-:Y:S02]  /*147a0*/  ULDC.64 UR4, c[0x0][0x118] ;  /* 0x0000460000047ab9 */ /* 0x000fe40000000a00 */
[----:B------:R-:W2:Y:S02]  /*147b0*/  LD.E R6, [R222.64+0x40] ;  /* 0x00004004de067980 */ /* 0x000ea4000c101900 */
[----:B--2---:R-:W-:-:S04]  /*147c0*/  LEA R6, -R6, RZ, 0x6 ;  /* 0x000000ff06067211 */ /* 0x004fc800078e31ff */
[----:B------:R-:W-:Y:S02]  /*147d0*/  SHF.R.S32.HI R4, RZ, 0x1f, R6 ;  /* 0x0000001fff047819 */ /* 0x000fe40000011406 */
.L_x_2476:
[----:B------:R-:W-:Y:S05]  /*147e0*/  BSYNC B0 ;  /* 0x0000000000007941 */ /* 0x000fea0003800000 */
.L_x_2474:
[----:B------:R-:W-:Y:S01]  /*147f0*/  IMAD.SHL.U32 R5, R136, 0x20, RZ ;  /* 0x0000002088057824 */ /* 0x000fe200078e00ff */
[----:B------:R-:W-:Y:S01]  /*14800*/  LEA R202, P2, R6, R202, 0x1 ;  /* 0x000000ca06ca7211 */ /* 0x000fe200078408ff */
[----:B------:R-:W-:Y:S01]  /*14810*/  ULDC.64 UR4, c[0x0][0x118] ;  /* 0x0000460000047ab9 */ /* 0x000fe20000000a00 */
[----:B------:R-:W-:Y:S01]  /*14820*/  SHF.L.U64.HI R0, R136, 0x5, R137 ;  /* 0x0000000588007819 */ /* 0x000fe20000010289 */
[----:B------:R-:W-:Y:S01]  /*14830*/  BSSY B1, `(.L_x_2477) ;  /* 0x000016c000017945 */ /* 0x000fe20003800000 */
[C---:B------:R-:W-:Y:S02]  /*14840*/  IADD3 R8, P1, R5.reuse, R202, RZ ;  /* 0x000000ca05087210 */ /* 0x040fe40007f3e0ff */
[----:B------:R-:W-:Y:S02]  /*14850*/  LEA.HI.X R203, R6, R203, R4, 0x1, P2 ;  /* 0x000000cb06cb7211 */ /* 0x000fe400010f0c04 */
        /* <DEDUP_REMOVED lines=9> */
[----:B------:R-:W-:Y:S01]  /*148f0*/  IMAD.X R11, R0, 0x1, R5, P1 ;  /* 0x00000001000b7824 */ /* 0x000fe200008e0605 */
[----:B------:R-:W-:Y:S01]  /*14900*/  ISETP.GE.AND P1, PT, R133, 0x3, PT ;  /* 0x000000038500780c */ /* 0x000fe20003f26270 */
        /* <DEDUP_REMOVED lines=12> */
[----:B------:R-:W5:Y:S04]  /*149d0*/  LDSM.16.M88.4 R12, [R193+0x6800] ;  /* 0x00680000c10c783b */ /* 0x000f680000000200 */
[----:B------:R-:W1:Y:S04]  /*149e0*/  LDSM.16.M88.4 R160, [R193+0x7000] ;  /* 0x00700000c1a0783b */ /* 0x000e680000000200 */
[----:B------:R-:W-:Y:S04]  /*149f0*/  LDSM.16.M88.4 R148, [R192] ;  /* 0x00000000c094783b */ /* 0x000fe80000000200 */
[----:B------:R-:W1:Y:S04]  /*14a00*/  LDSM.16.M88.4 R32, [R191] ;  /* 0x00000000bf20783b */ /* 0x000e680000000200 */
[----:B------:R-:W1:Y:S04]  /*14a10*/  LDSM.16.M88.4 R172, [R193+0x7800] ;  /* 0x00780000c1ac783b */ /* 0x000e680000000200 */
[----:B------:R-:W1:Y:S04]  /*14a20*/  LDSM.16.M88.4 R28, [R187] ;  /* 0x00000000bb1c783b */ /* 0x000e680000000200 */
[----:B---3--:R-:W3:Y:S04]  /*14a30*/  LDSM.16.M88.4 R4, [R186] ;  /* 0x00000000ba04783b */ /* 0x008ee80000000200 */
[----:B------:R-:W-:Y:S04]  /*14a40*/  LDSM.16.M88.4 R168, [R190] ;  /* 0x00000000bea8783b */ /* 0x000fe80000000200 */
[----:B------:R-:W3:Y:S01]  /*14a50*/  LDSM.16.M88.4 R144, [R188+0x6000] ;  /* 0x00600000bc90783b */ /* 0x000ee20000000200 */
[C---:B----4-:R-:W-:Y:S03]  /*14a60*/  HMMA.16816.F32.BF16 R24, R152.reuse, R20, RZ ;  /* 0x000000149818723c */ /* 0x050fe600000418ff */
[----:B------:R-:W4:Y:S04]  /*14a70*/  LDSM.16.M88.4 R224, [R185] ;  /* 0x00000000b9e0783b */ /* 0x000f280000000200 */
[----:B------:R-:W3:Y:S01]  /*14a80*/  LDSM.16.M88.4 R140, [R188+0x6800] ;  /* 0x00680000bc8c783b */ /* 0x000ee20000000200 */
[C---:B-----5:R-:W-:Y:S03]  /*14a90*/  HMMA.16816.F32.BF16 R16, R152.reuse, R12, RZ ;  /* 0x0000000c9810723c */ /* 0x060fe600000418ff */
[----:B--2---:R-:W2:Y:S04]  /*14aa0*/  LDSM.16.M88.4 R8, [R188+0x7000] ;  /* 0x00700000bc08783b */ /* 0x004ea80000000200 */
[----:B------:R-:W-:Y:S01]  /*14ab0*/  LDSM.16.M88.4 R216, [R189] ;  /* 0x00000000bdd8783b */ /* 0x000fe20000000200 */
[C---:B-1----:R-:W-:Y:S03]  /*14ac0*/  HMMA.16816.F32.BF16 R164, R152.reuse, R160, RZ ;  /* 0x000000a098a4723c */ /* 0x042fe600000418ff */
[----:B------:R-:W1:Y:S04]  /*14ad0*/  S2R R0, SR_TID.X ;  /* 0x0000000000007919 */ /* 0x000e680000002100 */
[----:B------:R-:W0:Y:S01]  /*14ae0*/  LDGDEPBAR ;  /* 0x00000000000079af */ /* 0x000e220000000000 */
[C---:B------:R-:W-:Y:S08]  /*14af0*/  HMMA.16816.F32.BF16 R20, R152.reuse, R22, RZ ;  /* 0x000000169814723c */ /* 0x040ff000000418ff */
[C---:B------:R-:W-:Y:S08]  /*14b00*/  HMMA.16816.F32.BF16 R12, R152.reuse, R14, RZ ;  /* 0x0000000e980c723c */ /* 0x040ff000000418ff */
[----:B------:R-:W-:Y:S01]  /*14b10*/  HMMA.16816.F32.BF16 R160, R152, R162, RZ ;  /* 0x000000a298a0723c */ /* 0x000fe200000418ff */
[----:B-1----:R-:W-:-:S05]  /*14b20*/  IMAD.SHL.U32 R0, R0, 0x2, RZ ;  /* 0x0000000200007824 */ /* 0x002fca00078e00ff */
[----:B------:R-:W-:Y:S02]  /*14b30*/  LOP3.LUT R0, R0, 0x6, RZ, 0xc0, !PT ;  /* 0x0000000600007812 */ /* 0x000fe400078ec0ff */
[----:B------:R-:W-:Y:S03]  /*14b40*/  HMMA.16816.F32.BF16 R24, R148, R32, R24 ;  /* 0x000000209418723c */ /* 0x000fe60000041818 */
[----:B------:R-:W-:-:S05]  /*14b50*/  IMAD R139, R211, 0x40, R0 ;  /* 0x00000040d38b7824 */ /* 0x000fca00078e0200 */
[C---:B------:R-:W-:Y:S08]  /*14b60*/  HMMA.16816.F32.BF16 R156, R152.reuse, R172, RZ ;  /* 0x000000ac989c723c */ /* 0x040ff000000418ff */
[----:B------:R-:W-:Y:S01]  /*14b70*/  HMMA.16816.F32.BF16 R152, R152, R174, RZ ;  /* 0x000000ae9898723c */ /* 0x000fe200000418ff */
[----:B------:R-:W-:Y:S07]  /*14b80*/  LDSM.16.M88.4 R172, [R188+0x7800] ;  /* 0x00780000bcac783b */ /* 0x000fee0000000200 */
[C---:B------:R-:W-:Y:S01]  /*14b90*/  HMMA.16816.F32.BF16 R20, R148.reuse, R34, R20 ;  /* 0x000000229414723c */ /* 0x040fe20000041814 */
[----:B------:R-:W1:Y:S07]  /*14ba0*/  LDSM.16.M88.4 R32, [R184] ;  /* 0x00000000b820783b */ /* 0x000e6e0000000200 */
[C---:B------:R-:W-:Y:S08]  /*14bb0*/  HMMA.16816.F32.BF16 R16, R148.reuse, R28, R16 ;  /* 0x0000001c9410723c */ /* 0x040ff00000041810 */
[C---:B------:R-:W-:Y:S01]  /*14bc0*/  HMMA.16816.F32.BF16 R12, R148.reuse, R30, R12 ;  /* 0x0000001e940c723c */ /* 0x040fe2000004180c */
[----:B------:R-:W5:Y:S07]  /*14bd0*/  LDSM.16.M88.4 R28, [R184+0x800] ;  /* 0x00080000b81c783b */ /* 0x000f6e0000000200 */
[C---:B---3--:R-:W-:Y:S08]  /*14be0*/  HMMA.16816.F32.BF16 R164, R148.reuse, R4, R164 ;  /* 0x0000000494a4723c */ /* 0x048ff000000418a4 */
[----:B------:R-:W-:Y:S01]  /*14bf0*/  HMMA.16816.F32.BF16 R160, R148, R6, R160 ;  /* 0x0000000694a0723c */ /* 0x000fe200000418a0 */
[----:B------:R-:W3:Y:S07]  /*14c00*/  LDSM.16.M88.4 R4, [R184+0x1000] ;  /* 0x00100000b804783b */ /* 0x000eee0000000200 */
[----:B------:R-:W-:Y:S08]  /*14c10*/  HMMA.16816.F32.BF16 R24, R168, R144, R24 ;  /* 0x00000090a818723c */ /* 0x000ff00000041818 */
[C---:B----4-:R-:W-:Y:S08]  /*14c20*/  HMMA.16816.F32.BF16 R156, R148.reuse, R224, R156 ;  /* 0x000000e0949c723c */ /* 0x050ff0000004189c */
[----:B------:R-:W-:Y:S01]  /*14c30*/  HMMA.16816.F32.BF16 R152, R148, R226, R152 ;  /* 0x000000e29498723c */ /* 0x000fe20000041898 */
[----:B------:R-:W-:Y:S04]  /*14c40*/  LDSM.16.M88.4 R148, [R194+0x2000] ;  /* 0x00200000c294783b */ /* 0x000fe80000000200 */
[----:B------:R-:W-:Y:S03]  /*14c50*/  LDSM.16.M88.4 R224, [R184+0x1800] ;  /* 0x00180000b8e0783b */ /* 0x000fe60000000200 */
[C---:B------:R-:W-:Y:S01]  /*14c60*/  HMMA.16816.F32.BF16 R20, R168.reuse, R146, R20 ;  /* 0x00000092a814723c */ /* 0x040fe20000041814 */
[----:B------:R-:W4:Y:S07]  /*14c70*/  LDSM.16.M88.4 R144, [R193+0x8000] ;  /* 0x00800000c190783b */ /* 0x000f2e0000000200 */
[C---:B------:R-:W-:Y:S08]  /*14c80*/  HMMA.16816.F32.BF16 R16, R168.reuse, R140, R16 ;  /* 0x0000008ca810723c */ /* 0x040ff00000041810 */
[C---:B------:R-:W-:Y:S01]  /*14c90*/  HMMA.16816.F32.BF16 R12, R168.reuse, R142, R12 ;  /* 0x0000008ea80c723c */ /* 0x040fe2000004180c */
[----:B------:R-:W3:Y:S07]  /*14ca0*/  LDSM.16.M88.4 R140, [R193+0x8800] ;  /* 0x00880000c18c783b */ /* 0x000eee0000000200 */
[C---:B--2---:R-:W-:Y:S08]  /*14cb0*/  HMMA.16816.F32.BF16 R164, R168.reuse, R8, R164 ;  /* 0x00000008a8a4723c */ /* 0x044ff000000418a4 */
[----:B------:R-:W-:Y:S01]  /*14cc0*/  HMMA.16816.F32.BF16 R160, R168, R10, R160 ;  /* 0x0000000aa8a0723c */ /* 0x000fe200000418a0 */
[----:B------:R-:W2:Y:S07]  /*14cd0*/  LDSM.16.M88.4 R8, [R193+0x9000] ;  /* 0x00900000c108783b */ /* 0x000eae0000000200 */
[----:B-1----:R-:W-:Y:S08]  /*14ce0*/  HMMA.16816.F32.BF16 R24, R216, R32, R24 ;  /* 0x00000020d818723c */ /* 0x002ff00000041818 */
[C---:B------:R-:W-:Y:S08]  /*14cf0*/  HMMA.16816.F32.BF16 R156, R168.reuse, R172, R156 ;  /* 0x000000aca89c723c */ /* 0x040ff0000004189c */
[----:B------:R-:W-:Y:S01]  /*14d00*/  HMMA.16816.F32.BF16 R152, R168, R174, R152 ;  /* 0x000000aea898723c */ /* 0x000fe20000041898 */
[----:B------:R-:W-:Y:S04]  /*14d10*/  LDSM.16.M88.4 R168, [R192+0x2000] ;  /* 0x00200000c0a8783b */ /* 0x000fe80000000200 */
[----:B------:R-:W-:Y:S03]  /*14d20*/  LDSM.16.M88.4 R172, [R193+0x9800] ;  /* 0x00980000c1ac783b */ /* 0x000fe60000000200 */
[C---:B------:R-:W-:Y:S01]  /*14d30*/  HMMA.16816.F32.BF16 R20, R216.reuse, R34, R20 ;  /* 0x00000022d814723c */ /* 0x040fe20000041814 */
[----:B------:R-:W1:Y:S07]  /*14d40*/  LDSM.16.M88.4 R32, [R183] ;  /* 0x00000000b720783b */ /* 0x000e6e0000000200 */
[C---:B-----5:R-:W-:Y:S08]  /*14d50*/  HMMA.16816.F32.BF16 R16, R216.reuse, R28, R16 ;  /* 0x0000001cd810723c */ /* 0x060ff00000041810 */
[C---:B------:R-:W-:Y:S01]  /*14d60*/  HMMA.16816.F32.BF16 R12, R216.reuse, R30, R12 ;  /* 0x0000001ed80c723c */ /* 0x040fe2000004180c */
[----:B------:R-:W5:Y:S07]  /*14d70*/  LDSM.16.M88.4 R28, [R182] ;  /* 0x00000000b61c783b */ /* 0x000f6e0000000200 */
[C---:B---3--:R-:W-:Y:S08]  /*14d80*/  HMMA.16816.F32.BF16 R164, R216.reuse, R4, R164 ;  /* 0x00000004d8a4723c */ /* 0x048ff000000418a4 */
[----:B------:R-:W-:Y:S01]  /*14d90*/  HMMA.16816.F32.BF16 R160, R216, R6, R160 ;  /* 0x00000006d8a0723c */ /* 0x000fe200000418a0 */
[----:B------:R-:W3:Y:S07]  /*14da0*/  LDSM.16.M88.4 R4, [R181] ;  /* 0x00000000b504783b */ /* 0x000eee0000000200 */
[----:B----4-:R-:W-:Y:S08]  /*14db0*/  HMMA.16816.F32.BF16 R24, R148, R144, R24 ;  /* 0x000000909418723c */ /* 0x010ff00000041818 */
[C---:B------:R-:W-:Y:S08]  /*14dc0*/  HMMA.16816.F32.BF16 R156, R216.reuse, R224, R156 ;  /* 0x000000e0d89c723c */ /* 0x040ff0000004189c */
[----:B------:R-:W-:Y:S01]  /*14dd0*/  HMMA.16816.F32.BF16 R152, R216, R226, R152 ;  /* 0x000000e2d898723c */ /* 0x000fe20000041898 */
[----:B------:R-:W-:Y:S04]  /*14de0*/  LDSM.16.M88.4 R216, [R188+0x8000] ;  /* 0x00800000bcd8783b */ /* 0x000fe80000000200 */
[----:B------:R-:W-:Y:S03]  /*14df0*/  LDSM.16.M88.4 R224, [R180] ;  /* 0x00000000b4e0783b */ /* 0x000fe60000000200 */
[C---:B------:R-:W-:Y:S01]  /*14e00*/  HMMA.16816.F32.BF16 R20, R148.reuse, R146, R20 ;  /* 0x000000929414723c */ /* 0x040fe20000041814 */
[----:B------:R-:W-:Y:S07]  /*14e10*/  LDSM.16.M88.4 R144, [R188+0x8800] ;  /* 0x00880000bc90783b */ /* 0x000fee0000000200 */
[C---:B------:R-:W-:Y:S08]  /*14e20*/  HMMA.16816.F32.BF16 R16, R148.reuse, R140, R16 ;  /* 0x0000008c9410723c */ /* 0x040ff00000041810 */
[C---:B------:R-:W-:Y:S01]  /*14e30*/  HMMA.16816.F32.BF16 R12, R148.reuse, R142, R12 ;  /* 0x0000008e940c723c */ /* 0x040fe2000004180c */
[----:B------:R-:W4:Y:S07]  /*14e40*/  LDSM.16.M88.4 R140, [R190+0x2000] ;  /* 0x00200000be8c783b */ /* 0x000f2e0000000200 */
        /* <DEDUP_REMOVED lines=9> */
[----:B------:R-:W1:Y:S07]  /*14ee0*/  LDSM.16.M88.4 R32, [R184+0x2000] ;  /* 0x00200000b820783b */ /* 0x000e6e0000000200 */
[C---:B-----5:R-:W-:Y:S08]  /*14ef0*/  HMMA.16816.F32.BF16 R16, R168.reuse, R28, R16 ;  /* 0x0000001ca810723c */ /* 0x060ff00000041810 */
[C---:B------:R-:W-:Y:S01]  /*14f00*/  HMMA.16816.F32.BF16 R12, R168.reuse, R30, R12 ;  /* 0x0000001ea80c723c */ /* 0x040fe2000004180c */
[----:B------:R-:W-:Y:S07]  /*14f10*/  LDSM.16.M88.4 R28, [R184+0x2800] ;  /* 0x00280000b81c783b */ /* 0x000fee0000000200 */
[C---:B---3--:R-:W-:Y:S08]  /*14f20*/  HMMA.16816.F32.BF16 R164, R168.reuse, R4, R164 ;  /* 0x00000004a8a4723c */ /* 0x048ff000000418a4 */
[----:B------:R-:W-:Y:S01]  /*14f30*/  HMMA.16816.F32.BF16 R160, R168, R6, R160 ;  /* 0x00000006a8a0723c */ /* 0x000fe200000418a0 */
[----:B------:R-:W3:Y:S07]  /*14f40*/  LDSM.16.M88.4 R4, [R184+0x3000] ;  /* 0x00300000b804783b */ /* 0x000eee0000000200 */
        /* <DEDUP_REMOVED lines=9> */
[----:B------:R-:W-:Y:S07]  /*14fe0*/  LDSM.16.M88.4 R144, [R193+0xa000] ;  /* 0x00a00000c190783b */ /* 0x000fee0000000200 */
[C---:B--2---:R-:W-:Y:S08]  /*14ff0*/  HMMA.16816.F32.BF16 R164, R140.reuse, R8, R164 ;  /* 0x000000088ca4723c */ /* 0x044ff000000418a4 */
[----:B------:R-:W-:Y:S01]  /*15000*/  HMMA.16816.F32.BF16 R160, R140, R10, R160 ;  /* 0x0000000a8ca0723c */ /* 0x000fe200000418a0 */
[----:B------:R-:W2:Y:S07]  /*15010*/  LDSM.16.M88.4 R8, [R194+0x4000] ;  /* 0x00400000c208783b */ /* 0x000eae0000000200 */
[----:B-1----:R-:W-:Y:S08]  /*15020*/  HMMA.16816.F32.BF16 R24, R148, R32, R24 ;  /* 0x000000209418723c */ /* 0x002ff00000041818 */
[C---:B------:R-:W-:Y:S08]  /*15030*/  HMMA.16816.F32.BF16 R156, R140.reuse, R172, R156 ;  /* 0x000000ac8c9c723c */ /* 0x040ff0000004189c */
[----:B------:R-:W-:Y:S01]  /*15040*/  HMMA.16816.F32.BF16 R152, R140, R174, R152 ;  /* 0x000000ae8c98723c */ /* 0x000fe20000041898 */
[----:B------:R-:W-:Y:S04]  /*15050*/  LDSM.16.M88.4 R140, [R193+0xa800] ;  /* 0x00a80000c18c783b */ /* 0x000fe80000000200 */
[----:B------:R-:W-:Y:S03]  /*15060*/  LDSM.16.M88.4 R172, [R177] ;  /* 0x00000000b1ac783b */ /* 0x000fe60000000200 */
[C---:B------:R-:W-:Y:S01]  /*15070*/  HMMA.16816.F32.BF16 R20, R148.reuse, R34, R20 ;  /* 0x000000229414723c */ /* 0x040fe20000041814 */
[----:B------:R-:W-:Y:S07]  /*15080*/  LDSM.16.M88.4 R32, [R193+0xb000] ;  /* 0x00b00000c120783b */ /* 0x000fee0000000200 */
[C---:B---3--:R-:W-:Y:S08]  /*15090*/  HMMA.16816.F32.BF16 R164, R148.reuse, R4, R164 ;  /* 0x0000000494a4723c */ /* 0x048ff000000418a4 */
[C---:B------:R-:W-:Y:S01]  /*150a0*/  HMMA.16816.F32.BF16 R160, R148.reuse, R6, R160 ;  /* 0x0000000694a0723c */ /* 0x040fe200000418a0 */
[----:B------:R-:W1:Y:S07]  /*150b0*/  LDSM.16.M88.4 R4, [R179] ;  /* 0x00000000b304783b */ /* 0x000e6e0000000200 */
[C---:B------:R-:W-:Y:S08]  /*150c0*/  HMMA.16816.F32.BF16 R16, R148.reuse, R28, R16 ;  /* 0x0000001c9410723c */ /* 0x040ff00000041810 */
[----:B------:R-:W-:Y:S01]  /*150d0*/  HMMA.16816.F32.BF16 R12, R148, R30, R12 ;  /* 0x0000001e940c723c */ /* 0x000fe2000004180c */
[----:B------:R-:W3:Y:S07]  /*150e0*/  LDSM.16.M88.4 R28, [R193+0xb800] ;  /* 0x00b80000c11c783b */ /* 0x000eee0000000200 */
[----:B--2---:R-:W-:Y:S08]  /*150f0*/  HMMA.16816.F32.BF16 R24, R8, R144, R24 ;  /* 0x000000900818723c */ /* 0x004ff00000041818 */
[C---:B------:R-:W-:Y:S08]  /*15100*/  HMMA.16816.F32.BF16 R156, R148.reuse, R168, R156 ;  /* 0x000000a8949c723c */ /* 0x040ff0000004189c */
[----:B------:R-:W-:Y:S01]  /*15110*/  HMMA.16816.F32.BF16 R152, R148, R170, R152 ;  /* 0x000000aa9498723c */ /* 0x000fe20000041898 */
[----:B------:R-:W-:Y:S04]  /*15120*/  LDSM.16.M88.4 R148, [R190+0x4000] ;  /* 0x00400000be94783b */ /* 0x000fe80000000200 */
[----:B------:R-:W-:Y:S03]  /*15130*/  LDSM.16.M88.4 R168, [R176] ;  /* 0x00000000b0a8783b */ /* 0x000fe60000000200 */
[----:B------:R-:W-:Y:S01]  /*15140*/  HMMA.16816.F32.BF16 R20, R8, R146, R20 ;  /* 0x000000920814723c */ /* 0x000fe20000041814 */
[----:B------:R-:W2:Y:S07]  /*15150*/  LDSM.16.M88.4 R144, [R188+0xa000] ;  /* 0x00a00000bc90783b */ /* 0x000eae0000000200 */
[----:B-1----:R-:W-:Y:S08]  /*15160*/  HMMA.16816.F32.BF16 R24, R216, R4, R24 ;  /* 0x00000004d818723c */ /* 0x002ff00000041818 */
[C---:B------:R-:W-:Y:S08]  /*15170*/  HMMA.16816.F32.BF16 R16, R8.reuse, R140, R16 ;  /* 0x0000008c0810723c */ /* 0x040ff00000041810 */
[C---:B------:R-:W-:Y:S01]  /*15180*/  HMMA.16816.F32.BF16 R12, R8.reuse, R142, R12 ;  /* 0x0000008e080c723c */ /* 0x040fe2000004180c */
[----:B------:R-:W-:Y:S07]  /*15190*/  LDSM.16.M88.4 R140, [R188+0xa800] ;  /* 0x00a80000bc8c783b */ /* 0x000fee0000000200 */
[C---:B------:R-:W-:Y:S08]  /*151a0*/  HMMA.16816.F32.BF16 R164, R8.reuse, R32, R164 ;  /* 0x0000002008a4723c */ /* 0x040ff000000418a4 */
[C---:B------:R-:W-:Y:S01]  /*151b0*/  HMMA.16816.F32.BF16 R160, R8.reuse, R34, R160 ;  /* 0x0000002208a0723c */ /* 0x040fe200000418a0 */
[----:B------:R-:W-:Y:S07]  /*151c0*/  LDSM.16.M88.4 R32, [R188+0xb000] ;  /* 0x00b00000bc20783b */ /* 0x000fee0000000200 */
[C---:B---3--:R-:W-:Y:S08]  /*151d0*/  HMMA.16816.F32.BF16 R156, R8.reuse, R28, R156 ;  /* 0x0000001c089c723c */ /* 0x048ff0000004189c */
[----:B------:R-:W-:Y:S01]  /*151e0*/  HMMA.16816.F32.BF16 R152, R8, R30, R152 ;  /* 0x0000001e0898723c */ /* 0x000fe20000041898 */
[----:B------:R-:W-:Y:S04]  /*151f0*/  LDSM.16.M88.4 R8, [R189+0x4000] ;  /* 0x00400000bd08783b */ /* 0x000fe80000000200 */
[----:B------:R-:W-:Y:S03]  /*15200*/  LDSM.16.M88.4 R28, [R188+0xb800] ;  /* 0x00b80000bc1c783b */ /* 0x000fe60000000200 */
[----:B------:R-:W-:Y:S01]  /*15210*/  HMMA.16816.F32.BF16 R20, R216, R6, R20 ;  /* 0x00000006d814723c */ /* 0x000fe20000041814 */
[----:B------:R-:W1:Y:S07]  /*15220*/  LDSM.16.M88.4 R4, [R184+0x4000] ;  /* 0x00400000b804783b */ /* 0x000e6e0000000200 */
[----:B--2---:R-:W-:Y:S08]  /*15230*/  HMMA.16816.F32.BF16 R24, R148, R144, R24 ;  /* 0x000000909418723c */ /* 0x004ff00000041818 */
[C---:B------:R-:W-:Y:S08]  /*15240*/  HMMA.16816.F32.BF16 R164, R216.reuse, R172, R164 ;  /* 0x000000acd8a4723c */ /* 0x040ff000000418a4 */
[----:B------:R-:W-:Y:S08]  /*15250*/  HMMA.16816.F32.BF16 R160, R216, R174, R160 ;  /* 0x000000aed8a0723c */ /* 0x000ff000000418a0 */
[----:B------:R-:W-:Y:S08]  /*15260*/  HMMA.16816.F32.BF16 R20, R148, R146, R20 ;  /* 0x000000929414723c */ /* 0x000ff00000041814 */
[----:B------:R-:W-:Y:S08]  /*15270*/  HMMA.16816.F32.BF16 R16, R216, R224, R16 ;  /* 0x000000e0d810723c */ /* 0x000ff00000041810 */
[----:B-1----:R-:W-:Y:S07]  /*15280*/  HMMA.16816.F32.BF16 R24, R8, R4, R24 ;  /* 0x000000040818723c */ /* 0x002fee0000041818 */
[----:B------:R-:W-:Y:S01]  /*15290*/  IADD3 R5, R139, 0x1, RZ ;  /* 0x000000018b057810 */ /* 0x000fe20007ffe0ff */
[----:B------:R-:W-:Y:S03]  /*152a0*/  HMMA.16816.F32.BF16 R12, R216, R226, R12 ;  /* 0x000000e2d80c723c */ /* 0x000fe6000004180c */
[----:B------:R-:W-:-:S02]  /*152b0*/  ISETP.GE.AND P5, PT, R5, R2, PT ;  /* 0x000000020500720c */ /* 0x000fc40003fa6270 */
[----:B------:R-:W-:Y:S02]  /*152c0*/  ISETP.GE.AND P2, PT, R5, R138, PT ;  /* 0x0000008a0500720c */ /* 0x000fe40003f46270 */
[----:B------:R-:W-:Y:S01]  /*152d0*/  IADD3 R5, R139, 0x9, RZ ;  /* 0x000000098b057810 */ /* 0x000fe20007ffe0ff */
[----:B------:R-:W-:Y:S03]  /*152e0*/  HMMA.16816.F32.BF16 R156, R216, R168, R156 ;  /* 0x000000a8d89c723c */ /* 0x000fe6000004189c */
[----:B------:R-:W-:-:S05]  /*152f0*/  ISETP.GE.AND P3, PT, R5, R2, PT ;  /* 0x000000020500720c */ /* 0x000fca0003f66270 */
[----:B------:R-:W-:Y:S01]  /*15300*/  HMMA.16816.F32.BF16 R152, R216, R170, R152 ;  /* 0x000000aad898723c */ /* 0x000fe20000041898 */
[----:B------:R-:W1:Y:S01]  /*15310*/  LDSM.16.M88.4 R168, [R184+0x4800] ;  /* 0x00480000b8a8783b */ /* 0x000e620000000200 */
[----:B------:R-:W-:Y:S02]  /*15320*/  FSEL R0, R25, -INF , !P5 ;  /* 0xff80000019007808 */ /* 0x000fe40006800000 */
[----:B------:R-:W-:Y:S02]  /*15330*/  ISETP.GE.AND P5, PT, R5, R138, PT ;  /* 0x0000008a0500720c */ /* 0x000fe40003fa6270 */
[C---:B------:R-:W-:Y:S02]  /*15340*/  IADD3 R25, R139.reuse, 0x10, RZ ;  /* 0x000000108b197810 */ /* 0x040fe40007ffe0ff */
[C---:B------:R-:W-:Y:S08]  /*15350*/  HMMA.16816.F32.BF16 R164, R148.reuse, R32, R164 ;  /* 0x0000002094a4723c */ /* 0x040ff000000418a4 */
[----:B------:R-:W-:Y:S01]  /*15360*/  HMMA.16816.F32.BF16 R160, R148, R34, R160 ;  /* 0x0000002294a0723c */ /* 0x000fe200000418a0 */
[----:B------:R-:W2:Y:S07]  /*15370*/  LDSM.16.M88.4 R32, [R184+0x5000] ;  /* 0x00500000b820783b */ /* 0x000eae0000000200 */
[----:B------:R-:W-:Y:S07]  /*15380*/  HMMA.16816.F32.BF16 R20, R8, R6, R20 ;  /* 0x000000060814723c */ /* 0x000fee0000041814 */
[----:B------:R-:W-:Y:S01]  /*15390*/  IADD3 R7, R139, 0x8, RZ ;  /* 0x000000088b077810 */ /* 0x000fe20007ffe0ff */
[----:B------:R-:W-:Y:S03]  /*153a0*/  HMMA.16816.F32.BF16 R16, R148, R140, R16 ;  /* 0x0000008c9410723c */ /* 0x000fe60000041810 */
[----:B------:R-:W-:-:S02]  /*153b0*/  ISETP.GE.AND P4, PT, R7, R2, PT ;  /* 0x000000020700720c */ /* 0x000fc40003f86270 */
[----:B------:R-:W-:Y:S02]  /*153c0*/  ISETP.GE.AND P6, PT, R7, R138, PT ;  /* 0x0000008a0700720c */ /* 0x000fe40003fc6270 */
[----:B------:R-:W3:Y:S01]  /*153d0*/  LDSM.16.M88.4 R4, [R184+0x5800] ;  /* 0x00580000b804783b */ /* 0x000ee20000000200 */
[----:B------:R-:W-:Y:S01]  /*153e0*/  HMMA.16816.F32.BF16 R12, R148, R142, R12 ;  /* 0x0000008e940c723c */ /* 0x000fe2000004180c */
[----:B------:R-:W-:-:S07]  /*153f0*/  DEPBAR.LE SB0, 0x0 ;  /* 0x000080000000791a */ /* 0x000fce0000000000 */
[----:B------:R-:W-:Y:S01]  /*15400*/  HMMA.16816.F32.BF16 R156, R148, R28, R156 ;  /* 0x0000001c949c723c */ /* 0x000fe2000004189c */
[----:B------:R-:W-:Y:S02]  /*15410*/  FSEL R140, R20, -INF , !P4 ;  /* 0xff800000148c7808 */ /* 0x000fe40006000000 */
[----:B------:R-:W-:Y:S02]  /*15420*/  FSEL R133, R21, -INF , !P3 ;  /* 0xff80000015857808 */ /* 0x000fe40005800000 */
[-C--:B------:R-:W-:Y:S02]  /*15430*/  ISETP.GE.AND P4, PT, R25, R138.reuse, PT ;  /* 0x0000008a1900720c */ /* 0x080fe40003f86270 */
[C---:B------:R-:W-:Y:S01]  /*15440*/  IADD3 R29, R139.reuse, 0x11, RZ ;  /* 0x000000118b1d7810 */ /* 0x040fe20007ffe0ff */
[----:B-1----:R-:W-:Y:S01]  /*15450*/  HMMA.16816.F32.BF16 R16, R8, R168, R16 ;  /* 0x000000a80810723c */ /* 0x002fe20000041810 */
[----:B------:R-:W-:Y:S01]  /*15460*/  IADD3 R21, R139, 0x18, RZ ;  /* 0x000000188b157810 */ /* 0x000fe20007ffe0ff */
[----:B------:R-:W-:Y:S01]  /*15470*/  BAR.SYNC.DEFER_BLOCKING 0x0 ;  /* 0x0000000000007b1d */ /* 0x000fe20000010000 */
[----:B------:R-:W-:-:S05]  /*15480*/  ISETP.GE.AND P3, PT, R29, R138, PT ;  /* 0x0000008a1d00720c */ /* 0x000fca0003f66270 */
[----:B------:R-:W-:Y:S07]  /*15490*/  HMMA.16816.F32.BF16 R152, R148, R30, R152 ;  /* 0x0000001e9498723c */ /* 0x000fee0000041898 */
[----:B------:R-:W-:Y:S01]  /*154a0*/  FSEL R31, R22, -INF , !P6 ;  /* 0xff800000161f7808 */ /* 0x000fe20007000000 */
[----:B------:R-:W-:Y:S01]  /*154b0*/  HMMA.16816.F32.BF16 R12, R8, R170, R12 ;  /* 0x000000aa080c723c */ /* 0x000fe2000004180c */
[----:B------:R-:W-:Y:S02]  /*154c0*/  FSEL R30, R27, -INF , !P2 ;  /* 0xff8000001b1e7808 */ /* 0x000fe40005000000 */
[----:B------:R-:W-:-:S02]  /*154d0*/  ISETP.GE.AND P6, PT, R29, R2, PT ;  /* 0x000000021d00720c */ /* 0x000fc40003fc6270 */
[----:B------:R-:W-:-:S03]  /*154e0*/  ISETP.GE.AND P2, PT, R25, R2, PT ;  /* 0x000000021900720c */ /* 0x000fc60003f46270 */
[C---:B--2---:R-:W-:Y:S01]  /*154f0*/  HMMA.16816.F32.BF16 R164, R8.reuse, R32, R164 ;  /* 0x0000002008a4723c */ /* 0x044fe200000418a4 */
[----:B------:R-:W-:Y:S02]  /*15500*/  FSEL R22, R18, -INF , !P4 ;  /* 0xff80000012167808 */ /* 0x000fe40006000000 */
[----:B------:R-:W-:Y:S02]  /*15510*/  FSEL R28, R17, -INF , !P6 ;  /* 0xff800000111c7808 */ /* 0x000fe40007000000 */
[----:B------:R-:W-:Y:S02]  /*15520*/  FSEL R29, R16, -INF , !P2 ;  /* 0xff800000101d7808 */ /* 0x000fe40005000000 */
[----:B------:R-:W-:Y:S01]  /*15530*/  FSEL R32, R23, -INF , !P5 ;  /* 0xff80000017207808 */ /* 0x000fe20006800000 */
[----:B------:R-:W-:Y:S01]  /*15540*/  HMMA.16816.F32.BF16 R160, R8, R34, R160 ;  /* 0x0000002208a0723c */ /* 0x000fe200000418a0 */
[----:B------:R-:W-:Y:S02]  /*15550*/  IADD3 R23, R139, 0x19, RZ ;  /* 0x000000198b177810 */ /* 0x000fe40007ffe0ff */
[----:B------:R-:W-:-:S02]  /*15560*/  ISETP.GE.AND P5, PT, R21, R2, PT ;  /* 0x000000021500720c */ /* 0x000fc40003fa6270 */
[C---:B------:R-:W-:Y:S02]  /*15570*/  ISETP.GE.AND P4, PT, R23.reuse, R2, PT ;  /* 0x000000021700720c */ /* 0x040fe40003f86270 */
[-C--:B------:R-:W-:Y:S01]  /*15580*/  ISETP.GE.AND P6, PT, R23, R138.reuse, PT ;  /* 0x0000008a1700720c */ /* 0x080fe20003fc6270 */
[C---:B---3--:R-:W-:Y:S01]  /*15590*/  HMMA.16816.F32.BF16 R144, R8.reuse, R4, R156 ;  /* 0x000000040890723c */ /* 0x048fe2000004189c */
        /* <DEDUP_REMOVED lines=8> */
[----:B------:R-:W-:Y:S02]  /*15620*/  FSEL R25, R13, -INF , !P4 ;  /* 0xff8000000d197808 */ /* 0x000fe40006000000 */
[C---:B------:R-:W-:Y:S02]  /*15630*/  IADD3 R17, R139.reuse, 0x28, RZ ;  /* 0x000000288b117810 */ /* 0x040fe40007ffe0ff */
[----:B------:R-:W-:Y:S02]  /*15640*/  FSEL R21, R14, -INF , !P2 ;  /* 0xff8000000e157808 */ /* 0x000fe40005000000 */
[----:B------:R-:W-:-:S02]  /*15650*/  IADD3 R13, R139, 0x29, RZ ;  /* 0x000000298b0d7810 */ /* 0x000fc40007ffe0ff */
[C---:B------:R-:W-:Y:S02]  /*15660*/  ISETP.GE.AND P2, PT, R19.reuse, R2, PT ;  /* 0x000000021300720c */ /* 0x040fe40003f46270 */
[----:B------:R-:W-:Y:S02]  /*15670*/  ISETP.GE.AND P4, PT, R19, R138, PT ;  /* 0x0000008a1300720c */ /* 0x000fe40003f86270 */
[----:B------:R-:W-:Y:S02]  /*15680*/  FSEL R20, R15, -INF , !P6 ;  /* 0xff8000000f147808 */ /* 0x000fe40007000000 */
[----:B------:R-:W-:Y:S02]  /*15690*/  IADD3 R15, R139, 0x30, RZ ;  /* 0x000000308b0f7810 */ /* 0x000fe40007ffe0ff */
[----:B------:R-:W-:Y:S02]  /*156a0*/  FSEL R172, R164, -INF , !P3 ;  /* 0xff800000a4ac7808 */ /* 0x000fe40005800000 */
[----:B------:R-:W-:-:S02]  /*156b0*/  FSEL R170, R166, -INF , !P5 ;  /* 0xff800000a6aa7808 */ /* 0x000fc40006800000 */
[C---:B------:R-:W-:Y:S02]  /*156c0*/  ISETP.GE.AND P6, PT, R17.reuse, R2, PT ;  /* 0x000000021100720c */ /* 0x040fe40003fc6270 */
[----:B------:R-:W-:Y:S02]  /*156d0*/  ISETP.GE.AND P3, PT, R17, R138, PT ;  /* 0x0000008a1100720c */ /* 0x000fe40003f66270 */
[----:B------:R-:W-:Y:S02]  /*156e0*/  ISETP.GE.AND P5, PT, R13, R2, PT ;  /* 0x000000020d00720c */ /* 0x000fe40003fa6270 */
[----:B------:R-:W-:Y:S02]  /*156f0*/  FSEL R174, R165, -INF , !P2 ;  /* 0xff800000a5ae7808 */ /* 0x000fe40005000000 */
[----:B------:R-:W-:Y:S02]  /*15700*/  FSEL R169, R167, -INF , !P4 ;  /* 0xff800000a7a97808 */ /* 0x000fe40006000000 */
[----:B------:R-:W-:-:S02]  /*15710*/  IADD3 R5, R139, 0x31, RZ ;  /* 0x000000318b057810 */ /* 0x000fc40007ffe0ff */
[----:B------:R-:W-:Y:S02]  /*15720*/  ISETP.GE.AND P2, PT, R13, R138, PT ;  /* 0x0000008a0d00720c */ /* 0x000fe40003f46270 */
[----:B------:R-:W-:Y:S02]  /*15730*/  ISETP.GE.AND P4, PT, R15, R2, PT ;  /* 0x000000020f00720c */ /* 0x000fe40003f86270 */
[----:B------:R-:W-:Y:S02]  /*15740*/  FSEL R173, R160, -INF , !P6 ;  /* 0xff800000a0ad7808 */ /* 0x000fe40007000000 */
[----:B------:R-:W-:Y:S02]  /*15750*/  FSEL R171, R162, -INF , !P3 ;  /* 0xff800000a2ab7808 */ /* 0x000fe40005800000 */
[----:B------:R-:W-:Y:S02]  /*15760*/  FSEL R175, R161, -INF , !P5 ;  /* 0xff800000a1af7808 */ /* 0x000fe40006800000 */
[----:B------:R-:W-:-:S02]  /*15770*/  ISETP.GE.AND P6, PT, R15, R138, PT ;  /* 0x0000008a0f00720c */ /* 0x000fc40003fc6270 */
[C---:B------:R-:W-:Y:S02]  /*15780*/  ISETP.GE.AND P3, PT, R5.reuse, R2, PT ;  /* 0x000000020500720c */ /* 0x040fe40003f66270 */
[----:B------:R-:W-:Y:S02]  /*15790*/  ISETP.GE.AND P5, PT, R5, R138, PT ;  /* 0x0000008a0500720c */ /* 0x000fe40003fa6270 */
[----:B------:R-:W-:Y:S02]  /*157a0*/  FSEL R167, R163, -INF , !P2 ;  /* 0xff800000a3a77808 */ /* 0x000fe40005000000 */
[C---:B------:R-:W-:Y:S02]  /*157b0*/  IADD3 R5, R139.reuse, 0x38, RZ ;  /* 0x000000388b057810 */ /* 0x040fe40007ffe0ff */
[----:B------:R-:W-:Y:S02]  /*157c0*/  FSEL R160, R144, -INF , !P4 ;  /* 0xff80000090a07808 */ /* 0x000fe40006000000 */
[----:B------:R-:W-:-:S02]  /*157d0*/  ISETP.GE.AND P2, PT, R139, R2, PT ;  /* 0x000000028b00720c */ /* 0x000fc40003f46270 */
[C---:B------:R-:W-:Y:S02]  /*157e0*/  ISETP.GE.AND P4, PT, R139.reuse, R138, PT ;  /* 0x0000008a8b00720c */ /* 0x040fe40003f86270 */
[----:B------:R-:W-:Y:S02]  /*157f0*/  IADD3 R139, R139, 0x39, RZ ;  /* 0x000000398b8b7810 */ /* 0x000fe40007ffe0ff */
[----:B------:R-:W-:Y:S02]  /*15800*/  FSEL R146, R146, -INF , !P6 ;  /* 0xff80000092927808 */ /* 0x000fe40007000000 */
[----:B------:R-:W-:Y:S02]  /*15810*/  FSEL R159, R145, -INF , !P3 ;  /* 0xff800000919f7808 */ /* 0x000fe40005800000 */
[C---:B------:R-:W-:Y:S02]  /*15820*/  ISETP.GE.AND P6, PT, R5.reuse, R2, PT ;  /* 0x000000020500720c */ /* 0x040fe40003fc6270 */
[----:B------:R-:W-:-:S02]  /*15830*/  ISETP.GE.AND P3, PT, R5, R138, PT ;  /* 0x0000008a0500720c */ /* 0x000fc40003f66270 */
[----:B------:R-:W-:Y:S02]  /*15840*/  FSEL R144, R147, -INF , !P5 ;  /* 0xff80000093907808 */ /* 0x000fe40006800000 */
[----:B------:R-:W-:Y:S02]  /*15850*/  FSEL R5, R24, -INF , !P2 ;  /* 0xff80000018057808 */ /* 0x000fe40005000000 */
[C---:B------:R-:W-:Y:S02]  /*15860*/  ISETP.GE.AND P5, PT, R139.reuse, R2, PT ;  /* 0x000000028b00720c */ /* 0x040fe40003fa6270 */
[----:B------:R-:W-:Y:S02]  /*15870*/  ISETP.GE.AND P2, PT, R139, R138, PT ;  /* 0x0000008a8b00720c */ /* 0x000fe40003f46270 */
[----:B------:R-:W-:Y:S02]  /*15880*/  FSEL R145, R154, -INF , !P3 ;  /* 0xff8000009a917808 */ /* 0x000fe40005800000 */
[----:B------:R-:W-:-:S02]  /*15890*/  FSEL R26, R26, -INF , !P4 ;  /* 0xff8000001a1a7808 */ /* 0x000fc40006000000 */
        /* <DEDUP_REMOVED lines=40> */
[----:B------:R-:W-:-:S02]  /*15b20*/  ISETP.NE.AND P1, PT, R13, RZ, PT ;  /* 0x000000ff0d00720c */ /* 0x000fc40003f25270 */
[----:B------:R-:W-:-:S05]  /*15b30*/  LOP3.LUT R7, RZ, R13, RZ, 0x33, !PT ;  /* 0x0000000dff077212 */ /* 0x000fca00078e33ff */
        /* <DEDUP_REMOVED lines=26> */
.L_x_2480:
[----:B------:R-:W-:Y:S02]  /*15ce0*/  ULDC.64 UR4, c[0x0][0x118] ;  /* 0x0000460000047ab9 */ /* 0x000fe40000000a00 */
[----:B------:R-:W2:Y:S02]  /*15cf0*/  LD.E R6, [R222.64+0x38] ;  /* 0x00003804de067980 */ /* 0x000ea4000c101900 */
[----:B--2---:R-:W-:-:S04]  /*15d00*/  LEA R6, -R6, RZ, 0x6 ;  /* 0x000000ff06067211 */ /* 0x004fc800078e31ff */
[----:B------:R-:W-:Y:S02]  /*15d10*/  SHF.R.S32.HI R4, RZ, 0x1f, R6 ;  /* 0x0000001fff047819 */ /* 0x000fe40000011406 */
.L_x_2481:
[----:B------:R-:W-:Y:S05]  /*15d20*/  BSYNC B0 ;  /* 0x0000000000007941 */ /* 0x000fea0003800000 */
.L_x_2479:
[----:B------:R-:W-:Y:S01]  /*15d30*/  LEA R200, P1, R6, R200, 0x1 ;  /* 0x000000c806c87211 */ /* 0x000fe200078208ff */
[C---:B------:R-:W-:Y:S01]  /*15d40*/  IMAD.SHL.U32 R7, R134.reuse, 0x20, RZ ;  /* 0x0000002086077824 */ /* 0x040fe200078e00ff */
[----:B------:R-:W-:Y:S01]  /*15d50*/  SHF.L.U64.HI R2, R134, 0x5, R135 ;  /* 0x0000000586027819 */ /* 0x000fe20000010287 */
[----:B------:R-:W-:Y:S01]  /*15d60*/  ULDC.64 UR4, c[0x0][0x118] ;  /* 0x0000460000047ab9 */ /* 0x000fe20000000a00 */
[----:B------:R-:W-:Y:S02]  /*15d70*/  LEA.HI.X R199, R6, R199, R4, 0x1, P1 ;  /* 0x000000c706c77211 */ /* 0x000fe400008f0c04 */
[----:B------:R-:W-:-:S03]  /*15d80*/  IADD3 R8, P0, R200, R7, RZ ;  /* 0x00000007c8087210 */ /* 0x000fc60007f1e0ff */
[----:B------:R-:W-:Y:S01]  /*15d90*/  IMAD.MOV.U32 R201, RZ, RZ, R199 ;  /* 0x000000ffffc97224 */ /* 0x000fe200078e00c7 */
[----:B------:R-:W-:Y:S01]  /*15da0*/  IADD3 R6, P1, R8, R7, RZ ;  /* 0x0000000708067210 */ /* 0x000fe20007f3e0ff */
[----:B------:R-:W-:-:S03]  /*15db0*/  IMAD.X R9, R199, 0x1, R2, P0 ;  /* 0x00000001c7097824 */ /* 0x000fc600000e0602 */
[----:B------:R-:W-:Y:S01]  /*15dc0*/  IADD3 R10, P0, R6, R7, RZ ;  /* 0x00000007060a7210 */ /* 0x000fe20007f1e0ff */
[--C-:B------:R-:W-:Y:S01]  /*15dd0*/  IMAD.X R7, R9, 0x1, R2.reuse, P1 ;  /* 0x0000000109077824 */ /* 0x100fe200008e0602 */
[----:B------:R-:W-:Y:S01]  /*15de0*/  @!PT LDS RZ, [RZ] ;  /* 0x00000000fffff984 */ /* 0x000fe20000000800 */
[----:B------:R-:W-:Y:S01]  /*15df0*/  @!PT LDS RZ, [RZ] ;  /* 0x00000000fffff984 */ /* 0x000fe20000000800 */
[----:B------:R-:W-:Y:S01]  /*15e00*/  @!PT LDS RZ, [RZ] ;  /* 0x00000000fffff984 */ /* 0x000fe20000000800 */
        /* <DEDUP_REMOVED lines=14> */
.L_x_2478:
[----:B------:R-:W-:Y:S05]  /*15ef0*/  BSYNC B1 ;  /* 0x0000000000017941 */ /* 0x000fea0003800000 */
.L_x_2477:
[----:B------:R-:W-:Y:S01]  /*15f00*/  ULDC.64 UR4, c[0x0][0x118] ;  /* 0x0000460000047ab9 */ /* 0x000fe20000000a00 */
[----:B-1----:R-:W-:Y:S01]  /*15f10*/  FMNMX.FTZ R7, R132, R5, !PT ;  /* 0x0000000584077209 */ /* 0x002fe20007810000 */
[----:B------:R-:W2:Y:S03]  /*15f20*/  LD.E R156, [R222.64+0xdc] ;  /* 0x0000dc04de9c7980 */ /* 0x000ea6000c101900 */
[----:B------:R-:W-:Y:S01]  /*15f30*/  FMNMX.FTZ R7, R0, R7, !PT ;  /* 0x0000000700077209 */ /* 0x000fe20007810000 */
[----:B------:R-:W-:Y:S03]  /*15f40*/  LDSM.16.MT88.4 R12, [R197+0xc000] ;  /* 0x00c00000c50c783b */ /* 0x000fe60000004200 */
[----:B------:R-:W-:Y:S01]  /*15f50*/  FMNMX.FTZ R2, R140, R7, !PT ;  /* 0x000000078c027209 */ /* 0x000fe20007810000 */
[----:B------:R-:W-:Y:S01]  /*15f60*/  LDSM.16.MT88.4 R16, [R198+0xc000] ;  /* 0x00c00000c610783b */ /* 0x000fe20000004200 */
[----:B------:R-:W-:-:S02]  /*15f70*/  FMNMX.FTZ R7, R3, R26, !PT ;  /* 0x0000001a03077209 */ /* 0x000fc40007810000 */
        /* <DEDUP_REMOVED lines=28> */
[----:B------:R-:W-:-:S05]  /*16140*/  FMNMX.FTZ R4, R154, R7, !PT ;  /* 0x000000079a047209 */ /* 0x000fca0007810000 */
[----:B------:R-:W3:Y:S01]  /*16150*/  SHFL.BFLY PT, R7, R4, 0x2, 0x1f ;  /* 0x0c401f0004077f89 */ /* 0x000ee200000e0000 */
[----:B-1----:R-:W-:-:S03]  /*16160*/  FMNMX.FTZ R2, R9, R2, !PT ;  /* 0x0000000209027209 */ /* 0x002fc60007810000 */
[----:B------:R-:W-:Y:S04]  /*16170*/  LDSM.16.MT88.4 R8, [R196+0xc000] ;  /* 0x00c00000c408783b */ /* 0x000fe80000004200 */
        /* <DEDUP_REMOVED lines=16> */
[-CC-:B------:R-:W-:Y:S02]  /*16280*/  FFMA.FTZ R148, R0, R156.reuse, -R157.reuse ;  /* 0x0000009c00947223 */ /* 0x180fe4000001089d */
[-C--:B------:R-:W-:Y:S02]  /*16290*/  FFMA.FTZ R138, R133, R156.reuse, -R157 ;  /* 0x0000009c858a7223 */ /* 0x080fe4000001089d */
[----:B------:R-:W-:Y:S01]  /*162a0*/  FADD.FTZ R5, R132, -R5 ;  /* 0x8000000584057221 */ /* 0x000fe20000010000 */
[----:B------:R-:W-:Y:S01]  /*162b0*/  MUFU.EX2 R149, R149 ;  /* 0x0000009500957308 */ /* 0x000fe20000000800 */
[-C--:B------:R-:W-:Y:S02]  /*162c0*/  FFMA.FTZ R139, R140, R156.reuse, -R157 ;  /* 0x0000009c8c8b7223 */ /* 0x080fe4000001089d */
[-CC-:B------:R-:W-:Y:S01]  /*162d0*/  FFMA.FTZ R133, R26, R156.reuse, -R155.reuse ;  /* 0x0000009c1a857223 */ /* 0x180fe2000001089b */
[----:B------:R-:W-:Y:S01]  /*162e0*/  LDSM.16.MT88.4 R140, [R197+0xc800] ;  /* 0x00c80000c58c783b */ /* 0x000fe20000004200 */
[----:B------:R-:W-:-:S02]  /*162f0*/  FFMA.FTZ R2, R30, R156, -R155 ;  /* 0x0000009c1e027223 */ /* 0x000fc4000001089b */
[-CC-:B------:R-:W-:Y:S01]  /*16300*/  FFMA.FTZ R0, R31, R156.reuse, -R155.reuse ;  /* 0x0000009c1f007223 */ /* 0x180fe2000001089b */
[----:B------:R-:W1:Y:S01]  /*16310*/  MUFU.EX2 R148, R148 ;  /* 0x0000009400947308 */ /* 0x000e620000000800 */
[-C--:B------:R-:W-:Y:S02]  /*16320*/  FFMA.FTZ R153, R32, R156.reuse, -R155 ;  /* 0x0000009c20997223 */ /* 0x080fe4000001089b */
[----:B------:R-:W-:Y:S01]  /*16330*/  FMUL.FTZ R152, R156, R5 ;  /* 0x000000059c987220 */ /* 0x000fe20000410000 */
[----:B------:R-:W-:Y:S01]  /*16340*/  LDSM.16.MT88.4 R32, [R196+0xc800] ;  /* 0x00c80000c420783b */ /* 0x000fe20000004200 */
[-CC-:B------:R-:W-:Y:S02]  /*16350*/  FFMA.FTZ R162, R28, R156.reuse, -R157.reuse ;  /* 0x0000009c1ca27223 */ /* 0x180fe4000001089d */
[-CC-:B------:R-:W-:Y:S01]  /*16360*/  FFMA.FTZ R161, R27, R156.reuse, -R157.reuse ;  /* 0x0000009c1ba17223 */ /* 0x180fe2000001089d */
[----:B------:R-:W-:Y:S01]  /*16370*/  MUFU.EX2 R139, R139 ;  /* 0x0000008b008b7308 */ /* 0x000fe20000000800 */
[----:B------:R-:W-:-:S02]  /*16380*/  FFMA.FTZ R164, R25, R156, -R157 ;  /* 0x0000009c19a47223 */ /* 0x000fc4000001089d */
[-CC-:B------:R-:W-:Y:S01]  /*16390*/  FFMA.FTZ R163, R22, R156.reuse, -R155.reuse ;  /* 0x0000009c16a37223 */ /* 0x180fe2000001089b */
[----:B------:R-:W-:Y:S01]  /*163a0*/  LDSM.16.MT88.4 R24, [R198+0xe800] ;  /* 0x00e80000c618783b */ /* 0x000fe20000004200 */
[-CC-:B------:R-:W-:Y:S02]  /*163b0*/  FFMA.FTZ R166, R23, R156.reuse, -R155.reuse ;  /* 0x0000009c17a67223 */ /* 0x180fe4000001089b */
[-CC-:B------:R-:W-:Y:S01]  /*163c0*/  FFMA.FTZ R165, R21, R156.reuse, -R155.reuse ;  /* 0x0000009c15a57223 */ /* 0x180fe2000001089b */
[----:B------:R-:W2:Y:S01]  /*163d0*/  MUFU.EX2 R138, R138 ;  /* 0x0000008a008a7308 */ /* 0x000ea20000000800 */
[----:B-1----:R-:W-:Y:S01]  /*163e0*/  F2FP.BF16.PACK_AB R4, R148, R149 ;  /* 0x000000959404723e */ /* 0x002fe200000010ff */
[-C--:B------:R-:W-:Y:S02]  /*163f0*/  FFMA.FTZ R168, R20, R156.reuse, -R155 ;  /* 0x0000009c14a87223 */ /* 0x080fe4000001089b */
[----:B------:R-:W-:Y:S01]  /*16400*/  LDSM.16.MT88.4 R20, [R197+0xe800] ;  /* 0x00e80000c514783b */ /* 0x000fe20000004200 */
[----:B------:R-:W-:-:S02]  /*16410*/  FFMA.FTZ R201, R174, R156, -R157 ;  /* 0x0000009caec97223 */ /* 0x000fc4000001089d */
[-CC-:B------:R-:W-:Y:S01]  /*16420*/  FFMA.FTZ R172, R172, R156.reuse, -R157.reuse ;  /* 0x0000009cacac7223 */ /* 0x180fe2000001089d */
[----:B------:R-:W-:Y:S01]  /*16430*/  MUFU.EX2 R133, R133 ;  /* 0x0000008500857308 */ /* 0x000fe20000000800 */
[-CC-:B------:R-:W-:Y:S02]  /*16440*/  FFMA.FTZ R173, R173, R156.reuse, -R157.reuse ;  /* 0x0000009cadad7223 */ /* 0x180fe4000001089d */
[-C--:B------:R-:W-:Y:S02]  /*16450*/  FFMA.FTZ R174, R175, R156.reuse, -R157 ;  /* 0x0000009cafae7223 */ /* 0x080fe4000001089d */
[-CC-:B------:R-:W-:Y:S02]  /*16460*/  FFMA.FTZ R170, R170, R156.reuse, -R155.reuse ;  /* 0x0000009caaaa7223 */ /* 0x180fe4000001089b */
[-CC-:B------:R-:W-:Y:S01]  /*16470*/  FFMA.FTZ R169, R169, R156.reuse, -R155.reuse ;  /* 0x0000009ca9a97223 */ /* 0x180fe2000001089b */
[----:B------:R-:W1:Y:S01]  /*16480*/  MUFU.EX2 R2, R2 ;  /* 0x0000000200027308 */ /* 0x000e620000000800 */
[----:B--2---:R-:W-:Y:S01]  /*16490*/  F2FP.BF16.PACK_AB R6, R138, R139 ;  /* 0x0000008b8a06723e */ /* 0x004fe200000010ff */
[----:B------:R-:W-:-:S02]  /*164a0*/  FFMA.FTZ R171, R171, R156, -R155 ;  /* 0x0000009cabab7223 */ /* 0x000fc4000001089b */
[-C--:B------:R-:W-:Y:S02]  /*164b0*/  FFMA.FTZ R214, R167, R156.reuse, -R155 ;  /* 0x0000009ca7d67223 */ /* 0x080fe4000001089b */
[-CC-:B------:R-:W-:Y:S02]  /*164c0*/  FFMA.FTZ R160, R160, R156.reuse, -R157.reuse ;  /* 0x0000009ca0a07223 */ /* 0x180fe4000001089d */
[----:B------:R-:W-:Y:S01]  /*164d0*/  MUFU.EX2 R0, R0 ;  /* 0x0000000000007308 */ /* 0x000fe20000000800 */
[-CC-:B------:R-:W-:Y:S02]  /*164e0*/  FFMA.FTZ R159, R159, R156.reuse, -R157.reuse ;  /* 0x0000009c9f9f7223 */ /* 0x180fe4000001089d */
[-C--:B------:R-:W-:Y:S02]  /*164f0*/  FFMA.FTZ R158, R158, R156.reuse, -R157 ;  /* 0x0000009c9e9e7223 */ /* 0x080fe4000001089d */
[-CC-:B------:R-:W-:Y:S02]  /*16500*/  FFMA.FTZ R167, R146, R156.reuse, -R155.reuse ;  /* 0x0000009c92a77223 */ /* 0x180fe4000001089b */
[-CC-:B------:R-:W-:Y:S01]  /*16510*/  FFMA.FTZ R216, R144, R156.reuse, -R155.reuse ;  /* 0x0000009c90d87223 */ /* 0x180fe2000001089b */
[----:B------:R-:W2:Y:S01]  /*16520*/  MUFU.EX2 R153, R153 ;  /* 0x0000009900997308 */ /* 0x000ea20000000800 */
[----:B-1----:R-:W-:Y:S01]  /*16530*/  F2FP.BF16.PACK_AB R5, R2, R133 ;  /* 0x000000850205723e */ /* 0x002fe200000010ff */
[----:B------:R-:W-:-:S02]  /*16540*/  FFMA.FTZ R175, R145, R156, -R155 ;  /* 0x0000009c91af7223 */ /* 0x000fc4000001089b */
[----:B------:R-:W-:-:S04]  /*16550*/  FFMA.FTZ R154, R154, R156, -R155 ;  /* 0x0000009c9a9a7223 */ /* 0x000fc8000001089b */
[----:B------:R-:W1:Y:S08]  /*16560*/  MUFU.EX2 R152, R152 ;  /* 0x0000009800987308 */ /* 0x000e700000000800 */
[----:B------:R-:W3:Y:S01]  /*16570*/  MUFU.EX2 R132, R3 ;  /* 0x0000000300847308 */ /* 0x000ee20000000800 */
[----:B--2---:R-:W-:Y:S01]  /*16580*/  F2FP.BF16.PACK_AB R7, R153, R0 ;  /* 0x000000009907723e */ /* 0x004fe200000010ff */
[----:B-1----:R-:W-:-:S06]  /*16590*/  FMUL.FTZ R36, R36, R152 ;  /* 0x0000009824247220 */ /* 0x002fcc0000410000 */
[----:B------:R-:W-:Y:S01]  /*165a0*/  MUFU.EX2 R162, R162 ;  /* 0x000000a200a27308 */ /* 0x000fe20000000800 */
[-C--:B------:R-:W-:Y:S02]  /*165b0*/  FMUL.FTZ R37, R37, R152.reuse ;  /* 0x0000009825257220 */ /* 0x080fe40000410000 */
[-C--:B------:R-:W-:Y:S02]  /*165c0*/  FMUL.FTZ R40, R40, R152.reuse ;  /* 0x0000009828287220 */ /* 0x080fe40000410000 */
[----:B------:R-:W-:Y:S02]  /*165d0*/  FMUL.FTZ R41, R41, R152 ;  /* 0x0000009829297220 */ /* 0x000fe40000410000 */
[-C--:B---3--:R-:W-:Y:S01]  /*165e0*/  FMUL.FTZ R38, R38, R132.reuse ;  /* 0x0000008426267220 */ /* 0x088fe20000410000 */
[----:B------:R-:W-:Y:S01]  /*165f0*/  MUFU.EX2 R161, R161 ;  /* 0x000000a100a17308 */ /* 0x000fe20000000800 */
[-C--:B------:R-:W-:Y:S02]  /*16600*/  FMUL.FTZ R39, R39, R132.reuse ;  /* 0x0000008427277220 */ /* 0x080fe40000410000 */
        /* <DEDUP_REMOVED lines=24> */
[----:B------:R-:W2:Y:S01]  /*16790*/  LDSM.16.MT88.4 R16, [R195+0xc000] ;  /* 0x00c00000c310783b */ /* 0x000ea20000004200 */
[-C--:B------:R-:W-:Y:S01]  /*167a0*/  FMUL.FTZ R50, R50, R132.reuse ;  /* 0x0000008432327220 */ /* 0x080fe20000410000 */
[----:B------:R-:W-:Y:S01]  /*167b0*/  MUFU.EX2 R165, R165 ;  /* 0x000000a500a57308 */ /* 0x000fe20000000800 */
[----:B------:R-:W-:-:S02]  /*167c0*/  FMUL.FTZ R51, R51, R132 ;  /* 0x0000008433337220 */ /* 0x000fc40000410000 */
[-C--:B------:R-:W-:Y:S01]  /*167d0*/  FMUL.FTZ R60, R60, R152.reuse ;  /* 0x000000983c3c7220 */ /* 0x080fe20000410000 */
[C---:B------:R-:W-:Y:S01]  /*167e0*/  HMMA.16816.F32.BF16 R44, R4.reuse, R8, R44 ;  /* 0x00000008042c723c */ /* 0x040fe2000004182c */
        /* <DEDUP_REMOVED lines=9> */
[----:B------:R-:W-:Y:S01]  /*16880*/  MUFU.EX2 R172, R172 ;  /* 0x000000ac00ac7308 */ /* 0x000fe20000000800 */
        /* <DEDUP_REMOVED lines=12> */
[----:B------:R-:W-:Y:S01]  /*16950*/  MUFU.EX2 R173, R173 ;  /* 0x000000ad00ad7308 */ /* 0x000fe20000000800 */
[----:B------:R-:W-:Y:S02]  /*16960*/  FMUL.FTZ R59, R59, R132 ;  /* 0x000000843b3b7220 */ /* 0x000fe40000410000 */
        /* <DEDUP_REMOVED lines=8> */
[----:B------:R-:W-:Y:S01]  /*169f0*/  FMUL.FTZ R73, R73, R152 ;  /* 0x0000009849497220 */ /* 0x000fe20000410000 */
        /* <DEDUP_REMOVED lines=57> */
[----:B------:R-:W-:Y:S02]  /*16d90*/  FFMA.FTZ R3, R29, R156, -R157 ;  /* 0x0000009c1d037223 */ /* 0x000fe4000001089d */
[-C--:B------:R-:W-:Y:S01]  /*16da0*/  FMUL.FTZ R100, R100, R152.reuse ;  /* 0x0000009864647220 */ /* 0x080fe20000410000 */
[----:B------:R-:W-:Y:S01]  /*16db0*/  LDSM.16.MT88.4 R28, [R195+0xc800] ;  /* 0x00c80000c31c783b */ /* 0x000fe20000004200 */
[----:B------:R-:W-:Y:S01]  /*16dc0*/  FMUL.FTZ R101, R101, R152 ;  /* 0x0000009865657220 */ /* 0x000fe20000410000 */
[----:B------:R-:W-:Y:S01]  /*16dd0*/  MUFU.EX2 R175, R175 ;  /* 0x000000af00af7308 */ /* 0x000fe20000000800 */
[-C--:B------:R-:W-:Y:S01]  /*16de0*/  FMUL.FTZ R102, R102, R132.reuse ;  /* 0x0000008466667220 */ /* 0x080fe20000410000 */
[----:B------:R-:W-:Y:S01]  /*16df0*/  HMMA.16816.F32.BF16 R108, R4, R14, R108 ;  /* 0x0000000e046c723c */ /* 0x000fe2000004186c */
[----:B------:R-:W1:Y:S01]  /*16e00*/  LDSM.16.MT88.4 R12, [R198+0xc800] ;  /* 0x00c80000c60c783b */ /* 0x000e620000004200 */
[----:B------:R-:W-:-:S02]  /*16e10*/  FMUL.FTZ R103, R103, R132 ;  /* 0x0000008467677220 */ /* 0x000fc40000410000 */
[-C--:B------:R-:W-:Y:S02]  /*16e20*/  FMUL.FTZ R120, R120, R152.reuse ;  /* 0x0000009878787220 */ /* 0x080fe40000410000 */
[----:B------:R-:W4:Y:S01]  /*16e30*/  MUFU.EX2 R3, R3 ;  /* 0x0000000300037308 */ /* 0x000f220000000800 */
        /* <DEDUP_REMOVED lines=11> */
[-C--:B------:R-:W-:Y:S02]  /*16ef0*/  FMUL.FTZ R112, R112, R152.reuse ;  /* 0x0000009870707220 */ /* 0x080fe40000410000 */
[----:B------:R-:W-:Y:S02]  /*16f00*/  FMUL.FTZ R113, R113, R152 ;  /* 0x0000009871717220 */ /* 0x000fe40000410000 */
[-C--:B------:R-:W-:Y:S01]  /*16f10*/  FMUL.FTZ R114, R114, R132.reuse ;  /* 0x0000008472727220 */ /* 0x080fe20000410000 */
[----:B---3--:R-:W-:Y:S01]  /*16f20*/  HMMA.16816.F32.BF16 R116, R4, R8, R116 ;  /* 0x000000080474723c */ /* 0x008fe20000041874 */
[----:B------:R-:W-:-:S02]  /*16f30*/  FMUL.FTZ R115, R115, R132 ;  /* 0x0000008473737220 */ /* 0x000fc40000410000 */
[----:B------:R-:W-:Y:S02]  /*16f40*/  FFMA.FTZ R157, R147, R156, -R157 ;  /* 0x0000009c939d7223 */ /* 0x000fe4000001089d */
[----:B------:R-:W-:Y:S01]  /*16f50*/  FFMA.FTZ R149, R221, R152, R149 ;  /* 0x00000098dd957223 */ /* 0x000fe20000010095 */
[----:B------:R-:W-:Y:S02]  /*16f60*/  LDSM.16.MT88.4 R144, [R197+0xd800] ;  /* 0x00d80000c590783b */ /* 0x000fe40000004200 */
[----:B------:R-:W-:Y:S01]  /*16f70*/  HMMA.16816.F32.BF16 R112, R4, R10, R112 ;  /* 0x0000000a0470723c */ /* 0x000fe20000041870 */
[----:B------:R-:W3:Y:S01]  /*16f80*/  MUFU.EX2 R157, R157 ;  /* 0x0000009d009d7308 */ /* 0x000ee20000000800 */
[----:B------:R-:W-:Y:S01]  /*16f90*/  LDSM.16.MT88.4 R8, [R195+0xe800] ;  /* 0x00e80000c308783b */ /* 0x000fe20000004200 */
[----:B------:R-:W-:-:S04]  /*16fa0*/  FADD.FTZ R148, R148, R149 ;  /* 0x0000009594947221 */ /* 0x000fc80000010000 */
[----:B----4-:R-:W-:Y:S01]  /*16fb0*/  F2FP.BF16.PACK_AB R4, R162, R3 ;  /* 0x00000003a204723e */ /* 0x010fe200000010ff */
[----:B------:R-:W-:Y:S01]  /*16fc0*/  FADD.FTZ R139, R139, R148 ;  /* 0x000000948b8b7221 */ /* 0x000fe20000010000 */
        /* <DEDUP_REMOVED lines=8> */
[----:B------:R-:W-:Y:S01]  /*17050*/  HMMA.16816.F32.BF16 R124, R4, R14, R124 ;  /* 0x0000000e047c723c */ /* 0x000fe2000004187c */
[----:B------:R-:W1:Y:S01]  /*17060*/  LDSM.16.MT88.4 R12, [R198+0x10800] ;  /* 0x01080000c60c783b */ /* 0x000e620000004200 */
[----:B------:R-:W-:-:S06]  /*17070*/  FADD.FTZ R3, R164, R3 ;  /* 0x00000003a4037221 */ /* 0x000fcc0000010000 */
        /* <DEDUP_REMOVED lines=28> */
[C---:B------:R-:W-:Y:S01]  /*17240*/  HMMA.16816.F32.BF16 R108, R4.reuse, R22, R108 ;  /* 0x00000016046c723c */ /* 0x040fe2000004186c */
[----:B------:R-:W-:Y:S07]  /*17250*/  LDSM.16.MT88.4 R20, [R197+0xf000] ;  /* 0x00f00000c514783b */ /* 0x000fee0000004200 */
[C---:B--2---:R-:W-:Y:S08]  /*17260*/  HMMA.16816.F32.BF16 R116, R4.reuse, R16, R116 ;  /* 0x000000100474723c */ /* 0x044ff00000041874 */
[----:B------:R-:W-:Y:S01]  /*17270*/  HMMA.16816.F32.BF16 R112, R4, R18, R112 ;  /* 0x000000120470723c */ /* 0x000fe20000041870 */
[----:B------:R-:W2:Y:S06]  /*17280*/  LDSM.16.MT88.4 R16, [R196+0xf000] ;  /* 0x00f00000c410783b */ /* 0x000eac0000004200 */
[----:B------:R-:W-:-:S02]  /*17290*/  F2FP.BF16.PACK_AB R4, R201, R172 ;  /* 0x000000acc904723e */ /* 0x000fc400000010ff */
[----:B------:R-:W-:Y:S02]  /*172a0*/  F2FP.BF16.PACK_AB R5, R169, R170 ;  /* 0x000000aaa905723e */ /* 0x000fe400000010ff */
[----:B------:R-:W-:Y:S02]  /*172b0*/  F2FP.BF16.PACK_AB R6, R174, R173 ;  /* 0x000000adae06723e */ /* 0x000fe400000010ff */
[----:B------:R-:W-:-:S07]  /*172c0*/  F2FP.BF16.PACK_AB R7, R214, R171 ;  /* 0x000000abd607723e */ /* 0x000fce00000010ff */
[C---:B-1----:R-:W-:Y:S08]  /*172d0*/  HMMA.16816.F32.BF16 R128, R4.reuse, R12, R128 ;  /* 0x0000000c0480723c */ /* 0x042ff00000041880 */
[C---:B------:R-:W-:Y:S01]  /*172e0*/  HMMA.16816.F32.BF16 R124, R4.reuse, R14, R124 ;  /* 0x0000000e047c723c */ /* 0x040fe2000004187c */
[----:B------:R-:W1:Y:S07]  /*172f0*/  LDSM.16.MT88.4 R12, [R195+0xf000] ;  /* 0x00f00000c30c783b */ /* 0x000e6e0000004200 */
[C---:B------:R-:W-:Y:S08]  /*17300*/  HMMA.16816.F32.BF16 R36, R4.reuse, R8, R36 ;  /* 0x000000080424723c */ /* 0x040ff00000041824 */
[C---:B------:R-:W-:Y:S01]  /*17310*/  HMMA.16816.F32.BF16 R40, R4.reuse, R10, R40 ;  /* 0x0000000a0428723c */ /* 0x040fe20000041828 */
[----:B------:R-:W4:Y:S07]  /*17320*/  LDSM.16.MT88.4 R8, [R198+0x11000] ;  /* 0x01100000c608783b */ /* 0x000f2e0000004200 */
[C---:B--2---:R-:W-:Y:S08]  /*17330*/  HMMA.16816.F32.BF16 R76, R4.reuse, R16, R76 ;  /* 0x00000010044c723c */ /* 0x044ff0000004184c */
[C---:B------:R-:W-:Y:S01]  /*17340*/  HMMA.16816.F32.BF16 R80, R4.reuse, R18, R80 ;  /* 0x000000120450723c */ /* 0x040fe20000041850 */
[----:B------:R-:W2:Y:S07]  /*17350*/  LDSM.16.MT88.4 R16, [R196+0x11000] ;  /* 0x01100000c410783b */ /* 0x000eae0000004200 */
[C---:B------:R-:W-:Y:S08]  /*17360*/  HMMA.16816.F32.BF16 R60, R4.reuse, R24, R60 ;  /* 0x00000018043c723c */ /* 0x040ff0000004183c */
[C---:B------:R-:W-:Y:S01]  /*17370*/  HMMA.16816.F32.BF16 R64, R4.reuse, R26, R64 ;  /* 0x0000001a0440723c */ /* 0x040fe20000041840 */
[----:B------:R-:W5:Y:S07]  /*17380*/  LDSM.16.MT88.4 R24, [R197+0x11000] ;  /* 0x01100000c518783b */ /* 0x000f6e0000004200 */
        /* <DEDUP_REMOVED lines=22> */
[----:B------:R-:W-:Y:S01]  /*174f0*/  HMMA.16816.F32.BF16 R72, R4, R22, R72 ;  /* 0x000000160448723c */ /* 0x000fe20000041848 */
[----:B------:R-:W-:Y:S06]  /*17500*/  LDSM.16.MT88.4 R20, [R196+0xf800] ;  /* 0x00f80000c414783b */ /* 0x000fec0000004200 */
[----:B------:R-:W-:-:S02]  /*17510*/  F2FP.BF16.PACK_AB R4, R159, R160 ;  /* 0x000000a09f04723e */ /* 0x000fc400000010ff */
[----:B------:R-:W-:Y:S02]  /*17520*/  F2FP.BF16.PACK_AB R5, R216, R167 ;  /* 0x000000a7d805723e */ /* 0x000fe400000010ff */
[----:B---3--:R-:W-:Y:S02]  /*17530*/  F2FP.BF16.PACK_AB R6, R157, R158 ;  /* 0x0000009e9d06723e */ /* 0x008fe400000010ff */
[----:B------:R-:W-:-:S07]  /*17540*/  F2FP.BF16.PACK_AB R7, R154, R175 ;  /* 0x000000af9a07723e */ /* 0x000fce00000010ff */
[C---:B----4-:R-:W-:Y:S08]  /*17550*/  HMMA.16816.F32.BF16 R128, R4.reuse, R8, R128 ;  /* 0x000000080480723c */ /* 0x050ff00000041880 */
[C---:B------:R-:W-:Y:S01]  /*17560*/  HMMA.16816.F32.BF16 R124, R4.reuse, R10, R124 ;  /* 0x0000000a047c723c */ /* 0x040fe2000004187c */
[----:B------:R-:W3:Y:S07]  /*17570*/  LDSM.16.MT88.4 R8, [R197+0x11800] ;  /* 0x01180000c508783b */ /* 0x000eee0000004200 */
[C---:B--2---:R-:W-:Y:S07]  /*17580*/  HMMA.16816.F32.BF16 R84, R4.reuse, R16, R84 ;  /* 0x000000100454723c */ /* 0x044fee0000041854 */
[----:B------:R-:W-:Y:S01]  /*17590*/  FFMA.FTZ R17, R215, R132, R133 ;  /* 0x00000084d7117223 */ /* 0x000fe20000010085 */
[----:B-----5:R-:W-:Y:S01]  /*175a0*/  HMMA.16816.F32.BF16 R60, R4, R24, R60 ;  /* 0x00000018043c723c */ /* 0x020fe2000004183c */
[----:B------:R-:W-:-:S02]  /*175b0*/  MOV R132, R151 ;  /* 0x0000009700847202 */ /* 0x000fc40000000f00 */
[----:B------:R-:W-:-:S04]  /*175c0*/  FADD.FTZ R17, R2, R17 ;  /* 0x0000001102117221 */ /* 0x000fc80000010000 */
[----:B------:R-:W-:Y:S01]  /*175d0*/  FADD.FTZ R0, R0, R17 ;  /* 0x0000001100007221 */ /* 0x000fe20000010000 */
[----:B------:R-:W-:Y:S01]  /*175e0*/  HMMA.16816.F32.BF16 R64, R4, R26, R64 ;  /* 0x0000001a0440723c */ /* 0x000fe20000041840 */
[----:B------:R-:W2:Y:S02]  /*175f0*/  LDSM.16.MT88.4 R24, [R196+0x11800] ;  /* 0x01180000c418783b */ /* 0x000ea40000004200 */
[----:B------:R-:W-:-:S04]  /*17600*/  FADD.FTZ R0, R153, R0 ;  /* 0x0000000099007221 */ /* 0x000fc80000010000 */
[----:B------:R-:W-:Y:S01]  /*17610*/  FADD.FTZ R163, R163, R0 ;  /* 0x00000000a3a37221 */ /* 0x000fe20000010000 */
[----:B-1----:R-:W-:Y:S01]  /*17620*/  HMMA.16816.F32.BF16 R92, R4, R12, R92 ;  /* 0x0000000c045c723c */ /* 0x002fe2000004185c */
[----:B------:R-:W-:Y:S02]  /*17630*/  FADD.FTZ R0, R172, R3 ;  /* 0x00000003ac007221 */ /* 0x000fe40000010000 */
[----:B------:R-:W-:Y:S02]  /*17640*/  FADD.FTZ R166, R166, R163 ;  /* 0x000000a3a6a67221 */ /* 0x000fe40000010000 */
[----:B------:R-:W-:-:S03]  /*17650*/  FADD.FTZ R0, R201, R0 ;  /* 0x00000000c9007221 */ /* 0x000fc60000010000 */
[----:B------:R-:W-:Y:S01]  /*17660*/  HMMA.16816.F32.BF16 R96, R4, R14, R96 ;  /* 0x0000000e0460723c */ /* 0x000fe20000041860 */
[----:B------:R-:W1:Y:S01]  /*17670*/  LDSM.16.MT88.4 R12, [R195+0x11800] ;  /* 0x01180000c30c783b */ /* 0x000e620000004200 */
[----:B------:R-:W-:-:S04]  /*17680*/  FADD.FTZ R3, R173, R0 ;  /* 0x00000000ad037221 */ /* 0x000fc80000010000 */
[----:B------:R-:W-:Y:S02]  /*17690*/  FADD.FTZ R3, R174, R3 ;  /* 0x00000003ae037221 */ /* 0x000fe40000010000 */
[----:B---3--:R-:W-:Y:S02]  /*176a0*/  HMMA.16816.F32.BF16 R100, R4, R8, R100 ;  /* 0x000000080464723c */ /* 0x008fe40000041864 */
[----:B------:R-:W-:Y:S01]  /*176b0*/  FADD.FTZ R160, R160, R3 ;  /* 0x00000003a0a07221 */ /* 0x000fe20000010000 */
[----:B------:R-:W-:-:S03]  /*176c0*/  MOV R3, R150 ;  /* 0x0000009600037202 */ /* 0x000fc60000000f00 */
[----:B------:R-:W-:Y:S02]  /*176d0*/  FADD.FTZ R159, R159, R160 ;  /* 0x000000a09f9f7221 */ /* 0x000fe40000010000 */
[----:B------:R-:W-:Y:S01]  /*176e0*/  FADD.FTZ R9, R165, R166 ;  /* 0x000000a6a5097221 */ /* 0x000fe20000010000 */
[C---:B------:R-:W-:Y:S01]  /*176f0*/  HMMA.16816.F32.BF16 R36, R4.reuse, R144, R36 ;  /* 0x000000900424723c */ /* 0x040fe20000041824 */
[----:B------:R-:W-:Y:S02]  /*17700*/  FADD.FTZ R158, R158, R159 ;  /* 0x0000009f9e9e7221 */ /* 0x000fe40000010000 */
[----:B------:R-:W-:Y:S02]  /*17710*/  FADD.FTZ R9, R168, R9 ;  /* 0x00000009a8097221 */ /* 0x000fe40000010000 */
[----:B------:R-:W-:Y:S02]  /*17720*/  FADD.FTZ R221, R157, R158 ;  /* 0x0000009e9ddd7221 */ /* 0x000fe40000010000 */
        /* <DEDUP_REMOVED lines=22> */
[----:B------:R-:W-:Y:S08]  /*17890*/  HMMA.16816.F32.BF16 R112, R4, R14, R112 ;  /* 0x0000000e0470723c */ /* 0x000ff00000041870 */
.L_x_2473:
[----:B------:R-:W-:-:S13]  /*178a0*/  ISETP.GE.AND P0, PT, R211, 0x1, PT ;  /* 0x00000001d300780c */ /* 0x000fda0003f06270 */
[----:B------:R-:W-:Y:S05]  /*178b0*/  @!P0 BRA `(.L_x_2482) ;  /* 0x0000312000008947 */ /* 0x000fea0003800000 */
[----:B------:R-:W-:Y:S01]  /*178c0*/  SHF.L.U64.HI R216, R134, 0x5, R135 ;  /* 0x0000000586d87819 */ /* 0x000fe20000010287 */
[C---:B------:R-:W-:Y:S01]  /*178d0*/  IMAD.SHL.U32 R217, R136.reuse, 0x20, RZ ;  /* 0x0000002088d97824 */ /* 0x040fe200078e00ff */
[----:B------:R-:W-:Y:S01]  /*178e0*/  SHF.L.U64.HI R214, R136, 0x5, R137 ;  /* 0x0000000588d67819 */ /* 0x000fe20000010289 */
[----:B------:R-:W-:Y:S01]  /*178f0*/  IMAD.SHL.U32 R219, R134, 0x20, RZ ;  /* 0x0000002086db7824 */ /* 0x000fe200078e00ff */
[----:B------:R-:W-:Y:S01]  /*17900*/  MOV R0, R3 ;  /* 0x0000000300007202 */ /* 0x000fe20000000f00 */
[----:B------:R-:W-:Y:S02]  /*17910*/  IMAD.MOV.U32 R135, RZ, RZ, R132 ;  /* 0x000000ffff877224 */ /* 0x000fe400078e0084 */
.L_x_2491:
        /* <DEDUP_REMOVED lines=75> */
.L_x_2484:
[----:B------:R-:W-:Y:S02]  /*17dd0*/  ULDC.64 UR4, c[0x0][0x118] ;  /* 0x0000460000047ab9 */ /* 0x000fe40000000a00 */
[----:B------:R-:W2:Y:S02]  /*17de0*/  LD.E R10, [R2.64+0x40] ;  /* 0x00004004020a7980 */ /* 0x000ea4000c101900 */
[----:B--2---:R-:W-:Y:S04]  /*17df0*/  LEA R10, -R10, RZ, 0x6 ;  /* 0x000000ff0a0a7211 */ /* 0x004fe800078e31ff */
[----:B------:R-:W-:Y:S02]  /*17e00*/  SHF.R.S32.HI R7, RZ, 0x1f, R10 ;  /* 0x0000001fff077819 */ /* 0x000fe4000001140a */
.L_x_2485:
[----:B------:R-:W-:Y:S05]  /*17e10*/  BSYNC B0 ;  /* 0x0000000000007941 */ /* 0x000fea0003800000 */
.L_x_2483:
[C---:B------:R-:W-:Y:S01]  /*17e20*/  LEA R202, P0, R10.reuse, R202, 0x1 ;  /* 0x000000ca0aca7211 */ /* 0x040fe200078008ff */
[----:B------:R-:W-:Y:S01]  /*17e30*/  ULDC.64 UR4, c[0x0][0x118] ;  /* 0x0000460000047ab9 */ /* 0x000fe20000000a00 */
[----:B------:R-:W-:Y:S02]  /*17e40*/  BSSY B1, `(.L_x_2486) ;  /* 0x000011d000017945 */ /* 0x000fe40003800000 */
        /* <DEDUP_REMOVED lines=24> */
[----:B------:R-:W3:Y:S04]  /*17fd0*/  LDSM.16.M88.4 R8, [R193+0x6000] ;  /* 0x00600000c108783b */ /* 0x000ee80000000200 */
[----:B------:R-:W2:Y:S04]  /*17fe0*/  LDSM.16.M88.4 R16, [R193+0x6800] ;  /* 0x00680000c110783b */ /* 0x000ea80000000200 */
        /* <DEDUP_REMOVED lines=8> */
[C---:B---3--:R-:W-:Y:S03]  /*18070*/  HMMA.16816.F32.BF16 R4, R32.reuse, R8, RZ ;  /* 0x000000082004723c */ /* 0x048fe600000418ff */
[----:B------:R-:W-:Y:S04]  /*18080*/  LDSM.16.M88.4 R160, [R190] ;  /* 0x00000000bea0783b */ /* 0x000fe80000000200 */
[----:B------:R-:W3:Y:S01]  /*18090*/  LDSM.16.M88.4 R164, [R188+0x6000] ;  /* 0x00600000bca4783b */ /* 0x000ee20000000200 */
[C---:B------:R-:W-:Y:S03]  /*180a0*/  HMMA.16816.F32.BF16 R8, R32.reuse, R10, RZ ;  /* 0x0000000a2008723c */ /* 0x040fe600000418ff */
[----:B------:R-:W1:Y:S04]  /*180b0*/  LDSM.16.M88.4 R168, [R188+0x6800] ;  /* 0x00680000bca8783b */ /* 0x000e680000000200 */
[----:B------:R-:W-:Y:S01]  /*180c0*/  LDSM.16.M88.4 R172, [R188+0x7800] ;  /* 0x00780000bcac783b */ /* 0x000fe20000000200 */
[C---:B--2---:R-:W-:Y:S08]  /*180d0*/  HMMA.16816.F32.BF16 R12, R32.reuse, R16, RZ ;  /* 0x00000010200c723c */ /* 0x044ff000000418ff */
[C---:B------:R-:W-:Y:S08]  /*180e0*/  HMMA.16816.F32.BF16 R16, R32.reuse, R18, RZ ;  /* 0x000000122010723c */ /* 0x040ff000000418ff */
[C---:B----4-:R-:W-:Y:S08]  /*180f0*/  HMMA.16816.F32.BF16 R20, R32.reuse, R24, RZ ;  /* 0x000000182014723c */ /* 0x050ff000000418ff */
[C---:B------:R-:W-:Y:S08]  /*18100*/  HMMA.16816.F32.BF16 R24, R32.reuse, R26, RZ ;  /* 0x0000001a2018723c */ /* 0x040ff000000418ff */
[C---:B-----5:R-:W-:Y:S08]  /*18110*/  HMMA.16816.F32.BF16 R28, R32.reuse, R136, RZ ;  /* 0x00000088201c723c */ /* 0x060ff000000418ff */
[----:B------:R-:W-:Y:S01]  /*18120*/  HMMA.16816.F32.BF16 R32, R32, R138, RZ ;  /* 0x0000008a2020723c */ /* 0x000fe200000418ff */
[----:B------:R-:W2:Y:S07]  /*18130*/  LDSM.16.M88.4 R136, [R188+0x7000] ;  /* 0x00700000bc88783b */ /* 0x000eae0000000200 */
        /* <DEDUP_REMOVED lines=8> */
[----:B------:R-:W4:Y:S07]  /*181c0*/  LDSM.16.M88.4 R152, [R184+0x800] ;  /* 0x00080000b898783b */ /* 0x000f2e0000000200 */
[C---:B------:R-:W-:Y:S08]  /*181d0*/  HMMA.16816.F32.BF16 R28, R140.reuse, R156, R28 ;  /* 0x0000009c8c1c723c */ /* 0x040ff0000004181c */
[----:B------:R-:W-:Y:S01]  /*181e0*/  HMMA.16816.F32.BF16 R32, R140, R158, R32 ;  /* 0x0000009e8c20723c */ /* 0x000fe20000041820 */
[----:B------:R-:W5:Y:S04]  /*181f0*/  LDSM.16.M88.4 R140, [R184+0x1000] ;  /* 0x00100000b88c783b */ /* 0x000f680000000200 */
[----:B------:R-:W1:Y:S03]  /*18200*/  LDSM.16.M88.4 R156, [R184+0x1800] ;  /* 0x00180000b89c783b */ /* 0x000e660000000200 */
[C---:B---3--:R-:W-:Y:S08]  /*18210*/  HMMA.16816.F32.BF16 R4, R160.reuse, R164, R4 ;  /* 0x000000a4a004723c */ /* 0x048ff00000041804 */
[C---:B------:R-:W-:Y:S01]  /*18220*/  HMMA.16816.F32.BF16 R8, R160.reuse, R166, R8 ;  /* 0x000000a6a008723c */ /* 0x040fe20000041808 */
[----:B------:R-:W-:Y:S07]  /*18230*/  LDSM.16.M88.4 R164, [R193+0x8000] ;  /* 0x00800000c1a4783b */ /* 0x000fee0000000200 */
[C---:B------:R-:W-:Y:S08]  /*18240*/  HMMA.16816.F32.BF16 R12, R160.reuse, R168, R12 ;  /* 0x000000a8a00c723c */ /* 0x040ff0000004180c */
[C---:B------:R-:W-:Y:S01]  /*18250*/  HMMA.16816.F32.BF16 R16, R160.reuse, R170, R16 ;  /* 0x000000aaa010723c */ /* 0x040fe20000041810 */
[----:B------:R-:W-:Y:S07]  /*18260*/  LDSM.16.M88.4 R168, [R193+0x8800] ;  /* 0x00880000c1a8783b */ /* 0x000fee0000000200 */
[C---:B--2---:R-:W-:Y:S08]  /*18270*/  HMMA.16816.F32.BF16 R20, R160.reuse, R136, R20 ;  /* 0x00000088a014723c */ /* 0x044ff00000041814 */
[C---:B------:R-:W-:Y:S01]  /*18280*/  HMMA.16816.F32.BF16 R24, R160.reuse, R138, R24 ;  /* 0x0000008aa018723c */ /* 0x040fe20000041818 */
[----:B------:R-:W2:Y:S07]  /*18290*/  LDSM.16.M88.4 R136, [R194+0x2000] ;  /* 0x00200000c288783b */ /* 0x000eae0000000200 */
[C---:B------:R-:W-:Y:S08]  /*182a0*/  HMMA.16816.F32.BF16 R28, R160.reuse, R172, R28 ;  /* 0x000000aca01c723c */ /* 0x040ff0000004181c */
[----:B------:R-:W-:Y:S01]  /*182b0*/  HMMA.16816.F32.BF16 R32, R160, R174, R32 ;  /* 0x000000aea020723c */ /* 0x000fe20000041820 */
[----:B------:R-:W3:Y:S04]  /*182c0*/  LDSM.16.M88.4 R160, [R193+0x9000] ;  /* 0x00900000c1a0783b */ /* 0x000ee80000000200 */
[----:B------:R-:W2:Y:S03]  /*182d0*/  LDSM.16.M88.4 R172, [R193+0x9800] ;  /* 0x00980000c1ac783b */ /* 0x000ea60000000200 */
[C---:B-1----:R-:W-:Y:S08]  /*182e0*/  HMMA.16816.F32.BF16 R4, R144.reuse, R148, R4 ;  /* 0x000000949004723c */ /* 0x042ff00000041804 */
[C---:B------:R-:W-:Y:S01]  /*182f0*/  HMMA.16816.F32.BF16 R8, R144.reuse, R150, R8 ;  /* 0x000000969008723c */ /* 0x040fe20000041808 */
[----:B------:R-:W-:Y:S07]  /*18300*/  LDSM.16.M88.4 R148, [R183] ;  /* 0x00000000b794783b */ /* 0x000fee0000000200 */
[C---:B----4-:R-:W-:Y:S08]  /*18310*/  HMMA.16816.F32.BF16 R12, R144.reuse, R152, R12 ;  /* 0x00000098900c723c */ /* 0x050ff0000004180c */
[C---:B------:R-:W-:Y:S01]  /*18320*/  HMMA.16816.F32.BF16 R16, R144.reuse, R154, R16 ;  /* 0x0000009a9010723c */ /* 0x040fe20000041810 */
[----:B------:R-:W-:Y:S07]  /*18330*/  LDSM.16.M88.4 R152, [R182] ;  /* 0x00000000b698783b */ /* 0x000fee0000000200 */
[C---:B-----5:R-:W-:Y:S08]  /*18340*/  HMMA.16816.F32.BF16 R20, R144.reuse, R140, R20 ;  /* 0x0000008c9014723c */ /* 0x060ff00000041814 */
[C---:B------:R-:W-:Y:S01]  /*18350*/  HMMA.16816.F32.BF16 R24, R144.reuse, R142, R24 ;  /* 0x0000008e9018723c */ /* 0x040fe20000041818 */
[----:B------:R-:W1:Y:S07]  /*18360*/  LDSM.16.M88.4 R140, [R192+0x2000] ;  /* 0x00200000c08c783b */ /* 0x000e6e0000000200 */
[C---:B------:R-:W-:Y:S08]  /*18370*/  HMMA.16816.F32.BF16 R28, R144.reuse, R156, R28 ;  /* 0x0000009c901c723c */ /* 0x040ff0000004181c */
[----:B------:R-:W-:Y:S01]  /*18380*/  HMMA.16816.F32.BF16 R32, R144, R158, R32 ;  /* 0x0000009e9020723c */ /* 0x000fe20000041820 */
[----:B------:R-:W4:Y:S04]  /*18390*/  LDSM.16.M88.4 R144, [R181] ;  /* 0x00000000b590783b */ /* 0x000f280000000200 */
[----:B------:R-:W5:Y:S03]  /*183a0*/  LDSM.16.M88.4 R156, [R180] ;  /* 0x00000000b49c783b */ /* 0x000f660000000200 */
        /* <DEDUP_REMOVED lines=15> */
[----:B------:R-:W-:Y:S07]  /*184a0*/  LDSM.16.M88.4 R148, [R184+0x2000] ;  /* 0x00200000b894783b */ /* 0x000fee0000000200 */
[C---:B------:R-:W-:Y:S08]  /*184b0*/  HMMA.16816.F32.BF16 R12, R140.reuse, R152, R12 ;  /* 0x000000988c0c723c */ /* 0x040ff0000004180c */
[C---:B------:R-:W-:Y:S01]  /*184c0*/  HMMA.16816.F32.BF16 R16, R140.reuse, R154, R16 ;  /* 0x0000009a8c10723c */ /* 0x040fe20000041810 */
[----:B------:R-:W-:Y:S07]  /*184d0*/  LDSM.16.M88.4 R152, [R184+0x2800] ;  /* 0x00280000b898783b */ /* 0x000fee0000000200 */
[C---:B----4-:R-:W-:Y:S08]  /*184e0*/  HMMA.16816.F32.BF16 R20, R140.reuse, R144, R20 ;  /* 0x000000908c14723c */ /* 0x050ff00000041814 */
[C---:B------:R-:W-:Y:S01]  /*184f0*/  HMMA.16816.F32.BF16 R24, R140.reuse, R146, R24 ;  /* 0x000000928c18723c */ /* 0x040fe20000041818 */
[----:B------:R-:W1:Y:S07]  /*18500*/  LDSM.16.M88.4 R144, [R189+0x2000] ;  /* 0x00200000bd90783b */ /* 0x000e6e0000000200 */
[C---:B-----5:R-:W-:Y:S08]  /*18510*/  HMMA.16816.F32.BF16 R28, R140.reuse, R156, R28 ;  /* 0x0000009c8c1c723c */ /* 0x060ff0000004181c */
[----:B------:R-:W-:Y:S01]  /*18520*/  HMMA.16816.F32.BF16 R32, R140, R158, R32 ;  /* 0x0000009e8c20723c */ /* 0x000fe20000041820 */
[----:B------:R-:W4:Y:S04]  /*18530*/  LDSM.16.M88.4 R140, [R184+0x3000] ;  /* 0x00300000b88c783b */ /* 0x000f280000000200 */
[----:B------:R-:W5:Y:S03]  /*18540*/  LDSM.16.M88.4 R156, [R184+0x3800] ;  /* 0x00380000b89c783b */ /* 0x000f660000000200 */
        /* <DEDUP_REMOVED lines=16> */
[C---:B------:R-:W-:Y:S08]  /*18650*/  HMMA.16816.F32.BF16 R12, R144.reuse, R152, R12 ;  /* 0x00000098900c723c */ /* 0x040ff0000004180c */
[C---:B------:R-:W-:Y:S01]  /*18660*/  HMMA.16816.F32.BF16 R16, R144.reuse, R154, R16 ;  /* 0x0000009a9010723c */ /* 0x040fe20000041810 */
[----:B------:R-:W-:Y:S07]  /*18670*/  LDSM.16.M88.4 R152, [R178] ;  /* 0x00000000b298783b */ /* 0x000fee0000000200 */
[C---:B----4-:R-:W-:Y:S08]  /*18680*/  HMMA.16816.F32.BF16 R20, R144.reuse, R140, R20 ;  /* 0x0000008c9014723c */ /* 0x050ff00000041814 */
[C---:B------:R-:W-:Y:S01]  /*18690*/  HMMA.16816.F32.BF16 R24, R144.reuse, R142, R24 ;  /* 0x0000008e9018723c */ /* 0x040fe20000041818 */
[----:B------:R-:W1:Y:S07]  /*186a0*/  LDSM.16.M88.4 R140, [R192+0x4000] ;  /* 0x00400000c08c783b */ /* 0x000e6e0000000200 */
[C---:B-----5:R-:W-:Y:S08]  /*186b0*/  HMMA.16816.F32.BF16 R28, R144.reuse, R156, R28 ;  /* 0x0000009c901c723c */ /* 0x060ff0000004181c */
        /* <DEDUP_REMOVED lines=37> */
[C---:B------:R-:W-:Y:S08]  /*18910*/  HMMA.16816.F32.BF16 R28, R160.reuse, R172, R28 ;  /* 0x000000aca01c723c */ /* 0x040ff0000004181c */
[----:B------:R-:W-:Y:S08]  /*18920*/  HMMA.16816.F32.BF16 R32, R160, R174, R32 ;  /* 0x000000aea020723c */ /* 0x000ff00000041820 */
[C---:B-1----:R-:W-:Y:S08]  /*18930*/  HMMA.16816.F32.BF16 R4, R144.reuse, R148, R4 ;  /* 0x000000949004723c */ /* 0x042ff00000041804 */
[C---:B------:R-:W-:Y:S08]  /*18940*/  HMMA.16816.F32.BF16 R8, R144.reuse, R150, R8 ;  /* 0x000000969008723c */ /* 0x040ff00000041808 */
[C---:B------:R-:W-:Y:S08]  /*18950*/  HMMA.16816.F32.BF16 R12, R144.reuse, R152, R12 ;  /* 0x00000098900c723c */ /* 0x040ff0000004180c */
[C---:B------:R-:W-:Y:S08]  /*18960*/  HMMA.16816.F32.BF16 R16, R144.reuse, R154, R16 ;  /* 0x0000009a9010723c */ /* 0x040ff00000041810 */
[C---:B----4-:R-:W-:Y:S08]  /*18970*/  HMMA.16816.F32.BF16 R20, R144.reuse, R140, R20 ;  /* 0x0000008c9014723c */ /* 0x050ff00000041814 */
[C---:B------:R-:W-:Y:S08]  /*18980*/  HMMA.16816.F32.BF16 R24, R144.reuse, R142, R24 ;  /* 0x0000008e9018723c */ /* 0x040ff00000041818 */
[C---:B-----5:R-:W-:Y:S08]  /*18990*/  HMMA.16816.F32.BF16 R28, R144.reuse, R156, R28 ;  /* 0x0000009c901c723c */ /* 0x060ff0000004181c */
[----:B------:R-:W-:Y:S01]  /*189a0*/  HMMA.16816.F32.BF16 R32, R144, R158, R32 ;  /* 0x0000009e9020723c */ /* 0x000fe20000041820 */
[----:B------:R-:W-:Y:S07]  /*189b0*/  @!UPT UIADD3 URZ, URZ, URZ, URZ ;  /* 0x0000003f3f3ff290 */ /* 0x000fee000fffe03f */
[----:B------:R-:W-:-:S11]  /*189c0*/  @!P0 BRA `(.L_x_2487) ;  /* 0x0000064000008947 */ /* 0x000fd60003800000 */
        /* <DEDUP_REMOVED lines=19> */
[----:B------:R-:W-:Y:S01]  /*18b00*/  IMAD.MOV R133, RZ, RZ, -R133 ;  /* 0x000000ffff857224 */ /* 0x000fe200078e0a85 */
        /* <DEDUP_REMOVED lines=21> */
[----:B------:R-:W-:Y:S02]  /*18c60*/  LOP3.LUT R132, RZ, R141, RZ, 0x33, !PT ;  /* 0x0000008dff847212 */ /* 0x000fe400078e33ff */
[----:B------:R-:W-:Y:S07]  /*18c70*/  ISETP.NE.AND P1, PT, R141, RZ, PT ;  /* 0x000000ff8d00720c */ /* 0x000fee0003f25270 */
        /* <DEDUP_REMOVED lines=26> */
.L_x_2489:
[----:B------:R-:W-:Y:S02]  /*18e20*/  ULDC.64 UR4, c[0x0][0x118] ;  /* 0x0000460000047ab9 */ /* 0x000fe40000000a00 */
[----:B------:R-:W2:Y:S02]  /*18e30*/  LD.E R138, [R2.64+0x38] ;  /* 0x00003804028a7980 */ /* 0x000ea4000c101900 */
[----:B--2---:R-:W-:Y:S04]  /*18e40*/  LEA R138, -R138, RZ, 0x6 ;  /* 0x000000ff8a8a7211 */ /* 0x004fe800078e31ff */
[----:B------:R-:W-:Y:S02]  /*18e50*/  SHF.R.S32.HI R137, RZ, 0x1f, R138 ;  /* 0x0000001fff897819 */ /* 0x000fe4000001148a */
.L_x_2490:
[----:B------:R-:W-:Y:S05]  /*18e60*/  BSYNC B0 ;  /* 0x0000000000007941 */ /* 0x000fea0003800000 */
.L_x_2488:
[C---:B------:R-:W-:Y:S01]  /*18e70*/  LEA R200, P0, R138.reuse, R200, 0x1 ;  /* 0x000000c88ac87211 */ /* 0x040fe200078008ff */
[----:B------:R-:W-:Y:S03]  /*18e80*/  ULDC.64 UR4, c[0x0][0x118] ;  /* 0x0000460000047ab9 */ /* 0x000fe60000000a00 */
[----:B------:R-:W-:Y:S02]  /*18e90*/  LEA.HI.X R199, R138, R199, R137, 0x1, P0 ;  /* 0x000000c78ac77211 */ /* 0x000fe400000f0c89 */
[C---:B------:R-:W-:Y:S03]  /*18ea0*/  IADD3 R138, P0, R219.reuse, R200, RZ ;  /* 0x000000c8db8a7210 */ /* 0x040fe60007f1e0ff */
[--C-:B------:R-:W-:Y:S02]  /*18eb0*/  IMAD.MOV.U32 R201, RZ, RZ, R199.reuse ;  /* 0x000000ffffc97224 */ /* 0x100fe400078e00c7 */
[C---:B------:R-:W-:Y:S01]  /*18ec0*/  IMAD.X R139, R216.reuse, 0x1, R199, P0 ;  /* 0x00000001d88b7824 */ /* 0x040fe200000e06c7 */
[C---:B------:R-:W-:Y:S02]  /*18ed0*/  IADD3 R136, P0, R219.reuse, R138, RZ ;  /* 0x0000008adb887210 */ /* 0x040fe40007f1e0ff */
[----:B------:R-:W-:Y:S01]  /*18ee0*/  @!PT LDS RZ, [RZ] ;  /* 0x00000000fffff984 */ /* 0x000fe20000000800 */
[----:B------:R-:W-:Y:S01]  /*18ef0*/  @!PT LDS RZ, [RZ] ;  /* 0x00000000fffff984 */ /* 0x000fe20000000800 */
[----:B------:R-:W-:Y:S01]  /*18f00*/  @!PT LDS RZ, [RZ] ;  /* 0x00000000fffff984 */ /* 0x000fe20000000800 */
[----:B------:R1:W-:Y:S03]  /*18f10*/  LDGSTS.E.BYPASS.LTC128B.128 [R209+0x6000], [R200.64] ;  /* 0x06000000c8d17fae */ /* 0x0003e6000b901d44 */
[C---:B------:R-:W-:Y:S01]  /*18f20*/  IMAD.X R137, R216.reuse, 0x1, R139, P0 ;  /* 0x00000001d8897824 */ /* 0x040fe200000e068b */
[----:B------:R1:W-:Y:S01]  /*18f30*/  LDGSTS.E.BYPASS.LTC128B.128 [R209+0x8000], [R200.64+0x80] ;  /* 0x08000080c8d17fae */ /* 0x0003e2000b901d44 */
[----:B------:R-:W-:Y:S03]  /*18f40*/  IADD3 R132, P0, R219, R136, RZ ;  /* 0x00000088db847210 */ /* 0x000fe60007f1e0ff */
[----:B------:R1:W-:Y:S02]  /*18f50*/  LDGSTS.E.BYPASS.LTC128B.128 [R209+0xa000], [R200.64+0x100] ;  /* 0x0a000100c8d17fae */ /* 0x0003e4000b901d44 */
[----:B------:R-:W-:Y:S02]  /*18f60*/  IMAD.X R133, R216, 0x1, R137, P0 ;  /* 0x00000001d8857824 */ /* 0x000fe400000e0689 */
        /* <DEDUP_REMOVED lines=10> */
.L_x_2487:
[----:B------:R-:W-:Y:S05]  /*19010*/  BSYNC B1 ;  /* 0x0000000000017941 */ /* 0x000fea0003800000 */
.L_x_2486:
[----:B------:R-:W-:Y:S01]  /*19020*/  ULDC.64 UR4, c[0x0][0x118] ;  /* 0x0000460000047ab9 */ /* 0x000fe20000000a00 */
[----:B-1----:R-:W-:Y:S01]  /*19030*/  FMNMX.FTZ R132, R4, R135, !PT ;  /* 0x0000008704847209 */ /* 0x002fe20007810000 */
[----:B------:R1:W2:Y:S01]  /*19040*/  LD.E R133, [R2.64+0xdc] ;  /* 0x0000dc0402857980 */ /* 0x0002a2000c101900 */
        /* <DEDUP_REMOVED lines=13> */
[----:B-1----:R-:W-:Y:S02]  /*19120*/  FMNMX.FTZ R2, R16, R137, !PT ;  /* 0x0000008910027209 */ /* 0x002fe40007810000 */
        /* <DEDUP_REMOVED lines=30> */
[----:B------:R-:W-:Y:S01]  /*19310*/  FADD.FTZ R2, -R132, R135 ;  /* 0x0000008784027221 */ /* 0x000fe20000010100 */
[----:B---3--:R-:W-:Y:S05]  /*19320*/  FMNMX.FTZ R3, R134, R3, !PT ;  /* 0x0000000386037209 */ /* 0x008fea0007810000 */
[----:B------:R-:W-:Y:S02]  /*19330*/  FADD.FTZ R136, -R3, R0 ;  /* 0x0000000003887221 */ /* 0x000fe40000010100 */
[C---:B--2---:R-:W-:Y:S02]  /*19340*/  FMUL.FTZ R135, R133.reuse, R2 ;  /* 0x0000000285877220 */ /* 0x044fe40000410000 */
        /* <DEDUP_REMOVED lines=353> */
[----:B------:R-:W-:Y:S01]  /*1a960*/  FADD.FTZ R201, R201, R0 ;  /* 0x00000000c9c97221 */ /* 0x000fe20000010000 */
[----:B------:R-:W-:Y:S03]  /*1a970*/  IADD3 R0, R211, -0x1, RZ ;  /* 0xffffffffd3007810 */ /* 0x000fe60007ffe0ff */
[----:B------:R-:W-:Y:S01]  /*1a980*/  FADD.FTZ R201, R222, R201 ;  /* 0x000000c9dec97221 */ /* 0x000fe20000010000 */
[----:B------:R-:W-:Y:S04]  /*1a990*/  MOV R211, R0 ;  /* 0x0000000000d37202 */ /* 0x000fe80000000f00 */
[----:B------:R-:W-:Y:S01]  /*1a9a0*/  FADD.FTZ R224, R224, R201 ;  /* 0x000000c9e0e07221 */ /* 0x000fe20000010000 */
[----:B------:R-:W-:Y:S03]  /*1a9b0*/  MOV R0, R3 ;  /* 0x0000000300007202 */ /* 0x000fe60000000f00 */
[----:B------:R-:W-:Y:S01]  /*1a9c0*/  FADD.FTZ R215, R133, R224 ;  /* 0x000000e085d77221 */ /* 0x000fe20000010000 */
[----:B------:R-:W-:-:S05]  /*1a9d0*/  @P0 BRA `(.L_x_2491) ;  /* 0xffffcf4000000947 */ /* 0x000fca000383ffff */
.L_x_2482:
        /* <DEDUP_REMOVED lines=11> */
.L_x_2505:
[----:B--23--:R-:W-:Y:S01]  /*1aa90*/  FADD.FTZ R221, R6, R221 ;  /* 0x000000dd06dd7221 */ /* 0x00cfe20000010000 */
[----:B------:R-:W-:Y:S05]  /*1aaa0*/  BRA.DIV ~URZ, `(.L_x_2493) ;  /* 0x00001a927f007947 */ /* 0x000fea000b800000 */
[----:B------:R-:W2:Y:S04]  /*1aab0*/  SHFL.BFLY PT, R0, R215, 0x2, 0x1f ;  /* 0x0c401f00d7007f89 */ /* 0x000ea800000e0000 */
[----:B------:R-:W3:Y:S01]  /*1aac0*/  SHFL.BFLY PT, R10, R221, 0x1, 0x1f ;  /* 0x0c201f00dd0a7f89 */ /* 0x000ee200000e0000 */
[----:B--2---:R-:W-:Y:S02]  /*1aad0*/  FADD.FTZ R7, R0, R215 ;  /* 0x000000d700077221 */ /* 0x004fe40000010000 */
[----:B---3--:R-:W-:-:S03]  /*1aae0*/  FADD.FTZ R10, R221, R10 ;  /* 0x0000000add0a7221 */ /* 0x008fc60000010000 */
[----:B------:R2:W3:Y:S04]  /*1aaf0*/  SHFL.BFLY PT, R6, R7, 0x1, 0x1f ;  /* 0x0c201f0007067f89 */ /* 0x0004e800000e0000 */
.L_x_2506:
        /* <DEDUP_REMOVED lines=266> */
.L_x_2495:
[----:B------:R-:W-:Y:S02]  /*1bba0*/  ULDC.64 UR4, c[0x0][0x118] ;  /* 0x0000460000047ab9 */ /* 0x000fe40000000a00 */
[----:B------:R-:W2:Y:S04]  /*1bbb0*/  LD.E R2, [R8.64+0x60] ;  /* 0x0000600408027980 */ /* 0x000ea8000c101900 */
[----:B------:R-:W3:Y:S01]  /*1bbc0*/  LD.E R210, [R8.64+0xb4] ;  /* 0x0000b40408d27980 */ /* 0x000ee2000c101900 */
[----:B--2---:R-:W-:-:S04]  /*1bbd0*/  IMAD R3, R2, R206, R205 ;  /* 0x000000ce02037224 */ /* 0x004fc800078e02cd */
[----:B---3--:R-:W-:Y:S02]  /*1bbe0*/  IMAD R210, R210, R3, RZ ;  /* 0x00000003d2d27224 */ /* 0x008fe400078e02ff */
.L_x_2496:
[----:B------:R-:W-:Y:S05]  /*1bbf0*/  BSYNC B0 ;  /* 0x0000000000007941 */ /* 0x000fea0003800000 */
.L_x_2494:
[----:B------:R-:W-:Y:S02]  /*1bc00*/  ULDC.64 UR4, c[0x0][0x118] ;  /* 0x0000460000047ab9 */ /* 0x000fe40000000a00 */
[----:B------:R1:W5:Y:S04]  /*1bc10*/  LD.E.64 R66, [R8.64+0x70] ;  /* 0x0000700408427980 */ /* 0x000368000c101b00 */
[----:B------:R1:W5:Y:S01]  /*1bc20*/  LD.E.64 R68, [R8.64+0xa0] ;  /* 0x0000a00408447980 */ /* 0x000362000c101b00 */
[----:B------:R-:W-:Y:S01]  /*1bc30*/  WARPSYNC 0xffffffff ;  /* 0xffffffff00007948 */ /* 0x000fe20003800000 */
[----:B------:R-:W-:Y:S01]  /*1bc40*/  SHF.R.S32.HI R10, RZ, 0x1f, R13 ;  /* 0x0000001fff0a7819 */ /* 0x000fe2000001140d */
[----:B------:R-:W-:Y:S01]  /*1bc50*/  BSSY B0, `(.L_x_2497) ;  /* 0x000002b000007945 */ /* 0x000fe20003800000 */
[----:B------:R-:W-:Y:S02]  /*1bc60*/  BAR.SYNC.DEFER_BLOCKING 0x0 ;  /* 0x0000000000007b1d */ /* 0x000fe40000010000 */
[----:B------:R-:W-:-:S04]  /*1bc70*/  LEA.HI R10, R10, R13, RZ, 0x2 ;  /* 0x0000000d0a0a7211 */ /* 0x000fc800078f10ff */
[----:B------:R-:W2:Y:S01]  /*1bc80*/  S2R R2, SR_TID.X ;  /* 0x0000000000027919 */ /* 0x000ea20000002100 */
[----:B------:R-:W-:Y:S02]  /*1bc90*/  LOP3.LUT R10, R10, 0xffffffc, RZ, 0xc0, !PT ;  /* 0x0ffffffc0a0a7812 */ /* 0x000fe400078ec0ff */
[----:B-1----:R-:W-:Y:S01]  /*1bca0*/  LOP3.LUT R9, R11, 0xffffffe0, RZ, 0xc0, !PT ;  /* 0xffffffe00b097812 */ /* 0x002fe200078ec0ff */
[----:B------:R1:W3:Y:S04]  /*1bcb0*/  LDS.128 R56, [R209] ;  /* 0x00000000d1387984 */ /* 0x0002e80000000c00 */
[----:B------:R-:W-:Y:S01]  /*1bcc0*/  IMAD.IADD R9, R4, 0x1, -R9 ;  /* 0x0000000104097824 */ /* 0x000fe200078e0a09 */
[----:B------:R1:W4:Y:S01]  /*1bcd0*/  LDS.128 R52, [R209+0x800] ;  /* 0x00080000d1347984 */ /* 0x0003220000000c00 */
[----:B--2---:R-:W-:-:S03]  /*1bce0*/  SHF.R.S32.HI R3, RZ, 0x1f, R2 ;  /* 0x0000001fff037819 */ /* 0x004fc60000011402 */
[----:B------:R1:W2:Y:S01]  /*1bcf0*/  LDS.128 R48, [R209+0x1000] ;  /* 0x00100000d1307984 */ /* 0x0002a20000000c00 */
[----:B------:R-:W-:Y:S02]  /*1bd00*/  LOP3.LUT P0, RZ, R9, 0x3, RZ, 0xc0, !PT ;  /* 0x0000000309ff7812 */ /* 0x000fe4000780c0ff */
[----:B------:R-:W-:Y:S01]  /*1bd10*/  LEA.HI R3, R3, R2, RZ, 0x5 ;  /* 0x0000000203037211 */ /* 0x000fe200078f28ff */
[----:B------:R1:W1:Y:S03]  /*1bd20*/  LDS.128 R44, [R209+0x1800] ;  /* 0x00180000d12c7984 */ /* 0x0002660000000c00 */
[----:B------:R-:W-:Y:S01]  /*1bd30*/  LOP3.LUT R3, R3, 0xffffffe0, RZ, 0xc0, !PT ;  /* 0xffffffe003037812 */ /* 0x000fe200078ec0ff */
[----:B------:R1:W1:Y:S04]  /*1bd40*/  LDS.128 R40, [R209+0x2000] ;  /* 0x00200000d1287984 */ /* 0x0002680000000c00 */
[----:B------:R1:W1:Y:S01]  /*1bd50*/  LDS.128 R36, [R209+0x2800] ;  /* 0x00280000d1247984 */ /* 0x0002620000000c00 */
[----:B------:R-:W-:-:S03]  /*1bd60*/  IMAD.IADD R3, R2, 0x1, -R3 ;  /* 0x0000000102037824 */ /* 0x000fc600078e0a03 */
[----:B------:R1:W1:Y:S02]  /*1bd70*/  LDS.128 R32, [R209+0x3000] ;  /* 0x00300000d1207984 */ /* 0x0002640000000c00 */
[----:B------:R-:W-:Y:S02]  /*1bd80*/  SHF.R.S32.HI R8, RZ, 0x1f, R3 ;  /* 0x0000001fff087819 */ /* 0x000fe40000011403 */
[----:B------:R1:W1:Y:S02]  /*1bd90*/  LDS.128 R28, [R209+0x3800] ;  /* 0x00380000d11c7984 */ /* 0x0002640000000c00 */
[----:B------:R-:W-:Y:S01]  /*1bda0*/  LEA.HI R8, R8, R3, RZ, 0x2 ;  /* 0x0000000308087211 */ /* 0x000fe200078f10ff */
[----:B------:R-:W-:Y:S01]  /*1bdb0*/  IMAD.IADD R3, R13, 0x1, -R10 ;  /* 0x000000010d037824 */ /* 0x000fe200078e0a0a */
[----:B------:R1:W1:Y:S02]  /*1bdc0*/  LDS.128 R24, [R209+0x4000] ;  /* 0x00400000d1187984 */ /* 0x0002640000000c00 */
[----:B------:R-:W-:-:S02]  /*1bdd0*/  SHF.R.S32.HI R8, RZ, 0x2, R8 ;  /* 0x00000002ff087819 */ /* 0x000fc40000011408 */
[----:B------:R1:W1:Y:S03]  /*1bde0*/  LDS.128 R20, [R209+0x4800] ;  /* 0x00480000d1147984 */ /* 0x0002660000000c00 */
[----:B------:R-:W-:Y:S01]  /*1bdf0*/  IMAD R3, R3, 0x10, R8 ;  /* 0x0000001003037824 */ /* 0x000fe200078e0208 */
[----:B------:R1:W1:Y:S04]  /*1be00*/  LDS.128 R16, [R209+0x5000] ;  /* 0x00500000d1107984 */ /* 0x0002680000000c00 */
[----:B------:R1:W1:Y:S01]  /*1be10*/  LDS.128 R60, [R209+0x5800] ;  /* 0x00580000d13c7984 */ /* 0x0002620000000c00 */
[----:B------:R-:W-:Y:S05]  /*1be20*/  @P0 BRA `(.L_x_2498) ;  /* 0x000000d000000947 */ /* 0x000fea0003800000 */
[----:B---34-:R-:W-:Y:S01]  /*1be30*/  IMAD R210, R207, 0x40, R210 ;  /* 0x00000040cfd27824 */ /* 0x018fe200078e02d2 */
        /* <DEDUP_REMOVED lines=12> */
.L_x_2498:
[----:B---34-:R-:W-:Y:S05]  /*1bf00*/  BSYNC B0 ;  /* 0x0000000000007941 */ /* 0x018fea0003800000 */
.L_x_2497:
[----:B------:R-:W-:Y:S01]  /*1bf10*/  LEA.HI R3, R5, R4, RZ, 0x3 ;  /* 0x0000000405037211 */ /* 0x000fe200078f18ff */
[----:B------:R-:W-:Y:S01]  /*1bf20*/  IMAD.SHL.U32 R207, R207, 0x40, RZ ;  /* 0x00000040cfcf7824 */ /* 0x000fe200078e00ff */
[----:B------:R-:W-:Y:S02]  /*1bf30*/  BSSY B0, `(.L_x_2499) ;  /* 0x0000022000007945 */ /* 0x000fe40003800000 */
[----:B------:R-:W-:Y:S01]  /*1bf40*/  LOP3.LUT R3, R3, 0xfffffff8, RZ, 0xc0, !PT ;  /* 0xfffffff803037812 */ /* 0x000fe200078ec0ff */
[----:B------:R-:W-:-:S04]  /*1bf50*/  IMAD R5, R65, R207, RZ ;  /* 0x000000cf41057224 */ /* 0x000fc800078e02ff */
[----:B------:R-:W-:Y:S01]  /*1bf60*/  IMAD.IADD R3, R4, 0x1, -R3 ;  /* 0x0000000104037824 */ /* 0x000fe200078e0a03 */
[----:B------:R-:W-:-:S03]  /*1bf70*/  SHF.R.S32.HI R4, RZ, 0x1f, R207 ;  /* 0x0000001fff047819 */ /* 0x000fc600000114cf */
[----:B------:R-:W-:Y:S01]  /*1bf80*/  IMAD.SHL.U32 R8, R3, 0x8, RZ ;  /* 0x0000000803087824 */ /* 0x000fe200078e00ff */
[----:B------:R-:W-:Y:S01]  /*1bf90*/  SHF.R.S32.HI R3, RZ, 0x1f, R2 ;  /* 0x0000001fff037819 */ /* 0x000fe20000011402 */
[----:B------:R-:W-:-:S03]  /*1bfa0*/  IMAD R5, R64, R4, R5 ;  /* 0x0000000440057224 */ /* 0x000fc600078e0205 */
[----:B------:R-:W-:Y:S02]  /*1bfb0*/  SHF.R.S32.HI R9, RZ, 0x1f, R8 ;  /* 0x0000001fff097819 */ /* 0x000fe40000011408 */
[----:B------:R-:W-:-:S03]  /*1bfc0*/  LEA.HI R3, R3, R2, RZ, 0x3 ;  /* 0x0000000203037211 */ /* 0x000fc600078f18ff */
[----:B------:R-:W-:Y:S01]  /*1bfd0*/  IMAD.WIDE.U32 R8, R64, R207, R8 ;  /* 0x000000cf40087225 */ /* 0x000fe200078e0008 */
[----:B------:R-:W-:-:S03]  /*1bfe0*/  SHF.R.S32.HI R3, RZ, 0x3, R3 ;  /* 0x00000003ff037819 */ /* 0x000fc60000011403 */
[----:B------:R-:W-:Y:S01]  /*1bff0*/  IMAD.IADD R207, R208, 0x1, -R207 ;  /* 0x00000001d0cf7824 */ /* 0x000fe200078e0acf */
[----:B------:R-:W-:-:S04]  /*1c000*/  IADD3 R6, P0, R6, R8, RZ ;  /* 0x0000000806067210 */ /* 0x000fc80007f1e0ff */
[----:B------:R-:W-:Y:S01]  /*1c010*/  IADD3.X R7, R0, R9, R5, P0, !PT ;  /* 0x0000000900077210 */ /* 0x000fe200007fe405 */
[----:B------:R-:W-:Y:S01]  /*1c020*/  IMAD R5, R15, R205, RZ ;  /* 0x000000cd0f057224 */ /* 0x000fe200078e02ff */
[----:B------:R-:W-:Y:S02]  /*1c030*/  ISETP.GE.AND P0, PT, R3, R207, PT ;  /* 0x000000cf0300720c */ /* 0x000fe40003f06270 */
[----:B------:R-:W-:-:S05]  /*1c040*/  SHF.R.S32.HI R0, RZ, 0x1f, R205 ;  /* 0x0000001fff007819 */ /* 0x000fca00000114cd */
[C---:B------:R-:W-:Y:S01]  /*1c050*/  IMAD R0, R14.reuse, R0, R5 ;  /* 0x000000000e007224 */ /* 0x040fe200078e0205 */
[----:B------:R-:W-:Y:S01]  /*1c060*/  SHF.R.S32.HI R5, RZ, 0x1f, R3 ;  /* 0x0000001fff057819 */ /* 0x000fe20000011403 */
[----:B------:R-:W-:-:S04]  /*1c070*/  IMAD.WIDE.U32 R14, R14, R205, R6 ;  /* 0x000000cd0e0e7225 */ /* 0x000fc800078e0006 */
[----:B------:R-:W-:Y:S01]  /*1c080*/  IMAD.IADD R11, R15, 0x1, R0 ;  /* 0x000000010f0b7824 */ /* 0x000fe200078e0200 */
[----:B------:R-:W-:Y:S05]  /*1c090*/  @P0 BRA `(.L_x_2500) ;  /* 0x000000b000000947 */ /* 0x000fea0003800000 */
[----:B------:R-:W-:Y:S01]  /*1c0a0*/  MOV R10, R14 ;  /* 0x0000000e000a7202 */ /* 0x000fe20000000f00 */
[----:B------:R-:W-:Y:S01]  /*1c0b0*/  IMAD R0, R65, R3, RZ ;  /* 0x0000000341007224 */ /* 0x000fe200078e02ff */
[----:B------:R-:W-:-:S03]  /*1c0c0*/  ULDC.64 UR4, c[0x0][0x118] ;  /* 0x0000460000047ab9 */ /* 0x000fc60000000a00 */
[----:B------:R-:W-:-:S04]  /*1c0d0*/  IMAD.WIDE.U32 R6, R3, R64, R10 ;  /* 0x0000004003067225 */ /* 0x000fc800078e000a */
[----:B------:R-:W-:Y:S01]  /*1c0e0*/  IMAD R0, R64, R5, R0 ;  /* 0x0000000540007224 */ /* 0x000fe200078e0200 */
[----:B-----5:R-:W-:-:S04]  /*1c0f0*/  LEA R8, P0, R6, R66, 0x1 ;  /* 0x0000004206087211 */ /* 0x020fc800078008ff */
[----:B------:R-:W-:-:S04]  /*1c100*/  IADD3 R7, R7, R0, RZ ;  /* 0x0000000007077210 */ /* 0x000fc80007ffe0ff */
[----:B------:R-:W-:-:S05]  /*1c110*/  LEA.HI.X R9, R6, R67, R7, 0x1, P0 ;  /* 0x0000004306097211 */ /* 0x000fca00000f0c07 */
[----:B------:R3:W-:Y:S04]  /*1c120*/  ST.E.128 [R8.64], R56 ;  /* 0x0000003808007985 */ /* 0x0007e8000c101d04 */
[----:B-1----:R3:W-:Y:S04]  /*1c130*/  ST.E.128 [R8.64+0x80], R40 ;  /* 0x0000802808007985 */ /* 0x0027e8000c101d04 */
[----:B------:R3:W-:Y:S02]  /*1c140*/  ST.E.128 [R8.64+0x100], R24 ;  /* 0x0001001808007985 */ /* 0x0007e4000c101d04 */
.L_x_2500:
[----:B------:R-:W-:Y:S05]  /*1c150*/  BSYNC B0 ;  /* 0x0000000000007941 */ /* 0x000fea0003800000 */
.L_x_2499:
[----:B------:R-:W-:Y:S01]  /*1c160*/  IADD3 R0, R3, 0x10, RZ ;  /* 0x0000001003007810 */ /* 0x000fe20007ffe0ff */
[----:B------:R-:W-:Y:S03]  /*1c170*/  BSSY B0, `(.L_x_2501) ;  /* 0x0000011000007945 */ /* 0x000fe60003800000 */
[----:B------:R-:W-:-:S13]  /*1c180*/  ISETP.GE.AND P0, PT, R0, R207, PT ;  /* 0x000000cf0000720c */ /* 0x000fda0003f06270 */
[----:B------:R-:W-:Y:S05]  /*1c190*/  @P0 BRA `(.L_x_2502) ;  /* 0x000000e000000947 */ /* 0x000fea0003800000 */
[----:B---3--:R-:W-:Y:S01]  /*1c1a0*/  IADD3 R9, P0, R3, 0x10, RZ ;  /* 0x0000001003097810 */ /* 0x008fe20007f1e0ff */
[----:B------:R-:W-:Y:S01]  /*1c1b0*/  IMAD.MOV.U32 R12, RZ, RZ, R14 ;  /* 0x000000ffff0c7224 */ /* 0x000fe200078e000e */
[----:B------:R-:W-:Y:S01]  /*1c1c0*/  MOV R13, R11 ;  /* 0x0000000b000d7202 */ /* 0x000fe20000000f00 */
[----:B------:R-:W-:Y:S02]  /*1c1d0*/  ULDC.64 UR4, c[0x0][0x118] ;  /* 0x0000460000047ab9 */ /* 0x000fe40000000a00 */
[----:B------:R-:W-:Y:S02]  /*1c1e0*/  IMAD.X R7, RZ, RZ, R5, P0 ;  /* 0x000000ffff077224 */ /* 0x000fe400000e0605 */
[----:B------:R-:W-:-:S04]  /*1c1f0*/  IMAD.WIDE.U32 R12, R64, R9, R12 ;  /* 0x00000009400c7225 */ /* 0x000fc800078e000c */
[----:B------:R-:W-:Y:S01]  /*1c200*/  IMAD R7, R7, R64, RZ ;  /* 0x0000004007077224 */ /* 0x000fe200078e02ff */
[----:B-----5:R-:W-:-:S03]  /*1c210*/  LEA R6, P0, R12, R66, 0x1 ;  /* 0x000000420c067211 */ /* 0x020fc600078008ff */
[----:B------:R-:W-:-:S05]  /*1c220*/  IMAD R7, R65, R9, R7 ;  /* 0x0000000941077224 */ /* 0x000fca00078e0207 */
[----:B------:R-:W-:-:S04]  /*1c230*/  IADD3 R7, R13, R7, RZ ;  /* 0x000000070d077210 */ /* 0x000fc80007ffe0ff */
[----:B------:R-:W-:-:S05]  /*1c240*/  LEA.HI.X R7, R12, R67, R7, 0x1, P0 ;  /* 0x000000430c077211 */ /* 0x000fca00000f0c07 */
[----:B------:R3:W-:Y:S04]  /*1c250*/  ST.E.128 [R6.64], R52 ;  /* 0x0000003406007985 */ /* 0x0007e8000c101d04 */
[----:B-1----:R3:W-:Y:S04]  /*1c260*/  ST.E.128 [R6.64+0x80], R36 ;  /* 0x0000802406007985 */ /* 0x0027e8000c101d04 */
[----:B------:R3:W-:Y:S02]  /*1c270*/  ST.E.128 [R6.64+0x100], R20 ;  /* 0x0001001406007985 */ /* 0x0007e4000c101d04 */
.L_x_2502:
[----:B------:R-:W-:Y:S05]  /*1c280*/  BSYNC B0 ;  /* 0x0000000000007941 */ /* 0x000fea0003800000 */
.L_x_2501:
        /* <DEDUP_REMOVED lines=15> */
[----:B--2---:R2:W-:Y:S04]  /*1c380*/  ST.E.128 [R6.64], R48 ;  /* 0x0000003006007985 */ /* 0x0045e8000c101d04 */
[----:B-1----:R2:W-:Y:S04]  /*1c390*/  ST.E.128 [R6.64+0x80], R32 ;  /* 0x0000802006007985 */ /* 0x0025e8000c101d04 */
[----:B------:R2:W-:Y:S02]  /*1c3a0*/  ST.E.128 [R6.64+0x100], R16 ;  /* 0x0001001006007985 */ /* 0x0005e4000c101d04 */
.L_x_2504:
[----:B------:R-:W-:Y:S05]  /*1c3b0*/  BSYNC B0 ;  /* 0x0000000000007941 */ /* 0x000fea0003800000 */
.L_x_2503:
[----:B------:R-:W-:Y:S01]  /*1c3c0*/  IADD3 R0, R3, 0x30, RZ ;  /* 0x0000003003007810 */ /* 0x000fe20007ffe0ff */
[----:B------:R-:W-:-:S03]  /*1c3d0*/  IMAD.MOV.U32 R205, RZ, RZ, 0x0 ;  /* 0x00000000ffcd7424 */ /* 0x000fc600078e00ff */
[----:B------:R-:W-:-:S13]  /*1c3e0*/  ISETP.GE.AND P0, PT, R0, R207, PT ;  /* 0x000000cf0000720c */ /* 0x000fda0003f06270 */
[----:B------:R-:W-:Y:S05]  /*1c3f0*/  @P0 RET.REL.NODEC R204 `(_ZN5flash24flash_fwd_splitkv_kernelI23Flash_fwd_kernel_traitsILi192ELi64ELi64ELi4ELb0ELb0EN7cutlass10bfloat16_tE19Flash_kernel_traitsILi192ELi64ELi64ELi4ES3_EELb1ELb0ELb0ELb0ELb1ELb0ELb0ELb1EEEvNS_16Flash_fwd_paramsE) ;  /* 0xfffe3c00cc000950 */ /* 0x000fea0003c3ffff */
[----:B------:R-:W-:Y:S01]  /*1c400*/  IADD3 R3, P0, R3, 0x30, RZ ;  /* 0x0000003003037810 */ /* 0x000fe20007f1e0ff */
[----:B--23--:R-:W-:Y:S01]  /*1c410*/  IMAD.MOV.U32 R7, RZ, RZ, R11 ;  /* 0x000000ffff077224 */ /* 0x00cfe200078e000b */
[----:B------:R-:W-:Y:S01]  /*1c420*/  MOV R6, R14 ;  /* 0x0000000e00067202 */ /* 0x000fe20000000f00 */
[----:B------:R-:W-:Y:S01]  /*1c430*/  IMAD.MOV.U32 R205, RZ, RZ, 0x0 ;  /* 0x00000000ffcd7424 */ /* 0x000fe200078e00ff */
[----:B------:R-:W-:Y:S01]  /*1c440*/  IADD3.X R5, RZ, R5, RZ, P0, !PT ;  /* 0x00000005ff057210 */ /* 0x000fe200007fe4ff */
[----:B------:R-:W-:Y:S02]  /*1c450*/  ULDC.64 UR4, c[0x0][0x118] ;  /* 0x0000460000047ab9 */ /* 0x000fe40000000a00 */
[----:B------:R-:W-:-:S04]  /*1c460*/  IMAD.WIDE.U32 R6, R64, R3, R6 ;  /* 0x0000000340067225 */ /* 0x000fc800078e0006 */
[----:B------:R-:W-:Y:S01]  /*1c470*/  IMAD R5, R5, R64, RZ ;  /* 0x0000004005057224 */ /* 0x000fe200078e02ff */
[----:B-----5:R-:W-:-:S03]  /*1c480*/  LEA R2, P0, R6, R66, 0x1 ;  /* 0x0000004206027211 */ /* 0x020fc600078008ff */
[----:B------:R-:W-:-:S05]  /*1c490*/  IMAD R5, R65, R3, R5 ;  /* 0x0000000341057224 */ /* 0x000fca00078e0205 */
[----:B------:R-:W-:-:S04]  /*1c4a0*/  IADD3 R5, R7, R5, RZ ;  /* 0x0000000507057210 */ /* 0x000fc80007ffe0ff */
[----:B------:R-:W-:-:S05]  /*1c4b0*/  LEA.HI.X R3, R6, R67, R5, 0x1, P0 ;  /* 0x0000004306037211 */ /* 0x000fca00000f0c05 */
[----:B-1----:R1:W-:Y:S04]  /*1c4c0*/  ST.E.128 [R2.64], R44 ;  /* 0x0000002c02007985 */ /* 0x0023e8000c101d04 */
[----:B------:R1:W-:Y:S04]  /*1c4d0*/  ST.E.128 [R2.64+0x80], R28 ;  /* 0x0000801c02007985 */ /* 0x0003e8000c101d04 */
[----:B------:R1:W-:Y:S01]  /*1c4e0*/  ST.E.128 [R2.64+0x100], R60 ;  /* 0x0001003c02007985 */ /* 0x0003e2000c101d04 */
[----:B------:R-:W-:Y:S05]  /*1c4f0*/  RET.REL.NODEC R204 `(_ZN5flash24flash_fwd_splitkv_kernelI23Flash_fwd_kernel_traitsILi192ELi64ELi64ELi4ELb0ELb0EN7cutlass10bfloat16_tE19Flash_kernel_traitsILi192ELi64ELi64ELi4ES3_EELb1ELb0ELb0ELb0ELb1ELb0ELb0ELb1EEEvNS_16Flash_fwd_paramsE) ;  /* 0xfffe3b00cc007950 */ /* 0x000fea0003c3ffff */
.L_x_2492:
[----:B------:R-:W-:Y:S02]  /*1c500*/  MOV R6, 0x2 ;  /* 0x0000000200067802 */ /* 0x000fe40000000f00 */
[----:B------:R-:W-:-:S02]  /*1c510*/  MOV R4, 0x1c530 ;  /* 0x0001c53000047802 */ /* 0x000fc40000000f00 */
[----:B-1---5:R-:W-:Y:S05]  /*1c520*/  CALL.REL.NOINC `($__internal_18_$__cuda_sm70_shflsync_bfly_p) ;  /* 0x000000f000007944 */ /* 0x022fea0003c00000 */
[----:B-12---:R-:W-:Y:S05]  /*1c530*/  BRA `(.L_x_2505) ;  /* 0xffffe55000007947 */ /* 0x006fea000383ffff */
.L_x_2493:
[----:B------:R-:W-:Y:S02]  /*1c540*/  MOV R6, 0x1 ;  /* 0x0000000100067802 */ /* 0x000fe40000000f00 */
[----:B------:R-:W-:-:S02]  /*1c550*/  MOV R4, 0x1c570 ;  /* 0x0001c57000047802 */ /* 0x000fc40000000f00 */
[----:B-1---5:R-:W-:Y:S05]  /*1c560*/  CALL.REL.NOINC `($__internal_18_$__cuda_sm70_shflsync_bfly_p) ;  /* 0x000000b000007944 */ /* 0x022fea0003c00000 */
[----:B--2---:R-:W-:Y:S01]  /*1c570*/  FADD.FTZ R10, R221, R6 ;  /* 0x00000006dd0a7221 */ /* 0x004fe20000010000 */
[----:B-1----:R-:W-:-:S02]  /*1c580*/  MOV R221, R215 ;  /* 0x000000d700dd7202 */ /* 0x002fc40000000f00 */
[----:B------:R-:W-:Y:S02]  /*1c590*/  MOV R6, 0x2 ;  /* 0x0000000200067802 */ /* 0x000fe40000000f00 */
[----:B------:R-:W-:Y:S02]  /*1c5a0*/  MOV R4, 0x1c5c0 ;  /* 0x0001c5c000047802 */ /* 0x000fe40000000f00 */
[----:B------:R-:W-:Y:S05]  /*1c5b0*/  CALL.REL.NOINC `($__internal_18_$__cuda_sm70_shflsync_bfly_p) ;  /* 0x0000006000007944 */ /* 0x000fea0003c00000 */
[----:B--2---:R-:W-:Y:S01]  /*1c5c0*/  FADD.FTZ R7, R215, R6 ;  /* 0x00000006d7077221 */ /* 0x004fe20000010000 */
[----:B------:R-:W-:Y:S02]  /*1c5d0*/  MOV R6, 0x1 ;  /* 0x0000000100067802 */ /* 0x000fe40000000f00 */
[----:B------:R-:W-:Y:S02]  /*1c5e0*/  MOV R4, 0x1c610 ;  /* 0x0001c61000047802 */ /* 0x000fe40000000f00 */
[----:B-1----:R-:W-:Y:S02]  /*1c5f0*/  MOV R221, R7 ;  /* 0x0000000700dd7202 */ /* 0x002fe40000000f00 */
[----:B------:R-:W-:Y:S05]  /*1c600*/  CALL.REL.NOINC `($__internal_18_$__cuda_sm70_shflsync_bfly_p) ;  /* 0x0000001000007944 */ /* 0x000fea0003c00000 */
[----:B-12---:R-:W-:Y:S05]  /*1c610*/  BRA `(.L_x_2506) ;  /* 0xffffe4e000007947 */ /* 0x006fea000383ffff */
        .weak           $__internal_18_$__cuda_sm70_shflsync_bfly_p
        .type           $__internal_18_$__cuda_sm70_shflsync_bfly_p,@function
        .size           $__internal_18_$__cuda_sm70_shflsync_bfly_p,(.L_x_4391 - $__internal_18_$__cuda_sm70_shflsync_bfly_p)
$__internal_18_$__cuda_sm70_shflsync_bfly_p:
[----:B------:R-:W-:Y:S01]  /*1c620*/  MOV R12, R4 ;  /* 0x00000004000c7202 */ /* 0x000fe20000000f00 */
[----:B------:R-:W-:Y:S04]  /*1c630*/  WARPSYNC R0 ;  /* 0x0000000000007348 */ /* 0x000fe80003800000 */
[----:B------:R-:W-:Y:S01]  /*1c640*/  MOV R13, 0x0 ;  /* 0x00000000000d7802 */ /* 0x000fe20000000f00 */
[----:B------:R1:W2:Y:S03]  /*1c650*/  SHFL.BFLY PT, R6, R221, R6, R5 ;  /* 0x0c000006dd067389 */ /* 0x0002a600000e0005 */
[----:B------:R-:W-:Y:S05]  /*1c660*/  RET.REL.NODEC R12 `(_ZN5flash24flash_fwd_splitkv_kernelI23Flash_fwd_kernel_traitsILi192ELi64ELi64ELi4ELb0ELb0EN7cutlass10bfloat16_tE19Flash_kernel_traitsILi192ELi64ELi64ELi4ES3_EELb1ELb0ELb0ELb0ELb1ELb0ELb0ELb1EEEvNS_16Flash_fwd_paramsE) ;  /* 0xfffe39900c007950 */ /* 0x000fea0003c3ffff */
.L_x_2507:
        /* <DEDUP_REMOVED lines=9> */
.L_x_4391:


//--------------------- .text._ZN5flash24flash_fwd_splitkv_kernelI23Flash_fwd_kernel_traitsILi192ELi64ELi64ELi4ELb0ELb0EN7cutlass10bfloat16_tE19Flash_kernel_traitsILi192ELi64ELi64ELi4ES3_EELb1ELb0ELb0ELb0ELb1ELb1ELb0ELb1EEEvNS_16Flash_fwd_paramsE --------------------------
	.section	.text._ZN5flash24flash_fwd_splitkv_kernelI23Flash_fwd_kernel_traitsILi192ELi64ELi64ELi4ELb0ELb0EN7cutlass10bfloat16_tE19Flash_kernel_traitsILi192ELi64ELi64ELi4ES3_EELb1ELb0ELb0ELb0ELb1ELb1ELb0ELb1EEEvNS_16Flash_fwd_paramsE,"ax",@progbits
	.sectioninfo	@"SHI_REGISTERS=244"
	.align	128
        .global         _ZN5flash24flash_fwd_splitkv_kernelI23Flash_fwd_kernel_traitsILi192ELi64ELi64ELi4ELb0ELb0EN7cutlass10bfloat16_tE19Flash_kernel_traitsILi192ELi64ELi64ELi4ES3_EELb1ELb0ELb0ELb0ELb1ELb1ELb0ELb1EEEvNS_16Flash_fwd_paramsE
        .type           _ZN5flash24flash_fwd_splitkv_kernelI23Flash_fwd_kernel_traitsILi192ELi64ELi64ELi4ELb0ELb0EN7cutlass10bfloat16_tE19Flash_kernel_traitsILi192ELi64ELi64ELi4ES3_EELb1ELb0ELb0ELb0ELb1ELb1ELb0ELb1EEEvNS_16Flash_fwd_paramsE,@function
        .size           _ZN5flash24flash_fwd_splitkv_kernelI23Flash_fwd_kernel_traitsILi192ELi64ELi64ELi4ELb0ELb0EN7cutlass10bfloat16_tE19Flash_kernel_traitsILi192ELi64ELi64ELi4ES3_EELb1ELb0ELb0ELb0ELb1ELb1ELb0ELb1EEEvNS_16Flash_fwd_paramsE,(.L_x_4393 - _ZN5flash24flash_fwd_splitkv_kernelI23Flash_fwd_kernel_traitsILi192ELi64ELi64ELi4ELb0ELb0EN7cutlass10bfloat16_tE19Flash_kernel_traitsILi192ELi64ELi64ELi4ES3_EELb1ELb0ELb0ELb0ELb1ELb1ELb0ELb1EEEvNS_16Flash_fwd_paramsE)
        .other          _ZN5flash24flash_fwd_splitkv_kernelI23Flash_fwd_kernel_traitsILi192ELi64ELi64ELi4ELb0ELb0EN7cutlass10bfloat16_tE19Flash_kernel_traitsILi192ELi64ELi64ELi4ES3_EELb1ELb0ELb0ELb0ELb1ELb1ELb0ELb1EEEvNS_16Flash_fwd_paramsE,@"STO_CUDA_ENTRY STV_DEFAULT"
_ZN5flash24flash_fwd_splitkv_kernelI23Flash_fwd_kernel_traitsILi192ELi64ELi64ELi4ELb0ELb0EN7cutlass10bfloat16_tE19Flash_kernel_traitsILi192ELi64ELi64ELi4ES3_EELb1ELb0ELb0ELb0ELb1ELb1ELb0ELb1EEEvNS_16Flash_fwd_paramsE:
.text._ZN5flash24flash_fwd_splitkv_kernelI23Flash_fwd_kernel_traitsILi192ELi64ELi64ELi4ELb0ELb0EN7cutlass10bfloat16_tE19Flash_kernel_traitsILi192ELi64ELi64ELi4ES3_EELb1ELb0ELb0ELb0ELb1ELb1ELb0ELb1EEEvNS_16Flash_fwd_paramsE:
        /* <DEDUP_REMOVED lines=9> */
[----:B-123--:R-:W-:Y:S05]  /*0090*/  CALL.REL.NOINC `($_ZN5flash24flash_fwd_splitkv_kernelI23Flash_fwd_kernel_traitsILi192ELi64ELi64ELi4ELb0ELb0EN7cutlass10bfloat16_tE19Flash_kernel_traitsILi192ELi64ELi64ELi4ES3_EELb1ELb0ELb0ELb0ELb1ELb1ELb0ELb1EEEvNS_16Flash_fwd_paramsE$_ZN5flash30compute_attn_1rowblock_splitkvI23Flash_fwd_kernel_traitsILi192ELi64ELi64ELi4ELb0ELb0EN7cutlass10bfloat16_tE19Flash_kernel_traitsILi192ELi64ELi64ELi4ES3_EELb1ELb0ELb0ELb0ELb1ELb1ELb0ELb1ENS_16Flash_fwd_paramsEEEvRKT8_iiiii) ;  /* 0x0000002000007944 */ /* 0x00efea0003c00000 */
[----:B------:R-:W-:Y:S05]  /*00a0*/  BSYNC B3 ;  /* 0x0000000000037941 */ /* 0x000fea0003800000 */
.L_x_2508:
[----:B------:R-:W-:Y:S05]  /*00b0*/  EXIT ;  /* 0x000000000000794d */ /* 0x000fea0003800000 */
        .type           $_ZN5flash24flash_fwd_splitkv_kernelI23Flash_fwd_kernel_traitsILi192ELi64ELi64ELi4ELb0ELb0EN7cutlass10bfloat16_tE19Flash_kernel_traitsILi192ELi64ELi64ELi4ES3_EELb1ELb0ELb0ELb0ELb1ELb1ELb0ELb1EEEvNS_16Flash_fwd_paramsE$_ZN5flash30compute_attn_1rowblock_splitkvI23Flash_fwd_kernel_traitsILi192ELi64ELi64ELi4ELb0ELb0EN7cutlass10bfloat16_tE19Flash_kernel_traitsILi192ELi64ELi64ELi4ES3_EELb1ELb0ELb0ELb0ELb1ELb1ELb0ELb1ENS_16Flash_fwd_paramsEEEvRKT8_iiiii,@function
        .size           $_ZN5flash24flash_fwd_splitkv_kernelI23Flash_fwd_kernel_traitsILi192ELi64ELi64ELi4ELb0ELb0EN7cutlass10bfloat16_tE19Flash_kernel_traitsILi192ELi64ELi64ELi4ES3_EELb1ELb0ELb0ELb0ELb1ELb1ELb0ELb1EEEvNS_16Flash_fwd_paramsE$_ZN5flash30compute_attn_1rowblock_splitkvI23Flash_fwd_kernel_traitsILi192ELi64ELi64ELi4ELb0ELb0EN7cutlass10bfloat16_tE19Flash_kernel_traitsILi192ELi64ELi64ELi4ES3_EELb1ELb0ELb0ELb0ELb1ELb1ELb0ELb1ENS_16Flash_fwd_paramsEEEvRKT8_iiiii,($__internal_19_$__cuda_sm70_shflsync_bfly_p - $_ZN5flash24flash_fwd_splitkv_kernelI23Flash_fwd_kernel_traitsILi192ELi64ELi64ELi4ELb0ELb0EN7cutlass10bfloat16_tE19Flash_kernel_traitsILi192ELi64ELi64ELi4ES3_EELb1ELb0ELb0ELb0ELb1ELb1ELb0ELb1EEEvNS_16Flash_fwd_paramsE$_ZN5flash30compute_attn_1rowblock_splitkvI23Flash_fwd_kernel_traitsILi192ELi64ELi64ELi4ELb0ELb0EN7cutlass10bfloat16_tE19Flash_kernel_traitsILi192ELi64ELi64ELi4ES3_EELb1ELb0ELb0ELb0ELb1ELb1ELb0ELb1ENS_16Flash_fwd_paramsEEEvRKT8_iiiii)
$_ZN5flash24flash_fwd_splitkv_kernelI23Flash_fwd_kernel_traitsILi192ELi64ELi64ELi4ELb0ELb0EN7cutlass10bfloat16_tE19Flash_kernel_traitsILi192ELi64ELi64ELi4ES3_EELb1ELb0ELb0ELb0ELb1ELb1ELb0ELb1EEEvNS_16Flash_fwd_paramsE$_ZN5flash30compute_attn_1rowblock_splitkvI23Flash_fwd_kernel_traitsILi192ELi64ELi64ELi4ELb0ELb0EN7cutlass10bfloat16_tE19Flash_kernel_traitsILi192ELi64ELi64ELi4ES3_EELb1ELb0ELb0ELb0ELb1ELb1ELb0ELb1ENS_16Flash_fwd_paramsEEEvRKT8_iiiii:
        /* <DEDUP_REMOVED lines=21> */
.L_x_2510:
[----:B------:R-:W-:Y:S05]  /*0210*/  BSYNC B0 ;  /* 0x0000000000007941 */ /* 0x000fea0003800000 */
.L_x_2509:
        /* <DEDUP_REMOVED lines=17> */
.L_x_2512:
[----:B------:R3:W5:Y:S02]  /*0330*/  LD.E R3, [R22.64+0xb8] ;  /* 0x0000b80616037980 */ /* 0x000764000c101900 */
.L_x_2513:
[----:B------:R-:W-:Y:S05]  /*0340*/  BSYNC B0 ;  /* 0x0000000000007941 */ /* 0x000fea0003800000 */
.L_x_2511:
        /* <DEDUP_REMOVED lines=10> */
.L_x_2515:
[----:B------:R-:W3:Y:S01]  /*03f0*/  LD.E.64 R2, [R22.64+0x108] ;  /* 0x0001080616027980 */ /* 0x000ee2000c101b00 */
[----:B------:R-:W-:Y:S01]  /*0400*/  BSSY B0, `(.L_x_2517) ;  /* 0x0000006000007945 */ /* 0x000fe20003800000 */
[----:B------:R-:W-:Y:S01]  /*0410*/  IMAD.MOV.U32 R69, RZ, RZ, RZ ;  /* 0x000000ffff457224 */ /* 0x000fe200078e00ff */
[----:B---3--:R-:W-:-:S04]  /*0420*/  ISETP.NE.U32.AND P1, PT, R2, RZ, PT ;  /* 0x000000ff0200720c */ /* 0x008fc80003f25070 */
[----:B------:R-:W-:-:S13]  /*0430*/  ISETP.NE.AND.EX P1, PT, R3, RZ, PT, P1 ;  /* 0x000000ff0300720c */ /* 0x000fda0003f25310 */
[----:B------:R-:W-:Y:S05]  /*0440*/  @!P1 BRA `(.L_x_2518) ;  /* 0x0000001000009947 */ /* 0x000fea0003800000 */
[----:B------:R3:W5:Y:S02]  /*0450*/  LD.E R69, [R22.64+0xbc] ;  /* 0x0000bc0616457980 */ /* 0x000764000c101900 */
.L_x_2518:
[----:B------:R-:W-:Y:S05]  /*0460*/  BSYNC B0 ;  /* 0x0000000000007941 */ /* 0x000fea0003800000 */
.L_x_2517:
[----:B-----5:R-:W-:Y:S02]  /*0470*/  IADD3 R69, R80, R69, RZ ;  /* 0x0000004550457210 */ /* 0x020fe40007ffe0ff */
.L_x_2516:
[----:B------:R-:W-:Y:S05]  /*0480*/  BSYNC B1 ;  /* 0x0000000000017941 */ /* 0x000fea0003800000 */
.L_x_2514:
[----:B------:R-:W-:Y:S01]  /*0490*/  IMAD.SHL.U32 R71, R215, 0x40, RZ ;  /* 0x00000040d7477824 */ /* 0x000fe200078e00ff */
[----:B------:R-:W-:Y:S01]  /*04a0*/  MOV R2, R212 ;  /* 0x000000d400027202 */ /* 0x000fe20000000f00 */
[----:B------:R-:W-:-:S03]  /*04b0*/  IMAD.MOV.U32 R3, RZ, RZ, 0x0 ;  /* 0x00000000ff037424 */ /* 0x000fc600078e00ff */
[----:B------:R-:W-:-:S13]  /*04c0*/  ISETP.GT.AND P1, PT, R216, R71, PT ;  /* 0x00000047d800720c */ /* 0x000fda0003f24270 */
[----:B------:R-:W-:Y:S05]  /*04d0*/  @!P1 RET.REL.NODEC R2 `(_ZN5flash24flash_fwd_splitkv_kernelI23Flash_fwd_kernel_traitsILi192ELi64ELi64ELi4ELb0ELb0EN7cutlass10bfloat16_tE19Flash_kernel_traitsILi192ELi64ELi64ELi4ES3_EELb1ELb0ELb0ELb0ELb1ELb1ELb0ELb1EEEvNS_16Flash_fwd_paramsE) ;  /* 0xfffffb2002009950 */ /* 0x000fea0003c3ffff */
        /* <DEDUP_REMOVED lines=71> */
.L_x_2521:
[----:B-1----:R-:W-:Y:S05]  /*0950*/  BSYNC B0 ;  /* 0x0000000000007941 */ /* 0x002fea0003800000 */
.L_x_2520:
        /* <DEDUP_REMOVED lines=17> */
.L_x_2523:
[----:B------:R-:W-:Y:S05]  /*0a70*/  BSYNC B0 ;  /* 0x0000000000007941 */ /* 0x000fea0003800000 */
.L_x_2522:
        /* <DEDUP_REMOVED lines=17> */
.L_x_2525:
[----:B------:R-:W-:Y:S05]  /*0b90*/  BSYNC B0 ;  /* 0x0000000000007941 */ /* 0x000fea0003800000 */
.L_x_2524:
        /* <DEDUP_REMOVED lines=16> */
.L_x_2527:
[----:B------:R-:W-:Y:S05]  /*0ca0*/  BSYNC B0 ;  /* 0x0000000000007941 */ /* 0x000fea0003800000 */
.L_x_2526:
        /* <DEDUP_REMOVED lines=16> */
[----:B------:R-:W-:Y:S05]  /*0db0*/  @P4 RET.REL.NODEC R212 `(_ZN5flash24flash_fwd_splitkv_kernelI23Flash_fwd_kernel_traitsILi192ELi64ELi64ELi4ELb0ELb0EN7cutlass10bfloat16_tE19Flash_kernel_traitsILi192ELi64ELi64ELi4ES3_EELb1ELb0ELb0ELb0ELb1ELb1ELb0ELb1EEEvNS_16Flash_fwd_paramsE) ;  /* 0xfffff240d4004950 */ /* 0x000fea0003c3ffff */
[----:B-1----:R-:W-:Y:S02]  /*0dc0*/  MOV R5, 0x7f800000 ;  /* 0x7f80000000057802 */ /* 0x002fe40000000f00 */
[----:B------:R-:W-:-:S03]  /*0dd0*/  MOV R213, 0x0 ;  /* 0x0000000000d57802 */ /* 0x000fc60000000f00 */
[----:B------:R1:W-:Y:S01]  /*0de0*/  ST.E [R2.64+0xc0], R5 ;  /* 0x0000c00502007985 */ /* 0x0003e2000c101906 */
[----:B------:R-:W-:Y:S05]  /*0df0*/  RET.REL.NODEC R212 `(_ZN5flash24flash_fwd_splitkv_kernelI23Flash_fwd_kernel_traitsILi192ELi64ELi64ELi4ELb0ELb0EN7cutlass10bfloat16_tE19Flash_kernel_traitsILi192ELi64ELi64ELi4ES3_EELb1ELb0ELb0ELb0ELb1ELb1ELb0ELb1EEEvNS_16Flash_fwd_paramsE) ;  /* 0xfffff200d4007950 */ /* 0x000fea0003c3ffff */
.L_x_2519:
        /* <DEDUP_REMOVED lines=105> */
.L_x_2529:
        /* <DEDUP_REMOVED lines=82> */
.L_x_2530:
[----:B-1----:R-:W-:Y:S05]  /*19b0*/  BSYNC B0 ;  /* 0x0000000000007941 */ /* 0x002fea0003800000 */
.L_x_2528:
        /* <DEDUP_REMOVED lines=252> */
.L_x_2579:
        /* <DEDUP_REMOVED lines=201> */
.L_x_2536:
[----:B------:R-:W-:Y:S05]  /*3610*/  BSYNC B0 ;  /* 0x0000000000007941 */ /* 0x000fea0003800000 */
.L_x_2535:
        /* <DEDUP_REMOVED lines=158> */
.L_x_2538:
[----:B------:R-:W-:Y:S05]  /*4000*/  BSYNC B0 ;  /* 0x0000000000007941 */ /* 0x000fea0003800000 */
.L_x_2537:
        /* <DEDUP_REMOVED lines=158> */
.L_x_2540:
[----:B------:R-:W-:Y:S05]  /*49f0*/  BSYNC B0 ;  /* 0x0000000000007941 */ /* 0x000fea0003800000 */
.L_x_2539:
        /* <DEDUP_REMOVED lines=161> */
.L_x_2542:
[----:B------:R-:W-:Y:S05]  /*5410*/  BSYNC B0 ;  /* 0x0000000000007941 */ /* 0x000fea0003800000 */
.L_x_2541:
[----:B------:R-:W2:Y:S02]  /*5420*/  LD.E R3, [R22.64+0xd0] ;  /* 0x0000d00616037980 */ /* 0x000ea4000c101900 */
[----:B--2---:R-:W-:Y:S05]  /*5430*/  IMAD.U32 R3, R3, -0x20, RZ ;  /* 0xffffffe003037824 */ /* 0x004fea00078e00ff */
[C---:B------:R-:W-:Y:S02]  /*5440*/  LEA R20, P1, R3.reuse, R20, 0x1 ;  /* 0x0000001403147211 */ /* 0x040fe400078208ff */
[C---:B------:R-:W-:Y:S02]  /*5450*/  LEA R58, P0, R3.reuse, R58, 0x1 ;  /* 0x0000003a033a7211 */ /* 0x040fe400078008ff */
[C---:B------:R-:W-:Y:S02]  /*5460*/  LEA.HI.X.SX32 R21, R3.reuse, R21, 0x1, P1 ;  /* 0x0000001503157211 */ /* 0x040fe400008f0eff */
[----:B------:R-:W-:Y:S01]  /*5470*/  LEA.HI.X.SX32 R59, R3, R59, 0x1, P0 ;  /* 0x0000003b033b7211 */ /* 0x000fe200000f0eff */
[----:B------:R-:W-:-:S05]  /*5480*/  BRA `(.L_x_2543) ;  /* 0x0000488000007947 */ /* 0x000fca0003800000 */
.L_x_2534:
        /* <DEDUP_REMOVED lines=85> */
.L_x_2547:
[----:B------:R-:W-:Y:S05]  /*59e0*/  BSYNC B0 ;  /* 0x0000000000007941 */ /* 0x000fea0003800000 */
.L_x_2546:
        /* <DEDUP_REMOVED lines=83> */
.L_x_2549:
[----:B------:R-:W-:Y:S05]  /*5f20*/  BSYNC B0 ;  /* 0x0000000000007941 */ /* 0x000fea0003800000 */
.L_x_2548:
        /* <DEDUP_REMOVED lines=83> */
.L_x_2551:
[----:B------:R-:W-:Y:S05]  /*6460*/  BSYNC B0 ;  /* 0x0000000000007941 */ /* 0x000fea0003800000 */
.L_x_2550:
[----:B-----5:R4:W-:Y:S02]  /*6470*/  ST.E.128 [R138.64+0x100], R44 ;  /* 0x0001002c8a007985 */ /* 0x0209e4000c101d06 */
.L_x_2545:
[----:B------:R-:W-:Y:S05]  /*6480*/  BSYNC B1 ;  /* 0x0000000000017941 */ /* 0x000fea0003800000 */
.L_x_2544:
        /* <DEDUP_REMOVED lines=93> */
.L_x_2555:
[----:B------:R-:W-:Y:S05]  /*6a60*/  BSYNC B0 ;  /* 0x0000000000007941 */ /* 0x000fea0003800000 */
.L_x_2554:
        /* <DEDUP_REMOVED lines=91> */
.L_x_2557:
[----:B------:R-:W-:Y:S05]  /*7020*/  BSYNC B0 ;  /* 0x0000000000007941 */ /* 0x000fea0003800000 */
.L_x_2556:
        /* <DEDUP_REMOVED lines=91> */
.L_x_2559:
[----:B------:R-:W-:Y:S05]  /*75e0*/  BSYNC B0 ;  /* 0x0000000000007941 */ /* 0x000fea0003800000 */
.L_x_2558:
[C---:B--2---:R-:W-:Y:S04]  /*75f0*/  LEA R2, P0, R96.reuse, R138, 0x1 ;  /* 0x0000008a60027211 */ /* 0x044fe800078008ff */
[----:B------:R-:W-:Y:S05]  /*7600*/  LEA.HI.X R3, R96, R139, R97, 0x1, P0 ;  /* 0x0000008b60037211 */ /* 0x000fea00000f0c61 */
[----:B-----5:R2:W-:Y:S04]  /*7610*/  ST.E.128 [R2.64], R48 ;  /* 0x0000003002007985 */ /* 0x0205e8000c101d06 */
.L_x_2553:
[----:B------:R-:W-:Y:S05]  /*7620*/  BSYNC B1 ;  /* 0x0000000000017941 */ /* 0x000fea0003800000 */
.L_x_2552:
        /* <DEDUP_REMOVED lines=93> */
.L_x_2563:
[----:B------:R-:W-:Y:S05]  /*7c00*/  BSYNC B0 ;  /* 0x0000000000007941 */ /* 0x000fea0003800000 */
.L_x_2562:
        /* <DEDUP_REMOVED lines=91> */
.L_x_2565:
[----:B------:R-:W-:Y:S05]  /*81c0*/  BSYNC B0 ;  /* 0x0000000000007941 */ /* 0x000fea0003800000 */
.L_x_2564:
        /* <DEDUP_REMOVED lines=92> */
.L_x_2567:
[----:B------:R-:W-:Y:S05]  /*8790*/  BSYNC B0 ;  /* 0x0000000000007941 */ /* 0x000fea0003800000 */
.L_x_2566:
[C---:B---3--:R-:W-:Y:S04]  /*87a0*/  LEA R2, P0, R92.reuse, R138, 0x1 ;  /* 0x0000008a5c027211 */ /* 0x048fe800078008ff */
[----:B------:R-:W-:Y:S05]  /*87b0*/  LEA.HI.X R3, R92, R139, R93, 0x1, P0 ;  /* 0x0000008b5c037211 */ /* 0x000fea00000f0c5d */
[----:B-----5:R3:W-:Y:S04]  /*87c0*/  ST.E.128 [R2.64], R8 ;  /* 0x0000000802007985 */ /* 0x0207e8000c101d06 */
.L_x_2561:
[----:B------:R-:W-:Y:S05]  /*87d0*/  BSYNC B1 ;  /* 0x0000000000017941 */ /* 0x000fea0003800000 */
.L_x_2560:
        /* <DEDUP_REMOVED lines=95> */
.L_x_2571:
[----:B------:R-:W-:Y:S05]  /*8dd0*/  BSYNC B0 ;  /* 0x0000000000007941 */ /* 0x000fea0003800000 */
.L_x_2570:
        /* <DEDUP_REMOVED lines=92> */
.L_x_2573:
[----:B------:R-:W-:Y:S05]  /*93a0*/  BSYNC B0 ;  /* 0x0000000000007941 */ /* 0x000fea0003800000 */
.L_x_2572:
        /* <DEDUP_REMOVED lines=92> */
.L_x_2575:
[----:B------:R-:W-:Y:S05]  /*9970*/  BSYNC B0 ;  /* 0x0000000000007941 */ /* 0x000fea0003800000 */
.L_x_2574:
[C---:B--2---:R-:W-:Y:S04]  /*9980*/  LEA R2, P0, R89.reuse, R138, 0x1 ;  /* 0x0000008a59027211 */ /* 0x044fe800078008ff */
[----:B------:R-:W-:Y:S05]  /*9990*/  LEA.HI.X R3, R89, R139, R88, 0x1, P0 ;  /* 0x0000008b59037211 */ /* 0x000fea00000f0c58 */
[----:B-----5:R2:W-:Y:S04]  /*99a0*/  ST.E.128 [R2.64], R8 ;  /* 0x0000000802007985 */ /* 0x0205e8000c101d06 */
.L_x_2569:
[----:B------:R-:W-:Y:S05]  /*99b0*/  BSYNC B1 ;  /* 0x0000000000017941 */ /* 0x000fea0003800000 */
.L_x_2568:
[----:B--23--:R-:W2:Y:S02]  /*99c0*/  LD.E R3, [R22.64+0xd0] ;  /* 0x0000d00616037980 */ /* 0x00cea4000c101900 */
[----:B--2---:R-:W-:Y:S05]  /*99d0*/  IMAD.U32 R3, R3, -0x20, RZ ;  /* 0xffffffe003037824 */ /* 0x004fea00078e00ff */
[C---:B------:R-:W-:Y:S02]  /*99e0*/  LEA R130, P1, R3.reuse, R130, 0x1 ;  /* 0x0000008203827211 */ /* 0x040fe400078208ff */
[C---:B------:R-:W-:Y:S02]  /*99f0*/  LEA R128, P0, R3.reuse, R128, 0x1 ;  /* 0x0000008003807211 */ /* 0x040fe400078008ff */
[C---:B------:R-:W-:Y:S02]  /*9a00*/  LEA.HI.X.SX32 R131, R3.reuse, R131, 0x1, P1 ;  /* 0x0000008303837211 */ /* 0x040fe400008f0eff */
[----:B------:R-:W-:Y:S01]  /*9a10*/  LEA.HI.X.SX32 R129, R3, R129, 0x1, P0 ;  /* 0x0000008103817211 */ /* 0x000fe200000f0eff */
[----:B------:R-:W-:-:S05]  /*9a20*/  BRA `(.L_x_2543) ;  /* 0x000002e000007947 */ /* 0x000fca0003800000 */
.L_x_2533:
        /* <DEDUP_REMOVED lines=46> */
.L_x_2543:
[----:B------:R-:W-:Y:S05]  /*9d10*/  BSYNC B2 ;  /* 0x0000000000027941 */ /* 0x000fea0003800000 */
.L_x_2532:
        /* <DEDUP_REMOVED lines=88> */
.L_x_2577:
        /* <DEDUP_REMOVED lines=10> */
.L_x_2578:
[----:B------:R-:W-:Y:S05]  /*a340*/  BSYNC B0 ;  /* 0x0000000000007941 */ /* 0x000fea0003800000 */
.L_x_2576:
[----:B------:R-:W-:Y:S04]  /*a350*/  IADD3 R13, R13, -0x1, RZ ;  /* 0xffffffff0d0d7810 */ /* 0x000fe80007ffe0ff */
[----:B------:R-:W-:Y:S11]  /*a360*/  ISETP.GT.AND P0, PT, R13, R102, PT ;  /* 0x000000660d00720c */ /* 0x000ff60003f04270 */
[----:B------:R-:W-:Y:S02]  /*a370*/  @!UPT UIADD3 URZ, URZ, URZ, URZ ;  /* 0x0000003f3f3ff290 */ /* 0x000fe4000fffe03f */
[----:B------:R-:W-:-:S05]  /*a380*/  @P0 BRA `(.L_x_2579) ;  /* 0xffff85f000000947 */ /* 0x000fca000383ffff */
.L_x_2531:
        /* <DEDUP_REMOVED lines=103> */
.L_x_2586:
[----:B------:R-:W-:Y:S05]  /*aa00*/  BSYNC B0 ;  /* 0x0000000000007941 */ /* 0x000fea0003800000 */
.L_x_2585:
        /* <DEDUP_REMOVED lines=44> */
.L_x_2588:
[----:B------:R-:W-:Y:S05]  /*acd0*/  BSYNC B0 ;  /* 0x0000000000007941 */ /* 0x000fea0003800000 */
.L_x_2587:
        /* <DEDUP_REMOVED lines=45> */
.L_x_2590:
[----:B------:R-:W-:Y:S05]  /*afb0*/  BSYNC B0 ;  /* 0x0000000000007941 */ /* 0x000fea0003800000 */
.L_x_2589:
[----:B-----5:R2:W-:Y:S02]  /*afc0*/  STS.128 [R217+0x4000], R8 ;  /* 0x00400008d9007388 */ /* 0x0205e40000000c00 */
.L_x_2584:
[----:B------:R-:W-:Y:S05]  /*afd0*/  BSYNC B1 ;  /* 0x0000000000017941 */ /* 0x000fea0003800000 */
.L_x_2583:
        /* <DEDUP_REMOVED lines=56> */
.L_x_2594:
[----:B------:R-:W-:Y:S05]  /*b360*/  BSYNC B0 ;  /* 0x0000000000007941 */ /* 0x000fea0003800000 */
.L_x_2593:
        /* <DEDUP_REMOVED lines=44> */
.L_x_2596:
[----:B------:R-:W-:Y:S05]  /*b630*/  BSYNC B0 ;  /* 0x0000000000007941 */ /* 0x000fea0003800000 */
.L_x_2595:
        /* <DEDUP_REMOVED lines=44> */
.L_x_2598:
[----:B------:R-:W-:Y:S05]  /*b900*/  BSYNC B0 ;  /* 0x0000000000007941 */ /* 0x000fea0003800000 */
.L_x_2597:
[----:B-----5:R1:W-:Y:S02]  /*b910*/  STS.128 [R217+0x4800], R44 ;  /* 0x0048002cd9007388 */ /* 0x0203e40000000c00 */
.L_x_2592:
[----:B------:R-:W-:Y:S05]  /*b920*/  BSYNC B1 ;  /* 0x0000000000017941 */ /* 0x000fea0003800000 */
.L_x_2591:
        /* <DEDUP_REMOVED lines=56> */
.L_x_2602:
[----:B---3--:R-:W-:Y:S05]  /*bcb0*/  BSYNC B0 ;  /* 0x0000000000007941 */ /* 0x008fea0003800000 */
.L_x_2601:
        /* <DEDUP_REMOVED lines=45> */
.L_x_2604:
[----:B------:R-:W-:Y:S05]  /*bf90*/  BSYNC B0 ;  /* 0x0000000000007941 */ /* 0x000fea0003800000 */
.L_x_2603:
        /* <DEDUP_REMOVED lines=44> */
.L_x_2606:
[----:B------:R-:W-:Y:S05]  /*c260*/  BSYNC B0 ;  /* 0x0000000000007941 */ /* 0x000fea0003800000 */
.L_x_2605:
[----:B-----5:R3:W-:Y:S02]  /*c270*/  STS.128 [R217+0x5000], R36 ;  /* 0x00500024d9007388 */ /* 0x0207e40000000c00 */
.L_x_2600:
[----:B------:R-:W-:Y:S05]  /*c280*/  BSYNC B1 ;  /* 0x0000000000017941 */ /* 0x000fea0003800000 */
.L_x_2599:
        /* <DEDUP_REMOVED lines=56> */
.L_x_2609:
[----:B--2---:R-:W-:Y:S05]  /*c610*/  BSYNC B0 ;  /* 0x0000000000007941 */ /* 0x004fea0003800000 */
.L_x_2608:
        /* <DEDUP_REMOVED lines=45> */
.L_x_2611:
[----:B------:R-:W-:Y:S05]  /*c8f0*/  BSYNC B0 ;  /* 0x0000000000007941 */ /* 0x000fea0003800000 */
.L_x_2610:
        /* <DEDUP_REMOVED lines=44> */
.L_x_2613:
[----:B------:R-:W-:Y:S05]  /*cbc0*/  BSYNC B0 ;  /* 0x0000000000007941 */ /* 0x000fea0003800000 */
.L_x_2612:
[----:B-----5:R2:W-:Y:S01]  /*cbd0*/  STS.128 [R217+0x5800], R40 ;  /* 0x00580028d9007388 */ /* 0x0205e20000000c00 */
[----:B------:R-:W-:Y:S05]  /*cbe0*/  BRA `(.L_x_2607) ;  /* 0x000045f000007947 */ /* 0x000fea0003800000 */
.L_x_2582:
        /* <DEDUP_REMOVED lines=85> */
.L_x_2617:
[----:B------:R-:W-:Y:S05]  /*d140*/  BSYNC B0 ;  /* 0x0000000000007941 */ /* 0x000fea0003800000 */
.L_x_2616:
        /* <DEDUP_REMOVED lines=85> */
.L_x_2619:
[----:B------:R-:W-:Y:S05]  /*d6a0*/  BSYNC B0 ;  /* 0x0000000000007941 */ /* 0x000fea0003800000 */
.L_x_2618:
        /* <DEDUP_REMOVED lines=85> */
.L_x_2621:
[----:B------:R-:W-:Y:S05]  /*dc00*/  BSYNC B0 ;  /* 0x0000000000007941 */ /* 0x000fea0003800000 */
.L_x_2620:
[----:B-----5:R2:W-:Y:S02]  /*dc10*/  STS.128 [R217+0x4000], R24 ;  /* 0x00400018d9007388 */ /* 0x0205e40000000c00 */
.L_x_2615:
[----:B------:R-:W-:Y:S05]  /*dc20*/  BSYNC B1 ;  /* 0x0000000000017941 */ /* 0x000fea0003800000 */
.L_x_2614:
        /* <DEDUP_REMOVED lines=90> */
.L_x_2625:
[----:B------:R-:W-:Y:S05]  /*e1d0*/  BSYNC B0 ;  /* 0x0000000000007941 */ /* 0x000fea0003800000 */
.L_x_2624:
        /* <DEDUP_REMOVED lines=88> */
.L_x_2627:
[----:B------:R-:W-:Y:S05]  /*e760*/  BSYNC B0 ;  /* 0x0000000000007941 */ /* 0x000fea0003800000 */
.L_x_2626:
        /* <DEDUP_REMOVED lines=88> */
.L_x_2629:
[----:B------:R-:W-:Y:S05]  /*ecf0*/  BSYNC B0 ;  /* 0x0000000000007941 */ /* 0x000fea0003800000 */
.L_x_2628:
[----:B-----5:R1:W-:Y:S02]  /*ed00*/  STS.128 [R217+0x4800], R4 ;  /* 0x00480004d9007388 */ /* 0x0203e40000000c00 */
.L_x_2623:
[----:B------:R-:W-:Y:S05]  /*ed10*/  BSYNC B1 ;  /* 0x0000000000017941 */ /* 0x000fea0003800000 */
.L_x_2622:
        /* <DEDUP_REMOVED lines=91> */
.L_x_2633:
[----:B------:R-:W-:Y:S05]  /*f2d0*/  BSYNC B0 ;  /* 0x0000000000007941 */ /* 0x000fea0003800000 */
.L_x_2632:
        /* <DEDUP_REMOVED lines=88> */
.L_x_2635:
[----:B------:R-:W-:Y:S05]  /*f860*/  BSYNC B0 ;  /* 0x0000000000007941 */ /* 0x000fea0003800000 */
.L_x_2634:
        /* <DEDUP_REMOVED lines=89> */
.L_x_2637:
[----:B------:R-:W-:Y:S05]  /*fe00*/  BSYNC B0 ;  /* 0x0000000000007941 */ /* 0x000fea0003800000 */
.L_x_2636:
[----:B-----5:R2:W-:Y:S02]  /*fe10*/  STS.128 [R217+0x5000], R8 ;  /* 0x00500008d9007388 */ /* 0x0205e40000000c00 */
.L_x_2631:
[----:B------:R-:W-:Y:S05]  /*fe20*/  BSYNC B1 ;  /* 0x0000000000017941 */ /* 0x000fea0003800000 */
.L_x_2630:
        /* <DEDUP_REMOVED lines=90> */
.L_x_2639:
[----:B------:R-:W-:Y:S05]  /*103d0*/  BSYNC B0 ;  /* 0x0000000000007941 */ /* 0x000fea0003800000 */
.L_x_2638:
        /* <DEDUP_REMOVED lines=89> */
.L_x_2641:
[----:B------:R-:W-:Y:S05]  /*10970*/  BSYNC B0 ;  /* 0x0000000000007941 */ /* 0x000fea0003800000 */
.L_x_2640:
        /* <DEDUP_REMOVED lines=91> */
.L_x_2643:
[----:B------:R-:W-:Y:S05]  /*10f30*/  BSYNC B0 ;  /* 0x0000000000007941 */ /* 0x000fea0003800000 */
.L_x_2642:
[----:B-----5:R2:W-:Y:S01]  /*10f40*/  STS.128 [R217+0x5800], R4 ;  /* 0x00580004d9007388 */ /* 0x0205e20000000c00 */
[----:B------:R-:W-:Y:S05]  /*10f50*/  BRA `(.L_x_2607) ;  /* 0x0000028000007947 */ /* 0x000fea0003800000 */
.L_x_2581:
        /* <DEDUP_REMOVED lines=40> */
.L_x_2607:
[----:B------:R-:W-:Y:S05]  /*111e0*/  BSYNC B2 ;  /* 0x0000000000027941 */ /* 0x000fea0003800000 */
.L_x_2580:
        /* <DEDUP_REMOVED lines=13> */
[-C--:B------:R-:W-:Y:S01]  /*112c0*/  ISETP.GE.AND P4, PT, R16, R3.reuse, PT ;  /* 0x000000031000720c */ /* 0x080fe20003f86270 */
[----:B------:R-:W-:Y:S01]  /*112d0*/  IMAD.SHL.U32 R21, R78, 0x8, RZ ;  /* 0x000000084e157824 */ /* 0x000fe200078e00ff */
        /* <DEDUP_REMOVED lines=17> */
[----:B------:R2:W-:Y:S04]  /*113f0*/  @!P6 LDGSTS.E.BYPASS.LTC128B.128 [R217+0x6800], [R6.64] ;  /* 0x0680000006d9efae */ /* 0x0005e8000b901d46 */
[----:B------:R2:W-:Y:S04]  /*11400*/  @!P6 LDGSTS.E.BYPASS.LTC128B.128 [R217+0x8800], [R6.64+0x80] ;  /* 0x0880008006d9efae */ /* 0x0005e8000b901d46 */
[----:B------:R2:W-:Y:S02]  /*11410*/  @!P6 LDGSTS.E.BYPASS.LTC128B.128 [R217+0xa800], [R6.64+0x100] ;  /* 0x0a80010006d9efae */ /* 0x0005e4000b901d46 */
[----:B------:R-:W-:-:S02]  /*11420*/  @!P1 IMAD R4, R137, 0x60, RZ ;  /* 0x0000006089049824 */ /* 0x000fc400078e02ff */
[----:B------:R5:W-:Y:S01]  /*11430*/  @!P5 LDGSTS.E.BYPASS.LTC128B.128 [R217+0x7000], [R10.64] ;  /* 0x070000000ad9dfae */ /* 0x000be2000b901d46 */
[----:B------:R-:W-:-:S03]  /*11440*/  @!P1 IMAD.WIDE.U32 R2, R136, 0x60, R210 ;  /* 0x0000006088029825 */ /* 0x000fc600078e00d2 */
[----:B------:R5:W-:Y:S01]  /*11450*/  @!P5 LDGSTS.E.BYPASS.LTC128B.128 [R217+0x9000], [R10.64+0x80] ;  /* 0x090000800ad9dfae */ /* 0x000be2000b901d46 */
[----:B------:R-:W-:Y:S02]  /*11460*/  @!P1 IMAD.IADD R5, R4, 0x1, R3 ;  /* 0x0000000104059824 */ /* 0x000fe400078e0203 */
[----:B------:R-:W-:Y:S01]  /*11470*/  @!P1 IMAD.MOV.U32 R4, RZ, RZ, R2 ;  /* 0x000000ffff049224 */ /* 0x000fe200078e0002 */
[----:B------:R5:W-:Y:S01]  /*11480*/  @!P5 LDGSTS.E.BYPASS.LTC128B.128 [R217+0xb000], [R10.64+0x100] ;  /* 0x0b0001000ad9dfae */ /* 0x000be2000b901d46 */
[----:B-1----:R-:W-:-:S04]  /*11490*/  @!P4 IMAD.MOV.U32 R206, RZ, RZ, R208 ;  /* 0x000000ffffcec224 */ /* 0x002fc800078e00d0 */
[----:B------:R-:W-:-:S04]  /*114a0*/  @!P4 IMAD.WIDE.U32 R8, R134, 0x60, R206 ;  /* 0x000000608608c825 */ /* 0x000fc800078e00ce */
[----:B------:R-:W-:Y:S02]  /*114b0*/  @!P4 IMAD.IADD R9, R0, 0x1, R9 ;  /* 0x000000010009c824 */ /* 0x000fe400078e0209 */
[----:B------:R-:W-:-:S03]  /*114c0*/  IMAD.SHL.U32 R0, R70, 0x40, RZ ;  /* 0x0000004046007824 */ /* 0x000fc600078e00ff */
[----:B------:R1:W-:Y:S02]  /*114d0*/  @!P4 LDGSTS.E.BYPASS.LTC128B.128 [R217+0x7800], [R8.64] ;  /* 0x0780000008d9cfae */ /* 0x0003e4000b901d46 */
[----:B--2---:R-:W-:Y:S02]  /*114e0*/  LOP3.LUT R6, R0, 0x1c0, RZ, 0xc0, !PT ;  /* 0x000001c000067812 */ /* 0x004fe400078ec0ff */
[----:B------:R1:W-:Y:S01]  /*114f0*/  @!P4 LDGSTS.E.BYPASS.LTC128B.128 [R217+0x9800], [R8.64+0x80] ;  /* 0x0980008008d9cfae */ /* 0x0003e2000b901d46 */
[----:B------:R-:W-:Y:S02]  /*11500*/  LOP3.LUT R0, R77, 0x1c0, RZ, 0xc0, !PT ;  /* 0x000001c04d007812 */ /* 0x000fe400078ec0ff */
[----:B------:R-:W-:Y:S01]  /*11510*/  LOP3.LUT R201, R6, 0x8, R201, 0xf8, !PT ;  /* 0x0000000806c97812 */ /* 0x000fe200078ef8c9 */
[----:B------:R1:W-:Y:S01]  /*11520*/  @!P4 LDGSTS.E.BYPASS.LTC128B.128 [R217+0xb800], [R8.64+0x100] ;  /* 0x0b80010008d9cfae */ /* 0x0003e2000b901d46 */
[----:B------:R-:W-:Y:S02]  /*11530*/  SHF.R.U32.HI R6, RZ, 0x3, R6 ;  /* 0x00000003ff067819 */ /* 0x000fe40000011606 */
[----:B------:R-:W-:Y:S01]  /*11540*/  LOP3.LUT R21, R0, 0x8, R21, 0xf8, !PT ;  /* 0x0000000800157812 */ /* 0x000fe200078ef815 */
[----:B------:R-:W0:Y:S01]  /*11550*/  LDGDEPBAR ;  /* 0x00000000000079af */ /* 0x000e220000000000 */
[----:B------:R-:W-:-:S02]  /*11560*/  LOP3.LUT R201, R201, R6, RZ, 0x3c, !PT ;  /* 0x00000006c9c97212 */ /* 0x000fc400078e3cff */
[----:B------:R-:W-:Y:S01]  /*11570*/  @!P3 LEA R6, P4, R72, R210, 0x1 ;  /* 0x000000d24806b211 */ /* 0x000fe200078808ff */
[----:B------:R-:W2:Y:S01]  /*11580*/  LD.E R2, [R22.64+0x188] ;  /* 0x0001880616027980 */ /* 0x000ea2000c101900 */
[----:B------:R-:W-:Y:S01]  /*11590*/  SHF.R.U32.HI R0, RZ, 0x3, R0 ;  /* 0x00000003ff007819 */ /* 0x000fe20000011600 */
[----:B------:R-:W-:Y:S01]  /*115a0*/  IMAD R202, R68, 0x400, R52 ;  /* 0x0000040044ca7824 */ /* 0x000fe200078e0234 */
[----:B------:R-:W-:Y:S01]  /*115b0*/  @!P3 LEA.HI.X R7, R72, R211, R73, 0x1, P4 ;  /* 0x000000d34807b211 */ /* 0x000fe200020f0c49 */
[----:B------:R-:W-:Y:S01]  /*115c0*/  IMAD R201, R78, 0x200, R201 ;  /* 0x000002004ec97824 */ /* 0x000fe200078e02c9 */
        /* <DEDUP_REMOVED lines=44> */
[----:B---34-:R-:W-:Y:S04]  /*11890*/  LDSM.16.M88.4 R40, [R202] ;  /* 0x00000000ca28783b */ /* 0x018fe80000000200 */
[----:B------:R-:W3:Y:S01]  /*118a0*/  LDSM.16.M88.4 R28, [R201+0x6000] ;  /* 0x00600000c91c783b */ /* 0x000ee20000000200 */
[----:B------:R-:W-:-:S02]  /*118b0*/  R2P PR, R70, 0x6 ;  /* 0x0000000646007804 */ /* 0x000fc40000000000 */
[----:B------:R-:W-:Y:S01]  /*118c0*/  IADD3 R0, R201, 0x6000, RZ ;  /* 0x00006000c9007810 */ /* 0x000fe20007ffe0ff */
[----:B------:R-:W-:Y:S01]  /*118d0*/  IMAD R200, R57, 0x2, R202 ;  /* 0x0000000239c87824 */ /* 0x000fe200078e02ca */
[----:B------:R-:W-:Y:S01]  /*118e0*/  IADD3 R199, R201, 0x6020, RZ ;  /* 0x00006020c9c77810 */ /* 0x000fe20007ffe0ff */
[----:B------:R-:W4:Y:S04]  /*118f0*/  LD.E R3, [R22.64+0x18c] ;  /* 0x00018c0616037980 */ /* 0x000f28000c101900 */
[----:B------:R-:W-:Y:S04]  /*11900*/  LDSM.16.M88.4 R12, [R200] ;  /* 0x00000000c80c783b */ /* 0x000fe80000000200 */
[----:B------:R-:W-:Y:S01]  /*11910*/  @P1 IADD3 R199, R0, -0x20, RZ ;  /* 0xffffffe000c71810 */ /* 0x000fe20007ffe0ff */
[----:B------:R-:W1:Y:S04]  /*11920*/  LDSM.16.M88.4 R44, [R201+0x6800] ;  /* 0x00680000c92c783b */ /* 0x000e680000000200 */
[----:B------:R-:W1:Y:S01]  /*11930*/  LDSM.16.M88.4 R32, [R199] ;  /* 0x00000000c720783b */ /* 0x000e620000000200 */
[----:B------:R-:W-:-:S02]  /*11940*/  IMAD.MOV.U32 R0, RZ, RZ, 0x40 ;  /* 0x00000040ff007424 */ /* 0x000fc400078e00ff */
[----:B------:R-:W-:Y:S01]  /*11950*/  IMAD R198, R55, 0x2, R202 ;  /* 0x0000000237c67824 */ /* 0x000fe200078e02ca */
[----:B------:R-:W-:Y:S02]  /*11960*/  LDSM.16.M88.4 R4, [R199+0x800] ;  /* 0x00080000c704783b */ /* 0x000fe40000000200 */
[----:B------:R-:W-:Y:S02]  /*11970*/  SEL R0, R0, 0xffffffc0, !P2 ;  /* 0xffffffc000007807 */ /* 0x000fe40005000000 */
[----:B------:R-:W-:Y:S03]  /*11980*/  LDSM.16.M88.4 R100, [R198] ;  /* 0x00000000c664783b */ /* 0x000fe60000000200 */
[----:B------:R-:W-:Y:S01]  /*11990*/  IMAD.IADD R196, R201, 0x1, R0 ;  /* 0x00000001c9c47824 */ /* 0x000fe200078e0200 */
[----:B------:R-:W-:Y:S04]  /*119a0*/  LDSM.16.M88.4 R88, [R201+0x7000] ;  /* 0x00700000c958783b */ /* 0x000fe80000000200 */
[----:B------:R-:W1:Y:S04]  /*119b0*/  LDSM.16.M88.4 R60, [R196+0x6000] ;  /* 0x00600000c43c783b */ /* 0x000e680000000200 */
[----:B------:R-:W-:Y:S01]  /*119c0*/  LDSM.16.M88.4 R80, [R201+0x7800] ;  /* 0x00780000c950783b */ /* 0x000fe20000000200 */
[----:B---3--:R-:W-:Y:S01]  /*119d0*/  HMMA.16816.F32.BF16 R16, R40, R28, RZ ;  /* 0x0000001c2810723c */ /* 0x008fe200000418ff */
[----:B------:R-:W-:-:S02]  /*119e0*/  IMAD R197, R55, 0x2, R200 ;  /* 0x0000000237c57824 */ /* 0x000fc400078e02c8 */
[----:B------:R-:W-:Y:S01]  /*119f0*/  IMAD.IADD R192, R0, 0x1, R199 ;  /* 0x0000000100c07824 */ /* 0x000fe200078e02c7 */
[----:B------:R-:W-:Y:S04]  /*11a00*/  LDSM.16.M88.4 R48, [R196+0x6800] ;  /* 0x00680000c430783b */ /* 0x000fe80000000200 */
[C---:B------:R-:W-:Y:S01]  /*11a10*/  HMMA.16816.F32.BF16 R28, R40.reuse, R30, RZ ;  /* 0x0000001e281c723c */ /* 0x040fe200000418ff */
[----:B-----5:R-:W-:Y:S04]  /*11a20*/  LDSM.16.M88.4 R8, [R197] ;  /* 0x00000000c508783b */ /* 0x020fe80000000200 */
[----:B------:R-:W3:Y:S03]  /*11a30*/  LDSM.16.M88.4 R24, [R192] ;  /* 0x00000000c018783b */ /* 0x000ee60000000200 */
[----:B-1----:R-:W-:Y:S01]  /*11a40*/  HMMA.16816.F32.BF16 R36, R40, R44, RZ ;  /* 0x0000002c2824723c */ /* 0x002fe200000418ff */
[----:B------:R-:W-:Y:S04]  /*11a50*/  LDSM.16.M88.4 R108, [R199+0x1000] ;  /* 0x00100000c76c783b */ /* 0x000fe80000000200 */
[----:B------:R-:W-:Y:S03]  /*11a60*/  LDSM.16.M88.4 R104, [R200+0x2000] ;  /* 0x00200000c868783b */ /* 0x000fe60000000200 */
[----:B------:R-:W-:Y:S01]  /*11a70*/  HMMA.16816.F32.BF16 R16, R12, R32, R16 ;  /* 0x000000200c10723c */ /* 0x000fe20000041810 */
[----:B------:R-:W-:Y:S04]  /*11a80*/  LDSM.16.M88.4 R76, [R199+0x2000] ;  /* 0x00200000c74c783b */ /* 0x000fe80000000200 */
[----:B------:R-:W-:Y:S03]  /*11a90*/  LDSM.16.M88.4 R92, [R192+0x800] ;  /* 0x00080000c05c783b */ /* 0x000fe60000000200 */
[----:B------:R-:W-:Y:S01]  /*11aa0*/  HMMA.16816.F32.BF16 R44, R40, R46, RZ ;  /* 0x0000002e282c723c */ /* 0x000fe200000418ff */
[----:B------:R-:W-:Y:S04]  /*11ab0*/  LDSM.16.M88.4 R72, [R196+0x7000] ;  /* 0x00700000c448783b */ /* 0x000fe80000000200 */
[----:B------:R-:W-:Y:S03]  /*11ac0*/  LDSM.16.M88.4 R96, [R198+0x2000] ;  /* 0x00200000c660783b */ /* 0x000fe60000000200 */
[----:B------:R-:W-:Y:S01]  /*11ad0*/  HMMA.16816.F32.BF16 R28, R12, R34, R28 ;  /* 0x000000220c1c723c */ /* 0x000fe2000004181c */
[----:B------:R-:W-:Y:S04]  /*11ae0*/  LDSM.16.M88.4 R32, [R201+0x8000] ;  /* 0x00800000c920783b */ /* 0x000fe80000000200 */
[----:B------:R-:W-:Y:S03]  /*11af0*/  LDSM.16.M88.4 R120, [R192+0x1000] ;  /* 0x00100000c078783b */ /* 0x000fe60000000200 */
[----:B------:R-:W-:Y:S01]  /*11b00*/  HMMA.16816.F32.BF16 R16, R100, R60, R16 ;  /* 0x0000003c6410723c */ /* 0x000fe20000041810 */
[----:B------:R-:W-:Y:S04]  /*11b10*/  LDSM.16.M88.4 R112, [R192+0x2000] ;  /* 0x00200000c070783b */ /* 0x000fe80000000200 */
[----:B------:R-:W-:Y:S03]  /*11b20*/  LDSM.16.M88.4 R116, [R199+0x2800] ;  /* 0x00280000c774783b */ /* 0x000fe60000000200 */
[C---:B------:R-:W-:Y:S01]  /*11b30*/  HMMA.16816.F32.BF16 R36, R12.reuse, R4, R36 ;  /* 0x000000040c24723c */ /* 0x040fe20000041824 */
[----:B------:R-:W0:Y:S07]  /*11b40*/  LDGDEPBAR ;  /* 0x00000000000079af */ /* 0x000e2e0000000000 */
[----:B------:R-:W-:Y:S01]  /*11b50*/  HMMA.16816.F32.BF16 R44, R12, R6, R44 ;  /* 0x000000060c2c723c */ /* 0x000fe2000004182c */
[----:B------:R-:W1:Y:S07]  /*11b60*/  LDSM.16.M88.4 R4, [R202+0x2000] ;  /* 0x00200000ca04783b */ /* 0x000e6e0000000200 */
[----:B------:R-:W-:Y:S01]  /*11b70*/  HMMA.16816.F32.BF16 R28, R100, R62, R28 ;  /* 0x0000003e641c723c */ /* 0x000fe2000004181c */
[----:B------:R-:W-:Y:S07]  /*11b80*/  LDSM.16.M88.4 R60, [R199+0x1800] ;  /* 0x00180000c73c783b */ /* 0x000fee0000000200 */
[----:B---3--:R-:W-:Y:S08]  /*11b90*/  HMMA.16816.F32.BF16 R16, R8, R24, R16 ;  /* 0x000000180810723c */ /* 0x008ff00000041810 */
[----:B------:R-:W-:Y:S08]  /*11ba0*/  HMMA.16816.F32.BF16 R64, R40, R88, RZ ;  /* 0x000000582840723c */ /* 0x000ff000000418ff */
[----:B------:R-:W-:Y:S01]  /*11bb0*/  HMMA.16816.F32.BF16 R28, R8, R26, R28 ;  /* 0x0000001a081c723c */ /* 0x000fe2000004181c */
[----:B------:R-:W3:Y:S07]  /*11bc0*/  LDSM.16.M88.4 R24, [R196+0x8000] ;  /* 0x00800000c418783b */ /* 0x000eee0000000200 */
[----:B------:R-:W-:Y:S08]  /*11bd0*/  HMMA.16816.F32.BF16 R36, R100, R48, R36 ;  /* 0x000000306424723c */ /* 0x000ff00000041824 */
[----:B-1----:R-:W-:Y:S08]  /*11be0*/  HMMA.16816.F32.BF16 R16, R4, R32, R16 ;  /* 0x000000200410723c */ /* 0x002ff00000041810 */
[----:B------:R-:W-:Y:S08]  /*11bf0*/  HMMA.16816.F32.BF16 R64, R12, R108, R64 ;  /* 0x0000006c0c40723c */ /* 0x000ff00000041840 */
[----:B------:R-:W-:Y:S01]  /*11c00*/  HMMA.16816.F32.BF16 R44, R100, R50, R44 ;  /* 0x00000032642c723c */ /* 0x000fe2000004182c */
[----:B------:R-:W1:Y:S07]  /*11c10*/  LDSM.16.M88.4 R48, [R201+0x8800] ;  /* 0x00880000c930783b */ /* 0x000e6e0000000200 */
[----:B------:R-:W-:Y:S01]  /*11c20*/  HMMA.16816.F32.BF16 R28, R4, R34, R28 ;  /* 0x00000022041c723c */ /* 0x000fe2000004181c */
[----:B------:R-:W-:Y:S07]  /*11c30*/  LDSM.16.M88.4 R32, [R196+0x7800] ;  /* 0x00780000c420783b */ /* 0x000fee0000000200 */
[----:B------:R-:W-:Y:S08]  /*11c40*/  HMMA.16816.F32.BF16 R88, R40, R90, RZ ;  /* 0x0000005a2858723c */ /* 0x000ff000000418ff */
[----:B------:R-:W-:Y:S08]  /*11c50*/  HMMA.16816.F32.BF16 R16, R104, R76, R16 ;  /* 0x0000004c6810723c */ /* 0x000ff00000041810 */
[----:B------:R-:W-:Y:S08]  /*11c60*/  HMMA.16816.F32.BF16 R36, R8, R92, R36 ;  /* 0x0000005c0824723c */ /* 0x000ff00000041824 */
[----:B------:R-:W-:Y:S08]  /*11c70*/  HMMA.16816.F32.BF16 R64, R100, R72, R64 ;  /* 0x000000486440723c */ /* 0x000ff00000041840 */
[C---:B------:R-:W-:Y:S08]  /*11c80*/  HMMA.16816.F32.BF16 R84, R40.reuse, R80, RZ ;  /* 0x000000502854723c */ /* 0x040ff000000418ff */
[----:B------:R-:W-:Y:S01]  /*11c90*/  HMMA.16816.F32.BF16 R40, R40, R82, RZ ;  /* 0x000000522828723c */ /* 0x000fe200000418ff */
[----:B------:R-:W5:Y:S07]  /*11ca0*/  LDSM.16.M88.4 R80, [R197+0x2000] ;  /* 0x00200000c550783b */ /* 0x000f6e0000000200 */
[----:B------:R-:W-:Y:S01]  /*11cb0*/  HMMA.16816.F32.BF16 R88, R12, R110, R88 ;  /* 0x0000006e0c58723c */ /* 0x000fe20000041858 */
[----:B------:R-:W-:Y:S07]  /*11cc0*/  LDSM.16.M88.4 R108, [R192+0x1800] ;  /* 0x00180000c06c783b */ /* 0x000fee0000000200 */
[----:B------:R-:W-:Y:S01]  /*11cd0*/  HMMA.16816.F32.BF16 R44, R8, R94, R44 ;  /* 0x0000005e082c723c */ /* 0x000fe2000004182c */
[----:B------:R-:W2:Y:S07]  /*11ce0*/  LDSM.16.M88.4 R92, [R201+0x9000] ;  /* 0x00900000c95c783b */ /* 0x000eae0000000200 */
[----:B------:R-:W-:Y:S01]  /*11cf0*/  HMMA.16816.F32.BF16 R28, R104, R78, R28 ;  /* 0x0000004e681c723c */ /* 0x000fe2000004181c */
[----:B------:R-:W-:Y:S07]  /*11d00*/  LDSM.16.M88.4 R76, [R196+0x8800] ;  /* 0x00880000c44c783b */ /* 0x000fee0000000200 */
[----:B---3--:R-:W-:Y:S08]  /*11d10*/  HMMA.16816.F32.BF16 R16, R96, R24, R16 ;  /* 0x000000186010723c */ /* 0x008ff00000041810 */
[----:B-1----:R-:W-:Y:S08]  /*11d20*/  HMMA.16816.F32.BF16 R36, R4, R48, R36 ;  /* 0x000000300424723c */ /* 0x002ff00000041824 */
[----:B------:R-:W-:Y:S08]  /*11d30*/  HMMA.16816.F32.BF16 R64, R8, R120, R64 ;  /* 0x000000780840723c */ /* 0x000ff00000041840 */
[C---:B------:R-:W-:Y:S08]  /*11d40*/  HMMA.16816.F32.BF16 R84, R12.reuse, R60, R84 ;  /* 0x0000003c0c54723c */ /* 0x040ff00000041854 */
[----:B------:R-:W-:Y:S01]  /*11d50*/  HMMA.16816.F32.BF16 R12, R12, R62, R40 ;  /* 0x0000003e0c0c723c */ /* 0x000fe20000041828 */
[----:B------:R-:W-:Y:S04]  /*11d60*/  LDSM.16.M88.4 R60, [R202+0x4000] ;  /* 0x00400000ca3c783b */ /* 0x000fe80000000200 */
[----:B------:R-:W1:Y:S03]  /*11d70*/  LDSM.16.M88.4 R40, [R201+0xa000] ;  /* 0x00a00000c928783b */ /* 0x000e660000000200 */
[----:B------:R-:W-:Y:S01]  /*11d80*/  HMMA.16816.F32.BF16 R88, R100, R74, R88 ;  /* 0x0000004a6458723c */ /* 0x000fe20000041858 */
[----:B------:R-:W3:Y:S07]  /*11d90*/  LDSM.16.M88.4 R72, [R199+0x3000] ;  /* 0x00300000c748783b */ /* 0x000eee0000000200 */
[----:B------:R-:W-:Y:S01]  /*11da0*/  HMMA.16816.F32.BF16 R44, R4, R50, R44 ;  /* 0x00000032042c723c */ /* 0x000fe2000004182c */
[----:B------:R-:W-:Y:S07]  /*11db0*/  LDSM.16.M88.4 R48, [R192+0x2800] ;  /* 0x00280000c030783b */ /* 0x000fee0000000200 */
[----:B------:R-:W-:Y:S01]  /*11dc0*/  HMMA.16816.F32.BF16 R28, R96, R26, R28 ;  /* 0x0000001a601c723c */ /* 0x000fe2000004181c */
[----:B------:R-:W-:Y:S07]  /*11dd0*/  LDSM.16.M88.4 R24, [R201+0x9800] ;  /* 0x00980000c918783b */ /* 0x000fee0000000200 */
[----:B-----5:R-:W-:Y:S08]  /*11de0*/  HMMA.16816.F32.BF16 R16, R80, R112, R16 ;  /* 0x000000705010723c */ /* 0x020ff00000041810 */
[----:B------:R-:W-:Y:S08]  /*11df0*/  HMMA.16816.F32.BF16 R36, R104, R116, R36 ;  /* 0x000000746824723c */ /* 0x000ff00000041824 */
[----:B--2---:R-:W-:Y:S08]  /*11e00*/  HMMA.16816.F32.BF16 R64, R4, R92, R64 ;  /* 0x0000005c0440723c */ /* 0x004ff00000041840 */
[C---:B------:R-:W-:Y:S08]  /*11e10*/  HMMA.16816.F32.BF16 R84, R100.reuse, R32, R84 ;  /* 0x000000206454723c */ /* 0x040ff00000041854 */
[----:B------:R-:W-:Y:S01]  /*11e20*/  HMMA.16816.F32.BF16 R100, R100, R34, R12 ;  /* 0x000000226464723c */ /* 0x000fe2000004180c */
[----:B------:R-:W-:Y:S04]  /*11e30*/  LDSM.16.M88.4 R12, [R200+0x4000] ;  /* 0x00400000c80c783b */ /* 0x000fe80000000200 */
[----:B------:R-:W2:Y:S03]  /*11e40*/  LDSM.16.M88.4 R32, [R199+0x4000] ;  /* 0x00400000c720783b */ /* 0x000ea60000000200 */
[----:B------:R-:W-:Y:S01]  /*11e50*/  HMMA.16816.F32.BF16 R44, R104, R118, R44 ;  /* 0x00000076682c723c */ /* 0x000fe2000004182c */
[----:B------:R-:W5:Y:S07]  /*11e60*/  LDSM.16.M88.4 R116, [R196+0x9000] ;  /* 0x00900000c474783b */ /* 0x000f6e0000000200 */
[----:B------:R-:W-:Y:S01]  /*11e70*/  HMMA.16816.F32.BF16 R28, R80, R114, R28 ;  /* 0x00000072501c723c */ /* 0x000fe2000004181c */
[----:B------:R-:W-:Y:S07]  /*11e80*/  LDSM.16.M88.4 R112, [R201+0xa800] ;  /* 0x00a80000c970783b */ /* 0x000fee0000000200 */
[----:B-1----:R-:W-:Y:S08]  /*11e90*/  HMMA.16816.F32.BF16 R16, R60, R40, R16 ;  /* 0x000000283c10723c */ /* 0x002ff00000041810 */
[----:B------:R-:W-:Y:S08]  /*11ea0*/  HMMA.16816.F32.BF16 R36, R96, R76, R36 ;  /* 0x0000004c6024723c */ /* 0x000ff00000041824 */
[----:B------:R-:W-:Y:S01]  /*11eb0*/  HMMA.16816.F32.BF16 R88, R8, R122, R88 ;  /* 0x0000007a0858723c */ /* 0x000fe20000041858 */
[----:B------:R-:W-:Y:S07]  /*11ec0*/  LDSM.16.M88.4 R120, [R199+0x3800] ;  /* 0x00380000c778783b */ /* 0x000fee0000000200 */
[----:B---3--:R-:W-:Y:S08]  /*11ed0*/  HMMA.16816.F32.BF16 R64, R104, R72, R64 ;  /* 0x000000486840723c */ /* 0x008ff00000041840 */
        /* <DEDUP_REMOVED lines=8> */
[----:B--2---:R-:W-:Y:S08]  /*11f60*/  HMMA.16816.F32.BF16 R16, R12, R32, R16 ;  /* 0x000000200c10723c */ /* 0x004ff00000041810 */
[----:B------:R-:W-:Y:S08]  /*11f70*/  HMMA.16816.F32.BF16 R36, R80, R48, R36 ;  /* 0x000000305024723c */ /* 0x000ff00000041824 */
[----:B------:R-:W-:Y:S01]  /*11f80*/  HMMA.16816.F32.BF16 R88, R4, R94, R88 ;  /* 0x0000005e0458723c */ /* 0x000fe20000041858 */
[----:B------:R-:W-:Y:S07]  /*11f90*/  LDSM.16.M88.4 R92, [R196+0x9800] ;  /* 0x00980000c45c783b */ /* 0x000fee0000000200 */
[----:B-----5:R-:W-:Y:S08]  /*11fa0*/  HMMA.16816.F32.BF16 R64, R96, R116, R64 ;  /* 0x000000746040723c */ /* 0x020ff00000041840 */
[C---:B------:R-:W-:Y:S08]  /*11fb0*/  HMMA.16816.F32.BF16 R84, R4.reuse, R24, R84 ;  /* 0x000000180454723c */ /* 0x040ff00000041854 */
[----:B------:R-:W-:Y:S01]  /*11fc0*/  HMMA.16816.F32.BF16 R100, R4, R26, R100 ;  /* 0x0000001a0464723c */ /* 0x000fe20000041864 */
[----:B------:R-:W-:Y:S04]  /*11fd0*/  LDSM.16.M88.4 R4, [R197+0x4000] ;  /* 0x00400000c504783b */ /* 0x000fe80000000200 */
[----:B------:R-:W2:Y:S03]  /*11fe0*/  LDSM.16.M88.4 R24, [R192+0x4000] ;  /* 0x00400000c018783b */ /* 0x000ea60000000200 */
[----:B------:R-:W-:Y:S01]  /*11ff0*/  HMMA.16816.F32.BF16 R44, R80, R50, R44 ;  /* 0x00000032502c723c */ /* 0x000fe2000004182c */
[----:B------:R-:W5:Y:S07]  /*12000*/  LDSM.16.M88.4 R48, [R201+0xb000] ;  /* 0x00b00000c930783b */ /* 0x000f6e0000000200 */
[----:B------:R-:W-:Y:S01]  /*12010*/  HMMA.16816.F32.BF16 R28, R12, R34, R28 ;  /* 0x000000220c1c723c */ /* 0x000fe2000004181c */
[----:B------:R-:W2:Y:S07]  /*12020*/  LDSM.16.M88.4 R32, [R196+0xa800] ;  /* 0x00a80000c420783b */ /* 0x000eae0000000200 */
[----:B-1----:R-:W-:Y:S08]  /*12030*/  HMMA.16816.F32.BF16 R16, R8, R108, R16 ;  /* 0x0000006c0810723c */ /* 0x002ff00000041810 */
[----:B------:R-:W-:Y:S08]  /*12040*/  HMMA.16816.F32.BF16 R36, R60, R112, R36 ;  /* 0x000000703c24723c */ /* 0x000ff00000041824 */
[----:B------:R-:W-:Y:S01]  /*12050*/  HMMA.16816.F32.BF16 R88, R104, R74, R88 ;  /* 0x0000004a6858723c */ /* 0x000fe20000041858 */
[----:B------:R-:W-:Y:S07]  /*12060*/  LDSM.16.M88.4 R72, [R192+0x3800] ;  /* 0x00380000c048783b */ /* 0x000fee0000000200 */
[----:B---3--:R-:W-:Y:S08]  /*12070*/  HMMA.16816.F32.BF16 R64, R80, R76, R64 ;  /* 0x0000004c5040723c */ /* 0x008ff00000041840 */
[C---:B------:R-:W-:Y:S08]  /*12080*/  HMMA.16816.F32.BF16 R84, R104.reuse, R120, R84 ;  /* 0x000000786854723c */ /* 0x040ff00000041854 */
[----:B------:R-:W-:Y:S01]  /*12090*/  HMMA.16816.F32.BF16 R100, R104, R122, R100 ;  /* 0x0000007a6864723c */ /* 0x000fe20000041864 */
[----:B------:R-:W1:Y:S07]  /*120a0*/  LDSM.16.M88.4 R104, [R199+0x5000] ;  /* 0x00500000c768783b */ /* 0x000e6e0000000200 */
[----:B------:R-:W-:Y:S08]  /*120b0*/  HMMA.16816.F32.BF16 R28, R8, R110, R28 ;  /* 0x0000006e081c723c */ /* 0x000ff0000004181c */
[----:B--2---:R-:W-:Y:S08]  /*120c0*/  HMMA.16816.F32.BF16 R16, R4, R24, R16 ;  /* 0x000000180410723c */ /* 0x004ff00000041810 */
[----:B------:R-:W-:Y:S08]  /*120d0*/  HMMA.16816.F32.BF16 R36, R12, R40, R36 ;  /* 0x000000280c24723c */ /* 0x000ff00000041824 */
[----:B------:R-:W-:Y:S08]  /*120e0*/  HMMA.16816.F32.BF16 R44, R60, R114, R44 ;  /* 0x000000723c2c723c */ /* 0x000ff0000004182c */
[----:B------:R-:W-:Y:S08]  /*120f0*/  HMMA.16816.F32.BF16 R88, R96, R118, R88 ;  /* 0x000000766058723c */ /* 0x000ff00000041858 */
[----:B-----5:R-:W-:Y:S08]  /*12100*/  HMMA.16816.F32.BF16 R64, R60, R48, R64 ;  /* 0x000000303c40723c */ /* 0x020ff00000041840 */
[C---:B------:R-:W-:Y:S08]  /*12110*/  HMMA.16816.F32.BF16 R84, R96.reuse, R92, R84 ;  /* 0x0000005c6054723c */ /* 0x040ff00000041854 */
[----:B------:R-:W-:Y:S01]  /*12120*/  HMMA.16816.F32.BF16 R100, R96, R94, R100 ;  /* 0x0000005e6064723c */ /* 0x000fe20000041864 */
[----:B------:R-:W2:Y:S07]  /*12130*/  LDSM.16.M88.4 R92, [R192+0x4800] ;  /* 0x00480000c05c783b */ /* 0x000eae0000000200 */
[----:B------:R-:W-:Y:S01]  /*12140*/  HMMA.16816.F32.BF16 R28, R4, R26, R28 ;  /* 0x0000001a041c723c */ /* 0x000fe2000004181c */
[----:B------:R-:W3:Y:S01]  /*12150*/  LDSM.16.M88.4 R24, [R196+0xb000] ;  /* 0x00b00000c418783b */ /* 0x000ee20000000200 */
[----:B----4-:R-:W-:-:S02]  /*12160*/  FMUL.FTZ R16, R16, R3 ;  /* 0x0000000310107220 */ /* 0x010fc40000410000 */
[----:B------:R-:W-:-:S04]  /*12170*/  FMUL.FTZ R17, R17, R3 ;  /* 0x0000000311117220 */ /* 0x000fc80000410000 */
[----:B------:R-:W-:Y:S01]  /*12180*/  HMMA.16816.F32.BF16 R36, R8, R32, R36 ;  /* 0x000000200824723c */ /* 0x000fe20000041824 */
[----:B------:R-:W-:Y:S01]  /*12190*/  MUFU.TANH R40, R16 ;  /* 0x0000001000287308 */ /* 0x000fe20000002400 */
[----:B------:R-:W-:-:S06]  /*121a0*/  FMUL.FTZ R41, R18, R3 ;  /* 0x0000000312297220 */ /* 0x000fcc0000410000 */
[----:B------:R-:W-:Y:S01]  /*121b0*/  HMMA.16816.F32.BF16 R44, R12, R42, R44 ;  /* 0x0000002a0c2c723c */ /* 0x000fe2000004182c */
[----:B------:R4:W5:Y:S06]  /*121c0*/  MUFU.TANH R42, R17 ;  /* 0x00000011002a7308 */ /* 0x00096c0000002400 */
[-C--:B------:R-:W-:Y:S01]  /*121d0*/  FMUL.FTZ R43, R19, R3.reuse ;  /* 0x00000003132b7220 */ /* 0x080fe20000410000 */
[----:B------:R-:W-:Y:S08]  /*121e0*/  HMMA.16816.F32.BF16 R88, R80, R78, R88 ;  /* 0x0000004e5058723c */ /* 0x000ff00000041858 */
[----:B-1----:R-:W-:Y:S01]  /*121f0*/  HMMA.16816.F32.BF16 R64, R12, R104, R64 ;  /* 0x000000680c40723c */ /* 0x002fe20000041840 */
[----:B----4-:R-:W1:Y:S01]  /*12200*/  LDSM.16.M88.4 R16, [R201+0xb800] ;  /* 0x00b80000c910783b */ /* 0x010e620000000200 */
[----:B------:R-:W-:-:S02]  /*12210*/  FMUL.FTZ R28, R28, R3 ;  /* 0x000000031c1c7220 */ /* 0x000fc40000410000 */
[----:B------:R-:W-:-:S04]  /*12220*/  FMUL.FTZ R29, R29, R3 ;  /* 0x000000031d1d7220 */ /* 0x000fc80000410000 */
[C---:B------:R-:W-:Y:S01]  /*12230*/  HMMA.16816.F32.BF16 R84, R80.reuse, R72, R84 ;  /* 0x000000485054723c */ /* 0x040fe20000041854 */
[----:B------:R-:W-:Y:S07]  /*12240*/  MUFU.TANH R48, R28 ;  /* 0x0000001c00307308 */ /* 0x000fee0000002400 */
[----:B------:R-:W-:Y:S01]  /*12250*/  HMMA.16816.F32.BF16 R100, R80, R74, R100 ;  /* 0x0000004a5064723c */ /* 0x000fe20000041864 */
[----:B------:R4:W-:Y:S07]  /*12260*/  MUFU.TANH R49, R29 ;  /* 0x0000001d00317308 */ /* 0x0009ee0000002400 */
[----:B--2---:R-:W-:Y:S08]  /*12270*/  HMMA.16816.F32.BF16 R36, R4, R92, R36 ;  /* 0x0000005c0424723c */ /* 0x004ff00000041824 */
[----:B------:R-:W-:Y:S07]  /*12280*/  HMMA.16816.F32.BF16 R88, R60, R50, R88 ;  /* 0x000000323c58723c */ /* 0x000fee0000041858 */
[-C--:B------:R-:W-:Y:S01]  /*12290*/  FMUL.FTZ R50, R30, R3.reuse ;  /* 0x000000031e327220 */ /* 0x080fe20000410000 */
[----:B---3--:R-:W-:Y:S07]  /*122a0*/  HMMA.16816.F32.BF16 R64, R8, R24, R64 ;  /* 0x000000180840723c */ /* 0x008fee0000041840 */
[----:B------:R-:W-:-:S02]  /*122b0*/  FMUL.FTZ R24, R31, R3 ;  /* 0x000000031f187220 */ /* 0x000fc40000410000 */
[----:B----4-:R-:W2:Y:S01]  /*122c0*/  LDSM.16.M88.4 R28, [R199+0x5800] ;  /* 0x00580000c71c783b */ /* 0x010ea20000000200 */
[----:B-1----:R-:W-:Y:S01]  /*122d0*/  HMMA.16816.F32.BF16 R84, R60, R16, R84 ;  /* 0x000000103c54723c */ /* 0x002fe20000041854 */
[----:B------:R-:W-:-:S06]  /*122e0*/  FMUL.FTZ R36, R36, R3 ;  /* 0x0000000324247220 */ /* 0x000fcc0000410000 */
[----:B------:R-:W-:Y:S01]  /*122f0*/  SHF.R.S32.HI R17, RZ, 0x1f, R56 ;  /* 0x0000001fff117819 */ /* 0x000fe20000011438 */
[----:B------:R-:W-:Y:S03]  /*12300*/  HMMA.16816.F32.BF16 R100, R60, R18, R100 ;  /* 0x000000123c64723c */ /* 0x000fe60000041864 */
[----:B------:R-:W-:Y:S01]  /*12310*/  LEA.HI R17, R17, R56, RZ, 0x5 ;  /* 0x0000003811117211 */ /* 0x000fe200078f28ff */
[----:B------:R1:W-:Y:S01]  /*12320*/  MUFU.TANH R51, R36 ;  /* 0x0000002400337308 */ /* 0x0003e20000002400 */
[-C--:B------:R-:W-:Y:S02]  /*12330*/  FMUL.FTZ R25, R37, R3.reuse ;  /* 0x0000000325197220 */ /* 0x080fe40000410000 */
[-C--:B------:R-:W-:Y:S01]  /*12340*/  FMUL.FTZ R53, R38, R3.reuse ;  /* 0x0000000326357220 */ /* 0x080fe20000410000 */
[----:B------:R-:W-:Y:S01]  /*12350*/  LOP3.LUT R17, R17, 0xffffffe0, RZ, 0xc0, !PT ;  /* 0xffffffe011117812 */ /* 0x000fe200078ec0ff */
[----:B------:R-:W-:-:S04]  /*12360*/  FMUL.FTZ R54, R39, R3 ;  /* 0x0000000327367220 */ /* 0x000fc80000410000 */
[----:B------:R-:W-:Y:S01]  /*12370*/  IMAD.IADD R17, R56, 0x1, -R17 ;  /* 0x0000000138117824 */ /* 0x000fe200078e0a11 */
[----:B-1----:R-:W1:Y:S01]  /*12380*/  LDSM.16.M88.4 R36, [R196+0xb800] ;  /* 0x00b80000c424783b */ /* 0x002e620000000200 */
[----:B------:R-:W-:Y:S03]  /*12390*/  HMMA.16816.F32.BF16 R44, R8, R34, R44 ;  /* 0x00000022082c723c */ /* 0x000fe6000004182c */
[----:B------:R-:W-:Y:S01]  /*123a0*/  SHF.R.S32.HI R0, RZ, 0x1f, R17 ;  /* 0x0000001fff007819 */ /* 0x000fe20000011411 */
[----:B------:R-:W3:Y:S03]  /*123b0*/  LDSM.16.M88.4 R32, [R192+0x5000] ;  /* 0x00500000c020783b */ /* 0x000ee60000000200 */
[----:B------:R-:W-:Y:S01]  /*123c0*/  LEA.HI R17, R0, R17, RZ, 0x2 ;  /* 0x0000001100117211 */ /* 0x000fe200078f10ff */
[----:B------:R-:W-:Y:S03]  /*123d0*/  HMMA.16816.F32.BF16 R88, R12, R106, R88 ;  /* 0x0000006a0c58723c */ /* 0x000fe60000041858 */
[----:B------:R-:W-:-:S05]  /*123e0*/  SHF.R.S32.HI R17, RZ, 0x2, R17 ;  /* 0x00000002ff117819 */ /* 0x000fca0000011411 */
[C---:B--2---:R-:W-:Y:S01]  /*123f0*/  HMMA.16816.F32.BF16 R84, R12.reuse, R28, R84 ;  /* 0x0000001c0c54723c */ /* 0x044fe20000041854 */
[----:B------:R-:W-:Y:S02]  /*12400*/  IMAD R68, R68, 0x10, R17 ;  /* 0x0000001044447824 */ /* 0x000fe400078e0211 */
[----:B------:R-:W2:Y:S05]  /*12410*/  LDSM.16.M88.4 R16, [R192+0x5800] ;  /* 0x00580000c010783b */ /* 0x000eaa0000000200 */
[----:B------:R-:W-:Y:S08]  /*12420*/  HMMA.16816.F32.BF16 R100, R12, R30, R100 ;  /* 0x0000001e0c64723c */ /* 0x000ff00000041864 */
[C---:B------:R-:W-:Y:S08]  /*12430*/  HMMA.16816.F32.BF16 R88, R8.reuse, R26, R88 ;  /* 0x0000001a0858723c */ /* 0x040ff00000041858 */
[----:B-1----:R-:W-:Y:S01]  /*12440*/  HMMA.16816.F32.BF16 R84, R8, R36, R84 ;  /* 0x000000240854723c */ /* 0x002fe20000041854 */
[----:B------:R-:W-:Y:S01]  /*12450*/  IADD3 R71, R68, 0x1, R71 ;  /* 0x0000000144477810 */ /* 0x000fe20007ffe047 */
[----:B------:R-:W-:-:S06]  /*12460*/  IMAD.SHL.U32 R56, R56, 0x2, RZ ;  /* 0x0000000238387824 */ /* 0x000fcc00078e00ff */
[----:B------:R-:W-:Y:S01]  /*12470*/  HMMA.16816.F32.BF16 R44, R4, R94, R44 ;  /* 0x0000005e042c723c */ /* 0x000fe2000004182c */
[----:B------:R-:W-:Y:S01]  /*12480*/  LOP3.LUT R0, R21, R52, RZ, 0xfc, !PT ;  /* 0x0000003415007212 */ /* 0x000fe200078efcff */
[----:B------:R-:W1:Y:S01]  /*12490*/  MUFU.TANH R43, R43 ;  /* 0x0000002b002b7308 */ /* 0x000e620000002400 */
[----:B------:R-:W-:-:S05]  /*124a0*/  DEPBAR.LE SB0, 0x0 ;  /* 0x000080000000791a */ /* 0x000fca0000000000 */
[----:B------:R-:W-:Y:S01]  /*124b0*/  HMMA.16816.F32.BF16 R100, R8, R38, R100 ;  /* 0x000000260864723c */ /* 0x000fe20000041864 */
[----:B------:R-:W-:-:S07]  /*124c0*/  IADD3 R71, R69, R71, -R216 ;  /* 0x0000004745477210 */ /* 0x000fce0007ffe8d8 */
[----:B---3--:R-:W-:Y:S01]  /*124d0*/  HMMA.16816.F32.BF16 R64, R4, R32, R64 ;  /* 0x000000200440723c */ /* 0x008fe20000041840 */
[----:B------:R-:W-:Y:S01]  /*124e0*/  LOP3.LUT R21, R56, 0x6, RZ, 0xc0, !PT ;  /* 0x0000000638157812 */ /* 0x000fe200078ec0ff */
[----:B------:R-:W-:-:S04]  /*124f0*/  IMAD.IADD R2, R2, 0x1, R71 ;  /* 0x0000000102027824 */ /* 0x000fc800078e0247 */
[----:B------:R-:W-:Y:S02]  /*12500*/  IMAD.IADD R21, R20, 0x1, R21 ;  /* 0x0000000114157824 */ /* 0x000fe400078e0215 */
[----:B------:R-:W-:Y:S01]  /*12510*/  HMMA.16816.F32.BF16 R88, R4, R34, R88 ;  /* 0x000000220458723c */ /* 0x000fe20000041858 */
[C---:B------:R-:W-:Y:S02]  /*12520*/  IADD3 R138, R2.reuse, 0x8, RZ ;  /* 0x00000008028a7810 */ /* 0x040fe40007ffe0ff */
[-C--:B------:R-:W-:Y:S02]  /*12530*/  IMNMX R2, R2, R69.reuse, PT ;  /* 0x0000004502027217 */ /* 0x080fe40003800200 */
[----:B------:R-:W-:-:S03]  /*12540*/  IMNMX R138, R138, R69, PT ;  /* 0x000000458a8a7217 */ /* 0x000fc60003800200 */
[C---:B--2---:R-:W-:Y:S01]  /*12550*/  HMMA.16816.F32.BF16 R84, R4.reuse, R16, R84 ;  /* 0x000000100454723c */ /* 0x044fe20000041854 */
[C---:B------:R-:W-:Y:S02]  /*12560*/  IADD3 R29, R21.reuse, 0x1, RZ ;  /* 0x00000001151d7810 */ /* 0x040fe40007ffe0ff */
[----:B------:R-:W-:Y:S01]  /*12570*/  IADD3 R13, R21, 0x8, RZ ;  /* 0x00000008150d7810 */ /* 0x000fe20007ffe0ff */
[----:B------:R-:W2:Y:S04]  /*12580*/  MUFU.TANH R50, R50 ;  /* 0x0000003200327308 */ /* 0x000ea80000002400 */
[----:B------:R-:W-:Y:S01]  /*12590*/  HMMA.16816.F32.BF16 R4, R4, R18, R100 ;  /* 0x000000120404723c */ /* 0x000fe20000041864 */
[-C--:B------:R-:W-:Y:S02]  /*125a0*/  ISETP.GE.AND P6, PT, R29, R2.reuse, PT ;  /* 0x000000021d00720c */ /* 0x080fe40003fc6270 */
[----:B------:R-:W-:-:S02]  /*125b0*/  ISETP.GE.AND P5, PT, R13, R2, PT ;  /* 0x000000020d00720c */ /* 0x000fc40003fa6270 */
[-C--:B------:R-:W-:Y:S01]  /*125c0*/  ISETP.GE.AND P2, PT, R13, R138.reuse, PT ;  /* 0x0000008a0d00720c */ /* 0x080fe20003f46270 */
[-C--:B------:R-:W-:Y:S01]  /*125d0*/  FMUL.FTZ R28, R47, R3.reuse ;  /* 0x000000032f1c7220 */ /* 0x080fe20000410000 */
[----:B------:R-:W-:Y:S01]  /*125e0*/  IADD3 R13, R21, 0x10, RZ ;  /* 0x00000010150d7810 */ /* 0x000fe20007ffe0ff */
[----:B------:R-:W3:Y:S01]  /*125f0*/  MUFU.TANH R24, R24 ;  /* 0x0000001800187308 */ /* 0x000ee20000002400 */
[-C--:B------:R-:W-:Y:S01]  /*12600*/  FMUL.FTZ R64, R64, R3.reuse ;  /* 0x0000000340407220 */ /* 0x080fe20000410000 */
[----:B-----5:R-:W-:Y:S02]  /*12610*/  FSEL R42, R42, -INF , !P6 ;  /* 0xff8000002a2a7808 */ /* 0x020fe40007000000 */
[----:B------:R-:W-:Y:S02]  /*12620*/  ISETP.GE.AND P4, PT, R29, R138, PT ;  /* 0x0000008a1d00720c */ /* 0x000fe40003f86270 */
[C---:B------:R-:W-:Y:S02]  /*12630*/  ISETP.GE.AND P3, PT, R13.reuse, R2, PT ;  /* 0x000000020d00720c */ /* 0x040fe40003f66270 */
[----:B------:R-:W4:Y:S01]  /*12640*/  MUFU.TANH R53, R53 ;  /* 0x0000003500357308 */ /* 0x000f220000002400 */
[----:B------:R-:W-:Y:S01]  /*12650*/  ISETP.GE.AND P6, PT, R13, R138, PT ;  /* 0x0000008a0d00720c */ /* 0x000fe20003fc6270 */
[----:B------:R-:W-:Y:S01]  /*12660*/  FMUL.FTZ R26, R45, R3 ;  /* 0x000000032d1a7220 */ /* 0x000fe20000410000 */
[----:B------:R-:W-:-:S02]  /*12670*/  IADD3 R15, R21, 0x9, RZ ;  /* 0x00000009150f7810 */ /* 0x000fc40007ffe0ff */
[----:B------:R-:W-:Y:S01]  /*12680*/  IADD3 R13, R21, 0x11, RZ ;  /* 0x00000011150d7810 */ /* 0x000fe20007ffe0ff */
[-C--:B------:R-:W-:Y:S01]  /*12690*/  FMUL.FTZ R65, R65, R3.reuse ;  /* 0x0000000341417220 */ /* 0x080fe20000410000 */
[----:B-1----:R-:W-:Y:S01]  /*126a0*/  FSEL R43, R43, -INF , !P4 ;  /* 0xff8000002b2b7808 */ /* 0x002fe20006000000 */
[----:B------:R-:W1:Y:S01]  /*126b0*/  MUFU.TANH R25, R25 ;  /* 0x0000001900197308 */ /* 0x000e620000002400 */
[----:B------:R-:W-:Y:S01]  /*126c0*/  FMUL.FTZ R66, R66, R3 ;  /* 0x0000000342427220 */ /* 0x000fe20000410000 */
[----:B------:R-:W-:Y:S02]  /*126d0*/  FSEL R48, R48, -INF , !P5 ;  /* 0xff80000030307808 */ /* 0x000fe40006800000 */
[-C--:B------:R-:W-:Y:S02]  /*126e0*/  ISETP.GE.AND P0, PT, R15, R2.reuse, PT ;  /* 0x000000020f00720c */ /* 0x080fe40003f06270 */
[C---:B------:R-:W-:Y:S02]  /*126f0*/  ISETP.GE.AND P4, PT, R13.reuse, R2, PT ;  /* 0x000000020d00720c */ /* 0x040fe40003f86270 */
[----:B------:R-:W5:Y:S01]  /*12700*/  MUFU.TANH R54, R54 ;  /* 0x0000003600367308 */ /* 0x000f620000002400 */
[----:B------:R-:W-:-:S02]  /*12710*/  ISETP.GE.AND P5, PT, R13, R138, PT ;  /* 0x0000008a0d00720c */ /* 0x000fc40003fa6270 */
[----:B------:R-:W-:-:S05]  /*12720*/  IADD3 R13, R21, 0x18, RZ ;  /* 0x00000018150d7810 */ /* 0x000fca0007ffe0ff */
[----:B------:R-:W1:Y:S01]  /*12730*/  MUFU.TANH R28, R28 ;  /* 0x0000001c001c7308 */ /* 0x000e620000002400 */
[----:B--2---:R-:W-:Y:S01]  /*12740*/  FSEL R50, R50, -INF , !P2 ;  /* 0xff80000032327808 */ /* 0x004fe20005000000 */
[----:B------:R-:W-:-:S06]  /*12750*/  FMUL.FTZ R90, R90, R3 ;  /* 0x000000035a5a7220 */ /* 0x000fcc0000410000 */
[----:B------:R-:W2:Y:S01]  /*12760*/  MUFU.TANH R162, R64 ;  /* 0x0000004000a27308 */ /* 0x000ea20000002400 */
[----:B------:R-:W-:Y:S01]  /*12770*/  FSEL R49, R49, -INF , !P0 ;  /* 0xff80000031317808 */ /* 0x000fe20004000000 */
[----:B------:R-:W-:Y:S01]  /*12780*/  FMUL.FTZ R32, R44, R3 ;  /* 0x000000032c207220 */ /* 0x000fe20000410000 */
[----:B------:R-:W-:Y:S02]  /*12790*/  ISETP.GE.AND P1, PT, R15, R138, PT ;  /* 0x0000008a0f00720c */ /* 0x000fe40003f26270 */
[----:B------:R-:W-:-:S03]  /*127a0*/  ISETP.GE.AND P2, PT, R13, R2, PT ;  /* 0x000000020d00720c */ /* 0x000fc60003f46270 */
[----:B------:R-:W1:Y:S01]  /*127b0*/  MUFU.TANH R26, R26 ;  /* 0x0000001a001a7308 */ /* 0x000e620000002400 */
[----:B------:R-:W-:Y:S02]  /*127c0*/  ISETP.GE.AND P0, PT, R13, R138, PT ;  /* 0x0000008a0d00720c */ /* 0x000fe40003f06270 */
[C---:B------:R-:W-:Y:S02]  /*127d0*/  IADD3 R9, R21.reuse, 0x19, RZ ;  /* 0x0000001915097810 */ /* 0x040fe40007ffe0ff */
[----:B------:R-:W-:-:S03]  /*127e0*/  IADD3 R13, R21, 0x20, RZ ;  /* 0x00000020150d7810 */ /* 0x000fc60007ffe0ff */
[----:B------:R-:W-:Y:S01]  /*127f0*/  MUFU.TANH R165, R65 ;  /* 0x0000004100a57308 */ /* 0x000fe20000002400 */
[----:B------:R-:W-:Y:S01]  /*12800*/  FMUL.FTZ R27, R46, R3 ;  /* 0x000000032e1b7220 */ /* 0x000fe20000410000 */
[----:B---3--:R-:W-:-:S06]  /*12810*/  FSEL R24, R24, -INF , !P1 ;  /* 0xff80000018187808 */ /* 0x008fcc0004800000 */
[----:B------:R-:W3:Y:S01]  /*12820*/  MUFU.TANH R169, R66 ;  /* 0x0000004200a97308 */ /* 0x000ee20000002400 */
[----:B------:R-:W-:Y:S01]  /*12830*/  FSEL R15, R51, -INF , !P3 ;  /* 0xff800000330f7808 */ /* 0x000fe20005800000 */
[----:B------:R-:W-:Y:S01]  /*12840*/  FMUL.FTZ R4, R4, R3 ;  /* 0x0000000304047220 */ /* 0x000fe20000410000 */
[----:B----4-:R-:W-:Y:S02]  /*12850*/  FSEL R11, R53, -INF , !P6 ;  /* 0xff800000350b7808 */ /* 0x010fe40007000000 */
[----:B------:R-:W-:-:S03]  /*12860*/  ISETP.GE.AND P1, PT, R9, R2, PT ;  /* 0x000000020900720c */ /* 0x000fc60003f26270 */
[----:B------:R-:W4:Y:S01]  /*12870*/  MUFU.TANH R171, R90 ;  /* 0x0000005a00ab7308 */ /* 0x000f220000002400 */
[----:B------:R-:W-:Y:S02]  /*12880*/  ISETP.GE.AND P3, PT, R9, R138, PT ;  /* 0x0000008a0900720c */ /* 0x000fe40003f66270 */
[----:B------:R-:W-:Y:S02]  /*12890*/  ISETP.GE.AND P6, PT, R13, R2, PT ;  /* 0x000000020d00720c */ /* 0x000fe40003fc6270 */
[C---:B------:R-:W-:Y:S02]  /*128a0*/  IADD3 R9, R21.reuse, 0x21, RZ ;  /* 0x0000002115097810 */ /* 0x040fe40007ffe0ff */
[----:B------:R-:W-:Y:S01]  /*128b0*/  IADD3 R17, R21, 0x29, RZ ;  /* 0x0000002915117810 */ /* 0x000fe20007ffe0ff */
[----:B------:R-:W3:Y:S01]  /*128c0*/  MUFU.TANH R32, R32 ;  /* 0x0000002000207308 */ /* 0x000ee20000002400 */
[----:B-1----:R-:W-:Y:S01]  /*128d0*/  FSEL R14, R25, -INF , !P4 ;  /* 0xff800000190e7808 */ /* 0x002fe20006000000 */
[-C--:B------:R-:W-:Y:S01]  /*128e0*/  FMUL.FTZ R67, R67, R3.reuse ;  /* 0x0000000343437220 */ /* 0x080fe20000410000 */
[----:B-----5:R-:W-:Y:S01]  /*128f0*/  FSEL R10, R54, -INF , !P5 ;  /* 0xff800000360a7808 */ /* 0x020fe20006800000 */
[-C--:B------:R-:W-:Y:S01]  /*12900*/  FMUL.FTZ R88, R88, R3.reuse ;  /* 0x0000000358587220 */ /* 0x080fe20000410000 */
[----:B------:R-:W-:Y:S01]  /*12910*/  FSEL R8, R28, -INF , !P3 ;  /* 0xff8000001c087808 */ /* 0x000fe20005800000 */
[----:B------:R-:W-:Y:S01]  /*12920*/  FMUL.FTZ R89, R89, R3 ;  /* 0x0000000359597220 */ /* 0x000fe20000410000 */
[----:B--2---:R-:W-:Y:S01]  /*12930*/  FSEL R162, R162, -INF , !P6 ;  /* 0xff800000a2a27808 */ /* 0x004fe20007000000 */
[----:B------:R-:W1:Y:S01]  /*12940*/  MUFU.TANH R174, R4 ;  /* 0x0000000400ae7308 */ /* 0x000e620000002400 */
[----:B------:R-:W-:-:S02]  /*12950*/  ISETP.GE.AND P4, PT, R13, R138, PT ;  /* 0x0000008a0d00720c */ /* 0x000fc40003f86270 */
[-C--:B------:R-:W-:Y:S02]  /*12960*/  ISETP.GE.AND P5, PT, R9, R2.reuse, PT ;  /* 0x000000020900720c */ /* 0x080fe40003fa6270 */
[C---:B------:R-:W-:Y:S02]  /*12970*/  ISETP.GE.AND P3, PT, R17.reuse, R2, PT ;  /* 0x000000021100720c */ /* 0x040fe40003f66270 */
[-C--:B------:R-:W-:Y:S01]  /*12980*/  ISETP.GE.AND P6, PT, R17, R138.reuse, PT ;  /* 0x0000008a1100720c */ /* 0x080fe20003fc6270 */
[----:B------:R-:W2:Y:S01]  /*12990*/  MUFU.TANH R27, R27 ;  /* 0x0000001b001b7308 */ /* 0x000ea20000002400 */
[C---:B------:R-:W-:Y:S02]  /*129a0*/  IADD3 R19, R21.reuse, 0x28, RZ ;  /* 0x0000002815137810 */ /* 0x040fe40007ffe0ff */
[----:B------:R-:W-:Y:S01]  /*129b0*/  IADD3 R17, R21, 0x30, RZ ;  /* 0x0000003015117810 */ /* 0x000fe20007ffe0ff */
[-C--:B------:R-:W-:Y:S01]  /*129c0*/  FMUL.FTZ R91, R91, R3.reuse ;  /* 0x000000035b5b7220 */ /* 0x080fe20000410000 */
[----:B------:R-:W-:Y:S01]  /*129d0*/  FSEL R13, R26, -INF , !P1 ;  /* 0xff8000001a0d7808 */ /* 0x000fe20004800000 */
[-C--:B------:R-:W-:Y:S01]  /*129e0*/  FMUL.FTZ R84, R84, R3.reuse ;  /* 0x0000000354547220 */ /* 0x080fe20000410000 */
[----:B---3--:R-:W-:Y:S01]  /*129f0*/  FSEL R169, R169, -INF , !P4 ;  /* 0xff800000a9a97808 */ /* 0x008fe20006000000 */
[----:B------:R-:W3:Y:S01]  /*12a00*/  MUFU.TANH R170, R67 ;  /* 0x0000004300aa7308 */ /* 0x000ee20000002400 */
[----:B------:R-:W-:Y:S01]  /*12a10*/  FSEL R165, R165, -INF , !P5 ;  /* 0xff800000a5a57808 */ /* 0x000fe20006800000 */
[-C--:B------:R-:W-:Y:S01]  /*12a20*/  FMUL.FTZ R85, R85, R3.reuse ;  /* 0x0000000355557220 */ /* 0x080fe20000410000 */
[----:B------:R-:W-:Y:S01]  /*12a30*/  ISETP.GE.AND P1, PT, R19, R138, PT ;  /* 0x0000008a1300720c */ /* 0x000fe20003f26270 */
[-C--:B------:R-:W-:Y:S01]  /*12a40*/  FMUL.FTZ R86, R86, R3.reuse ;  /* 0x0000000356567220 */ /* 0x080fe20000410000 */
[----:B------:R-:W-:Y:S01]  /*12a50*/  ISETP.GE.AND P4, PT, R17, R2, PT ;  /* 0x000000021100720c */ /* 0x000fe20003f86270 */
[-C--:B------:R-:W-:Y:S01]  /*12a60*/  FMUL.FTZ R87, R87, R3.reuse ;  /* 0x0000000357577220 */ /* 0x080fe20000410000 */
[----:B------:R-:W-:Y:S01]  /*12a70*/  ISETP.GE.AND P5, PT, R17, R138, PT ;  /* 0x0000008a1100720c */ /* 0x000fe20003fa6270 */
[----:B------:R-:W5:Y:S01]  /*12a80*/  MUFU.TANH R163, R88 ;  /* 0x0000005800a37308 */ /* 0x000f620000002400 */
[----:B------:R-:W-:Y:S01]  /*12a90*/  IADD3 R17, R21, 0x38, RZ ;  /* 0x0000003815117810 */ /* 0x000fe20007ffe0ff */
[----:B------:R-:W-:Y:S01]  /*12aa0*/  FMUL.FTZ R5, R5, R3 ;  /* 0x0000000305057220 */ /* 0x000fe20000410000 */
[----:B----4-:R-:W-:-:S05]  /*12ab0*/  FSEL R171, R171, -INF , !P1 ;  /* 0xff800000abab7808 */ /* 0x010fca0004800000 */
[----:B------:R-:W4:Y:S01]  /*12ac0*/  MUFU.TANH R164, R89 ;  /* 0x0000005900a47308 */ /* 0x000f220000002400 */
[----:B------:R-:W-:Y:S01]  /*12ad0*/  ISETP.GE.AND P1, PT, R17, R2, PT ;  /* 0x000000021100720c */ /* 0x000fe20003f26270 */
[-C--:B------:R-:W-:Y:S02]  /*12ae0*/  FMUL.FTZ R6, R6, R3.reuse ;  /* 0x0000000306067220 */ /* 0x080fe40000410000 */
[----:B------:R-:W-:-:S04]  /*12af0*/  FMUL.FTZ R7, R7, R3 ;  /* 0x0000000307077220 */ /* 0x000fc80000410000 */
[----:B------:R-:W2:Y:S01]  /*12b00*/  MUFU.TANH R172, R91 ;  /* 0x0000005b00ac7308 */ /* 0x000ea20000002400 */
[----:B------:R-:W-:Y:S02]  /*12b10*/  FSEL R12, R32, -INF , !P2 ;  /* 0xff800000200c7808 */ /* 0x000fe40005000000 */
[----:B------:R-:W-:-:S05]  /*12b20*/  ISETP.GE.AND P2, PT, R9, R138, PT ;  /* 0x0000008a0900720c */ /* 0x000fca0003f46270 */
[----:B------:R-:W3:Y:S01]  /*12b30*/  MUFU.TANH R176, R84 ;  /* 0x0000005400b07308 */ /* 0x000ee20000002400 */
[----:B-1----:R-:W-:-:S07]  /*12b40*/  FSEL R174, R174, -INF , !P1 ;  /* 0xff800000aeae7808 */ /* 0x002fce0004800000 */
[----:B------:R-:W-:Y:S01]  /*12b50*/  MUFU.TANH R175, R85 ;  /* 0x0000005500af7308 */ /* 0x000fe20000002400 */
[----:B--2---:R-:W-:-:S07]  /*12b60*/  FSEL R9, R27, -INF , !P0 ;  /* 0xff8000001b097808 */ /* 0x004fce0004000000 */
[----:B------:R-:W1:Y:S01]  /*12b70*/  MUFU.TANH R146, R86 ;  /* 0x0000005600927308 */ /* 0x000e620000002400 */
[----:B------:R-:W-:-:S07]  /*12b80*/  ISETP.GE.AND P1, PT, R133, 0x2, PT ;  /* 0x000000028500780c */ /* 0x000fce0003f26270 */
[----:B------:R-:W2:Y:S01]  /*12b90*/  MUFU.TANH R145, R87 ;  /* 0x0000005700917308 */ /* 0x000ea20000002400 */
[----:B------:R-:W-:Y:S02]  /*12ba0*/  ISETP.GE.AND P0, PT, R19, R2, PT ;  /* 0x000000021300720c */ /* 0x000fe40003f06270 */
[----:B------:R-:W-:-:S05]  /*12bb0*/  IADD3 R19, R21, 0x31, RZ ;  /* 0x0000003115137810 */ /* 0x000fca0007ffe0ff */
[----:B------:R-:W-:Y:S01]  /*12bc0*/  MUFU.TANH R41, R41 ;  /* 0x0000002900297308 */ /* 0x000fe20000002400 */
[----:B---3--:R-:W-:-:S07]  /*12bd0*/  FSEL R170, R170, -INF , !P2 ;  /* 0xff800000aaaa7808 */ /* 0x008fce0005000000 */
[----:B------:R-:W-:Y:S01]  /*12be0*/  MUFU.TANH R147, R5 ;  /* 0x0000000500937308 */ /* 0x000fe20000002400 */
[----:B-----5:R-:W-:-:S07]  /*12bf0*/  FSEL R163, R163, -INF , !P0 ;  /* 0xff800000a3a37808 */ /* 0x020fce0004000000 */
[----:B------:R-:W3:Y:S01]  /*12c00*/  MUFU.TANH R144, R6 ;  /* 0x0000000600907308 */ /* 0x000ee20000002400 */
[----:B----4-:R-:W-:-:S07]  /*12c10*/  FSEL R164, R164, -INF , !P3 ;  /* 0xff800000a4a47808 */ /* 0x010fce0005800000 */
[----:B------:R-:W4:Y:S01]  /*12c20*/  MUFU.TANH R166, R7 ;  /* 0x0000000700a67308 */ /* 0x000f220000002400 */
[C---:B------:R-:W-:Y:S02]  /*12c30*/  ISETP.GE.AND P2, PT, R19.reuse, R2, PT ;  /* 0x000000021300720c */ /* 0x040fe40003f46270 */
[-C--:B------:R-:W-:Y:S02]  /*12c40*/  ISETP.GE.AND P0, PT, R19, R138.reuse, PT ;  /* 0x0000008a1300720c */ /* 0x080fe40003f06270 */
[----:B------:R-:W-:Y:S02]  /*12c50*/  ISETP.GE.AND P3, PT, R17, R138, PT ;  /* 0x0000008a1100720c */ /* 0x000fe40003f66270 */
[----:B------:R-:W-:Y:S02]  /*12c60*/  IADD3 R17, R21, 0x39, RZ ;  /* 0x0000003915117810 */ /* 0x000fe40007ffe0ff */
[----:B------:R-:W-:Y:S02]  /*12c70*/  FSEL R172, R172, -INF , !P6 ;  /* 0xff800000acac7808 */ /* 0x000fe40007000000 */
[----:B------:R-:W-:-:S02]  /*12c80*/  FSEL R176, R176, -INF , !P4 ;  /* 0xff800000b0b07808 */ /* 0x000fc40006000000 */
[----:B-1----:R-:W-:Y:S02]  /*12c90*/  FSEL R146, R146, -INF , !P5 ;  /* 0xff80000092927808 */ /* 0x002fe40006800000 */
[----:B------:R-:W-:Y:S02]  /*12ca0*/  FSEL R175, R175, -INF , !P2 ;  /* 0xff800000afaf7808 */ /* 0x000fe40005000000 */
[----:B--2---:R-:W-:Y:S01]  /*12cb0*/  FSEL R145, R145, -INF , !P0 ;  /* 0xff80000091917808 */ /* 0x004fe20004000000 */
[----:B------:R-:W-:Y:S01]  /*12cc0*/  BSSY B1, `(.L_x_2644) ;  /* 0x0000076000017945 */ /* 0x000fe20003800000 */
[C---:B------:R-:W-:Y:S02]  /*12cd0*/  ISETP.GE.AND P6, PT, R21.reuse, R2, PT ;  /* 0x000000021500720c */ /* 0x040fe40003fc6270 */
[----:B------:R-:W-:Y:S02]  /*12ce0*/  ISETP.GE.AND P4, PT, R21, R138, PT ;  /* 0x0000008a1500720c */ /* 0x000fe40003f86270 */
[----:B------:R-:W-:-:S02]  /*12cf0*/  ISETP.GE.AND P5, PT, R17, R2, PT ;  /* 0x000000021100720c */ /* 0x000fc40003fa6270 */
[----:B------:R-:W-:Y:S02]  /*12d00*/  ISETP.GE.AND P2, PT, R17, R138, PT ;  /* 0x0000008a1100720c */ /* 0x000fe40003f46270 */
[----:B------:R-:W-:Y:S02]  /*12d10*/  ISETP.NE.U32.AND P0, PT, R220, RZ, PT ;  /* 0x000000ffdc00720c */ /* 0x000fe40003f05070 */
[----:B------:R-:W-:Y:S02]  /*12d20*/  IADD3 R195, R199, 0x800, RZ ;  /* 0x00000800c7c37810 */ /* 0x000fe40007ffe0ff */
[----:B------:R-:W-:Y:S02]  /*12d30*/  ISETP.NE.AND.EX P0, PT, R221, RZ, PT, P0 ;  /* 0x000000ffdd00720c */ /* 0x000fe40003f05300 */
        /* <DEDUP_REMOVED lines=8> */
[C---:B------:R-:W-:Y:S02]  /*12dc0*/  IADD3 R185, R199.reuse, 0x5000, RZ ;  /* 0x00005000c7b97810 */ /* 0x040fe40007ffe0ff */
[----:B------:R-:W-:Y:S02]  /*12dd0*/  IADD3 R184, R199, 0x5800, RZ ;  /* 0x00005800c7b87810 */ /* 0x000fe40007ffe0ff */
[----:B---3--:R-:W-:Y:S02]  /*12de0*/  FSEL R144, R144, -INF , !P3 ;  /* 0xff80000090907808 */ /* 0x008fe40005800000 */
[----:B------:R-:W-:Y:S02]  /*12df0*/  FSEL R3, R40, -INF , !P6 ;  /* 0xff80000028037808 */ /* 0x000fe40007000000 */
[----:B------:R-:W-:Y:S02]  /*12e00*/  FSEL R4, R41, -INF , !P4 ;  /* 0xff80000029047808 */ /* 0x000fe40006000000 */
[----:B------:R-:W-:-:S02]  /*12e10*/  FSEL R147, R147, -INF , !P5 ;  /* 0xff80000093937808 */ /* 0x000fc40006800000 */
[----:B----4-:R-:W-:Y:S01]  /*12e20*/  FSEL R166, R166, -INF , !P2 ;  /* 0xff800000a6a67808 */ /* 0x010fe20005000000 */
        /* <DEDUP_REMOVED lines=64> */
.L_x_2647:
[----:B------:R-:W2:Y:S02]  /*13230*/  LD.E R7, [R22.64+0x38] ;  /* 0x0000380616077980 */ /* 0x000ea4000c101900 */
[----:B--2---:R-:W-:-:S04]  /*13240*/  LEA R7, -R7, RZ, 0x6 ;  /* 0x000000ff07077211 */ /* 0x004fc800078e31ff */
[----:B------:R-:W-:Y:S02]  /*13250*/  SHF.R.S32.HI R16, RZ, 0x1f, R7 ;  /* 0x0000001fff107819 */ /* 0x000fe40000011407 */
.L_x_2648:
[----:B------:R-:W-:Y:S05]  /*13260*/  BSYNC B0 ;  /* 0x0000000000007941 */ /* 0x000fea0003800000 */
.L_x_2646:
        /* <DEDUP_REMOVED lines=27> */
.L_x_2645:
[----:B------:R-:W-:Y:S05]  /*13420*/  BSYNC B1 ;  /* 0x0000000000017941 */ /* 0x000fea0003800000 */
.L_x_2644:
[----:B------:R2:W3:Y:S01]  /*13430*/  LD.E R168, [R22.64+0xdc] ;  /* 0x0000dc0616a87980 */ /* 0x0004e2000c101900 */
[----:B------:R-:W-:-:S02]  /*13440*/  FMNMX.FTZ R5, R3, R42, !PT ;  /* 0x0000002a03057209 */ /* 0x000fc40007810000 */
[----:B------:R-:W-:Y:S02]  /*13450*/  FMNMX.FTZ R7, R4, R43, !PT ;  /* 0x0000002b04077209 */ /* 0x000fe40007810000 */
[----:B------:R-:W-:Y:S02]  /*13460*/  FMNMX.FTZ R6, R48, R5, !PT ;  /* 0x0000000530067209 */ /* 0x000fe40007810000 */
[----:B------:R-:W-:Y:S02]  /*13470*/  FMNMX.FTZ R7, R50, R7, !PT ;  /* 0x0000000732077209 */ /* 0x000fe40007810000 */
[----:B------:R-:W-:Y:S02]  /*13480*/  FMNMX.FTZ R6, R49, R6, !PT ;  /* 0x0000000631067209 */ /* 0x000fe40007810000 */
[----:B-1----:R-:W-:Y:S02]  /*13490*/  SHF.L.U32 R206, R0, 0x1, RZ ;  /* 0x0000000100ce7819 */ /* 0x002fe400000006ff */
[----:B------:R-:W-:-:S02]  /*134a0*/  FMNMX.FTZ R5, R15, R6, !PT ;  /* 0x000000060f057209 */ /* 0x000fc40007810000 */
[-C--:B------:R-:W-:Y:S01]  /*134b0*/  LEA R204, R55, R206.reuse, 0x1 ;  /* 0x000000ce37cc7211 */ /* 0x080fe200078e08ff */
[----:B------:R-:W-:Y:S01]  /*134c0*/  LDSM.16.MT88.4 R124, [R206+0xc000] ;  /* 0x00c00000ce7c783b */ /* 0x000fe20000004200 */
[----:B------:R-:W-:Y:S02]  /*134d0*/  FMNMX.FTZ R5, R14, R5, !PT ;  /* 0x000000050e057209 */ /* 0x000fe40007810000 */
[----:B------:R-:W-:Y:S01]  /*134e0*/  LEA R205, R57, R206, 0x1 ;  /* 0x000000ce39cd7211 */ /* 0x000fe200078e08ff */
[----:B------:R-:W-:Y:S01]  /*134f0*/  LDSM.16.MT88.4 R108, [R204+0xc000] ;  /* 0x00c00000cc6c783b */ /* 0x000fe20000004200 */
[----:B------:R-:W-:Y:S02]  /*13500*/  FMNMX.FTZ R6, R12, R5, !PT ;  /* 0x000000050c067209 */ /* 0x000fe40007810000 */
[----:B------:R-:W-:Y:S01]  /*13510*/  LEA R203, R55, R205, 0x1 ;  /* 0x000000cd37cb7211 */ /* 0x000fe200078e08ff */
        /* <DEDUP_REMOVED lines=21> */
[----:B--2---:R-:W-:Y:S01]  /*13670*/  LDSM.16.MT88.4 R20, [R206+0xc800] ;  /* 0x00c80000ce14783b */ /* 0x004fe20000004200 */
        /* <DEDUP_REMOVED lines=8> */
[----:B------:R-:W-:Y:S01]  /*13700*/  FMNMX.FTZ R17, R145, R6, !PT ;  /* 0x0000000691117209 */ /* 0x000fe20007810000 */
[----:B------:R-:W-:Y:S03]  /*13710*/  LDSM.16.MT88.4 R28, [R203+0xc800] ;  /* 0x00c80000cb1c783b */ /* 0x000fe60000004200 */
[----:B------:R-:W-:-:S04]  /*13720*/  FMNMX.FTZ R17, R144, R17, !PT ;  /* 0x0000001190117209 */ /* 0x000fc80007810000 */
[----:B------:R-:W-:-:S05]  /*13730*/  FMNMX.FTZ R17, R166, R17, !PT ;  /* 0x00000011a6117209 */ /* 0x000fca0007810000 */
[----:B------:R-:W2:Y:S01]  /*13740*/  SHFL.BFLY PT, R6, R17, 0x2, 0x1f ;  /* 0x0c401f0011067f89 */ /* 0x000ea200000e0000 */
[----:B-1----:R-:W-:-:S05]  /*13750*/  FMNMX.FTZ R7, R16, R7, !PT ;  /* 0x0000000710077209 */ /* 0x002fca0007810000 */
[----:B------:R-:W1:Y:S01]  /*13760*/  SHFL.BFLY PT, R132, R7, 0x1, 0x1f ;  /* 0x0c201f0007847f89 */ /* 0x000e6200000e0000 */
[----:B--2---:R-:W-:-:S03]  /*13770*/  FMNMX.FTZ R6, R17, R6, !PT ;  /* 0x0000000611067209 */ /* 0x004fc60007810000 */
[----:B------:R-:W-:Y:S04]  /*13780*/  LDSM.16.MT88.4 R16, [R204+0xe800] ;  /* 0x00e80000cc10783b */ /* 0x000fe80000004200 */
[----:B------:R-:W2:Y:S01]  /*13790*/  SHFL.BFLY PT, R5, R6, 0x1, 0x1f ;  /* 0x0c201f0006057f89 */ /* 0x000ea200000e0000 */
[----:B-1----:R-:W-:-:S04]  /*137a0*/  FMNMX.FTZ R132, R7, R132, !PT ;  /* 0x0000008407847209 */ /* 0x002fc80007810000 */
[----:B------:R-:W-:Y:S01]  /*137b0*/  FSETP.NEU.FTZ.AND P2, PT, R132, -INF , PT ;  /* 0xff8000008400780b */ /* 0x000fe20003f5d000 */
[----:B---3--:R-:W-:-:S05]  /*137c0*/  FMUL.FTZ R173, R168, R132 ;  /* 0x00000084a8ad7220 */ /* 0x008fca0000410000 */
[----:B------:R-:W-:-:S05]  /*137d0*/  FSEL R173, R173, RZ, P2 ;  /* 0x000000ffadad7208 */ /* 0x000fca0001000000 */
[-CC-:B------:R-:W-:Y:S01]  /*137e0*/  FFMA.FTZ R158, R3, R168.reuse, -R173.reuse ;  /* 0x000000a8039e7223 */ /* 0x180fe200000108ad */
[----:B--2---:R-:W-:Y:S01]  /*137f0*/  FMNMX.FTZ R3, R6, R5, !PT ;  /* 0x0000000506037209 */ /* 0x004fe20007810000 */
[-CC-:B------:R-:W-:Y:S02]  /*13800*/  FFMA.FTZ R157, R42, R168.reuse, -R173.reuse ;  /* 0x000000a82a9d7223 */ /* 0x180fe400000108ad */
[-CC-:B------:R-:W-:Y:S01]  /*13810*/  FFMA.FTZ R156, R48, R168.reuse, -R173.reuse ;  /* 0x000000a8309c7223 */ /* 0x180fe200000108ad */
[----:B------:R-:W-:Y:S01]  /*13820*/  FSETP.NEU.FTZ.AND P2, PT, R3, -INF , PT ;  /* 0xff8000000300780b */ /* 0x000fe20003f5d000 */
[----:B------:R-:W-:Y:S01]  /*13830*/  FMUL.FTZ R167, R168, R3 ;  /* 0x00000003a8a77220 */ /* 0x000fe20000410000 */
[----:B------:R-:W-:Y:S01]  /*13840*/  MUFU.EX2 R158, R158 ;  /* 0x0000009e009e7308 */ /* 0x000fe20000000800 */
[-CC-:B------:R-:W-:Y:S02]  /*13850*/  FFMA.FTZ R151, R49, R168.reuse, -R173.reuse ;  /* 0x000000a831977223 */ /* 0x180fe400000108ad */
[-CC-:B------:R-:W-:Y:S01]  /*13860*/  FFMA.FTZ R154, R15, R168.reuse, -R173.reuse ;  /* 0x000000a80f9a7223 */ /* 0x180fe200000108ad */
[----:B------:R-:W-:Y:S01]  /*13870*/  FSEL R167, R167, RZ, P2 ;  /* 0x000000ffa7a77208 */ /* 0x000fe20001000000 */
[----:B------:R-:W-:-:S02]  /*13880*/  FFMA.FTZ R149, R14, R168, -R173 ;  /* 0x000000a80e957223 */ /* 0x000fc400000108ad */
[-C--:B------:R-:W-:Y:S01]  /*13890*/  FFMA.FTZ R150, R12, R168.reuse, -R173 ;  /* 0x000000a80c967223 */ /* 0x080fe200000108ad */
[----:B------:R-:W1:Y:S01]  /*138a0*/  MUFU.EX2 R157, R157 ;  /* 0x0000009d009d7308 */ /* 0x000e620000000800 */
[-CC-:B------:R-:W-:Y:S02]  /*138b0*/  FFMA.FTZ R160, R43, R168.reuse, -R167.reuse ;  /* 0x000000a82ba07223 */ /* 0x180fe400000108a7 */
[----:B------:R-:W2:Y:S01]  /*138c0*/  LDSM.16.MT88.4 R40, [R206+0xe000] ;  /* 0x00e00000ce28783b */ /* 0x000ea20000004200 */
[-CC-:B------:R-:W-:Y:S02]  /*138d0*/  FFMA.FTZ R159, R4, R168.reuse, -R167.reuse ;  /* 0x000000a8049f7223 */ /* 0x180fe400000108a7 */
[-CC-:B------:R-:W-:Y:S01]  /*138e0*/  FFMA.FTZ R161, R50, R168.reuse, -R167.reuse ;  /* 0x000000a832a17223 */ /* 0x180fe200000108a7 */
[----:B------:R-:W-:Y:S01]  /*138f0*/  LDSM.16.MT88.4 R4, [R203+0x10000] ;  /* 0x01000000cb04783b */ /* 0x000fe20000004200 */
[-CC-:B------:R-:W-:Y:S01]  /*13900*/  FFMA.FTZ R152, R24, R168.reuse, -R167.reuse ;  /* 0x000000a818987223 */ /* 0x180fe200000108a7 */
[----:B------:R-:W-:Y:S01]  /*13910*/  MUFU.EX2 R156, R156 ;  /* 0x0000009c009c7308 */ /* 0x000fe20000000800 */
[-CC-:B------:R-:W-:Y:S01]  /*13920*/  FFMA.FTZ R155, R11, R168.reuse, -R167.reuse ;  /* 0x000000a80b9b7223 */ /* 0x180fe200000108a7 */
[----:B------:R-:W3:Y:S01]  /*13930*/  LDSM.16.MT88.4 R48, [R205+0xe000] ;  /* 0x00e00000cd30783b */ /* 0x000ee20000004200 */
[----:B------:R-:W-:-:S02]  /*13940*/  FFMA.FTZ R148, R10, R168, -R167 ;  /* 0x000000a80a947223 */ /* 0x000fc400000108a7 */
[-CC-:B------:R-:W-:Y:S01]  /*13950*/  FFMA.FTZ R153, R9, R168.reuse, -R167.reuse ;  /* 0x000000a809997223 */ /* 0x180fe200000108a7 */
[----:B------:R-:W-:Y:S01]  /*13960*/  LDSM.16.MT88.4 R24, [R205+0xe800] ;  /* 0x00e80000cd18783b */ /* 0x000fe20000004200 */
[----:B------:R-:W-:Y:S01]  /*13970*/  FFMA.FTZ R0, R8, R168, -R167 ;  /* 0x000000a808007223 */ /* 0x000fe200000108a7 */
[----:B------:R-:W4:Y:S01]  /*13980*/  MUFU.EX2 R151, R151 ;  /* 0x0000009700977308 */ /* 0x000f220000000800 */
[----:B-1----:R-:W-:Y:S01]  /*13990*/  F2FP.BF16.PACK_AB R96, R157, R158 ;  /* 0x0000009e9d60723e */ /* 0x002fe200000010ff */
[----:B------:R-:W1:Y:S01]  /*139a0*/  LDSM.16.MT88.4 R8, [R206+0xe800] ;  /* 0x00e80000ce08783b */ /* 0x000e620000004200 */
[-CC-:B------:R-:W-:Y:S02]  /*139b0*/  FFMA.FTZ R139, R13, R168.reuse, -R173.reuse ;  /* 0x000000a80d8b7223 */ /* 0x180fe400000108ad */
[-CC-:B------:R-:W-:Y:S01]  /*139c0*/  FFMA.FTZ R162, R162, R168.reuse, -R173.reuse ;  /* 0x000000a8a2a27223 */ /* 0x180fe200000108ad */
[----:B------:R-:W5:Y:S01]  /*139d0*/  LDSM.16.MT88.4 R12, [R203+0xe800] ;  /* 0x00e80000cb0c783b */ /* 0x000f620000004200 */
[-CC-:B------:R-:W-:Y:S01]  /*139e0*/  FFMA.FTZ R165, R165, R168.reuse, -R173.reuse ;  /* 0x000000a8a5a57223 */ /* 0x180fe200000108ad */
[----:B------:R-:W-:Y:S01]  /*139f0*/  MUFU.EX2 R159, R159 ;  /* 0x0000009f009f7308 */ /* 0x000fe20000000800 */
[----:B------:R-:W-:-:S02]  /*13a00*/  FFMA.FTZ R163, R163, R168, -R173 ;  /* 0x000000a8a3a37223 */ /* 0x000fc400000108ad */
[-C--:B------:R-:W-:Y:S02]  /*13a10*/  FFMA.FTZ R164, R164, R168.reuse, -R173 ;  /* 0x000000a8a4a47223 */ /* 0x080fe400000108ad */
[-CC-:B------:R-:W-:Y:S02]  /*13a20*/  FFMA.FTZ R169, R169, R168.reuse, -R167.reuse ;  /* 0x000000a8a9a97223 */ /* 0x180fe400000108a7 */
[--C-:B------:R-:W-:Y:S01]  /*13a30*/  FFMA.FTZ R170, R170, R168, -R167.reuse ;  /* 0x000000a8aaaa7223 */ /* 0x100fe200000108a7 */
[----:B------:R-:W2:Y:S01]  /*13a40*/  MUFU.EX2 R160, R160 ;  /* 0x000000a000a07308 */ /* 0x000ea20000000800 */
[----:B----4-:R-:W-:Y:S01]  /*13a50*/  F2FP.BF16.PACK_AB R98, R151, R156 ;  /* 0x0000009c9762723e */ /* 0x010fe200000010ff */
[-CC-:B------:R-:W-:Y:S02]  /*13a60*/  FFMA.FTZ R171, R171, R168.reuse, -R167.reuse ;  /* 0x000000a8abab7223 */ /* 0x180fe400000108a7 */
[-C--:B------:R-:W-:Y:S02]  /*13a70*/  FFMA.FTZ R172, R172, R168.reuse, -R167 ;  /* 0x000000a8acac7223 */ /* 0x080fe400000108a7 */
[----:B------:R-:W-:-:S02]  /*13a80*/  FFMA.FTZ R176, R176, R168, -R173 ;  /* 0x000000a8b0b07223 */ /* 0x000fc400000108ad */
[----:B------:R-:W-:Y:S01]  /*13a90*/  MUFU.EX2 R161, R161 ;  /* 0x000000a100a17308 */ /* 0x000fe20000000800 */
[-CC-:B------:R-:W-:Y:S02]  /*13aa0*/  FFMA.FTZ R175, R175, R168.reuse, -R173.reuse ;  /* 0x000000a8afaf7223 */ /* 0x180fe400000108ad */
[-CC-:B------:R-:W-:Y:S02]  /*13ab0*/  FFMA.FTZ R174, R174, R168.reuse, -R173.reuse ;  /* 0x000000a8aeae7223 */ /* 0x180fe400000108ad */
[-C--:B------:R-:W-:Y:S02]  /*13ac0*/  FFMA.FTZ R229, R147, R168.reuse, -R173 ;  /* 0x000000a893e57223 */ /* 0x080fe400000108ad */
[-CC-:B------:R-:W-:Y:S01]  /*13ad0*/  FFMA.FTZ R173, R146, R168.reuse, -R167.reuse ;  /* 0x000000a892ad7223 */ /* 0x180fe200000108a7 */
[----:B------:R-:W4:Y:S01]  /*13ae0*/  MUFU.EX2 R152, R152 ;  /* 0x0000009800987308 */ /* 0x000f220000000800 */
[----:B--2---:R-:W-:Y:S01]  /*13af0*/  F2FP.BF16.PACK_AB R97, R160, R159 ;  /* 0x0000009fa061723e */ /* 0x004fe200000010ff */
        /* <DEDUP_REMOVED lines=9> */
[----:B------:R-:W2:Y:S01]  /*13b90*/  MUFU.EX2 R149, R149 ;  /* 0x0000009500957308 */ /* 0x000ea20000000800 */
        /* <DEDUP_REMOVED lines=19> */
[C---:B---3--:R-:W-:Y:S02]  /*13cd0*/  HMMA.16816.F32.BF16 R44, R96.reuse, R48, RZ ;  /* 0x00000030602c723c */ /* 0x048fe400000418ff */
[----:B------:R-:W-:Y:S06]  /*13ce0*/  MUFU.EX2 R163, R163 ;  /* 0x000000a300a37308 */ /* 0x000fec0000000800 */
[C---:B------:R-:W-:Y:S02]  /*13cf0*/  HMMA.16816.F32.BF16 R60, R96.reuse, R64, RZ ;  /* 0x00000040603c723c */ /* 0x040fe400000418ff */
[----:B------:R-:W-:Y:S06]  /*13d00*/  MUFU.EX2 R164, R164 ;  /* 0x000000a400a47308 */ /* 0x000fec0000000800 */
[C---:B------:R-:W-:Y:S02]  /*13d10*/  HMMA.16816.F32.BF16 R68, R96.reuse, R72, RZ ;  /* 0x000000486044723c */ /* 0x040fe400000418ff */
[----:B------:R-:W-:Y:S06]  /*13d20*/  MUFU.EX2 R169, R169 ;  /* 0x000000a900a97308 */ /* 0x000fec0000000800 */
[C---:B------:R-:W-:Y:S02]  /*13d30*/  HMMA.16816.F32.BF16 R76, R96.reuse, R80, RZ ;  /* 0x00000050604c723c */ /* 0x040fe400000418ff */
[----:B------:R-:W3:Y:S06]  /*13d40*/  MUFU.EX2 R170, R170 ;  /* 0x000000aa00aa7308 */ /* 0x000eec0000000800 */
        /* <DEDUP_REMOVED lines=72> */
[----:B---3--:R-:W-:Y:S01]  /*141d0*/  F2FP.BF16.PACK_AB R5, R170, R169 ;  /* 0x000000a9aa05723e */ /* 0x008fe200000010ff */
        /* <DEDUP_REMOVED lines=12> */
[C---:B--2---:R-:W-:Y:S08]  /*142a0*/  HMMA.16816.F32.BF16 R120, R4.reuse, R16, R120 ;  /* 0x000000100478723c */ /* 0x044ff00000041878 */
        /* <DEDUP_REMOVED lines=144> */
.L_x_2651:
[----:B------:R-:W-:Y:S02]  /*14bb0*/  ULDC.64 UR4, c[0x0][0x118] ;  /* 0x0000460000047ab9 */ /* 0x000fe40000000a00 */
[----:B------:R-:W2:Y:S02]  /*14bc0*/  LD.E R6, [R230.64+0x40] ;  /* 0x00004004e6067980 */ /* 0x000ea4000c101900 */
[----:B--2---:R-:W-:-:S04]  /*14bd0*/  LEA R6, -R6, RZ, 0x6 ;  /* 0x000000ff06067211 */ /* 0x004fc800078e31ff */
[----:B------:R-:W-:Y:S02]  /*14be0*/  SHF.R.S32.HI R4, RZ, 0x1f, R6 ;  /* 0x0000001fff047819 */ /* 0x000fe40000011406 */
.L_x_2652:
[----:B------:R-:W-:Y:S05]  /*14bf0*/  BSYNC B0 ;  /* 0x0000000000007941 */ /* 0x000fea0003800000 */
.L_x_2650:
[----:B------:R-:W-:Y:S01]  /*14c00*/  IMAD.SHL.U32 R5, R136, 0x20, RZ ;  /* 0x0000002088057824 */ /* 0x000fe200078e00ff */
[----:B------:R-:W-:Y:S01]  /*14c10*/  LEA R210, P2, R6, R210, 0x1 ;  /* 0x000000d206d27211 */ /* 0x000fe200078408ff */
[----:B------:R-:W-:Y:S01]  /*14c20*/  ULDC.64 UR4, c[0x0][0x118] ;  /* 0x0000460000047ab9 */ /* 0x000fe20000000a00 */
[----:B------:R-:W-:Y:S02]  /*14c30*/  SHF.L.U64.HI R0, R136, 0x5, R137 ;  /* 0x0000000588007819 */ /* 0x000fe40000010289 */
        /* <DEDUP_REMOVED lines=25> */
[----:B------:R-:W-:Y:S04]  /*14dd0*/  LDSM.16.M88.4 R148, [R200] ;  /* 0x00000000c894783b */ /* 0x000fe80000000200 */
[----:B------:R-:W1:Y:S04]  /*14de0*/  LDSM.16.M88.4 R20, [R199] ;  /* 0x00000000c714783b */ /* 0x000e680000000200 */
[----:B------:R-:W1:Y:S04]  /*14df0*/  LDSM.16.M88.4 R160, [R201+0x7000] ;  /* 0x00700000c9a0783b */ /* 0x000e680000000200 */
[----:B------:R-:W1:Y:S04]  /*14e00*/  LDSM.16.M88.4 R168, [R201+0x7800] ;  /* 0x00780000c9a8783b */ /* 0x000e680000000200 */
[----:B--2---:R-:W5:Y:S04]  /*14e10*/  LDSM.16.M88.4 R8, [R195] ;  /* 0x00000000c308783b */ /* 0x004f680000000200 */
[----:B------:R-:W2:Y:S01]  /*14e20*/  LD.E R0, [R230.64+0x18c] ;  /* 0x00018c04e6007980 */ /* 0x000ea2000c101900 */
[----:B------:R-:W-:Y:S01]  /*14e30*/  ISETP.GE.AND P1, PT, R133, 0x3, PT ;  /* 0x000000038500780c */ /* 0x000fe20003f26270 */
[----:B------:R-:W-:Y:S02]  /*14e40*/  BSSY B1, `(.L_x_2653) ;  /* 0x000018c000017945 */ /* 0x000fe40003800000 */
[----:B------:R-:W-:Y:S04]  /*14e50*/  LDSM.16.M88.4 R152, [R198] ;  /* 0x00000000c698783b */ /* 0x000fe80000000200 */
[----:B------:R-:W1:Y:S01]  /*14e60*/  LDSM.16.M88.4 R32, [R196+0x6000] ;  /* 0x00600000c420783b */ /* 0x000e620000000200 */
[C---:B----4-:R-:W-:Y:S03]  /*14e70*/  HMMA.16816.F32.BF16 R16, R176.reuse, R12, RZ ;  /* 0x0000000cb010723c */ /* 0x050fe600000418ff */
[----:B------:R-:W4:Y:S04]  /*14e80*/  LDSM.16.M88.4 R24, [R194] ;  /* 0x00000000c218783b */ /* 0x000f280000000200 */
[----:B------:R-:W4:Y:S01]  /*14e90*/  LDSM.16.M88.4 R172, [R193] ;  /* 0x00000000c1ac783b */ /* 0x000f220000000200 */
[C---:B------:R-:W-:Y:S03]  /*14ea0*/  HMMA.16816.F32.BF16 R12, R176.reuse, R14, RZ ;  /* 0x0000000eb00c723c */ /* 0x040fe600000418ff */
[----:B---3--:R-:W3:Y:S04]  /*14eb0*/  LDSM.16.M88.4 R4, [R196+0x6800] ;  /* 0x00680000c404783b */ /* 0x008ee80000000200 */
[----:B------:R-:W-:Y:S01]  /*14ec0*/  LDSM.16.M88.4 R140, [R196+0x7000] ;  /* 0x00700000c48c783b */ /* 0x000fe20000000200 */
[C---:B-----5:R-:W-:Y:S03]  /*14ed0*/  HMMA.16816.F32.BF16 R28, R176.reuse, R144, RZ ;  /* 0x00000090b01c723c */ /* 0x060fe600000418ff */
        /* <DEDUP_REMOVED lines=16> */
[----:B------:R-:W5:Y:S07]  /*14fe0*/  LDSM.16.M88.4 R8, [R192+0x800] ;  /* 0x00080000c008783b */ /* 0x000f6e0000000200 */
[C---:B------:R-:W-:Y:S08]  /*14ff0*/  HMMA.16816.F32.BF16 R16, R152.reuse, R32, R16 ;  /* 0x000000209810723c */ /* 0x040ff00000041810 */
[----:B------:R-:W-:Y:S01]  /*15000*/  HMMA.16816.F32.BF16 R12, R152, R34, R12 ;  /* 0x00000022980c723c */ /* 0x000fe2000004180c */
[----:B------:R-:W-:Y:S07]  /*15010*/  LDSM.16.M88.4 R32, [R201+0x8000] ;  /* 0x00800000c920783b */ /* 0x000fee0000000200 */
[C---:B----4-:R-:W-:Y:S08]  /*15020*/  HMMA.16816.F32.BF16 R164, R148.reuse, R24, R164 ;  /* 0x0000001894a4723c */ /* 0x050ff000000418a4 */
[C---:B------:R-:W-:Y:S01]  /*15030*/  HMMA.16816.F32.BF16 R160, R148.reuse, R26, R160 ;  /* 0x0000001a94a0723c */ /* 0x040fe200000418a0 */
[----:B------:R-:W-:Y:S07]  /*15040*/  LDSM.16.M88.4 R24, [R192+0x1000] ;  /* 0x00100000c018783b */ /* 0x000fee0000000200 */
[C---:B------:R-:W-:Y:S08]  /*15050*/  HMMA.16816.F32.BF16 R156, R148.reuse, R172, R156 ;  /* 0x000000ac949c723c */ /* 0x040ff0000004189c */
[----:B------:R-:W-:Y:S01]  /*15060*/  HMMA.16816.F32.BF16 R176, R148, R174, R176 ;  /* 0x000000ae94b0723c */ /* 0x000fe200000418b0 */
[----:B------:R-:W4:Y:S04]  /*15070*/  LDSM.16.M88.4 R148, [R202+0x2000] ;  /* 0x00200000ca94783b */ /* 0x000f280000000200 */
[----:B------:R-:W-:Y:S03]  /*15080*/  LDSM.16.M88.4 R172, [R192+0x1800] ;  /* 0x00180000c0ac783b */ /* 0x000fe60000000200 */
[C---:B---3--:R-:W-:Y:S08]  /*15090*/  HMMA.16816.F32.BF16 R28, R152.reuse, R4, R28 ;  /* 0x00000004981c723c */ /* 0x048ff0000004181c */
[----:B------:R-:W-:Y:S01]  /*150a0*/  HMMA.16816.F32.BF16 R144, R152, R6, R144 ;  /* 0x000000069890723c */ /* 0x000fe20000041890 */
[----:B------:R-:W3:Y:S07]  /*150b0*/  LDSM.16.M88.4 R4, [R201+0x8800] ;  /* 0x00880000c904783b */ /* 0x000eee0000000200 */
[C---:B-1----:R-:W-:Y:S08]  /*150c0*/  HMMA.16816.F32.BF16 R16, R168.reuse, R20, R16 ;  /* 0x00000014a810723c */ /* 0x042ff00000041810 */
[----:B------:R-:W-:Y:S01]  /*150d0*/  HMMA.16816.F32.BF16 R12, R168, R22, R12 ;  /* 0x00000016a80c723c */ /* 0x000fe2000004180c */
[----:B------:R-:W-:Y:S07]  /*150e0*/  LDSM.16.M88.4 R20, [R191] ;  /* 0x00000000bf14783b */ /* 0x000fee0000000200 */
[C---:B------:R-:W-:Y:S08]  /*150f0*/  HMMA.16816.F32.BF16 R164, R152.reuse, R140, R164 ;  /* 0x0000008c98a4723c */ /* 0x040ff000000418a4 */
[----:B------:R-:W-:Y:S01]  /*15100*/  HMMA.16816.F32.BF16 R160, R152, R142, R160 ;  /* 0x0000008e98a0723c */ /* 0x000fe200000418a0 */
[----:B------:R-:W-:Y:S07]  /*15110*/  LDSM.16.M88.4 R140, [R201+0x9000] ;  /* 0x00900000c98c783b */ /* 0x000fee0000000200 */
[C---:B-----5:R-:W-:Y:S08]  /*15120*/  HMMA.16816.F32.BF16 R28, R168.reuse, R8, R28 ;  /* 0x00000008a81c723c */ /* 0x060ff0000004181c */
[----:B------:R-:W-:Y:S01]  /*15130*/  HMMA.16816.F32.BF16 R144, R168, R10, R144 ;  /* 0x0000000aa890723c */ /* 0x000fe20000041890 */
[----:B------:R-:W1:Y:S07]  /*15140*/  LDSM.16.M88.4 R8, [R200+0x2000] ;  /* 0x00200000c808783b */ /* 0x000e6e0000000200 */
[C---:B------:R-:W-:Y:S08]  /*15150*/  HMMA.16816.F32.BF16 R156, R152.reuse, R180, R156 ;  /* 0x000000b4989c723c */ /* 0x040ff0000004189c */
[----:B------:R-:W-:Y:S01]  /*15160*/  HMMA.16816.F32.BF16 R176, R152, R182, R176 ;  /* 0x000000b698b0723c */ /* 0x000fe200000418b0 */
[----:B------:R-:W5:Y:S04]  /*15170*/  LDSM.16.M88.4 R152, [R201+0x9800] ;  /* 0x00980000c998783b */ /* 0x000f680000000200 */
[----:B------:R-:W-:Y:S03]  /*15180*/  LDSM.16.M88.4 R180, [R198+0x2000] ;  /* 0x00200000c6b4783b */ /* 0x000fe60000000200 */
[C---:B----4-:R-:W-:Y:S08]  /*15190*/  HMMA.16816.F32.BF16 R16, R148.reuse, R32, R16 ;  /* 0x000000209410723c */ /* 0x050ff00000041810 */
[----:B------:R-:W-:Y:S01]  /*151a0*/  HMMA.16816.F32.BF16 R12, R148, R34, R12 ;  /* 0x00000022940c723c */ /* 0x000fe2000004180c */
[----:B------:R-:W-:Y:S07]  /*151b0*/  LDSM.16.M88.4 R32, [R196+0x8000] ;  /* 0x00800000c420783b */ /* 0x000fee0000000200 */
[C---:B------:R-:W-:Y:S08]  /*151c0*/  HMMA.16816.F32.BF16 R164, R168.reuse, R24, R164 ;  /* 0x00000018a8a4723c */ /* 0x040ff000000418a4 */
[----:B------:R-:W-:Y:S01]  /*151d0*/  HMMA.16816.F32.BF16 R160, R168, R26, R160 ;  /* 0x0000001aa8a0723c */ /* 0x000fe200000418a0 */
[----:B------:R-:W4:Y:S07]  /*151e0*/  LDSM.16.M88.4 R24, [R190] ;  /* 0x00000000be18783b */ /* 0x000f2e0000000200 */
[C---:B---3--:R-:W-:Y:S08]  /*151f0*/  HMMA.16816.F32.BF16 R28, R148.reuse, R4, R28 ;  /* 0x00000004941c723c */ /* 0x048ff0000004181c */
[----:B------:R-:W-:Y:S01]  /*15200*/  HMMA.16816.F32.BF16 R144, R148, R6, R144 ;  /* 0x000000069490723c */ /* 0x000fe20000041890 */
[----:B------:R-:W3:Y:S07]  /*15210*/  LDSM.16.M88.4 R4, [R189] ;  /* 0x00000000bd04783b */ /* 0x000eee0000000200 */
        /* <DEDUP_REMOVED lines=10> */
[C---:B-----5:R-:W-:Y:S08]  /*152c0*/  HMMA.16816.F32.BF16 R156, R148.reuse, R152, R156 ;  /* 0x00000098949c723c */ /* 0x060ff0000004189c */
[----:B------:R-:W-:Y:S01]  /*152d0*/  HMMA.16816.F32.BF16 R176, R148, R154, R176 ;  /* 0x0000009a94b0723c */ /* 0x000fe200000418b0 */
[----:B------:R-:W-:Y:S04]  /*152e0*/  LDSM.16.M88.4 R152, [R202+0x4000] ;  /* 0x00400000ca98783b */ /* 0x000fe80000000200 */
[----:B------:R-:W-:Y:S03]  /*152f0*/  LDSM.16.M88.4 R148, [R187] ;  /* 0x00000000bb94783b */ /* 0x000fe60000000200 */
[C---:B----4-:R-:W-:Y:S08]  /*15300*/  HMMA.16816.F32.BF16 R28, R8.reuse, R24, R28 ;  /* 0x00000018081c723c */ /* 0x050ff0000004181c */
[----:B------:R-:W-:Y:S01]  /*15310*/  HMMA.16816.F32.BF16 R144, R8, R26, R144 ;  /* 0x0000001a0890723c */ /* 0x000fe20000041890 */
[----:B------:R-:W4:Y:S07]  /*15320*/  LDSM.16.M88.4 R24, [R196+0x8800] ;  /* 0x00880000c418783b */ /* 0x000f2e0000000200 */
[C---:B------:R-:W-:Y:S08]  /*15330*/  HMMA.16816.F32.BF16 R16, R180.reuse, R32, R16 ;  /* 0x00000020b410723c */ /* 0x040ff00000041810 */
[----:B------:R-:W-:Y:S01]  /*15340*/  HMMA.16816.F32.BF16 R12, R180, R34, R12 ;  /* 0x00000022b40c723c */ /* 0x000fe2000004180c */
[----:B------:R-:W-:Y:S07]  /*15350*/  LDSM.16.M88.4 R32, [R186] ;  /* 0x00000000ba20783b */ /* 0x000fee0000000200 */
[C---:B---3--:R-:W-:Y:S08]  /*15360*/  HMMA.16816.F32.BF16 R164, R8.reuse, R4, R164 ;  /* 0x0000000408a4723c */ /* 0x048ff000000418a4 */
        /* <DEDUP_REMOVED lines=9> */
[C---:B----4-:R-:W-:Y:S08]  /*15400*/  HMMA.16816.F32.BF16 R28, R180.reuse, R24, R28 ;  /* 0x00000018b41c723c */ /* 0x050ff0000004181c */
[----:B------:R-:W-:Y:S01]  /*15410*/  HMMA.16816.F32.BF16 R144, R180, R26, R144 ;  /* 0x0000001ab490723c */ /* 0x000fe20000041890 */
[----:B------:R-:W4:Y:S07]  /*15420*/  LDSM.16.M88.4 R24, [R198+0x4000] ;  /* 0x00400000c618783b */ /* 0x000f2e0000000200 */
        /* <DEDUP_REMOVED lines=20> */
[C---:B----4-:R-:W-:Y:S08]  /*15570*/  HMMA.16816.F32.BF16 R16, R24.reuse, R20, R16 ;  /* 0x000000141810723c */ /* 0x050ff00000041810 */
[----:B------:R-:W-:Y:S01]  /*15580*/  HMMA.16816.F32.BF16 R12, R24, R22, R12 ;  /* 0x00000016180c723c */ /* 0x000fe2000004180c */
[----:B------:R-:W4:Y:S07]  /*15590*/  LDSM.16.M88.4 R20, [R185] ;  /* 0x00000000b914783b */ /* 0x000f2e0000000200 */
[----:B------:R-:W-:Y:S08]  /*155a0*/  HMMA.16816.F32.BF16 R28, R140, R32, R28 ;  /* 0x000000208c1c723c */ /* 0x000ff0000004181c */
[----:B-1----:R-:W-:Y:S08]  /*155b0*/  HMMA.16816.F32.BF16 R164, R152, R148, R164 ;  /* 0x0000009498a4723c */ /* 0x002ff000000418a4 */
[----:B------:R-:W-:Y:S01]  /*155c0*/  HMMA.16816.F32.BF16 R144, R140, R34, R144 ;  /* 0x000000228c90723c */ /* 0x000fe20000041890 */
[----:B------:R-:W1:Y:S07]  /*155d0*/  LDSM.16.M88.4 R32, [R201+0xb800] ;  /* 0x00b80000c920783b */ /* 0x000e6e0000000200 */
[----:B------:R-:W-:Y:S08]  /*155e0*/  HMMA.16816.F32.BF16 R168, R152, R150, R168 ;  /* 0x0000009698a8723c */ /* 0x000ff000000418a8 */
[----:B---3--:R-:W-:Y:S08]  /*155f0*/  HMMA.16816.F32.BF16 R156, R172, R224, R156 ;  /* 0x000000e0ac9c723c */ /* 0x008ff0000004189c */
[----:B------:R-:W-:Y:S08]  /*15600*/  HMMA.16816.F32.BF16 R12, R8, R6, R12 ;  /* 0x00000006080c723c */ /* 0x000ff0000004180c */
[----:B------:R-:W-:Y:S08]  /*15610*/  HMMA.16816.F32.BF16 R180, R172, R226, R180 ;  /* 0x000000e2acb4723c */ /* 0x000ff000000418b4 */
[----:B-----5:R-:W-:Y:S08]  /*15620*/  HMMA.16816.F32.BF16 R28, R24, R176, R28 ;  /* 0x000000b0181c723c */ /* 0x020ff0000004181c */
[----:B----4-:R-:W-:Y:S01]  /*15630*/  HMMA.16816.F32.BF16 R164, R140, R20, R164 ;  /* 0x000000148ca4723c */ /* 0x010fe200000418a4 */
[----:B--2---:R-:W-:-:S02]  /*15640*/  FMUL.FTZ R12, R12, R0 ;  /* 0x000000000c0c7220 */ /* 0x004fc40000410000 */
[-C--:B------:R-:W-:Y:S02]  /*15650*/  FMUL.FTZ R13, R13, R0.reuse ;  /* 0x000000000d0d7220 */ /* 0x080fe40000410000 */
[-C--:B------:R-:W-:Y:S01]  /*15660*/  FMUL.FTZ R14, R14, R0.reuse ;  /* 0x000000000e0e7220 */ /* 0x080fe20000410000 */
[----:B------:R-:W-:Y:S01]  /*15670*/  MUFU.TANH R151, R12 ;  /* 0x0000000c00977308 */ /* 0x000fe20000002400 */
[-C--:B------:R-:W-:Y:S01]  /*15680*/  FMUL.FTZ R176, R15, R0.reuse ;  /* 0x000000000fb07220 */ /* 0x080fe20000410000 */
[----:B------:R-:W-:Y:S01]  /*15690*/  HMMA.16816.F32.BF16 R168, R140, R22, R168 ;  /* 0x000000168ca8723c */ /* 0x000fe200000418a8 */
[----:B------:R-:W2:Y:S05]  /*156a0*/  LDSM.16.M88.4 R20, [R184] ;  /* 0x00000000b814783b */ /* 0x000eaa0000000200 */
[----:B------:R-:W-:Y:S02]  /*156b0*/  MUFU.TANH R176, R176 ;  /* 0x000000b000b07308 */ /* 0x000fe40000002400 */
[----:B------:R-:W-:Y:S01]  /*156c0*/  HMMA.16816.F32.BF16 R16, R8, R4, R16 ;  /* 0x000000040810723c */ /* 0x000fe20000041810 */
[----:B------:R-:W3:Y:S07]  /*156d0*/  LDSM.16.M88.4 R4, [R196+0xb000] ;  /* 0x00b00000c404783b */ /* 0x000eee0000000200 */
[C---:B-1----:R-:W-:Y:S01]  /*156e0*/  HMMA.16816.F32.BF16 R156, R152.reuse, R32, R156 ;  /* 0x00000020989c723c */ /* 0x042fe2000004189c */
[----:B------:R-:W1:Y:S07]  /*156f0*/  S2R R32, SR_TID.X ;  /* 0x0000000000207919 */ /* 0x000e6e0000002100 */
[----:B------:R-:W-:Y:S08]  /*15700*/  HMMA.16816.F32.BF16 R180, R152, R34, R180 ;  /* 0x0000002298b4723c */ /* 0x000ff000000418b4 */
[----:B------:R-:W-:Y:S01]  /*15710*/  HMMA.16816.F32.BF16 R28, R8, R160, R28 ;  /* 0x000000a0081c723c */ /* 0x000fe2000004181c */
[----:B------:R-:W-:Y:S01]  /*15720*/  MUFU.TANH R160, R13 ;  /* 0x0000000d00a07308 */ /* 0x000fe20000002400 */
[----:B------:R-:W-:-:S02]  /*15730*/  FMUL.FTZ R16, R16, R0 ;  /* 0x0000000010107220 */ /* 0x000fc40000410000 */
[-C--:B------:R-:W-:Y:S02]  /*15740*/  FMUL.FTZ R17, R17, R0.reuse ;  /* 0x0000000011117220 */ /* 0x080fe40000410000 */
[-C--:B------:R-:W-:Y:S02]  /*15750*/  FMUL.FTZ R148, R18, R0.reuse ;  /* 0x0000000012947220 */ /* 0x080fe40000410000 */
[-C--:B------:R-:W-:Y:S01]  /*15760*/  FMUL.FTZ R150, R19, R0.reuse ;  /* 0x0000000013967220 */ /* 0x080fe20000410000 */
[----:B------:R4:W-:Y:S01]  /*15770*/  MUFU.TANH R161, R14 ;  /* 0x0000000e00a17308 */ /* 0x0009e20000002400 */
[----:B--2---:R-:W-:Y:S07]  /*15780*/  HMMA.16816.F32.BF16 R156, R140, R20, R156 ;  /* 0x000000148c9c723c */ /* 0x004fee000004189c */
[----:B------:R-:W-:Y:S01]  /*15790*/  MUFU.TANH R139, R16 ;  /* 0x00000010008b7308 */ /* 0x000fe20000002400 */
[----:B------:R-:W-:Y:S06]  /*157a0*/  HMMA.16816.F32.BF16 R144, R24, R178, R144 ;  /* 0x000000b21890723c */ /* 0x000fec0000041890 */
[-C--:B------:R-:W-:Y:S01]  /*157b0*/  FMUL.FTZ R28, R28, R0.reuse ;  /* 0x000000001c1c7220 */ /* 0x080fe20000410000 */
[----:B----4-:R-:W2:Y:S01]  /*157c0*/  LDSM.16.M88.4 R12, [R196+0xb800] ;  /* 0x00b80000c40c783b */ /* 0x010ea20000000200 */
[----:B------:R4:W5:Y:S01]  /*157d0*/  MUFU.TANH R149, R17 ;  /* 0x0000001100957308 */ /* 0x0009620000002400 */
[----:B------:R-:W-:Y:S01]  /*157e0*/  HMMA.16816.F32.BF16 R180, R140, R22, R180 ;  /* 0x000000168cb4723c */ /* 0x000fe200000418b4 */
[----:B------:R-:W-:-:S02]  /*157f0*/  FMUL.FTZ R30, R30, R0 ;  /* 0x000000001e1e7220 */ /* 0x000fc40000410000 */
[-C--:B------:R-:W-:Y:S02]  /*15800*/  FMUL.FTZ R31, R31, R0.reuse ;  /* 0x000000001f1f7220 */ /* 0x080fe40000410000 */
[----:B------:R-:W-:Y:S02]  /*15810*/  FMUL.FTZ R29, R29, R0 ;  /* 0x000000001d1d7220 */ /* 0x000fe40000410000 */
[----:B-1----:R-:W-:Y:S01]  /*15820*/  IMAD.SHL.U32 R22, R32, 0x2, RZ ;  /* 0x0000000220167824 */ /* 0x002fe200078e00ff */
[C---:B---3--:R-:W-:Y:S01]  /*15830*/  HMMA.16816.F32.BF16 R164, R24.reuse, R4, R164 ;  /* 0x0000000418a4723c */ /* 0x048fe200000418a4 */
[----:B------:R-:W1:Y:S03]  /*15840*/  MUFU.TANH R150, R150 ;  /* 0x0000009600967308 */ /* 0x000e660000002400 */
[----:B------:R-:W-:Y:S01]  /*15850*/  LOP3.LUT R22, R22, 0x6, RZ, 0xc0, !PT ;  /* 0x0000000616167812 */ /* 0x000fe200078ec0ff */
[----:B----4-:R-:W3:Y:S03]  /*15860*/  LDSM.16.M88.4 R16, [R192+0x5000] ;  /* 0x00500000c010783b */ /* 0x010ee60000000200 */
[----:B------:R-:W-:Y:S01]  /*15870*/  HMMA.16816.F32.BF16 R168, R24, R6, R168 ;  /* 0x0000000618a8723c */ /* 0x000fe200000418a8 */
[----:B------:R-:W4:Y:S01]  /*15880*/  MUFU.TANH R28, R28 ;  /* 0x0000001c001c7308 */ /* 0x000f220000002400 */
[----:B------:R-:W1:Y:S01]  /*15890*/  LDSM.16.M88.4 R4, [R192+0x5800] ;  /* 0x00580000c004783b */ /* 0x000e620000000200 */
[----:B------:R-:W-:-:S05]  /*158a0*/  DEPBAR.LE SB0, 0x0 ;  /* 0x000080000000791a */ /* 0x000fca0000000000 */
[----:B------:R-:W-:Y:S01]  /*158b0*/  HMMA.16816.F32.BF16 R144, R8, R162, R144 ;  /* 0x000000a20890723c */ /* 0x000fe20000041890 */
[----:B------:R-:W1:Y:S08]  /*158c0*/  MUFU.TANH R30, R30 ;  /* 0x0000001e001e7308 */ /* 0x000e700000002400 */
[----:B------:R-:W1:Y:S01]  /*158d0*/  MUFU.TANH R31, R31 ;  /* 0x0000001f001f7308 */ /* 0x000e620000002400 */
[C---:B--2---:R-:W-:Y:S07]  /*158e0*/  HMMA.16816.F32.BF16 R156, R24.reuse, R12, R156 ;  /* 0x0000000c189c723c */ /* 0x044fee000004189c */
[----:B------:R-:W-:Y:S01]  /*158f0*/  MUFU.TANH R29, R29 ;  /* 0x0000001d001d7308 */ /* 0x000fe20000002400 */
[----:B------:R-:W-:Y:S01]  /*15900*/  IMAD R13, R219, 0x40, R22 ;  /* 0x00000040db0d7824 */ /* 0x000fe200078e0216 */
[----:B------:R-:W-:Y:S05]  /*15910*/  HMMA.16816.F32.BF16 R180, R24, R14, R180 ;  /* 0x0000000e18b4723c */ /* 0x000fea00000418b4 */
[-C--:B------:R-:W-:Y:S01]  /*15920*/  FMUL.FTZ R21, R146, R0.reuse ;  /* 0x0000000092157220 */ /* 0x080fe20000410000 */
[----:B------:R-:W-:Y:S01]  /*15930*/  MUFU.TANH R148, R148 ;  /* 0x0000009400947308 */ /* 0x000fe20000002400 */
[----:B------:R-:W-:Y:S01]  /*15940*/  FMUL.FTZ R20, R147, R0 ;  /* 0x0000000093147220 */ /* 0x000fe20000410000 */
[----:B------:R-:W-:-:S02]  /*15950*/  IADD3 R23, R13, 0x11, RZ ;  /* 0x000000110d177810 */ /* 0x000fc40007ffe0ff */
[----:B------:R-:W-:Y:S01]  /*15960*/  IADD3 R15, R13, 0x10, RZ ;  /* 0x000000100d0f7810 */ /* 0x000fe20007ffe0ff */
[C---:B---3--:R-:W-:Y:S03]  /*15970*/  HMMA.16816.F32.BF16 R164, R8.reuse, R16, R164 ;  /* 0x0000001008a4723c */ /* 0x048fe600000418a4 */
[----:B------:R-:W-:Y:S04]  /*15980*/  MUFU.TANH R21, R21 ;  /* 0x0000001500157308 */ /* 0x000fe80000002400 */
[-C--:B------:R-:W-:Y:S01]  /*15990*/  FMUL.FTZ R16, R144, R0.reuse ;  /* 0x0000000090107220 */ /* 0x080fe20000410000 */
[----:B------:R-:W-:Y:S01]  /*159a0*/  HMMA.16816.F32.BF16 R168, R8, R18, R168 ;  /* 0x0000001208a8723c */ /* 0x000fe200000418a8 */
[----:B------:R-:W-:-:S02]  /*159b0*/  FMUL.FTZ R17, R145, R0 ;  /* 0x0000000091117220 */ /* 0x000fc40000410000 */
[----:B------:R-:W-:Y:S04]  /*159c0*/  MUFU.TANH R20, R20 ;  /* 0x0000001400147308 */ /* 0x000fe80000002400 */
[----:B------:R-:W-:Y:S01]  /*159d0*/  IADD3 R19, R13, 0x1, RZ ;  /* 0x000000010d137810 */ /* 0x000fe20007ffe0ff */
[----:B-1----:R-:W-:Y:S03]  /*159e0*/  HMMA.16816.F32.BF16 R156, R8, R4, R156 ;  /* 0x00000004089c723c */ /* 0x002fe6000004189c */
[----:B------:R-:W1:Y:S01]  /*159f0*/  MUFU.TANH R16, R16 ;  /* 0x0000001000107308 */ /* 0x000e620000002400 */
[C---:B------:R-:W-:Y:S02]  /*15a00*/  ISETP.GE.AND P5, PT, R19.reuse, R2, PT ;  /* 0x000000021300720c */ /* 0x040fe40003fa6270 */
[----:B------:R-:W-:-:S02]  /*15a10*/  ISETP.GE.AND P6, PT, R19, R138, PT ;  /* 0x0000008a1300720c */ /* 0x000fc40003fc6270 */
[C---:B------:R-:W-:Y:S01]  /*15a20*/  IADD3 R5, R13.reuse, 0x8, RZ ;  /* 0x000000080d057810 */ /* 0x040fe20007ffe0ff */
[----:B------:R-:W-:Y:S01]  /*15a30*/  HMMA.16816.F32.BF16 R180, R8, R6, R180 ;  /* 0x0000000608b4723c */ /* 0x000fe200000418b4 */
[----:B------:R-:W-:Y:S01]  /*15a40*/  IADD3 R19, R13, 0x9, RZ ;  /* 0x000000090d137810 */ /* 0x000fe20007ffe0ff */
[----:B------:R-:W-:Y:S01]  /*15a50*/  FMUL.FTZ R18, R166, R0 ;  /* 0x00000000a6127220 */ /* 0x000fe20000410000 */
[----:B------:R-:W2:Y:S01]  /*15a60*/  MUFU.TANH R17, R17 ;  /* 0x0000001100117308 */ /* 0x000ea20000002400 */
[C---:B------:R-:W-:Y:S01]  /*15a70*/  ISETP.GE.AND P4, PT, R5.reuse, R2, PT ;  /* 0x000000020500720c */ /* 0x040fe20003f86270 */
[----:B------:R-:W-:Y:S01]  /*15a80*/  FMUL.FTZ R164, R164, R0 ;  /* 0x00000000a4a47220 */ /* 0x000fe20000410000 */
[----:B------:R-:W-:Y:S01]  /*15a90*/  ISETP.GE.AND P2, PT, R5, R138, PT ;  /* 0x0000008a0500720c */ /* 0x000fe20003f46270 */
[-C--:B------:R-:W-:Y:S01]  /*15aa0*/  FMUL.FTZ R165, R165, R0.reuse ;  /* 0x00000000a5a57220 */ /* 0x080fe20000410000 */
[----:B-----5:R-:W-:Y:S01]  /*15ab0*/  FSEL R5, R149, -INF , !P5 ;  /* 0xff80000095057808 */ /* 0x020fe20006800000 */
[----:B------:R-:W-:Y:S01]  /*15ac0*/  FMUL.FTZ R172, R169, R0 ;  /* 0x00000000a9ac7220 */ /* 0x000fe20000410000 */
[----:B------:R-:W-:Y:S01]  /*15ad0*/  ISETP.GE.AND P3, PT, R19, R2, PT ;  /* 0x000000021300720c */ /* 0x000fe20003f66270 */
[----:B------:R-:W-:Y:S01]  /*15ae0*/  FMUL.FTZ R12, R167, R0 ;  /* 0x00000000a70c7220 */ /* 0x000fe20000410000 */
[----:B------:R-:W-:Y:S01]  /*15af0*/  ISETP.GE.AND P5, PT, R19, R138, PT ;  /* 0x0000008a1300720c */ /* 0x000fe20003fa6270 */
[-C--:B------:R-:W-:Y:S01]  /*15b00*/  FMUL.FTZ R169, R170, R0.reuse ;  /* 0x00000000aaa97220 */ /* 0x080fe20000410000 */
[----:B------:R-:W-:Y:S01]  /*15b10*/  IADD3 R19, R13, 0x18, RZ ;  /* 0x000000180d137810 */ /* 0x000fe20007ffe0ff */
[----:B------:R-:W3:Y:S01]  /*15b20*/  MUFU.TANH R174, R164 ;  /* 0x000000a400ae7308 */ /* 0x000ee20000002400 */
[----:B------:R-:W-:Y:S01]  /*15b30*/  FSEL R4, R150, -INF , !P6 ;  /* 0xff80000096047808 */ /* 0x000fe20007000000 */
[-C--:B------:R-:W-:Y:S01]  /*15b40*/  FMUL.FTZ R168, R168, R0.reuse ;  /* 0x00000000a8a87220 */ /* 0x080fe20000410000 */
[----:B------:R-:W-:Y:S01]  /*15b50*/  FSEL R14, R151, -INF , !P4 ;  /* 0xff800000970e7808 */ /* 0x000fe20006000000 */
[----:B------:R-:W-:Y:S01]  /*15b60*/  FMUL.FTZ R167, R171, R0 ;  /* 0x00000000aba77220 */ /* 0x000fe20000410000 */
[C---:B------:R-:W-:Y:S01]  /*15b70*/  ISETP.GE.AND P6, PT, R15.reuse, R2, PT ;  /* 0x000000020f00720c */ /* 0x040fe20003fc6270 */
[----:B------:R-:W-:Y:S01]  /*15b80*/  FMUL.FTZ R146, R158, R0 ;  /* 0x000000009e927220 */ /* 0x000fe20000410000 */
[----:B------:R-:W-:Y:S01]  /*15b90*/  ISETP.GE.AND P4, PT, R15, R138, PT ;  /* 0x0000008a0f00720c */ /* 0x000fe20003f86270 */
[----:B------:R-:W-:Y:S01]  /*15ba0*/  MUFU.TANH R175, R165 ;  /* 0x000000a500af7308 */ /* 0x000fe20000002400 */
[----:B------:R-:W-:Y:S01]  /*15bb0*/  FSEL R15, R160, -INF , !P3 ;  /* 0xff800000a00f7808 */ /* 0x000fe20005800000 */
[-C--:B------:R-:W-:Y:S01]  /*15bc0*/  FMUL.FTZ R156, R156, R0.reuse ;  /* 0x000000009c9c7220 */ /* 0x080fe20000410000 */
[----:B------:R-:W-:Y:S01]  /*15bd0*/  FSEL R176, R176, -INF , !P5 ;  /* 0xff800000b0b07808 */ /* 0x000fe20006800000 */
[----:B------:R-:W-:Y:S01]  /*15be0*/  FMUL.FTZ R6, R157, R0 ;  /* 0x000000009d067220 */ /* 0x000fe20000410000 */
[----:B------:R-:W-:Y:S01]  /*15bf0*/  ISETP.GE.AND P3, PT, R23, R138, PT ;  /* 0x0000008a1700720c */ /* 0x000fe20003f66270 */
[----:B------:R-:W-:Y:S01]  /*15c00*/  FMUL.FTZ R144, R159, R0 ;  /* 0x000000009f907220 */ /* 0x000fe20000410000 */
[----:B------:R-:W-:Y:S01]  /*15c10*/  ISETP.GE.AND P5, PT, R19, R2, PT ;  /* 0x000000021300720c */ /* 0x000fe20003fa6270 */
[----:B------:R-:W5:Y:S01]  /*15c20*/  MUFU.TANH R18, R18 ;  /* 0x0000001200127308 */ /* 0x000f620000002400 */
[C---:B------:R-:W-:Y:S01]  /*15c30*/  IADD3 R9, R13.reuse, 0x19, RZ ;  /* 0x000000190d097810 */ /* 0x040fe20007ffe0ff */
[-C--:B------:R-:W-:Y:S01]  /*15c40*/  FMUL.FTZ R158, R180, R0.reuse ;  /* 0x00000000b49e7220 */ /* 0x080fe20000410000 */
[----:B------:R-:W-:Y:S01]  /*15c50*/  IADD3 R7, R13, 0x20, RZ ;  /* 0x000000200d077810 */ /* 0x000fe20007ffe0ff */
[-C--:B------:R-:W-:Y:S01]  /*15c60*/  FMUL.FTZ R147, R181, R0.reuse ;  /* 0x00000000b5937220 */ /* 0x080fe20000410000 */
[----:B------:R-:W-:Y:S01]  /*15c70*/  FSEL R161, R161, -INF , !P2 ;  /* 0xff800000a1a17808 */ /* 0x000fe20005000000 */
[----:B------:R-:W-:Y:S01]  /*15c80*/  FMUL.FTZ R145, R182, R0 ;  /* 0x00000000b6917220 */ /* 0x000fe20000410000 */
[----:B------:R-:W-:Y:S01]  /*15c90*/  ISETP.GE.AND P2, PT, R23, R2, PT ;  /* 0x000000021700720c */ /* 0x000fe20003f46270 */
[----:B------:R-:W2:Y:S01]  /*15ca0*/  MUFU.TANH R12, R12 ;  /* 0x0000000c000c7308 */ /* 0x000ea20000002400 */
[----:B----4-:R-:W-:Y:S01]  /*15cb0*/  FSEL R26, R28, -INF , !P6 ;  /* 0xff8000001c1a7808 */ /* 0x010fe20007000000 */
[----:B------:R-:W-:Y:S01]  /*15cc0*/  FMUL.FTZ R154, R183, R0 ;  /* 0x00000000b79a7220 */ /* 0x000fe20000410000 */
[----:B------:R-:W-:-:S02]  /*15cd0*/  FSEL R23, R30, -INF , !P4 ;  /* 0xff8000001e177808 */ /* 0x000fc40006000000 */
[----:B------:R-:W-:Y:S02]  /*15ce0*/  FSEL R22, R31, -INF , !P3 ;  /* 0xff8000001f167808 */ /* 0x000fe40005800000 */
[----:B-1----:R-:W-:Y:S01]  /*15cf0*/  FSEL R25, R16, -INF , !P5 ;  /* 0xff80000010197808 */ /* 0x002fe20006800000 */
[----:B------:R-:W1:Y:S01]  /*15d00*/  MUFU.TANH R173, R168 ;  /* 0x000000a800ad7308 */ /* 0x000e620000002400 */
[----:B------:R-:W-:Y:S02]  /*15d10*/  ISETP.GE.AND P6, PT, R19, R138, PT ;  /* 0x0000008a1300720c */ /* 0x000fe40003fc6270 */
[-C--:B------:R-:W-:Y:S02]  /*15d20*/  ISETP.GE.AND P4, PT, R9, R2.reuse, PT ;  /* 0x000000020900720c */ /* 0x080fe40003f86270 */
[C---:B------:R-:W-:Y:S02]  /*15d30*/  ISETP.GE.AND P3, PT, R7.reuse, R2, PT ;  /* 0x000000020700720c */ /* 0x040fe40003f66270 */
[----:B------:R-:W-:Y:S01]  /*15d40*/  ISETP.GE.AND P5, PT, R7, R138, PT ;  /* 0x0000008a0700720c */ /* 0x000fe20003fa6270 */
[----:B------:R-:W-:Y:S01]  /*15d50*/  MUFU.TANH R172, R172 ;  /* 0x000000ac00ac7308 */ /* 0x000fe20000002400 */
[----:B------:R-:W-:-:S02]  /*15d60*/  IADD3 R7, R13, 0x21, RZ ;  /* 0x000000210d077810 */ /* 0x000fc40007ffe0ff */
[----:B------:R-:W-:Y:S02]  /*15d70*/  FSEL R27, R29, -INF , !P2 ;  /* 0xff8000001d1b7808 */ /* 0x000fe40005000000 */
[----:B------:R-:W-:Y:S02]  /*15d80*/  FSEL R21, R21, -INF , !P6 ;  /* 0xff80000015157808 */ /* 0x000fe40007000000 */
[----:B--2---:R-:W-:Y:S01]  /*15d90*/  FSEL R24, R17, -INF , !P4 ;  /* 0xff80000011187808 */ /* 0x004fe20006000000 */
[----:B------:R-:W2:Y:S01]  /*15da0*/  MUFU.TANH R169, R169 ;  /* 0x000000a900a97308 */ /* 0x000ea20000002400 */
[----:B------:R-:W-:Y:S02]  /*15db0*/  ISETP.GE.AND P2, PT, R9, R138, PT ;  /* 0x0000008a0900720c */ /* 0x000fe40003f46270 */
[C---:B------:R-:W-:Y:S02]  /*15dc0*/  ISETP.GE.AND P6, PT, R7.reuse, R2, PT ;  /* 0x000000020700720c */ /* 0x040fe40003fc6270 */
[----:B------:R-:W-:-:S02]  /*15dd0*/  ISETP.GE.AND P4, PT, R7, R138, PT ;  /* 0x0000008a0700720c */ /* 0x000fc40003f86270 */
[C---:B------:R-:W-:Y:S01]  /*15de0*/  IADD3 R9, R13.reuse, 0x28, RZ ;  /* 0x000000280d097810 */ /* 0x040fe20007ffe0ff */
[----:B------:R-:W4:Y:S01]  /*15df0*/  MUFU.TANH R167, R167 ;  /* 0x000000a700a77308 */ /* 0x000f220000002400 */
[----:B------:R-:W-:Y:S02]  /*15e00*/  IADD3 R7, R13, 0x29, RZ ;  /* 0x000000290d077810 */ /* 0x000fe40007ffe0ff */
[----:B------:R-:W-:Y:S02]  /*15e10*/  FSEL R20, R20, -INF , !P2 ;  /* 0xff80000014147808 */ /* 0x000fe40005000000 */
[----:B---3--:R-:W-:Y:S02]  /*15e20*/  FSEL R174, R174, -INF , !P3 ;  /* 0xff800000aeae7808 */ /* 0x008fe40005800000 */
[----:B-----5:R-:W-:Y:S01]  /*15e30*/  FSEL R171, R18, -INF , !P5 ;  /* 0xff80000012ab7808 */ /* 0x020fe20006800000 */
[----:B------:R-:W3:Y:S01]  /*15e40*/  MUFU.TANH R160, R156 ;  /* 0x0000009c00a07308 */ /* 0x000ee20000002400 */
[----:B------:R-:W-:-:S02]  /*15e50*/  FSEL R175, R175, -INF , !P6 ;  /* 0xff800000afaf7808 */ /* 0x000fc40007000000 */
[C---:B------:R-:W-:Y:S02]  /*15e60*/  ISETP.GE.AND P2, PT, R9.reuse, R2, PT ;  /* 0x000000020900720c */ /* 0x040fe40003f46270 */
[----:B------:R-:W-:Y:S02]  /*15e70*/  ISETP.GE.AND P3, PT, R9, R138, PT ;  /* 0x0000008a0900720c */ /* 0x000fe40003f66270 */
[C---:B------:R-:W-:Y:S01]  /*15e80*/  ISETP.GE.AND P5, PT, R7.reuse, R2, PT ;  /* 0x000000020700720c */ /* 0x040fe20003fa6270 */
[----:B------:R-:W5:Y:S01]  /*15e90*/  MUFU.TANH R146, R146 ;  /* 0x0000009200927308 */ /* 0x000f620000002400 */
[----:B------:R-:W-:Y:S02]  /*15ea0*/  ISETP.GE.AND P6, PT, R7, R138, PT ;  /* 0x0000008a0700720c */ /* 0x000fe40003fc6270 */
[C---:B------:R-:W-:Y:S02]  /*15eb0*/  IADD3 R9, R13.reuse, 0x30, RZ ;  /* 0x000000300d097810 */ /* 0x040fe40007ffe0ff */
[----:B------:R-:W-:-:S02]  /*15ec0*/  IADD3 R7, R13, 0x31, RZ ;  /* 0x000000310d077810 */ /* 0x000fc40007ffe0ff */
[----:B------:R-:W-:Y:S01]  /*15ed0*/  FSEL R170, R12, -INF , !P4 ;  /* 0xff8000000caa7808 */ /* 0x000fe20006000000 */
[----:B------:R-:W3:Y:S01]  /*15ee0*/  MUFU.TANH R6, R6 ;  /* 0x0000000600067308 */ /* 0x000ee20000002400 */
[----:B-1----:R-:W-:Y:S02]  /*15ef0*/  FSEL R173, R173, -INF , !P2 ;  /* 0xff800000adad7808 */ /* 0x002fe40005000000 */
[----:B--2---:R-:W-:Y:S02]  /*15f00*/  FSEL R169, R169, -INF , !P3 ;  /* 0xff800000a9a97808 */ /* 0x004fe40005800000 */
[----:B------:R-:W-:Y:S02]  /*15f10*/  FSEL R172, R172, -INF , !P5 ;  /* 0xff800000acac7808 */ /* 0x000fe40006800000 */
[C---:B------:R-:W-:Y:S01]  /*15f20*/  ISETP.GE.AND P4, PT, R9.reuse, R2, PT ;  /* 0x000000020900720c */ /* 0x040fe20003f86270 */
[----:B------:R-:W1:Y:S01]  /*15f30*/  MUFU.TANH R144, R144 ;  /* 0x0000009000907308 */ /* 0x000e620000002400 */
[----:B------:R-:W-:-:S02]  /*15f40*/  ISETP.GE.AND P2, PT, R9, R138, PT ;  /* 0x0000008a0900720c */ /* 0x000fc40003f46270 */
[C---:B------:R-:W-:Y:S02]  /*15f50*/  ISETP.GE.AND P3, PT, R7.reuse, R2, PT ;  /* 0x000000020700720c */ /* 0x040fe40003f66270 */
[----:B------:R-:W-:Y:S02]  /*15f60*/  ISETP.GE.AND P5, PT, R7, R138, PT ;  /* 0x0000008a0700720c */ /* 0x000fe40003fa6270 */
[----:B------:R-:W-:Y:S01]  /*15f70*/  IADD3 R7, R13, 0x38, RZ ;  /* 0x000000380d077810 */ /* 0x000fe20007ffe0ff */
[----:B------:R-:W2:Y:S01]  /*15f80*/  MUFU.TANH R158, R158 ;  /* 0x0000009e009e7308 */ /* 0x000ea20000002400 */
[----:B----4-:R-:W-:Y:S02]  /*15f90*/  FSEL R167, R167, -INF , !P6 ;  /* 0xff800000a7a77808 */ /* 0x010fe40007000000 */
[----:B---3--:R-:W-:Y:S02]  /*15fa0*/  FSEL R160, R160, -INF , !P4 ;  /* 0xff800000a0a07808 */ /* 0x008fe40006000000 */
[----:B-----5:R-:W-:-:S02]  /*15fb0*/  FSEL R146, R146, -INF , !P2 ;  /* 0xff80000092927808 */ /* 0x020fc40005000000 */
[C---:B------:R-:W-:Y:S01]  /*15fc0*/  ISETP.GE.AND P6, PT, R13.reuse, R2, PT ;  /* 0x000000020d00720c */ /* 0x040fe20003fc6270 */
[----:B------:R-:W3:Y:S01]  /*15fd0*/  MUFU.TANH R147, R147 ;  /* 0x0000009300937308 */ /* 0x000ee20000002400 */
[----:B------:R-:W-:Y:S01]  /*15fe0*/  BAR.SYNC.DEFER_BLOCKING 0x0 ;  /* 0x0000000000007b1d */ /* 0x000fe20000010000 */
[----:B------:R-:W-:Y:S02]  /*15ff0*/  ISETP.GE.AND P4, PT, R13, R138, PT ;  /* 0x0000008a0d00720c */ /* 0x000fe40003f86270 */
[----:B------:R-:W-:Y:S02]  /*16000*/  ISETP.GE.AND P2, PT, R7, R2, PT ;  /* 0x000000020700720c */ /* 0x000fe40003f46270 */
[----:B------:R-:W-:Y:S02]  /*16010*/  IADD3 R13, R13, 0x39, RZ ;  /* 0x000000390d0d7810 */ /* 0x000fe40007ffe0ff */
[----:B------:R-:W4:Y:S01]  /*16020*/  MUFU.TANH R145, R145 ;  /* 0x0000009100917308 */ /* 0x000f220000002400 */
[----:B------:R-:W-:-:S02]  /*16030*/  FSEL R159, R6, -INF , !P3 ;  /* 0xff800000069f7808 */ /* 0x000fc40005800000 */
[----:B-1----:R-:W-:Y:S02]  /*16040*/  FSEL R144, R144, -INF , !P5 ;  /* 0xff80000090907808 */ /* 0x002fe40006800000 */
[----:B--2---:R-:W-:Y:S02]  /*16050*/  FSEL R158, R158, -INF , !P2 ;  /* 0xff8000009e9e7808 */ /* 0x004fe40005000000 */
[----:B------:R-:W-:Y:S01]  /*16060*/  ISETP.GE.AND P3, PT, R7, R138, PT ;  /* 0x0000008a0700720c */ /* 0x000fe20003f66270 */
[----:B------:R-:W1:Y:S01]  /*16070*/  MUFU.TANH R154, R154 ;  /* 0x0000009a009a7308 */ /* 0x000e620000002400 */
[C---:B------:R-:W-:Y:S02]  /*16080*/  ISETP.GE.AND P5, PT, R13.reuse, R2, PT ;  /* 0x000000020d00720c */ /* 0x040fe40003fa6270 */
[----:B------:R-:W-:Y:S02]  /*16090*/  ISETP.GE.AND P2, PT, R13, R138, PT ;  /* 0x0000008a0d00720c */ /* 0x000fe40003f46270 */
[----:B------:R-:W-:-:S02]  /*160a0*/  FSEL R139, R139, -INF , !P6 ;  /* 0xff8000008b8b7808 */ /* 0x000fc40007000000 */
[----:B---3--:R-:W-:Y:S02]  /*160b0*/  FSEL R147, R147, -INF , !P5 ;  /* 0xff80000093937808 */ /* 0x008fe40006800000 */
[----:B----4-:R-:W-:Y:S02]  /*160c0*/  FSEL R145, R145, -INF , !P3 ;  /* 0xff80000091917808 */ /* 0x010fe40005800000 */
[----:B------:R-:W-:Y:S02]  /*160d0*/  FSEL R0, R148, -INF , !P4 ;  /* 0xff80000094007808 */ /* 0x000fe40006000000 */
[----:B-1----:R-:W-:Y:S01]  /*160e0*/  FSEL R154, R154, -INF , !P2 ;  /* 0xff8000009a9a7808 */ /* 0x002fe20005000000 */
        /* <DEDUP_REMOVED lines=23> */
[----:B------:R-:W-:-:S03]  /*16260*/  ISETP.GE.AND P0, PT, R11, RZ, PT ;  /* 0x000000ff0b00720c */ /* 0x000fc60003f06270 */
        /* <DEDUP_REMOVED lines=23> */
[----:B------:R-:W-:Y:S01]  /*163e0*/  IMAD.WIDE R18, R6, 0x4, R220 ;  /* 0x0000000406127825 */ /* 0x000fe200078e02dc */
        /* <DEDUP_REMOVED lines=16> */
.L_x_2656:
[----:B------:R-:W-:Y:S02]  /*164f0*/  ULDC.64 UR4, c[0x0][0x118] ;  /* 0x0000460000047ab9 */ /* 0x000fe40000000a00 */
[----:B------:R-:W2:Y:S02]  /*16500*/  LD.E R8, [R230.64+0x38] ;  /* 0x00003804e6087980 */ /* 0x000ea4000c101900 */
[----:B--2---:R-:W-:-:S04]  /*16510*/  LEA R8, -R8, RZ, 0x6 ;  /* 0x000000ff08087211 */ /* 0x004fc800078e31ff */
[----:B------:R-:W-:Y:S02]  /*16520*/  SHF.R.S32.HI R6, RZ, 0x1f, R8 ;  /* 0x0000001fff067819 */ /* 0x000fe40000011408 */
.L_x_2657:
[----:B------:R-:W-:Y:S05]  /*16530*/  BSYNC B0 ;  /* 0x0000000000007941 */ /* 0x000fea0003800000 */
.L_x_2655:
        /* <DEDUP_REMOVED lines=28> */
.L_x_2654:
[----:B------:R-:W-:Y:S05]  /*16700*/  BSYNC B1 ;  /* 0x0000000000017941 */ /* 0x000fea0003800000 */
.L_x_2653:
[----:B------:R-:W-:Y:S01]  /*16710*/  ULDC.64 UR4, c[0x0][0x118] ;  /* 0x0000460000047ab9 */ /* 0x000fe20000000a00 */
[----:B------:R-:W-:Y:S01]  /*16720*/  FMNMX.FTZ R2, R132, R139, !PT ;  /* 0x0000008b84027209 */ /* 0x000fe20007810000 */
[----:B------:R-:W2:Y:S03]  /*16730*/  LD.E R156, [R230.64+0xdc] ;  /* 0x0000dc04e69c7980 */ /* 0x000ea6000c101900 */
[----:B-1----:R-:W-:Y:S01]  /*16740*/  FMNMX.FTZ R7, R5, R2, !PT ;  /* 0x0000000205077209 */ /* 0x002fe20007810000 */
[----:B------:R-:W-:Y:S03]  /*16750*/  LDSM.16.MT88.4 R16, [R206+0xc000] ;  /* 0x00c00000ce10783b */ /* 0x000fe60000004200 */
        /* <DEDUP_REMOVED lines=43> */
[----:B------:R-:W-:Y:S01]  /*16a10*/  FSETP.NEU.FTZ.AND P0, PT, R150, -INF , PT ;  /* 0xff8000009600780b */ /* 0x000fe20003f1d000 */
[C---:B--2---:R-:W-:Y:S02]  /*16a20*/  FMUL.FTZ R157, R156.reuse, R151 ;  /* 0x000000979c9d7220 */ /* 0x044fe40000410000 */
[----:B------:R-:W-:-:S03]  /*16a30*/  FMUL.FTZ R155, R156, R150 ;  /* 0x000000969c9b7220 */ /* 0x000fc60000410000 */
[----:B------:R-:W-:Y:S02]  /*16a40*/  FSEL R157, R157, RZ, P1 ;  /* 0x000000ff9d9d7208 */ /* 0x000fe40000800000 */
[----:B------:R-:W-:-:S03]  /*16a50*/  FSEL R155, R155, RZ, P0 ;  /* 0x000000ff9b9b7208 */ /* 0x000fc60000000000 */
[-CC-:B------:R-:W-:Y:S02]  /*16a60*/  FFMA.FTZ R149, R139, R156.reuse, -R157.reuse ;  /* 0x0000009c8b957223 */ /* 0x180fe4000001089d */
[-CC-:B------:R-:W-:Y:S02]  /*16a70*/  FFMA.FTZ R139, R14, R156.reuse, -R157.reuse ;  /* 0x0000009c0e8b7223 */ /* 0x180fe4000001089d */
[-CC-:B------:R-:W-:Y:S02]  /*16a80*/  FFMA.FTZ R138, R15, R156.reuse, -R157.reuse ;  /* 0x0000009c0f8a7223 */ /* 0x180fe4000001089d */
[----:B------:R-:W1:Y:S01]  /*16a90*/  LDSM.16.MT88.4 R12, [R205+0xc000] ;  /* 0x00c00000cd0c783b */ /* 0x000e620000004200 */
[-C--:B------:R-:W-:Y:S01]  /*16aa0*/  FFMA.FTZ R148, R5, R156.reuse, -R157 ;  /* 0x0000009c05947223 */ /* 0x080fe2000001089d */
[----:B------:R-:W-:Y:S01]  /*16ab0*/  FSEL R5, R151, RZ, P1 ;  /* 0x000000ff97057208 */ /* 0x000fe20000800000 */
[-CC-:B------:R-:W-:Y:S01]  /*16ac0*/  FFMA.FTZ R2, R4, R156.reuse, -R155.reuse ;  /* 0x0000009c04027223 */ /* 0x180fe2000001089b */
[----:B------:R-:W-:Y:S01]  /*16ad0*/  FSEL R4, R150, RZ, P0 ;  /* 0x000000ff96047208 */ /* 0x000fe20000000000 */
[----:B------:R-:W-:Y:S01]  /*16ae0*/  FFMA.FTZ R133, R0, R156, -R155 ;  /* 0x0000009c00857223 */ /* 0x000fe2000001089b */
[----:B------:R-:W-:Y:S01]  /*16af0*/  MUFU.EX2 R149, R149 ;  /* 0x0000009500957308 */ /* 0x000fe20000000800 */
[----:B------:R-:W-:-:S02]  /*16b00*/  FADD.FTZ R5, R132, -R5 ;  /* 0x8000000584057221 */ /* 0x000fc40000010000 */
[----:B------:R-:W-:Y:S02]  /*16b10*/  FADD.FTZ R3, R3, -R4 ;  /* 0x8000000403037221 */ /* 0x000fe40000010000 */
[-CC-:B------:R-:W-:Y:S02]  /*16b20*/  FFMA.FTZ R0, R161, R156.reuse, -R155.reuse ;  /* 0x0000009ca1007223 */ /* 0x180fe4000001089b */
[-C--:B------:R-:W-:Y:S01]  /*16b30*/  FFMA.FTZ R153, R176, R156.reuse, -R155 ;  /* 0x0000009cb0997223 */ /* 0x080fe2000001089b */
[----:B------:R-:W2:Y:S01]  /*16b40*/  MUFU.EX2 R148, R148 ;  /* 0x0000009400947308 */ /* 0x000ea20000000800 */
[C---:B------:R-:W-:Y:S02]  /*16b50*/  FMUL.FTZ R152, R156.reuse, R5 ;  /* 0x000000059c987220 */ /* 0x040fe40000410000 */
[----:B------:R-:W-:Y:S02]  /*16b60*/  FMUL.FTZ R3, R156, R3 ;  /* 0x000000039c037220 */ /* 0x000fe40000410000 */
[----:B------:R-:W-:-:S02]  /*16b70*/  FFMA.FTZ R162, R27, R156, -R157 ;  /* 0x0000009c1ba27223 */ /* 0x000fc4000001089d */
[-CC-:B------:R-:W-:Y:S01]  /*16b80*/  FFMA.FTZ R161, R25, R156.reuse, -R157.reuse ;  /* 0x0000009c19a17223 */ /* 0x180fe2000001089d */
[----:B------:R-:W-:Y:S01]  /*16b90*/  MUFU.EX2 R139, R139 ;  /* 0x0000008b008b7308 */ /* 0x000fe20000000800 */
[-C--:B------:R-:W-:Y:S02]  /*16ba0*/  FFMA.FTZ R164, R24, R156.reuse, -R157 ;  /* 0x0000009c18a47223 */ /* 0x080fe4000001089d */
[-CC-:B------:R-:W-:Y:S02]  /*16bb0*/  FFMA.FTZ R163, R23, R156.reuse, -R155.reuse ;  /* 0x0000009c17a37223 */ /* 0x180fe4000001089b */
[-CC-:B------:R-:W-:Y:S02]  /*16bc0*/  FFMA.FTZ R166, R22, R156.reuse, -R155.reuse ;  /* 0x0000009c16a67223 */ /* 0x180fe4000001089b */
[-CC-:B------:R-:W-:Y:S01]  /*16bd0*/  FFMA.FTZ R165, R21, R156.reuse, -R155.reuse ;  /* 0x0000009c15a57223 */ /* 0x180fe2000001089b */
[----:B------:R-:W3:Y:S01]  /*16be0*/  MUFU.EX2 R138, R138 ;  /* 0x0000008a008a7308 */ /* 0x000ee20000000800 */
[----:B--2---:R-:W-:Y:S01]  /*16bf0*/  F2FP.BF16.PACK_AB R4, R148, R149 ;  /* 0x000000959404723e */ /* 0x004fe200000010ff */
[----:B------:R-:W-:-:S02]  /*16c00*/  FFMA.FTZ R168, R20, R156, -R155 ;  /* 0x0000009c14a87223 */ /* 0x000fc4000001089b */
[----:B------:R-:W-:Y:S01]  /*16c10*/  LDSM.16.MT88.4 R20, [R205+0xe800] ;  /* 0x00e80000cd14783b */ /* 0x000fe20000004200 */
[-CC-:B------:R-:W-:Y:S02]  /*16c20*/  FFMA.FTZ R174, R174, R156.reuse, -R157.reuse ;  /* 0x0000009caeae7223 */ /* 0x180fe4000001089d */
[-CC-:B------:R-:W-:Y:S01]  /*16c30*/  FFMA.FTZ R175, R175, R156.reuse, -R157.reuse ;  /* 0x0000009cafaf7223 */ /* 0x180fe2000001089d */
[----:B------:R-:W-:Y:S01]  /*16c40*/  MUFU.EX2 R133, R133 ;  /* 0x0000008500857308 */ /* 0x000fe20000000800 */
[-CC-:B------:R-:W-:Y:S02]  /*16c50*/  FFMA.FTZ R173, R173, R156.reuse, -R157.reuse ;  /* 0x0000009cadad7223 */ /* 0x180fe4000001089d */
[-C--:B------:R-:W-:Y:S02]  /*16c60*/  FFMA.FTZ R172, R172, R156.reuse, -R157 ;  /* 0x0000009cacac7223 */ /* 0x080fe4000001089d */
[-CC-:B------:R-:W-:Y:S02]  /*16c70*/  FFMA.FTZ R171, R171, R156.reuse, -R155.reuse ;  /* 0x0000009cabab7223 */ /* 0x180fe4000001089b */
[-CC-:B------:R-:W-:Y:S01]  /*16c80*/  FFMA.FTZ R170, R170, R156.reuse, -R155.reuse ;  /* 0x0000009caaaa7223 */ /* 0x180fe2000001089b */
[----:B------:R-:W2:Y:S01]  /*16c90*/  MUFU.EX2 R2, R2 ;  /* 0x0000000200027308 */ /* 0x000ea20000000800 */
[----:B---3--:R-:W-:Y:S01]  /*16ca0*/  F2FP.BF16.PACK_AB R6, R138, R139 ;  /* 0x0000008b8a06723e */ /* 0x008fe200000010ff */
        /* <DEDUP_REMOVED lines=8> */
[----:B------:R-:W3:Y:S01]  /*16d30*/  MUFU.EX2 R153, R153 ;  /* 0x0000009900997308 */ /* 0x000ee20000000800 */
[----:B--2---:R-:W-:Y:S01]  /*16d40*/  F2FP.BF16.PACK_AB R5, R2, R133 ;  /* 0x000000850205723e */ /* 0x004fe200000010ff */
[----:B------:R-:W-:-:S02]  /*16d50*/  FFMA.FTZ R177, R145, R156, -R155 ;  /* 0x0000009c91b17223 */ /* 0x000fc4000001089b */
[----:B------:R-:W-:-:S04]  /*16d60*/  FFMA.FTZ R154, R154, R156, -R155 ;  /* 0x0000009c9a9a7223 */ /* 0x000fc8000001089b */
[----:B------:R-:W2:Y:S08]  /*16d70*/  MUFU.EX2 R152, R152 ;  /* 0x0000009800987308 */ /* 0x000eb00000000800 */
        /* <DEDUP_REMOVED lines=8> */
[----:B------:R-:W-:Y:S01]  /*16e00*/  MUFU.EX2 R161, R161 ;  /* 0x000000a100a17308 */ /* 0x000fe20000000800 */
        /* <DEDUP_REMOVED lines=214> */
[C---:B------:R-:W-:Y:S08]  /*17b70*/  HMMA.16816.F32.BF16 R36, R4.reuse, R24, R36 ;  /* 0x000000180424723c */ /* 0x040ff00000041824 */
        /* <DEDUP_REMOVED lines=28> */
[----:B---3--:R-:W-:Y:S02]  /*17d40*/  F2FP.BF16.PACK_AB R6, R157, R158 ;  /* 0x0000009e9d06723e */ /* 0x008fe400000010ff */
[----:B------:R-:W-:-:S07]  /*17d50*/  F2FP.BF16.PACK_AB R7, R154, R177 ;  /* 0x000000b19a07723e */ /* 0x000fce00000010ff */
[C---:B--2---:R-:W-:Y:S07]  /*17d60*/  HMMA.16816.F32.BF16 R60, R4.reuse, R16, R60 ;  /* 0x00000010043c723c */ /* 0x044fee000004183c */
[----:B------:R-:W-:Y:S01]  /*17d70*/  FFMA.FTZ R17, R223, R132, R133 ;  /* 0x00000084df117223 */ /* 0x000fe20000010085 */
[----:B----4-:R-:W-:Y:S01]  /*17d80*/  HMMA.16816.F32.BF16 R128, R4, R8, R128 ;  /* 0x000000080480723c */ /* 0x010fe20000041880 */
[----:B------:R-:W-:Y:S02]  /*17d90*/  MOV R132, R151 ;  /* 0x0000009700847202 */ /* 0x000fe40000000f00 */
[----:B------:R-:W-:-:S04]  /*17da0*/  FADD.FTZ R17, R2, R17 ;  /* 0x0000001102117221 */ /* 0x000fc80000010000 */
[----:B------:R-:W-:Y:S01]  /*17db0*/  FADD.FTZ R0, R0, R17 ;  /* 0x0000001100007221 */ /* 0x000fe20000010000 */
[----:B------:R-:W-:Y:S01]  /*17dc0*/  HMMA.16816.F32.BF16 R124, R4, R10, R124 ;  /* 0x0000000a047c723c */ /* 0x000fe2000004187c */
[----:B------:R-:W2:Y:S02]  /*17dd0*/  LDSM.16.MT88.4 R8, [R205+0x11800] ;  /* 0x01180000cd08783b */ /* 0x000ea40000004200 */
[----:B------:R-:W-:-:S04]  /*17de0*/  FADD.FTZ R0, R153, R0 ;  /* 0x0000000099007221 */ /* 0x000fc80000010000 */
[----:B------:R-:W-:Y:S01]  /*17df0*/  FADD.FTZ R163, R163, R0 ;  /* 0x00000000a3a37221 */ /* 0x000fe20000010000 */
[C---:B-----5:R-:W-:Y:S01]  /*17e00*/  HMMA.16816.F32.BF16 R36, R4.reuse, R24, R36 ;  /* 0x000000180424723c */ /* 0x060fe20000041824 */
[----:B------:R-:W-:Y:S02]  /*17e10*/  FADD.FTZ R0, R174, R3 ;  /* 0x00000003ae007221 */ /* 0x000fe40000010000 */
[----:B------:R-:W-:Y:S02]  /*17e20*/  FADD.FTZ R166, R166, R163 ;  /* 0x000000a3a6a67221 */ /* 0x000fe40000010000 */
[----:B------:R-:W-:Y:S02]  /*17e30*/  FADD.FTZ R0, R175, R0 ;  /* 0x00000000af007221 */ /* 0x000fe40000010000 */
[----:B------:R-:W-:Y:S01]  /*17e40*/  FADD.FTZ R165, R165, R166 ;  /* 0x000000a6a5a57221 */ /* 0x000fe20000010000 */
[----:B------:R-:W-:Y:S01]  /*17e50*/  HMMA.16816.F32.BF16 R40, R4, R26, R40 ;  /* 0x0000001a0428723c */ /* 0x000fe20000041828 */
[----:B------:R-:W3:Y:S01]  /*17e60*/  LDSM.16.MT88.4 R24, [R204+0x11800] ;  /* 0x01180000cc18783b */ /* 0x000ee20000004200 */
[----:B------:R-:W-:-:S02]  /*17e70*/  FADD.FTZ R3, R173, R0 ;  /* 0x00000000ad037221 */ /* 0x000fc40000010000 */
[----:B------:R-:W-:Y:S02]  /*17e80*/  FADD.FTZ R168, R168, R165 ;  /* 0x000000a5a8a87221 */ /* 0x000fe40000010000 */
[----:B------:R-:W-:Y:S02]  /*17e90*/  FADD.FTZ R3, R172, R3 ;  /* 0x00000003ac037221 */ /* 0x000fe40000010000 */
[C---:B-1----:R-:W-:Y:S01]  /*17ea0*/  HMMA.16816.F32.BF16 R68, R4.reuse, R12, R68 ;  /* 0x0000000c0444723c */ /* 0x042fe20000041844 */
[----:B------:R-:W-:Y:S02]  /*17eb0*/  FADD.FTZ R171, R171, R168 ;  /* 0x000000a8abab7221 */ /* 0x000fe40000010000 */
[----:B------:R-:W-:Y:S01]  /*17ec0*/  FADD.FTZ R160, R160, R3 ;  /* 0x00000003a0a07221 */ /* 0x000fe20000010000 */
[----:B------:R-:W-:Y:S01]  /*17ed0*/  MOV R3, R150 ;  /* 0x0000009600037202 */ /* 0x000fe20000000f00 */
[----:B------:R-:W-:Y:S02]  /*17ee0*/  FADD.FTZ R170, R170, R171 ;  /* 0x000000abaaaa7221 */ /* 0x000fe40000010000 */
[----:B------:R-:W-:Y:S01]  /*17ef0*/  FADD.FTZ R159, R159, R160 ;  /* 0x000000a09f9f7221 */ /* 0x000fe20000010000 */
[----:B------:R-:W-:Y:S01]  /*17f00*/  HMMA.16816.F32.BF16 R72, R4, R14, R72 ;  /* 0x0000000e0448723c */ /* 0x000fe20000041848 */
[----:B------:R-:W1:Y:S01]  /*17f10*/  LDSM.16.MT88.4 R12, [R203+0x11800] ;  /* 0x01180000cb0c783b */ /* 0x000e620000004200 */
[----:B------:R-:W-:-:S02]  /*17f20*/  FADD.FTZ R169, R169, R170 ;  /* 0x000000aaa9a97221 */ /* 0x000fc40000010000 */
[----:B------:R-:W-:Y:S02]  /*17f30*/  FADD.FTZ R158, R158, R159 ;  /* 0x0000009f9e9e7221 */ /* 0x000fe40000010000 */
[----:B------:R-:W-:Y:S02]  /*17f40*/  FADD.FTZ R176, R176, R169 ;  /* 0x000000a9b0b07221 */ /* 0x000fe40000010000 */
[----:B------:R-:W-:Y:S01]  /*17f50*/  HMMA.16816.F32.BF16 R120, R4, R144, R120 ;  /* 0x000000900478723c */ /* 0x000fe20000041878 */
[----:B------:R-:W-:Y:S02]  /*17f60*/  FADD.FTZ R229, R157, R158 ;  /* 0x0000009e9de57221 */ /* 0x000fe40000010000 */
[----:B------:R-:W-:-:S04]  /*17f70*/  FADD.FTZ R167, R167, R176 ;  /* 0x000000b0a7a77221 */ /* 0x000fc80000010000 */
[----:B------:R-:W-:Y:S01]  /*17f80*/  FADD.FTZ R178, R178, R167 ;  /* 0x000000a7b2b27221 */ /* 0x000fe20000010000 */
[----:B------:R-:W-:Y:S03]  /*17f90*/  HMMA.16816.F32.BF16 R116, R4, R146, R116 ;  /* 0x000000920474723c */ /* 0x000fe60000041874 */
[----:B------:R-:W-:-:S04]  /*17fa0*/  FADD.FTZ R177, R177, R178 ;  /* 0x000000b2b1b17221 */ /* 0x000fc80000010000 */
[----:B------:R-:W-:Y:S01]  /*17fb0*/  FADD.FTZ R223, R154, R177 ;  /* 0x000000b19adf7221 */ /* 0x000fe20000010000 */
        /* <DEDUP_REMOVED lines=14> */
[----:B------:R-:W-:Y:S08]  /*180a0*/  HMMA.16816.F32.BF16 R96, R4, R14, R96 ;  /* 0x0000000e0460723c */ /* 0x000ff00000041860 */
.L_x_2649:
[----:B------:R-:W-:-:S13]  /*180b0*/  ISETP.GE.AND P0, PT, R219, 0x1, PT ;  /* 0x00000001db00780c */ /* 0x000fda0003f06270 */
[----:B------:R-:W-:Y:S05]  /*180c0*/  @!P0 BRA `(.L_x_2658) ;  /* 0x0000352000008947 */ /* 0x000fea0003800000 */
[C---:B------:R-:W-:Y:S01]  /*180d0*/  SHF.L.U64.HI R222, R136.reuse, 0x5, R137 ;  /* 0x0000000588de7819 */ /* 0x040fe20000010289 */
[----:B------:R-:W-:Y:S01]  /*180e0*/  IMAD.SHL.U32 R225, R136, 0x20, RZ ;  /* 0x0000002088e17824 */ /* 0x000fe200078e00ff */
[C---:B------:R-:W-:Y:S01]  /*180f0*/  SHF.L.U64.HI R224, R134.reuse, 0x5, R135 ;  /* 0x0000000586e07819 */ /* 0x040fe20000010287 */
[----:B------:R-:W-:Y:S01]  /*18100*/  IMAD.SHL.U32 R227, R134, 0x20, RZ ;  /* 0x0000002086e37824 */ /* 0x000fe200078e00ff */
[----:B------:R-:W-:Y:S01]  /*18110*/  MOV R0, R3 ;  /* 0x0000000300007202 */ /* 0x000fe20000000f00 */
[----:B------:R-:W-:Y:S02]  /*18120*/  IMAD.MOV.U32 R137, RZ, RZ, R132 ;  /* 0x000000ffff897224 */ /* 0x000fe400078e0084 */
.L_x_2667:
        /* <DEDUP_REMOVED lines=75> */
.L_x_2660:
[----:B------:R-:W-:Y:S02]  /*185e0*/  ULDC.64 UR4, c[0x0][0x118] ;  /* 0x0000460000047ab9 */ /* 0x000fe40000000a00 */
[----:B------:R-:W2:Y:S02]  /*185f0*/  LD.E R10, [R2.64+0x40] ;  /* 0x00004004020a7980 */ /* 0x000ea4000c101900 */
[----:B--2---:R-:W-:Y:S04]  /*18600*/  LEA R10, -R10, RZ, 0x6 ;  /* 0x000000ff0a0a7211 */ /* 0x004fe800078e31ff */
[----:B------:R-:W-:Y:S02]  /*18610*/  SHF.R.S32.HI R7, RZ, 0x1f, R10 ;  /* 0x0000001fff077819 */ /* 0x000fe4000001140a */
.L_x_2661:
[----:B------:R-:W-:Y:S05]  /*18620*/  BSYNC B0 ;  /* 0x0000000000007941 */ /* 0x000fea0003800000 */
.L_x_2659:
        /* <DEDUP_REMOVED lines=27> */
[----:B------:R-:W2:Y:S06]  /*187e0*/  LDSM.16.M88.4 R8, [R201+0x6000] ;  /* 0x00600000c908783b */ /* 0x000eac0000000200 */
[----:B------:R-:W3:Y:S06]  /*187f0*/  LDSM.16.M88.4 R16, [R201+0x6800] ;  /* 0x00680000c910783b */ /* 0x000eec0000000200 */
[----:B------:R-:W4:Y:S06]  /*18800*/  LDSM.16.M88.4 R24, [R201+0x7000] ;  /* 0x00700000c918783b */ /* 0x000f2c0000000200 */
[----:B------:R-:W0:Y:S06]  /*18810*/  LDGDEPBAR ;  /* 0x00000000000079af */ /* 0x000e2c0000000000 */
[----:B------:R-:W5:Y:S06]  /*18820*/  LDSM.16.M88.4 R132, [R201+0x7800] ;  /* 0x00780000c984783b */ /* 0x000f6c0000000200 */
[----:B------:R-:W-:Y:S06]  /*18830*/  LDSM.16.M88.4 R140, [R200] ;  /* 0x00000000c88c783b */ /* 0x000fec0000000200 */
[----:B------:R-:W1:Y:S01]  /*18840*/  LDSM.16.M88.4 R144, [R199] ;  /* 0x00000000c790783b */ /* 0x000e620000000200 */
[C---:B--2---:R-:W-:Y:S05]  /*18850*/  HMMA.16816.F32.BF16 R4, R32.reuse, R8, RZ ;  /* 0x000000082004723c */ /* 0x044fea00000418ff */
[----:B------:R-:W2:Y:S03]  /*18860*/  LDSM.16.M88.4 R148, [R195] ;  /* 0x00000000c394783b */ /* 0x000ea60000000200 */
[C---:B------:R-:W-:Y:S03]  /*18870*/  HMMA.16816.F32.BF16 R8, R32.reuse, R10, RZ ;  /* 0x0000000a2008723c */ /* 0x040fe600000418ff */
[----:B------:R-:W1:Y:S06]  /*18880*/  LDSM.16.M88.4 R152, [R194] ;  /* 0x00000000c298783b */ /* 0x000e6c0000000200 */
[----:B------:R-:W1:Y:S01]  /*18890*/  LDSM.16.M88.4 R156, [R193] ;  /* 0x00000000c19c783b */ /* 0x000e620000000200 */
[C---:B---3--:R-:W-:Y:S05]  /*188a0*/  HMMA.16816.F32.BF16 R12, R32.reuse, R16, RZ ;  /* 0x00000010200c723c */ /* 0x048fea00000418ff */
[----:B------:R-:W-:Y:S03]  /*188b0*/  LDSM.16.M88.4 R160, [R198] ;  /* 0x00000000c6a0783b */ /* 0x000fe60000000200 */
[C---:B------:R-:W-:Y:S03]  /*188c0*/  HMMA.16816.F32.BF16 R16, R32.reuse, R18, RZ ;  /* 0x000000122010723c */ /* 0x040fe600000418ff */
[----:B------:R-:W3:Y:S05]  /*188d0*/  LDSM.16.M88.4 R164, [R196+0x6000] ;  /* 0x00600000c4a4783b */ /* 0x000eea0000000200 */
[C---:B----4-:R-:W-:Y:S01]  /*188e0*/  HMMA.16816.F32.BF16 R20, R32.reuse, R24, RZ ;  /* 0x000000182014723c */ /* 0x050fe200000418ff */
[----:B------:R-:W-:Y:S06]  /*188f0*/  LDSM.16.M88.4 R168, [R196+0x7000] ;  /* 0x00700000c4a8783b */ /* 0x000fec0000000200 */
[----:B------:R-:W-:Y:S01]  /*18900*/  LDSM.16.M88.4 R172, [R196+0x7800] ;  /* 0x00780000c4ac783b */ /* 0x000fe20000000200 */
[C---:B------:R-:W-:Y:S05]  /*18910*/  HMMA.16816.F32.BF16 R24, R32.reuse, R26, RZ ;  /* 0x0000001a2018723c */ /* 0x040fea00000418ff */
[----:B------:R-:W-:Y:S03]  /*18920*/  LDSM.16.M88.4 R176, [R197] ;  /* 0x00000000c5b0783b */ /* 0x000fe60000000200 */
[C---:B-----5:R-:W-:Y:S03]  /*18930*/  HMMA.16816.F32.BF16 R28, R32.reuse, R132, RZ ;  /* 0x00000084201c723c */ /* 0x060fe600000418ff */
[----:B------:R-:W-:Y:S05]  /*18940*/  LDSM.16.M88.4 R180, [R192] ;  /* 0x00000000c0b4783b */ /* 0x000fea0000000200 */
[----:B------:R-:W-:Y:S01]  /*18950*/  HMMA.16816.F32.BF16 R32, R32, R134, RZ ;  /* 0x000000862020723c */ /* 0x000fe200000418ff */
[----:B------:R-:W4:Y:S06]  /*18960*/  LDSM.16.M88.4 R132, [R196+0x6800] ;  /* 0x00680000c484783b */ /* 0x000f2c0000000200 */
[----:B------:R-:W5:Y:S01]  /*18970*/  LD.E R136, [R2.64+0x18c] ;  /* 0x00018c0402887980 */ /* 0x000f62000c101900 */
[C---:B-1----:R-:W-:Y:S08]  /*18980*/  HMMA.16816.F32.BF16 R4, R140.reuse, R144, R4 ;  /* 0x000000908c04723c */ /* 0x042ff00000041804 */
        /* <DEDUP_REMOVED lines=11> */
[----:B------:R-:W2:Y:S01]  /*18a40*/  LDSM.16.M88.4 R156, [R201+0x8000] ;  /* 0x00800000c99c783b */ /* 0x000ea20000000200 */
[C---:B---3--:R-:W-:Y:S08]  /*18a50*/  HMMA.16816.F32.BF16 R4, R160.reuse, R164, R4 ;  /* 0x000000a4a004723c */ /* 0x048ff00000041804 */
[C---:B------:R-:W-:Y:S01]  /*18a60*/  HMMA.16816.F32.BF16 R8, R160.reuse, R166, R8 ;  /* 0x000000a6a008723c */ /* 0x040fe20000041808 */
[----:B------:R-:W-:Y:S07]  /*18a70*/  LDSM.16.M88.4 R164, [R201+0x9800] ;  /* 0x00980000c9a4783b */ /* 0x000fee0000000200 */
[C---:B----4-:R-:W-:Y:S08]  /*18a80*/  HMMA.16816.F32.BF16 R12, R160.reuse, R132, R12 ;  /* 0x00000084a00c723c */ /* 0x050ff0000004180c */
[C---:B------:R-:W-:Y:S01]  /*18a90*/  HMMA.16816.F32.BF16 R16, R160.reuse, R134, R16 ;  /* 0x00000086a010723c */ /* 0x040fe20000041810 */
[----:B------:R-:W3:Y:S07]  /*18aa0*/  LDSM.16.M88.4 R132, [R201+0x8800] ;  /* 0x00880000c984783b */ /* 0x000eee0000000200 */
[C---:B------:R-:W-:Y:S08]  /*18ab0*/  HMMA.16816.F32.BF16 R20, R160.reuse, R168, R20 ;  /* 0x000000a8a014723c */ /* 0x040ff00000041814 */
[C---:B------:R-:W-:Y:S01]  /*18ac0*/  HMMA.16816.F32.BF16 R24, R160.reuse, R170, R24 ;  /* 0x000000aaa018723c */ /* 0x040fe20000041818 */
[----:B------:R-:W-:Y:S07]  /*18ad0*/  LDSM.16.M88.4 R168, [R200+0x2000] ;  /* 0x00200000c8a8783b */ /* 0x000fee0000000200 */
[C---:B------:R-:W-:Y:S08]  /*18ae0*/  HMMA.16816.F32.BF16 R28, R160.reuse, R172, R28 ;  /* 0x000000aca01c723c */ /* 0x040ff0000004181c */
[----:B------:R-:W-:Y:S01]  /*18af0*/  HMMA.16816.F32.BF16 R32, R160, R174, R32 ;  /* 0x000000aea020723c */ /* 0x000fe20000041820 */
[----:B------:R-:W4:Y:S06]  /*18b00*/  LDSM.16.M88.4 R160, [R201+0x9000] ;  /* 0x00900000c9a0783b */ /* 0x000f2c0000000200 */
[----:B------:R-:W2:Y:S01]  /*18b10*/  LDSM.16.M88.4 R172, [R191] ;  /* 0x00000000bfac783b */ /* 0x000ea20000000200 */
[C---:B------:R-:W-:Y:S08]  /*18b20*/  HMMA.16816.F32.BF16 R4, R176.reuse, R180, R4 ;  /* 0x000000b4b004723c */ /* 0x040ff00000041804 */
[C---:B------:R-:W-:Y:S01]  /*18b30*/  HMMA.16816.F32.BF16 R8, R176.reuse, R182, R8 ;  /* 0x000000b6b008723c */ /* 0x040fe20000041808 */
[----:B------:R-:W-:Y:S07]  /*18b40*/  LDSM.16.M88.4 R180, [R196+0x8000] ;  /* 0x00800000c4b4783b */ /* 0x000fee0000000200 */
[C---:B-1----:R-:W-:Y:S08]  /*18b50*/  HMMA.16816.F32.BF16 R12, R176.reuse, R140, R12 ;  /* 0x0000008cb00c723c */ /* 0x042ff0000004180c */
[C---:B------:R-:W-:Y:S01]  /*18b60*/  HMMA.16816.F32.BF16 R16, R176.reuse, R142, R16 ;  /* 0x0000008eb010723c */ /* 0x040fe20000041810 */
[----:B------:R-:W1:Y:S07]  /*18b70*/  LDSM.16.M88.4 R140, [R190] ;  /* 0x00000000be8c783b */ /* 0x000e6e0000000200 */
[C---:B------:R-:W-:Y:S08]  /*18b80*/  HMMA.16816.F32.BF16 R20, R176.reuse, R144, R20 ;  /* 0x00000090b014723c */ /* 0x040ff00000041814 */
[C---:B------:R-:W-:Y:S01]  /*18b90*/  HMMA.16816.F32.BF16 R24, R176.reuse, R146, R24 ;  /* 0x00000092b018723c */ /* 0x040fe20000041818 */
[----:B------:R-:W1:Y:S07]  /*18ba0*/  LDSM.16.M88.4 R144, [R189] ;  /* 0x00000000bd90783b */ /* 0x000e6e0000000200 */
[C---:B------:R-:W-:Y:S08]  /*18bb0*/  HMMA.16816.F32.BF16 R28, R176.reuse, R148, R28 ;  /* 0x00000094b01c723c */ /* 0x040ff0000004181c */
[----:B------:R-:W-:Y:S01]  /*18bc0*/  HMMA.16816.F32.BF16 R32, R176, R150, R32 ;  /* 0x00000096b020723c */ /* 0x000fe20000041820 */
[----:B------:R-:W1:Y:S06]  /*18bd0*/  LDSM.16.M88.4 R148, [R188] ;  /* 0x00000000bc94783b */ /* 0x000e6c0000000200 */
[----:B------:R-:W1:Y:S01]  /*18be0*/  LDSM.16.M88.4 R176, [R198+0x2000] ;  /* 0x00200000c6b0783b */ /* 0x000e620000000200 */
[C---:B--2---:R-:W-:Y:S08]  /*18bf0*/  HMMA.16816.F32.BF16 R4, R152.reuse, R156, R4 ;  /* 0x0000009c9804723c */ /* 0x044ff00000041804 */
[C---:B------:R-:W-:Y:S01]  /*18c00*/  HMMA.16816.F32.BF16 R8, R152.reuse, R158, R8 ;  /* 0x0000009e9808723c */ /* 0x040fe20000041808 */
[----:B------:R-:W-:Y:S07]  /*18c10*/  LDSM.16.M88.4 R156, [R196+0x9800] ;  /* 0x00980000c49c783b */ /* 0x000fee0000000200 */
[C---:B---3--:R-:W-:Y:S08]  /*18c20*/  HMMA.16816.F32.BF16 R12, R152.reuse, R132, R12 ;  /* 0x00000084980c723c */ /* 0x048ff0000004180c */
[C---:B------:R-:W-:Y:S01]  /*18c30*/  HMMA.16816.F32.BF16 R16, R152.reuse, R134, R16 ;  /* 0x000000869810723c */ /* 0x040fe20000041810 */
[----:B------:R-:W2:Y:S07]  /*18c40*/  LDSM.16.M88.4 R132, [R196+0x8800] ;  /* 0x00880000c484783b */ /* 0x000eae0000000200 */
[C---:B----4-:R-:W-:Y:S08]  /*18c50*/  HMMA.16816.F32.BF16 R20, R152.reuse, R160, R20 ;  /* 0x000000a09814723c */ /* 0x050ff00000041814 */
[C---:B------:R-:W-:Y:S01]  /*18c60*/  HMMA.16816.F32.BF16 R24, R152.reuse, R162, R24 ;  /* 0x000000a29818723c */ /* 0x040fe20000041818 */
[----:B------:R-:W-:Y:S07]  /*18c70*/  LDSM.16.M88.4 R160, [R197+0x2000] ;  /* 0x00200000c5a0783b */ /* 0x000fee0000000200 */
[C---:B------:R-:W-:Y:S08]  /*18c80*/  HMMA.16816.F32.BF16 R28, R152.reuse, R164, R28 ;  /* 0x000000a4981c723c */ /* 0x040ff0000004181c */
[----:B------:R-:W-:Y:S01]  /*18c90*/  HMMA.16816.F32.BF16 R32, R152, R166, R32 ;  /* 0x000000a69820723c */ /* 0x000fe20000041820 */
[----:B------:R-:W3:Y:S06]  /*18ca0*/  LDSM.16.M88.4 R152, [R196+0x9000] ;  /* 0x00900000c498783b */ /* 0x000eec0000000200 */
[----:B------:R-:W4:Y:S01]  /*18cb0*/  LDSM.16.M88.4 R164, [R192+0x2000] ;  /* 0x00200000c0a4783b */ /* 0x000f220000000200 */
[C---:B------:R-:W-:Y:S08]  /*18cc0*/  HMMA.16816.F32.BF16 R4, R168.reuse, R172, R4 ;  /* 0x000000aca804723c */ /* 0x040ff00000041804 */
[C---:B------:R-:W-:Y:S01]  /*18cd0*/  HMMA.16816.F32.BF16 R8, R168.reuse, R174, R8 ;  /* 0x000000aea808723c */ /* 0x040fe20000041808 */
[----:B------:R-:W-:Y:S07]  /*18ce0*/  LDSM.16.M88.4 R172, [R201+0xa000] ;  /* 0x00a00000c9ac783b */ /* 0x000fee0000000200 */
[C---:B-1----:R-:W-:Y:S08]  /*18cf0*/  HMMA.16816.F32.BF16 R12, R168.reuse, R140, R12 ;  /* 0x0000008ca80c723c */ /* 0x042ff0000004180c */
[C---:B------:R-:W-:Y:S01]  /*18d00*/  HMMA.16816.F32.BF16 R16, R168.reuse, R142, R16 ;  /* 0x0000008ea810723c */ /* 0x040fe20000041810 */
[----:B------:R-:W1:Y:S07]  /*18d10*/  LDSM.16.M88.4 R140, [R192+0x2800] ;  /* 0x00280000c08c783b */ /* 0x000e6e0000000200 */
[C---:B------:R-:W-:Y:S08]  /*18d20*/  HMMA.16816.F32.BF16 R20, R168.reuse, R144, R20 ;  /* 0x00000090a814723c */ /* 0x040ff00000041814 */
        /* <DEDUP_REMOVED lines=19> */
[C---:B----4-:R-:W-:Y:S08]  /*18e60*/  HMMA.16816.F32.BF16 R4, R160.reuse, R164, R4 ;  /* 0x000000a4a004723c */ /* 0x050ff00000041804 */
[C---:B------:R-:W-:Y:S01]  /*18e70*/  HMMA.16816.F32.BF16 R8, R160.reuse, R166, R8 ;  /* 0x000000a6a008723c */ /* 0x040fe20000041808 */
[----:B------:R-:W-:Y:S07]  /*18e80*/  LDSM.16.M88.4 R164, [R196+0xa000] ;  /* 0x00a00000c4a4783b */ /* 0x000fee0000000200 */
[C---:B-1----:R-:W-:Y:S08]  /*18e90*/  HMMA.16816.F32.BF16 R12, R160.reuse, R140, R12 ;  /* 0x0000008ca00c723c */ /* 0x042ff0000004180c */
[C---:B------:R-:W-:Y:S01]  /*18ea0*/  HMMA.16816.F32.BF16 R16, R160.reuse, R142, R16 ;  /* 0x0000008ea010723c */ /* 0x040fe20000041810 */
[----:B------:R-:W1:Y:S07]  /*18eb0*/  LDSM.16.M88.4 R140, [R186] ;  /* 0x00000000ba8c783b */ /* 0x000e6e0000000200 */
[C---:B------:R-:W-:Y:S08]  /*18ec0*/  HMMA.16816.F32.BF16 R20, R160.reuse, R144, R20 ;  /* 0x00000090a014723c */ /* 0x040ff00000041814 */
[C---:B------:R-:W-:Y:S01]  /*18ed0*/  HMMA.16816.F32.BF16 R24, R160.reuse, R146, R24 ;  /* 0x00000092a018723c */ /* 0x040fe20000041818 */
[----:B------:R-:W4:Y:S07]  /*18ee0*/  LDSM.16.M88.4 R144, [R185] ;  /* 0x00000000b990783b */ /* 0x000f2e0000000200 */
        /* <DEDUP_REMOVED lines=19> */
[C---:B-1----:R-:W-:Y:S08]  /*19020*/  HMMA.16816.F32.BF16 R12, R176.reuse, R140, R12 ;  /* 0x0000008cb00c723c */ /* 0x042ff0000004180c */
[C---:B------:R-:W-:Y:S08]  /*19030*/  HMMA.16816.F32.BF16 R16, R176.reuse, R142, R16 ;  /* 0x0000008eb010723c */ /* 0x040ff00000041810 */
[C---:B----4-:R-:W-:Y:S08]  /*19040*/  HMMA.16816.F32.BF16 R20, R176.reuse, R144, R20 ;  /* 0x00000090b014723c */ /* 0x050ff00000041814 */
        /* <DEDUP_REMOVED lines=14> */
[C---:B-1----:R-:W-:Y:S08]  /*19130*/  HMMA.16816.F32.BF16 R12, R168.reuse, R132, R12 ;  /* 0x00000084a80c723c */ /* 0x042ff0000004180c */
[-C--:B-----5:R-:W-:Y:S01]  /*19140*/  FMUL.FTZ R164, R4, R136.reuse ;  /* 0x0000008804a47220 */ /* 0x0a0fe20000410000 */
        /* <DEDUP_REMOVED lines=90> */
[-C--:B------:R-:W-:Y:S02]  /*196f0*/  IABS R5, R12.reuse ;  /* 0x0000000c00057213 */ /* 0x080fe40000000000 */
[----:B------:R-:W-:Y:S03]  /*19700*/  ISETP.GE.AND P0, PT, R9, RZ, PT ;  /* 0x000000ff0900720c */ /* 0x000fe60003f06270 */
[----:B------:R-:W-:Y:S02]  /*19710*/  IMAD.MOV R5, RZ, RZ, -R5 ;  /* 0x000000ffff057224 */ /* 0x000fe400078e0a05 */
[--C-:B--2---:R-:W-:Y:S02]  /*19720*/  IMAD.MOV R6, RZ, RZ, -R15.reuse ;  /* 0x000000ffff067224 */ /* 0x104fe400078e0a0f */
[----:B------:R-:W-:Y:S02]  /*19730*/  IMAD.MOV.U32 R14, RZ, RZ, RZ ;  /* 0x000000ffff0e7224 */ /* 0x000fe400078e00ff */
[----:B-1----:R-:W-:Y:S01]  /*19740*/  IMAD R13, R6, R7, RZ ;  /* 0x00000007060d7224 */ /* 0x002fe200078e02ff */
        /* <DEDUP_REMOVED lines=46> */
.L_x_2665:
[----:B------:R-:W-:Y:S02]  /*19a30*/  ULDC.64 UR4, c[0x0][0x118] ;  /* 0x0000460000047ab9 */ /* 0x000fe40000000a00 */
[----:B------:R-:W2:Y:S02]  /*19a40*/  LD.E R12, [R2.64+0x38] ;  /* 0x00003804020c7980 */ /* 0x000ea4000c101900 */
[----:B--2---:R-:W-:Y:S04]  /*19a50*/  LEA R12, -R12, RZ, 0x6 ;  /* 0x000000ff0c0c7211 */ /* 0x004fe800078e31ff */
[----:B------:R-:W-:Y:S02]  /*19a60*/  SHF.R.S32.HI R7, RZ, 0x1f, R12 ;  /* 0x0000001fff077819 */ /* 0x000fe4000001140c */
.L_x_2666:
[----:B------:R-:W-:Y:S05]  /*19a70*/  BSYNC B0 ;  /* 0x0000000000007941 */ /* 0x000fea0003800000 */
.L_x_2664:
        /* <DEDUP_REMOVED lines=26> */
.L_x_2663:
[----:B--2-4-:R-:W-:Y:S05]  /*19c20*/  BSYNC B1 ;  /* 0x0000000000017941 */ /* 0x014fea0003800000 */
.L_x_2662:
        /* <DEDUP_REMOVED lines=46> */
[----:B---3--:R-:W-:Y:S01]  /*19f10*/  FMNMX.FTZ R3, R4, R3, !PT ;  /* 0x0000000304037209 */ /* 0x008fe20007810000 */
[C---:B--2---:R-:W-:Y:S04]  /*19f20*/  FMUL.FTZ R155, R134.reuse, R132 ;  /* 0x00000084869b7220 */ /* 0x044fe80000410000 */
[C---:B------:R-:W-:Y:S02]  /*19f30*/  FMUL.FTZ R4, R134.reuse, R3 ;  /* 0x0000000386047220 */ /* 0x040fe40000410000 */
[----:B------:R-:W-:Y:S01]  /*19f40*/  FMUL.FTZ R2, R134, R5 ;  /* 0x0000000586027220 */ /* 0x000fe20000410000 */
[----:B------:R-:W-:Y:S01]  /*19f50*/  FSEL R155, R155, RZ, P0 ;  /* 0x000000ff9b9b7208 */ /* 0x000fe20000000000 */
[C---:B------:R-:W-:Y:S01]  /*19f60*/  FADD.FTZ R5, -R3.reuse, R0 ;  /* 0x0000000003057221 */ /* 0x040fe20000010100 */
[----:B------:R-:W-:Y:S03]  /*19f70*/  FSETP.NEU.FTZ.AND P0, PT, R3, -INF , PT ;  /* 0xff8000000300780b */ /* 0x000fe60003f1d000 */
[-CC-:B------:R-:W-:Y:S01]  /*19f80*/  FFMA.FTZ R174, R147, R134.reuse, -R155.reuse ;  /* 0x0000008693ae7223 */ /* 0x180fe2000001089b */
[----:B------:R-:W-:Y:S01]  /*19f90*/  FSEL R147, R4, RZ, P0 ;  /* 0x000000ff04937208 */ /* 0x000fe20000000000 */
[-CC-:B------:R-:W-:Y:S01]  /*19fa0*/  FFMA.FTZ R175, R164, R134.reuse, -R155.reuse ;  /* 0x00000086a4af7223 */ /* 0x180fe2000001089b */
[----:B------:R-:W1:Y:S01]  /*19fb0*/  MUFU.EX2 R2, R2 ;  /* 0x0000000200027308 */ /* 0x000e620000000800 */
[-C--:B------:R-:W-:Y:S01]  /*19fc0*/  FFMA.FTZ R173, R162, R134.reuse, -R155 ;  /* 0x00000086a2ad7223 */ /* 0x080fe2000001089b */
[----:B------:R-:W-:Y:S01]  /*19fd0*/  ISETP.GT.AND P0, PT, R219, 0x1, PT ;  /* 0x00000001db00780c */ /* 0x000fe20003f04270 */
[-CC-:B------:R-:W-:Y:S02]  /*19fe0*/  FFMA.FTZ R171, R165, R134.reuse, -R147.reuse ;  /* 0x00000086a5ab7223 */ /* 0x180fe40000010893 */
[-CC-:B------:R-:W-:Y:S02]  /*19ff0*/  FFMA.FTZ R170, R163, R134.reuse, -R147.reuse ;  /* 0x00000086a3aa7223 */ /* 0x180fe40000010893 */
[-CC-:B------:R-:W-:Y:S02]  /*1a000*/  FFMA.FTZ R169, R167, R134.reuse, -R147.reuse ;  /* 0x00000086a7a97223 */ /* 0x180fe40000010893 */
[-C--:B------:R-:W-:Y:S01]  /*1a010*/  FFMA.FTZ R168, R166, R134.reuse, -R147 ;  /* 0x00000086a6a87223 */ /* 0x080fe20000010893 */
[----:B------:R-:W-:Y:S01]  /*1a020*/  MUFU.EX2 R175, R175 ;  /* 0x000000af00af7308 */ /* 0x000fe20000000800 */
[----:B------:R-:W-:Y:S01]  /*1a030*/  FMUL.FTZ R0, R134, R5 ;  /* 0x0000000586007220 */ /* 0x000fe20000410000 */
[----:B------:R-:W-:Y:S01]  /*1a040*/  LDSM.16.MT88.4 R164, [R206+0x11800] ;  /* 0x01180000cea4783b */ /* 0x000fe20000004200 */
[-CC-:B------:R-:W-:Y:S02]  /*1a050*/  FFMA.FTZ R172, R172, R134.reuse, -R155.reuse ;  /* 0x00000086acac7223 */ /* 0x180fe4000001089b */
[-CC-:B------:R-:W-:Y:S02]  /*1a060*/  FFMA.FTZ R176, R161, R134.reuse, -R155.reuse ;  /* 0x00000086a1b07223 */ /* 0x180fe4000001089b */
[-C--:B------:R-:W-:Y:S02]  /*1a070*/  FFMA.FTZ R177, R160, R134.reuse, -R155 ;  /* 0x00000086a0b17223 */ /* 0x080fe4000001089b */
[-CC-:B------:R-:W-:Y:S01]  /*1a080*/  FFMA.FTZ R178, R143, R134.reuse, -R147.reuse ;  /* 0x000000868fb27223 */ /* 0x180fe20000010893 */
[----:B------:R-:W2:Y:S01]  /*1a090*/  MUFU.EX2 R0, R0 ;  /* 0x0000000000007308 */ /* 0x000ea20000000800 */
[----:B------:R-:W-:Y:S01]  /*1a0a0*/  LDSM.16.MT88.4 R160, [R203+0xf800] ;  /* 0x00f80000cba0783b */ /* 0x000fe20000004200 */
[----:B------:R-:W-:Y:S02]  /*1a0b0*/  FFMA.FTZ R179, R142, R134, -R147 ;  /* 0x000000868eb37223 */ /* 0x000fe40000010893 */
[C---:B-1----:R-:W-:Y:S02]  /*1a0c0*/  FMUL.FTZ R4, R2.reuse, R128 ;  /* 0x0000008002047220 */ /* 0x042fe40000410000 */
[C---:B------:R-:W-:Y:S02]  /*1a0d0*/  FMUL.FTZ R5, R2.reuse, R129 ;  /* 0x0000008102057220 */ /* 0x040fe40000410000 */
[C---:B------:R-:W-:Y:S02]  /*1a0e0*/  FMUL.FTZ R8, R2.reuse, R124 ;  /* 0x0000007c02087220 */ /* 0x040fe40000410000 */
        /* <DEDUP_REMOVED lines=14> */
[----:B------:R-:W-:Y:S01]  /*1a1d0*/  FMUL.FTZ R18, R0, R118 ;  /* 0x0000007600127220 */ /* 0x000fe20000410000 */
        /* <DEDUP_REMOVED lines=9> */
[-CC-:B------:R-:W-:Y:S02]  /*1a270*/  FFMA.FTZ R181, R141, R134.reuse, -R155.reuse ;  /* 0x000000868db57223 */ /* 0x180fe4000001089b */
[-C--:B------:R-:W-:Y:S02]  /*1a280*/  FFMA.FTZ R180, R140, R134.reuse, -R155 ;  /* 0x000000868cb47223 */ /* 0x080fe4000001089b */
[-CC-:B------:R-:W-:Y:S01]  /*1a290*/  FFMA.FTZ R182, R139, R134.reuse, -R147.reuse ;  /* 0x000000868bb67223 */ /* 0x180fe20000010893 */
[----:B------:R-:W1:Y:S01]  /*1a2a0*/  MUFU.EX2 R172, R172 ;  /* 0x000000ac00ac7308 */ /* 0x000e620000000800 */
[-C--:B------:R-:W-:Y:S01]  /*1a2b0*/  FFMA.FTZ R183, R138, R134.reuse, -R147 ;  /* 0x000000868ab77223 */ /* 0x080fe20000010893 */
[----:B------:R-:W-:Y:S01]  /*1a2c0*/  LDSM.16.MT88.4 R100, [R204+0xe000] ;  /* 0x00e00000cc64783b */ /* 0x000fe20000004200 */
[-CC-:B------:R-:W-:Y:S01]  /*1a2d0*/  FFMA.FTZ R209, R159, R134.reuse, -R155.reuse ;  /* 0x000000869fd17223 */ /* 0x180fe2000001089b */
[----:B--2---:R-:W-:Y:S01]  /*1a2e0*/  F2FP.BF16.PACK_AB R129, R170, R171 ;  /* 0x000000abaa81723e */ /* 0x004fe200000010ff */
[-C--:B------:R-:W-:Y:S02]  /*1a2f0*/  FFMA.FTZ R226, R158, R134.reuse, -R155 ;  /* 0x000000869ee27223 */ /* 0x080fe4000001089b */
[-CC-:B------:R-:W-:Y:S02]  /*1a300*/  FFMA.FTZ R228, R157, R134.reuse, -R147.reuse ;  /* 0x000000869de47223 */ /* 0x180fe40000010893 */
[-C--:B------:R-:W-:Y:S01]  /*1a310*/  FFMA.FTZ R231, R156, R134.reuse, -R147 ;  /* 0x000000869ce77223 */ /* 0x080fe20000010893 */
[----:B------:R-:W-:Y:S01]  /*1a320*/  MUFU.EX2 R169, R169 ;  /* 0x000000a900a97308 */ /* 0x000fe20000000800 */
[----:B------:R-:W-:Y:S01]  /*1a330*/  LDSM.16.MT88.4 R116, [R205+0xc800] ;  /* 0x00c80000cd74783b */ /* 0x000fe20000004200 */
[-CC-:B------:R-:W-:Y:S02]  /*1a340*/  FFMA.FTZ R230, R154, R134.reuse, -R155.reuse ;  /* 0x000000869ae67223 */ /* 0x180fe4000001089b */
[-C--:B------:R-:W-:Y:S02]  /*1a350*/  FFMA.FTZ R233, R152, R134.reuse, -R155 ;  /* 0x0000008698e97223 */ /* 0x080fe4000001089b */
[-CC-:B------:R-:W-:Y:S02]  /*1a360*/  FFMA.FTZ R232, R150, R134.reuse, -R147.reuse ;  /* 0x0000008696e87223 */ /* 0x180fe40000010893 */
[-C--:B------:R-:W-:Y:S01]  /*1a370*/  FFMA.FTZ R235, R148, R134.reuse, -R147 ;  /* 0x0000008694eb7223 */ /* 0x080fe20000010893 */
[----:B------:R-:W-:Y:S01]  /*1a380*/  LDSM.16.MT88.4 R136, [R205+0xe800] ;  /* 0x00e80000cd88783b */ /* 0x000fe20000004200 */
[----:B------:R-:W2:Y:S01]  /*1a390*/  MUFU.EX2 R168, R168 ;  /* 0x000000a800a87308 */ /* 0x000ea20000000800 */
[-CC-:B------:R-:W-:Y:S02]  /*1a3a0*/  FFMA.FTZ R234, R151, R134.reuse, -R155.reuse ;  /* 0x0000008697ea7223 */ /* 0x180fe4000001089b */
[-C--:B------:R-:W-:Y:S01]  /*1a3b0*/  FFMA.FTZ R237, R153, R134.reuse, -R155 ;  /* 0x0000008699ed7223 */ /* 0x080fe2000001089b */
[----:B-1----:R-:W-:Y:S01]  /*1a3c0*/  F2FP.BF16.PACK_AB R130, R172, R173 ;  /* 0x000000adac82723e */ /* 0x002fe200000010ff */
[-CC-:B------:R-:W-:Y:S02]  /*1a3d0*/  FFMA.FTZ R236, R146, R134.reuse, -R147.reuse ;  /* 0x0000008692ec7223 */ /* 0x180fe40000010893 */
[----:B------:R-:W-:Y:S01]  /*1a3e0*/  LDSM.16.MT88.4 R140, [R204+0xe800] ;  /* 0x00e80000cc8c783b */ /* 0x000fe20000004200 */
[-C--:B------:R-:W-:Y:S02]  /*1a3f0*/  FFMA.FTZ R239, R144, R134.reuse, -R147 ;  /* 0x0000008690ef7223 */ /* 0x080fe40000010893 */
[-CC-:B------:R-:W-:Y:S01]  /*1a400*/  FFMA.FTZ R238, R149, R134.reuse, -R155.reuse ;  /* 0x0000008695ee7223 */ /* 0x180fe2000001089b */
[----:B------:R-:W-:Y:S01]  /*1a410*/  MUFU.EX2 R176, R176 ;  /* 0x000000b000b07308 */ /* 0x000fe20000000800 */
[----:B------:R-:W-:Y:S02]  /*1a420*/  FFMA.FTZ R155, R145, R134, -R155 ;  /* 0x00000086919b7223 */ /* 0x000fe4000001089b */
[C---:B------:R-:W-:Y:S01]  /*1a430*/  FMUL.FTZ R36, R2.reuse, R36 ;  /* 0x0000002402247220 */ /* 0x040fe20000410000 */
[----:B------:R-:W-:Y:S01]  /*1a440*/  LDSM.16.MT88.4 R148, [R206+0xf800] ;  /* 0x00f80000ce94783b */ /* 0x000fe20000004200 */
[----:B------:R-:W-:Y:S02]  /*1a450*/  FMUL.FTZ R37, R2, R37 ;  /* 0x0000002502257220 */ /* 0x000fe40000410000 */
[C---:B------:R-:W-:Y:S02]  /*1a460*/  FMUL.FTZ R38, R0.reuse, R38 ;  /* 0x0000002600267220 */ /* 0x040fe40000410000 */
[----:B------:R-:W-:Y:S01]  /*1a470*/  FMUL.FTZ R39, R0, R39 ;  /* 0x0000002700277220 */ /* 0x000fe20000410000 */
[----:B------:R1:W-:Y:S01]  /*1a480*/  MUFU.EX2 R241, R155 ;  /* 0x0000009b00f17308 */ /* 0x0003e20000000800 */
[----:B------:R-:W-:Y:S01]  /*1a490*/  FMUL.FTZ R40, R2, R40 ;  /* 0x0000002802287220 */ /* 0x000fe20000410000 */
[----:B------:R-:W-:Y:S01]  /*1a4a0*/  LDSM.16.MT88.4 R156, [R204+0xf800] ;  /* 0x00f80000cc9c783b */ /* 0x000fe20000004200 */
[----:B--2---:R-:W-:Y:S01]  /*1a4b0*/  F2FP.BF16.PACK_AB R131, R168, R169 ;  /* 0x000000a9a883723e */ /* 0x004fe200000010ff */
[----:B------:R-:W-:Y:S02]  /*1a4c0*/  FMUL.FTZ R41, R2, R41 ;  /* 0x0000002902297220 */ /* 0x000fe40000410000 */
[C---:B------:R-:W-:Y:S02]  /*1a4d0*/  FMUL.FTZ R42, R0.reuse, R42 ;  /* 0x0000002a002a7220 */ /* 0x040fe40000410000 */
[----:B------:R-:W-:Y:S02]  /*1a4e0*/  FMUL.FTZ R43, R0, R43 ;  /* 0x0000002b002b7220 */ /* 0x000fe40000410000 */
[C---:B------:R-:W-:Y:S01]  /*1a4f0*/  HMMA.16816.F32.BF16 R4, R128.reuse, R12, R4 ;  /* 0x0000000c8004723c */ /* 0x040fe20000041804 */
[----:B------:R-:W2:Y:S04]  /*1a500*/  MUFU.EX2 R177, R177 ;  /* 0x000000b100b17308 */ /* 0x000ea80000000800 */
[C---:B------:R-:W-:Y:S02]  /*1a510*/  FMUL.FTZ R44, R2.reuse, R44 ;  /* 0x0000002c022c7220 */ /* 0x040fe40000410000 */
[C---:B------:R-:W-:Y:S01]  /*1a520*/  FMUL.FTZ R12, R2.reuse, R120 ;  /* 0x00000078020c7220 */ /* 0x040fe20000410000 */
[C---:B------:R-:W-:Y:S03]  /*1a530*/  HMMA.16816.F32.BF16 R8, R128.reuse, R14, R8 ;  /* 0x0000000e8008723c */ /* 0x040fe60000041808 */
[----:B------:R-:W-:Y:S01]  /*1a540*/  MUFU.EX2 R178, R178 ;  /* 0x000000b200b27308 */ /* 0x000fe20000000800 */
[----:B------:R-:W-:Y:S01]  /*1a550*/  FMUL.FTZ R13, R2, R121 ;  /* 0x00000079020d7220 */ /* 0x000fe20000410000 */
[----:B-1----:R-:W-:Y:S02]  /*1a560*/  LDSM.16.MT88.4 R152, [R205+0xf800] ;  /* 0x00f80000cd98783b */ /* 0x002fe40000004200 */
[C---:B------:R-:W-:Y:S02]  /*1a570*/  FMUL.FTZ R14, R0.reuse, R122 ;  /* 0x0000007a000e7220 */ /* 0x040fe40000410000 */
[----:B------:R-:W-:Y:S03]  /*1a580*/  FMUL.FTZ R15, R0, R123 ;  /* 0x0000007b000f7220 */ /* 0x000fe60000410000 */
[----:B------:R-:W-:Y:S01]  /*1a590*/  FMUL.FTZ R45, R2, R45 ;  /* 0x0000002d022d7220 */ /* 0x000fe20000410000 */
[----:B------:R-:W1:Y:S01]  /*1a5a0*/  MUFU.EX2 R179, R179 ;  /* 0x000000b300b37308 */ /* 0x000e620000000800 */
[----:B------:R-:W3:Y:S01]  /*1a5b0*/  LDSM.16.MT88.4 R120, [R203+0xc000] ;  /* 0x00c00000cb78783b */ /* 0x000ee20000004200 */
[C---:B------:R-:W-:Y:S01]  /*1a5c0*/  FMUL.FTZ R46, R0.reuse, R46 ;  /* 0x0000002e002e7220 */ /* 0x040fe20000410000 */
[C---:B------:R-:W-:Y:S03]  /*1a5d0*/  HMMA.16816.F32.BF16 R12, R128.reuse, R20, R12 ;  /* 0x00000014800c723c */ /* 0x040fe6000004180c */
[----:B------:R-:W-:Y:S02]  /*1a5e0*/  FMUL.FTZ R47, R0, R47 ;  /* 0x0000002f002f7220 */ /* 0x000fe40000410000 */
[C---:B------:R-:W-:Y:S02]  /*1a5f0*/  FMUL.FTZ R48, R2.reuse, R48 ;  /* 0x0000003002307220 */ /* 0x040fe40000410000 */
[C---:B------:R-:W-:Y:S01]  /*1a600*/  FMUL.FTZ R20, R2.reuse, R112 ;  /* 0x0000007002147220 */ /* 0x040fe20000410000 */
[C---:B------:R-:W-:Y:S01]  /*1a610*/  HMMA.16816.F32.BF16 R16, R128.reuse, R22, R16 ;  /* 0x000000168010723c */ /* 0x040fe20000041810 */
[----:B------:R-:W-:Y:S03]  /*1a620*/  MUFU.EX2 R181, R181 ;  /* 0x000000b500b57308 */ /* 0x000fe60000000800 */
[C---:B------:R-:W-:Y:S02]  /*1a630*/  FMUL.FTZ R21, R2.reuse, R113 ;  /* 0x0000007102157220 */ /* 0x040fe40000410000 */
[----:B------:R-:W-:Y:S02]  /*1a640*/  FMUL.FTZ R49, R2, R49 ;  /* 0x0000003102317220 */ /* 0x000fe40000410000 */
[C---:B------:R-:W-:Y:S03]  /*1a650*/  FMUL.FTZ R22, R0.reuse, R114 ;  /* 0x0000007200167220 */ /* 0x040fe60000410000 */
[----:B------:R-:W4:Y:S01]  /*1a660*/  MUFU.EX2 R180, R180 ;  /* 0x000000b400b47308 */ /* 0x000f220000000800 */
[C---:B------:R-:W-:Y:S02]  /*1a670*/  FMUL.FTZ R23, R0.reuse, R115 ;  /* 0x0000007300177220 */ /* 0x040fe40000410000 */
[----:B------:R-:W5:Y:S01]  /*1a680*/  LDSM.16.MT88.4 R112, [R206+0xe000] ;  /* 0x00e00000ce70783b */ /* 0x000f620000004200 */
[C---:B------:R-:W-:Y:S02]  /*1a690*/  FMUL.FTZ R50, R0.reuse, R50 ;  /* 0x0000003200327220 */ /* 0x040fe40000410000 */
[----:B------:R-:W-:Y:S02]  /*1a6a0*/  FMUL.FTZ R51, R0, R51 ;  /* 0x0000003300337220 */ /* 0x000fe40000410000 */
[C---:B------:R-:W-:Y:S02]  /*1a6b0*/  HMMA.16816.F32.BF16 R20, R128.reuse, R28, R20 ;  /* 0x0000001c8014723c */ /* 0x040fe40000041814 */
[----:B------:R-:W-:Y:S01]  /*1a6c0*/  MUFU.EX2 R182, R182 ;  /* 0x000000b600b67308 */ /* 0x000fe20000000800 */
[C---:B------:R-:W-:Y:S02]  /*1a6d0*/  FMUL.FTZ R52, R2.reuse, R52 ;  /* 0x0000003402347220 */ /* 0x040fe40000410000 */
[C---:B------:R-:W-:Y:S02]  /*1a6e0*/  FMUL.FTZ R53, R2.reuse, R53 ;  /* 0x0000003502357220 */ /* 0x040fe40000410000 */
[C---:B------:R-:W-:Y:S01]  /*1a6f0*/  FMUL.FTZ R28, R2.reuse, R104 ;  /* 0x00000068021c7220 */ /* 0x040fe20000410000 */
[C---:B------:R-:W-:Y:S04]  /*1a700*/  HMMA.16816.F32.BF16 R24, R128.reuse, R30, R24 ;  /* 0x0000001e8018723c */ /* 0x040fe80000041818 */
[----:B------:R-:W-:Y:S01]  /*1a710*/  FMUL.FTZ R29, R2, R105 ;  /* 0x00000069021d7220 */ /* 0x000fe20000410000 */
[----:B------:R-:W1:Y:S01]  /*1a720*/  MUFU.EX2 R183, R183 ;  /* 0x000000b700b77308 */ /* 0x000e620000000800 */
[C---:B------:R-:W-:Y:S02]  /*1a730*/  FMUL.FTZ R54, R0.reuse, R54 ;  /* 0x0000003600367220 */ /* 0x040fe40000410000 */
[C---:B------:R-:W-:Y:S04]  /*1a740*/  FMUL.FTZ R30, R0.reuse, R106 ;  /* 0x0000006a001e7220 */ /* 0x040fe80000410000 */
[C---:B------:R-:W-:Y:S02]  /*1a750*/  FMUL.FTZ R31, R0.reuse, R107 ;  /* 0x0000006b001f7220 */ /* 0x040fe40000410000 */
[----:B------:R-:W1:Y:S01]  /*1a760*/  LDSM.16.MT88.4 R104, [R205+0xe000] ;  /* 0x00e00000cd68783b */ /* 0x000e620000004200 */
[----:B------:R-:W-:Y:S01]  /*1a770*/  FMUL.FTZ R55, R0, R55 ;  /* 0x0000003700377220 */ /* 0x000fe20000410000 */
[----:B------:R-:W-:Y:S01]  /*1a780*/  MUFU.EX2 R209, R209 ;  /* 0x000000d100d17308 */ /* 0x000fe20000000800 */
[C---:B------:R-:W-:Y:S02]  /*1a790*/  FMUL.FTZ R56, R2.reuse, R56 ;  /* 0x0000003802387220 */ /* 0x040fe40000410000 */
[C---:B---3--:R-:W-:Y:S03]  /*1a7a0*/  HMMA.16816.F32.BF16 R28, R128.reuse, R120, R28 ;  /* 0x00000078801c723c */ /* 0x048fe6000004181c */
[----:B------:R-:W-:Y:S02]  /*1a7b0*/  FMUL.FTZ R57, R2, R57 ;  /* 0x0000003902397220 */ /* 0x000fe40000410000 */
[C---:B------:R-:W-:Y:S02]  /*1a7c0*/  FMUL.FTZ R58, R0.reuse, R58 ;  /* 0x0000003a003a7220 */ /* 0x040fe40000410000 */
[----:B------:R-:W-:Y:S01]  /*1a7d0*/  FMUL.FTZ R59, R0, R59 ;  /* 0x0000003b003b7220 */ /* 0x000fe20000410000 */
[C---:B------:R-:W-:Y:S01]  /*1a7e0*/  HMMA.16816.F32.BF16 R32, R128.reuse, R122, R32 ;  /* 0x0000007a8020723c */ /* 0x040fe20000041820 */
[----:B------:R-:W-:Y:S01]  /*1a7f0*/  LDSM.16.MT88.4 R120, [R203+0xc800] ;  /* 0x00c80000cb78783b */ /* 0x000fe20000004200 */
[----:B------:R-:W3:Y:S02]  /*1a800*/  MUFU.EX2 R226, R226 ;  /* 0x000000e200e27308 */ /* 0x000ee40000000800 */
[C---:B------:R-:W-:Y:S02]  /*1a810*/  FMUL.FTZ R60, R2.reuse, R60 ;  /* 0x0000003c023c7220 */ /* 0x040fe40000410000 */
[----:B------:R-:W-:Y:S02]  /*1a820*/  FMUL.FTZ R61, R2, R61 ;  /* 0x0000003d023d7220 */ /* 0x000fe40000410000 */
[C---:B-----5:R-:W-:Y:S04]  /*1a830*/  HMMA.16816.F32.BF16 R36, R128.reuse, R112, R36 ;  /* 0x000000708024723c */ /* 0x060fe80000041824 */
[C---:B------:R-:W-:Y:S01]  /*1a840*/  FMUL.FTZ R62, R0.reuse, R62 ;  /* 0x0000003e003e7220 */ /* 0x040fe20000410000 */
[----:B------:R-:W-:Y:S01]  /*1a850*/  MUFU.EX2 R228, R228 ;  /* 0x000000e400e47308 */ /* 0x000fe20000000800 */
[----:B------:R-:W-:Y:S02]  /*1a860*/  FMUL.FTZ R63, R0, R63 ;  /* 0x0000003f003f7220 */ /* 0x000fe40000410000 */
[C---:B------:R-:W-:Y:S01]  /*1a870*/  HMMA.16816.F32.BF16 R40, R128.reuse, R114, R40 ;  /* 0x000000728028723c */ /* 0x040fe20000041828 */
[----:B------:R-:W-:Y:S03]  /*1a880*/  LDSM.16.MT88.4 R112, [R206+0xc800] ;  /* 0x00c80000ce70783b */ /* 0x000fe60000004200 */
[C---:B------:R-:W-:Y:S02]  /*1a890*/  FMUL.FTZ R64, R2.reuse, R64 ;  /* 0x0000004002407220 */ /* 0x040fe40000410000 */
[----:B------:R-:W-:Y:S01]  /*1a8a0*/  FMUL.FTZ R65, R2, R65 ;  /* 0x0000004102417220 */ /* 0x000fe20000410000 */
[----:B------:R-:W5:Y:S01]  /*1a8b0*/  MUFU.EX2 R231, R231 ;  /* 0x000000e700e77308 */ /* 0x000f620000000800 */
[C---:B------:R-:W-:Y:S01]  /*1a8c0*/  FMUL.FTZ R66, R0.reuse, R66 ;  /* 0x0000004200427220 */ /* 0x040fe20000410000 */
[C---:B-1----:R-:W-:Y:S03]  /*1a8d0*/  HMMA.16816.F32.BF16 R44, R128.reuse, R104, R44 ;  /* 0x00000068802c723c */ /* 0x042fe6000004182c */
[----:B------:R-:W-:Y:S02]  /*1a8e0*/  FMUL.FTZ R67, R0, R67 ;  /* 0x0000004300437220 */ /* 0x000fe40000410000 */
[C---:B------:R-:W-:Y:S03]  /*1a8f0*/  FMUL.FTZ R68, R2.reuse, R68 ;  /* 0x0000004402447220 */ /* 0x040fe60000410000 */
[----:B------:R-:W-:Y:S01]  /*1a900*/  MUFU.EX2 R230, R230 ;  /* 0x000000e600e67308 */ /* 0x000fe20000000800 */
[----:B------:R-:W-:Y:S01]  /*1a910*/  FMUL.FTZ R69, R2, R69 ;  /* 0x0000004502457220 */ /* 0x000fe20000410000 */
[C---:B------:R-:W-:Y:S01]  /*1a920*/  HMMA.16816.F32.BF16 R48, R128.reuse, R106, R48 ;  /* 0x0000006a8030723c */ /* 0x040fe20000041830 */
[----:B------:R-:W1:Y:S02]  /*1a930*/  LDSM.16.MT88.4 R104, [R206+0x10000] ;  /* 0x01000000ce68783b */ /* 0x000e640000004200 */
[C---:B------:R-:W-:Y:S02]  /*1a940*/  FMUL.FTZ R70, R0.reuse, R70 ;  /* 0x0000004600467220 */ /* 0x040fe40000410000 */
[----:B------:R-:W-:Y:S03]  /*1a950*/  FMUL.FTZ R71, R0, R71 ;  /* 0x0000004700477220 */ /* 0x000fe60000410000 */
[C---:B------:R-:W-:Y:S01]  /*1a960*/  HMMA.16816.F32.BF16 R52, R128.reuse, R100, R52 ;  /* 0x000000648034723c */ /* 0x040fe20000041834 */
[----:B------:R-:W1:Y:S03]  /*1a970*/  MUFU.EX2 R233, R233 ;  /* 0x000000e900e97308 */ /* 0x000e660000000800 */
[C---:B------:R-:W-:Y:S02]  /*1a980*/  FMUL.FTZ R72, R2.reuse, R72 ;  /* 0x0000004802487220 */ /* 0x040fe40000410000 */
[----:B------:R-:W-:Y:S02]  /*1a990*/  FMUL.FTZ R73, R2, R73 ;  /* 0x0000004902497220 */ /* 0x000fe40000410000 */
[C---:B------:R-:W-:Y:S01]  /*1a9a0*/  HMMA.16816.F32.BF16 R56, R128.reuse, R102, R56 ;  /* 0x000000668038723c */ /* 0x040fe20000041838 */
[----:B------:R-:W2:Y:S02]  /*1a9b0*/  LDSM.16.MT88.4 R100, [R205+0x10000] ;  /* 0x01000000cd64783b */ /* 0x000ea40000004200 */
[----:B------:R-:W-:Y:S01]  /*1a9c0*/  MUFU.EX2 R232, R232 ;  /* 0x000000e800e87308 */ /* 0x000fe20000000800 */
[C---:B------:R-:W-:Y:S02]  /*1a9d0*/  FMUL.FTZ R74, R0.reuse, R74 ;  /* 0x0000004a004a7220 */ /* 0x040fe40000410000 */
[----:B------:R-:W-:Y:S02]  /*1a9e0*/  FMUL.FTZ R75, R0, R75 ;  /* 0x0000004b004b7220 */ /* 0x000fe40000410000 */
[C---:B------:R-:W-:Y:S04]  /*1a9f0*/  HMMA.16816.F32.BF16 R60, R128.reuse, R108, R60 ;  /* 0x0000006c803c723c */ /* 0x040fe8000004183c */
[C---:B------:R-:W-:Y:S01]  /*1aa00*/  FMUL.FTZ R76, R2.reuse, R76 ;  /* 0x0000004c024c7220 */ /* 0x040fe20000410000 */
[----:B------:R-:W2:Y:S01]  /*1aa10*/  MUFU.EX2 R235, R235 ;  /* 0x000000eb00eb7308 */ /* 0x000ea20000000800 */
[----:B------:R-:W-:Y:S02]  /*1aa20*/  FMUL.FTZ R77, R2, R77 ;  /* 0x0000004d024d7220 */ /* 0x000fe40000410000 */
[C---:B------:R-:W-:Y:S01]  /*1aa30*/  HMMA.16816.F32.BF16 R64, R128.reuse, R110, R64 ;  /* 0x0000006e8040723c */ /* 0x040fe20000041840 */
[----:B------:R-:W3:Y:S03]  /*1aa40*/  LDSM.16.MT88.4 R108, [R204+0x10000] ;  /* 0x01000000cc6c783b */ /* 0x000ee60000004200 */
[C---:B------:R-:W-:Y:S02]  /*1aa50*/  FMUL.FTZ R78, R0.reuse, R78 ;  /* 0x0000004e004e7220 */ /* 0x040fe40000410000 */
[----:B------:R-:W-:Y:S01]  /*1aa60*/  FMUL.FTZ R79, R0, R79 ;  /* 0x0000004f004f7220 */ /* 0x000fe20000410000 */
[----:B------:R-:W-:Y:S01]  /*1aa70*/  MUFU.EX2 R234, R234 ;  /* 0x000000ea00ea7308 */ /* 0x000fe20000000800 */
[C---:B------:R-:W-:Y:S01]  /*1aa80*/  FMUL.FTZ R80, R2.reuse, R80 ;  /* 0x0000005002507220 */ /* 0x040fe20000410000 */
[C---:B-1----:R-:W-:Y:S03]  /*1aa90*/  HMMA.16816.F32.BF16 R68, R128.reuse, R104, R68 ;  /* 0x000000688044723c */ /* 0x042fe60000041844 */
[----:B------:R-:W-:Y:S02]  /*1aaa0*/  FMUL.FTZ R81, R2, R81 ;  /* 0x0000005102517220 */ /* 0x000fe40000410000 */
[C---:B------:R-:W-:Y:S02]  /*1aab0*/  FMUL.FTZ R82, R0.reuse, R82 ;  /* 0x0000005200527220 */ /* 0x040fe40000410000 */
[----:B------:R-:W-:Y:S01]  /*1aac0*/  FMUL.FTZ R83, R0, R83 ;  /* 0x0000005300537220 */ /* 0x000fe20000410000 */
[C---:B------:R-:W-:Y:S01]  /*1aad0*/  HMMA.16816.F32.BF16 R72, R128.reuse, R106, R72 ;  /* 0x0000006a8048723c */ /* 0x040fe20000041848 */
[----:B------:R-:W1:Y:S01]  /*1aae0*/  LDSM.16.MT88.4 R104, [R203+0x10000] ;  /* 0x01000000cb68783b */ /* 0x000e620000004200 */
[----:B------:R-:W1:Y:S02]  /*1aaf0*/  MUFU.EX2 R237, R237 ;  /* 0x000000ed00ed7308 */ /* 0x000e640000000800 */
[C---:B------:R-:W-:Y:S02]  /*1ab00*/  FMUL.FTZ R84, R2.reuse, R84 ;  /* 0x0000005402547220 */ /* 0x040fe40000410000 */
[----:B------:R-:W-:Y:S02]  /*1ab10*/  FMUL.FTZ R85, R2, R85 ;  /* 0x0000005502557220 */ /* 0x000fe40000410000 */
[C---:B--2---:R-:W-:Y:S04]  /*1ab20*/  HMMA.16816.F32.BF16 R76, R128.reuse, R100, R76 ;  /* 0x00000064804c723c */ /* 0x044fe8000004184c */
[C---:B------:R-:W-:Y:S01]  /*1ab30*/  FMUL.FTZ R86, R0.reuse, R86 ;  /* 0x0000005600567220 */ /* 0x040fe20000410000 */
[----:B------:R-:W-:Y:S01]  /*1ab40*/  MUFU.EX2 R236, R236 ;  /* 0x000000ec00ec7308 */ /* 0x000fe20000000800 */
[----:B------:R-:W-:Y:S01]  /*1ab50*/  FMUL.FTZ R87, R0, R87 ;  /* 0x0000005700577220 */ /* 0x000fe20000410000 */
[----:B------:R-:W-:Y:S01]  /*1ab60*/  F2FP.BF16.PACK_AB R100, R177, R176 ;  /* 0x000000b0b164723e */ /* 0x000fe200000010ff */
[C---:B------:R-:W-:Y:S04]  /*1ab70*/  HMMA.16816.F32.BF16 R80, R128.reuse, R102, R80 ;  /* 0x000000668050723c */ /* 0x040fe80000041850 */
[C---:B------:R-:W-:Y:S01]  /*1ab80*/  FMUL.FTZ R88, R2.reuse, R88 ;  /* 0x0000005802587220 */ /* 0x040fe20000410000 */
[----:B------:R-:W-:Y:S01]  /*1ab90*/  F2FP.BF16.PACK_AB R101, R179, R178 ;  /* 0x000000b2b365723e */ /* 0x000fe200000010ff */
[----:B------:R-:W-:Y:S01]  /*1aba0*/  FMUL.FTZ R89, R2, R89 ;  /* 0x0000005902597220 */ /* 0x000fe20000410000 */
[----:B----4-:R-:W-:Y:S01]  /*1abb0*/  F2FP.BF16.PACK_AB R102, R180, R181 ;  /* 0x000000b5b466723e */ /* 0x010fe200000010ff */
[C---:B---3--:R-:W-:Y:S01]  /*1abc0*/  HMMA.16816.F32.BF16 R84, R128.reuse, R108, R84 ;  /* 0x0000006c8054723c */ /* 0x048fe20000041854 */
[----:B------:R-:W2:Y:S03]  /*1abd0*/  MUFU.EX2 R239, R239 ;  /* 0x000000ef00ef7308 */ /* 0x000ea60000000800 */
[C---:B------:R-:W-:Y:S01]  /*1abe0*/  FMUL.FTZ R90, R0.reuse, R90 ;  /* 0x0000005a005a7220 */ /* 0x040fe20000410000 */
[----:B------:R-:W-:Y:S01]  /*1abf0*/  F2FP.BF16.PACK_AB R103, R183, R182 ;  /* 0x000000b6b767723e */ /* 0x000fe200000010ff */
[----:B------:R-:W-:Y:S02]  /*1ac00*/  FMUL.FTZ R91, R0, R91 ;  /* 0x0000005b005b7220 */ /* 0x000fe40000410000 */
[C---:B------:R-:W-:Y:S03]  /*1ac10*/  FMUL.FTZ R92, R2.reuse, R92 ;  /* 0x0000005c025c7220 */ /* 0x040fe60000410000 */
[----:B------:R-:W3:Y:S01]  /*1ac20*/  MUFU.EX2 R238, R238 ;  /* 0x000000ee00ee7308 */ /* 0x000ee20000000800 */
[----:B------:R-:W-:Y:S01]  /*1ac30*/  FMUL.FTZ R93, R2, R93 ;  /* 0x0000005d025d7220 */ /* 0x000fe20000410000 */
[C---:B------:R-:W-:Y:S01]  /*1ac40*/  HMMA.16816.F32.BF16 R88, R128.reuse, R110, R88 ;  /* 0x0000006e8058723c */ /* 0x040fe20000041858 */
[----:B------:R-:W4:Y:S02]  /*1ac50*/  LDSM.16.MT88.4 R108, [R204+0xc800] ;  /* 0x00c80000cc6c783b */ /* 0x000f240000004200 */
[C---:B------:R-:W-:Y:S02]  /*1ac60*/  FMUL.FTZ R94, R0.reuse, R94 ;  /* 0x0000005e005e7220 */ /* 0x040fe40000410000 */
[----:B------:R-:W-:Y:S02]  /*1ac70*/  FMUL.FTZ R95, R0, R95 ;  /* 0x0000005f005f7220 */ /* 0x000fe40000410000 */
[C---:B------:R-:W-:Y:S02]  /*1ac80*/  FMUL.FTZ R96, R2.reuse, R96 ;  /* 0x0000006002607220 */ /* 0x040fe40000410000 */
[----:B------:R-:W-:Y:S03]  /*1ac90*/  FMUL.FTZ R97, R2, R97 ;  /* 0x0000006102617220 */ /* 0x000fe60000410000 */
[C---:B-1----:R-:W-:Y:S03]  /*1aca0*/  HMMA.16816.F32.BF16 R92, R128.reuse, R104, R92 ;  /* 0x00000068805c723c */ /* 0x042fe6000004185c */
[C---:B------:R-:W-:Y:S02]  /*1acb0*/  FMUL.FTZ R98, R0.reuse, R98 ;  /* 0x0000006200627220 */ /* 0x040fe40000410000 */
[----:B------:R-:W-:Y:S02]  /*1acc0*/  FMUL.FTZ R99, R0, R99 ;  /* 0x0000006300637220 */ /* 0x000fe40000410000 */
[-CC-:B------:R-:W-:Y:S02]  /*1acd0*/  FFMA.FTZ R135, R135, R134.reuse, -R147.reuse ;  /* 0x0000008687877223 */ /* 0x180fe40000010893 */
[----:B------:R-:W-:Y:S03]  /*1ace0*/  FFMA.FTZ R147, R133, R134, -R147 ;  /* 0x0000008685937223 */ /* 0x000fe60000010893 */
[----:B------:R-:W-:Y:S01]  /*1acf0*/  HMMA.16816.F32.BF16 R96, R128, R106, R96 ;  /* 0x0000006a8060723c */ /* 0x000fe20000041860 */
[----:B------:R-:W1:Y:S01]  /*1ad00*/  LDSM.16.MT88.4 R104, [R203+0xe800] ;  /* 0x00e80000cb68783b */ /* 0x000e620000004200 */
[----:B------:R2:W-:Y:S01]  /*1ad10*/  MUFU.EX2 R134, R147 ;  /* 0x0000009300867308 */ /* 0x0005e20000000800 */
[----:B------:R-:W-:Y:S02]  /*1ad20*/  FFMA.FTZ R175, R2, R229, R175 ;  /* 0x000000e502af7223 */ /* 0x000fe400000100af */
[----:B------:R-:W-:Y:S01]  /*1ad30*/  FFMA.FTZ R171, R0, R223, R171 ;  /* 0x000000df00ab7223 */ /* 0x000fe200000100ab */
[----:B------:R-:W-:Y:S01]  /*1ad40*/  IADD3 R0, R219, -0x1, RZ ;  /* 0xffffffffdb007810 */ /* 0x000fe20007ffe0ff */
[----:B------:R-:W-:Y:S01]  /*1ad50*/  FADD.FTZ R174, R174, R175 ;  /* 0x000000afaeae7221 */ /* 0x000fe20000010000 */
[C---:B------:R-:W-:Y:S01]  /*1ad60*/  HMMA.16816.F32.BF16 R4, R100.reuse, R112, R4 ;  /* 0x000000706404723c */ /* 0x040fe20000041804 */
[----:B------:R-:W-:Y:S03]  /*1ad70*/  LDSM.16.MT88.4 R128, [R205+0xf000] ;  /* 0x00f00000cd80783b */ /* 0x000fe60000004200 */
[----:B------:R-:W1:Y:S01]  /*1ad80*/  MUFU.EX2 R135, R135 ;  /* 0x0000008700877308 */ /* 0x000e620000000800 */
[----:B------:R-:W-:Y:S01]  /*1ad90*/  FADD.FTZ R170, R170, R171 ;  /* 0x000000abaaaa7221 */ /* 0x000fe20000010000 */
[----:B------:R-:W-:Y:S01]  /*1ada0*/  MOV R219, R0 ;  /* 0x0000000000db7202 */ /* 0x000fe20000000f00 */
[----:B------:R-:W-:Y:S01]  /*1adb0*/  FADD.FTZ R173, R173, R174 ;  /* 0x000000aeadad7221 */ /* 0x000fe20000010000 */
[C---:B------:R-:W-:Y:S01]  /*1adc0*/  HMMA.16816.F32.BF16 R8, R100.reuse, R114, R8 ;  /* 0x000000726408723c */ /* 0x040fe20000041808 */
[----:B------:R-:W-:Y:S03]  /*1add0*/  LDSM.16.MT88.4 R112, [R205+0x10800] ;  /* 0x01080000cd70783b */ /* 0x000fe60000004200 */
[----:B------:R-:W-:Y:S01]  /*1ade0*/  FADD.FTZ R173, R172, R173 ;  /* 0x000000adacad7221 */ /* 0x000fe20000010000 */
[----:B------:R-:W-:Y:S03]  /*1adf0*/  MOV R0, R3 ;  /* 0x0000000300007202 */ /* 0x000fe60000000f00 */
[C---:B------:R-:W-:Y:S01]  /*1ae00*/  HMMA.16816.F32.BF16 R12, R100.reuse, R116, R12 ;  /* 0x00000074640c723c */ /* 0x040fe2000004180c */
[----:B--2---:R-:W-:Y:S03]  /*1ae10*/  LDSM.16.MT88.4 R144, [R203+0xd800] ;  /* 0x00d80000cb90783b */ /* 0x004fe60000004200 */
[----:B------:R-:W-:Y:S04]  /*1ae20*/  FADD.FTZ R176, R176, R173 ;  /* 0x000000adb0b07221 */ /* 0x000fe80000010000 */
[C---:B------:R-:W-:Y:S01]  /*1ae30*/  HMMA.16816.F32.BF16 R16, R100.reuse, R118, R16 ;  /* 0x000000766410723c */ /* 0x040fe20000041810 */
[----:B------:R-:W-:Y:S03]  /*1ae40*/  LDSM.16.MT88.4 R116, [R204+0x10800] ;  /* 0x01080000cc74783b */ /* 0x000fe60000004200 */
[----:B------:R-:W-:Y:S04]  /*1ae50*/  FADD.FTZ R176, R177, R176 ;  /* 0x000000b0b1b07221 */ /* 0x000fe80000010000 */
[C---:B----4-:R-:W-:Y:S04]  /*1ae60*/  HMMA.16816.F32.BF16 R20, R100.reuse, R108, R20 ;  /* 0x0000006c6414723c */ /* 0x050fe80000041814 */
[----:B------:R-:W-:Y:S04]  /*1ae70*/  FADD.FTZ R181, R181, R176 ;  /* 0x000000b0b5b57221 */ /* 0x000fe80000010000 */
[C---:B------:R-:W-:Y:S01]  /*1ae80*/  HMMA.16816.F32.BF16 R24, R100.reuse, R110, R24 ;  /* 0x0000006e6418723c */ /* 0x040fe20000041818 */
[----:B------:R-:W2:Y:S03]  /*1ae90*/  LDSM.16.MT88.4 R108, [R206+0x10800] ;  /* 0x01080000ce6c783b */ /* 0x000ea60000004200 */
[----:B------:R-:W-:Y:S04]  /*1aea0*/  FADD.FTZ R180, R180, R181 ;  /* 0x000000b5b4b47221 */ /* 0x000fe80000010000 */
        /* <DEDUP_REMOVED lines=23> */
[----:B------:R-:W3:Y:S07]  /*1b020*/  LDSM.16.MT88.4 R116, [R206+0xf000] ;  /* 0x00f00000ce74783b */ /* 0x000eee0000004200 */
[C---:B-1----:R-:W-:Y:S08]  /*1b030*/  HMMA.16816.F32.BF16 R92, R100.reuse, R104, R92 ;  /* 0x00000068645c723c */ /* 0x042ff0000004185c */
[----:B------:R-:W-:Y:S01]  /*1b040*/  HMMA.16816.F32.BF16 R96, R100, R106, R96 ;  /* 0x0000006a6460723c */ /* 0x000fe20000041860 */
[----:B------:R-:W1:Y:S06]  /*1b050*/  LDSM.16.MT88.4 R104, [R203+0xf000] ;  /* 0x00f00000cb68783b */ /* 0x000e6c0000004200 */
[C---:B------:R-:W-:Y:S01]  /*1b060*/  F2FP.BF16.PACK_AB R100, R226.reuse, R209 ;  /* 0x000000d1e264723e */ /* 0x040fe200000010ff */
[----:B------:R-:W-:Y:S01]  /*1b070*/  FADD.FTZ R209, R209, R180 ;  /* 0x000000b4d1d17221 */ /* 0x000fe20000010000 */
[----:B-----5:R-:W-:Y:S03]  /*1b080*/  F2FP.BF16.PACK_AB R101, R231, R228 ;  /* 0x000000e4e765723e */ /* 0x020fe600000010ff */
[----:B------:R-:W-:Y:S01]  /*1b090*/  F2FP.BF16.PACK_AB R102, R233, R230 ;  /* 0x000000e6e966723e */ /* 0x000fe200000010ff */
[----:B------:R-:W-:Y:S01]  /*1b0a0*/  FADD.FTZ R209, R226, R209 ;  /* 0x000000d1e2d17221 */ /* 0x000fe20000010000 */
[----:B------:R-:W-:Y:S03]  /*1b0b0*/  F2FP.BF16.PACK_AB R103, R235, R232 ;  /* 0x000000e8eb67723e */ /* 0x000fe600000010ff */
[----:B------:R-:W-:Y:S04]  /*1b0c0*/  FADD.FTZ R230, R230, R209 ;  /* 0x000000d1e6e67221 */ /* 0x000fe80000010000 */
[C---:B--2---:R-:W-:Y:S03]  /*1b0d0*/  HMMA.16816.F32.BF16 R4, R100.reuse, R108, R4 ;  /* 0x0000006c6404723c */ /* 0x044fe60000041804 */
[----:B------:R-:W-:Y:S05]  /*1b0e0*/  FADD.FTZ R233, R233, R230 ;  /* 0x000000e6e9e97221 */ /* 0x000fea0000010000 */
[C---:B------:R-:W-:Y:S01]  /*1b0f0*/  HMMA.16816.F32.BF16 R8, R100.reuse, R110, R8 ;  /* 0x0000006e6408723c */ /* 0x040fe20000041808 */
[----:B------:R-:W2:Y:S07]  /*1b100*/  LDSM.16.MT88.4 R108, [R206+0x11000] ;  /* 0x01100000ce6c783b */ /* 0x000eae0000004200 */
        /* <DEDUP_REMOVED lines=8> */
[C---:B---3--:R-:W-:Y:S08]  /*1b190*/  HMMA.16816.F32.BF16 R36, R100.reuse, R116, R36 ;  /* 0x000000746424723c */ /* 0x048ff00000041824 */
[C---:B------:R-:W-:Y:S01]  /*1b1a0*/  HMMA.16816.F32.BF16 R40, R100.reuse, R118, R40 ;  /* 0x000000766428723c */ /* 0x040fe20000041828 */
[----:B------:R-:W3:Y:S07]  /*1b1b0*/  LDSM.16.MT88.4 R116, [R204+0x11000] ;  /* 0x01100000cc74783b */ /* 0x000eee0000004200 */
        /* <DEDUP_REMOVED lines=18> */
[C---:B----4-:R-:W-:Y:S08]  /*1b2e0*/  HMMA.16816.F32.BF16 R76, R100.reuse, R112, R76 ;  /* 0x00000070644c723c */ /* 0x050ff0000004184c */
[C---:B------:R-:W-:Y:S08]  /*1b2f0*/  HMMA.16816.F32.BF16 R80, R100.reuse, R114, R80 ;  /* 0x000000726450723c */ /* 0x040ff00000041850 */
[C---:B---3--:R-:W-:Y:S08]  /*1b300*/  HMMA.16816.F32.BF16 R84, R100.reuse, R116, R84 ;  /* 0x000000746454723c */ /* 0x048ff00000041854 */
        /* <DEDUP_REMOVED lines=37> */
[----:B------:R-:W-:Y:S03]  /*1b560*/  FADD.FTZ R231, R231, R228 ;  /* 0x000000e4e7e77221 */ /* 0x000fe60000010000 */
[----:B------:R-:W-:Y:S01]  /*1b570*/  MOV R137, R132 ;  /* 0x0000008400897202 */ /* 0x000fe20000000f00 */
[----:B------:R-:W-:Y:S04]  /*1b580*/  FADD.FTZ R232, R232, R231 ;  /* 0x000000e7e8e87221 */ /* 0x000fe80000010000 */
[----:B------:R-:W-:Y:S04]  /*1b590*/  FADD.FTZ R235, R235, R232 ;  /* 0x000000e8ebeb7221 */ /* 0x000fe80000010000 */
[----:B------:R-:W-:Y:S04]  /*1b5a0*/  FADD.FTZ R236, R236, R235 ;  /* 0x000000ebecec7221 */ /* 0x000fe80000010000 */
[----:B------:R-:W-:Y:S04]  /*1b5b0*/  FADD.FTZ R236, R239, R236 ;  /* 0x000000ecefec7221 */ /* 0x000fe80000010000 */
[----:B------:R-:W-:Y:S04]  /*1b5c0*/  FADD.FTZ R135, R135, R236 ;  /* 0x000000ec87877221 */ /* 0x000fe80000010000 */
[----:B------:R-:W-:Y:S01]  /*1b5d0*/  FADD.FTZ R223, R134, R135 ;  /* 0x0000008786df7221 */ /* 0x000fe20000010000 */
[----:B------:R-:W-:-:S05]  /*1b5e0*/  @P0 BRA `(.L_x_2667) ;  /* 0xffffcb4000000947 */ /* 0x000fca000383ffff */
.L_x_2658:
        /* <DEDUP_REMOVED lines=11> */
.L_x_2681:
[----:B--23--:R-:W-:Y:S01]  /*1b6a0*/  FADD.FTZ R229, R6, R229 ;  /* 0x000000e506e57221 */ /* 0x00cfe20000010000 */
[----:B------:R-:W-:Y:S05]  /*1b6b0*/  BRA.DIV ~URZ, `(.L_x_2669) ;  /* 0x00001a927f007947 */ /* 0x000fea000b800000 */
[----:B------:R-:W2:Y:S04]  /*1b6c0*/  SHFL.BFLY PT, R0, R223, 0x2, 0x1f ;  /* 0x0c401f00df007f89 */ /* 0x000ea800000e0000 */
[----:B------:R-:W3:Y:S01]  /*1b6d0*/  SHFL.BFLY PT, R10, R229, 0x1, 0x1f ;  /* 0x0c201f00e50a7f89 */ /* 0x000ee200000e0000 */
[----:B--2---:R-:W-:Y:S02]  /*1b6e0*/  FADD.FTZ R7, R0, R223 ;  /* 0x000000df00077221 */ /* 0x004fe40000010000 */
[----:B---3--:R-:W-:-:S03]  /*1b6f0*/  FADD.FTZ R10, R229, R10 ;  /* 0x0000000ae50a7221 */ /* 0x008fc60000010000 */
[----:B------:R2:W3:Y:S04]  /*1b700*/  SHFL.BFLY PT, R6, R7, 0x1, 0x1f ;  /* 0x0c201f0007067f89 */ /* 0x0004e800000e0000 */
.L_x_2682:
        /* <DEDUP_REMOVED lines=266> */
.L_x_2671:
[----:B------:R-:W-:Y:S02]  /*1c7b0*/  ULDC.64 UR4, c[0x0][0x118] ;  /* 0x0000460000047ab9 */ /* 0x000fe40000000a00 */
[----:B------:R-:W2:Y:S04]  /*1c7c0*/  LD.E R2, [R8.64+0x60] ;  /* 0x0000600408027980 */ /* 0x000ea8000c101900 */
[----:B------:R-:W3:Y:S01]  /*1c7d0*/  LD.E R218, [R8.64+0xb4] ;  /* 0x0000b40408da7980 */ /* 0x000ee2000c101900 */
[----:B--2---:R-:W-:-:S04]  /*1c7e0*/  IMAD R3, R2, R214, R213 ;  /* 0x000000d602037224 */ /* 0x004fc800078e02d5 */
[----:B---3--:R-:W-:Y:S02]  /*1c7f0*/  IMAD R218, R218, R3, RZ ;  /* 0x00000003dada7224 */ /* 0x008fe400078e02ff */
.L_x_2672:
[----:B------:R-:W-:Y:S05]  /*1c800*/  BSYNC B0 ;  /* 0x0000000000007941 */ /* 0x000fea0003800000 */
.L_x_2670:
        /* <DEDUP_REMOVED lines=48> */
.L_x_2674:
[----:B---34-:R-:W-:Y:S05]  /*1cb10*/  BSYNC B0 ;  /* 0x0000000000007941 */ /* 0x018fea0003800000 */
.L_x_2673:
        /* <DEDUP_REMOVED lines=36> */
.L_x_2676:
[----:B------:R-:W-:Y:S05]  /*1cd60*/  BSYNC B0 ;  /* 0x0000000000007941 */ /* 0x000fea0003800000 */
.L_x_2675:
        /* <DEDUP_REMOVED lines=18> */
.L_x_2678:
[----:B------:R-:W-:Y:S05]  /*1ce90*/  BSYNC B0 ;  /* 0x0000000000007941 */ /* 0x000fea0003800000 */
.L_x_2677:
        /* <DEDUP_REMOVED lines=18> */
.L_x_2680:
[----:B------:R-:W-:Y:S05]  /*1cfc0*/  BSYNC B0 ;  /* 0x0000000000007941 */ /* 0x000fea0003800000 */
.L_x_2679:
[----:B------:R-:W-:Y:S01]  /*1cfd0*/  IADD3 R0, R3, 0x30, RZ ;  /* 0x0000003003007810 */ /* 0x000fe20007ffe0ff */
[----:B------:R-:W-:-:S03]  /*1cfe0*/  IMAD.MOV.U32 R213, RZ, RZ, 0x0 ;  /* 0x00000000ffd57424 */ /* 0x000fc600078e00ff */
[----:B------:R-:W-:-:S13]  /*1cff0*/  ISETP.GE.AND P0, PT, R0, R215, PT ;  /* 0x000000d70000720c */ /* 0x000fda0003f06270 */
[----:B------:R-:W-:Y:S05]  /*1d000*/  @P0 RET.REL.NODEC R212 `(_ZN5flash24flash_fwd_splitkv_kernelI23Flash_fwd_kernel_traitsILi192ELi64ELi64ELi4ELb0ELb0EN7cutlass10bfloat16_tE19Flash_kernel_traitsILi192ELi64ELi64ELi4ES3_EELb1ELb0ELb0ELb0ELb1ELb1ELb0ELb1EEEvNS_16Flash_fwd_paramsE) ;  /* 0xfffe2ff0d4000950 */ /* 0x000fea0003c3ffff */
        /* <DEDUP_REMOVED lines=15> */
[----:B------:R-:W-:Y:S05]  /*1d100*/  RET.REL.NODEC R212 `(_ZN5flash24flash_fwd_splitkv_kernelI23Flash_fwd_kernel_traitsILi192ELi64ELi64ELi4ELb0ELb0EN7cutlass10bfloat16_tE19Flash_kernel_traitsILi192ELi64ELi64ELi4ES3_EELb1ELb0ELb0ELb0ELb1ELb1ELb0ELb1EEEvNS_16Flash_fwd_paramsE) ;  /* 0xfffe2ef0d4007950 */ /* 0x000fea0003c3ffff */
.L_x_2668:
[----:B------:R-:W-:Y:S02]  /*1d110*/  MOV R6, 0x2 ;  /* 0x0000000200067802 */ /* 0x000fe40000000f00 */
[----:B------:R-:W-:-:S02]  /*1d120*/  MOV R4, 0x1d140 ;  /* 0x0001d14000047802 */ /* 0x000fc40000000f00 */
[----:B-1---5:R-:W-:Y:S05]  /*1d130*/  CALL.REL.NOINC `($__internal_19_$__cuda_sm70_shflsync_bfly_p) ;  /* 0x000000f000007944 */ /* 0x022fea0003c00000 */
[----:B-12---:R-:W-:Y:S05]  /*1d140*/  BRA `(.L_x_2681) ;  /* 0xffffe55000007947 */ /* 0x006fea000383ffff */
.L_x_2669:
[----:B------:R-:W-:Y:S02]  /*1d150*/  MOV R6, 0x1 ;  /* 0x0000000100067802 */ /* 0x000fe40000000f00 */
[----:B------:R-:W-:-:S02]  /*1d160*/  MOV R4, 0x1d180 ;  /* 0x0001d18000047802 */ /* 0x000fc40000000f00 */
[----:B-1---5:R-:W-:Y:S05]  /*1d170*/  CALL.REL.NOINC `($__internal_19_$__cuda_sm70_shflsync_bfly_p) ;  /* 0x000000b000007944 */ /* 0x022fea0003c00000 */
[----:B--2---:R-:W-:Y:S01]  /*1d180*/  FADD.FTZ R10, R229, R6 ;  /* 0x00000006e50a7221 */ /* 0x004fe20000010000 */
[----:B-1----:R-:W-:-:S02]  /*1d190*/  MOV R229, R223 ;  /* 0x000000df00e57202 */ /* 0x002fc40000000f00 */
[----:B------:R-:W-:Y:S02]  /*1d1a0*/  MOV R6, 0x2 ;  /* 0x0000000200067802 */ /* 0x000fe40000000f00 */
[----:B------:R-:W-:Y:S02]  /*1d1b0*/  MOV R4, 0x1d1d0 ;  /* 0x0001d1d000047802 */ /* 0x000fe40000000f00 */
[----:B------:R-:W-:Y:S05]  /*1d1c0*/  CALL.REL.NOINC `($__internal_19_$__cuda_sm70_shflsync_bfly_p) ;  /* 0x0000006000007944 */ /* 0x000fea0003c00000 */
[----:B--2---:R-:W-:Y:S01]  /*1d1d0*/  FADD.FTZ R7, R223, R6 ;  /* 0x00000006df077221 */ /* 0x004fe20000010000 */
[----:B------:R-:W-:Y:S02]  /*1d1e0*/  MOV R6, 0x1 ;  /* 0x0000000100067802 */ /* 0x000fe40000000f00 */
[----:B------:R-:W-:Y:S02]  /*1d1f0*/  MOV R4, 0x1d220 ;  /* 0x0001d22000047802 */ /* 0x000fe40000000f00 */
[----:B-1----:R-:W-:Y:S02]  /*1d200*/  MOV R229, R7 ;  /* 0x0000000700e57202 */ /* 0x002fe40000000f00 */
[----:B------:R-:W-:Y:S05]  /*1d210*/  CALL.REL.NOINC `($__internal_19_$__cuda_sm70_shflsync_bfly_p) ;  /* 0x0000001000007944 */ /* 0x000fea0003c00000 */
[----:B-12---:R-:W-:Y:S05]  /*1d220*/  BRA `(.L_x_2682) ;  /* 0xffffe4e000007947 */ /* 0x006fea000383ffff */
        .weak           $__internal_19_$__cuda_sm70_shflsync_bfly_p
        .type           $__internal_19_$__cuda_sm70_shflsync_bfly_p,@function
        .size           $__internal_19_$__cuda_sm70_shflsync_bfly_p,(.L_x_4393 - $__internal_19_$__cuda_sm70_shflsync_bfly_p)
$__internal_19_$__cuda_sm70_shflsync_bfly_p:
[----:B------:R-:W-:Y:S01]  /*1d230*/  MOV R12, R4 ;  /* 0x00000004000c7202 */ /* 0x000fe20000000f00 */
[----:B------:R-:W-:Y:S04]  /*1d240*/  WARPSYNC R0 ;  /* 0x0000000000007348 */ /* 0x000fe80003800000 */
[----:B------:R-:W-:Y:S01]  /*1d250*/  MOV R13, 0x0 ;  /* 0x00000000000d7802 */ /* 0x000fe20000000f00 */
[----:B------:R1:W2:Y:S03]  /*1d260*/  SHFL.BFLY PT, R6, R229, R6, R5 ;  /* 0x0c000006e5067389 */ /* 0x0002a600000e0005 */
[----:B------:R-:W-:Y:S05]  /*1d270*/  RET.REL.NODEC R12 `(_ZN5flash24flash_fwd_splitkv_kernelI23Flash_fwd_kernel_traitsILi192ELi64ELi64ELi4ELb0ELb0EN7cutlass10bfloat16_tE19Flash_kernel_traitsILi192ELi64ELi64ELi4ES3_EELb1ELb0ELb0ELb0ELb1ELb1ELb0ELb1EEEvNS_16Flash_fwd_paramsE) ;  /* 0xfffe2d800c007950 */ /* 0x000fea0003c3ffff */
.L_x_2683:
        /* <DEDUP_REMOVED lines=16> */
.L_x_4393:


//--------------------- .text._ZN5flash24flash_fwd_splitkv_kernelI23Flash_fwd_kernel_traitsILi192ELi64ELi64ELi4ELb0ELb0EN7cutlass10bfloat16_tE19Flash_kernel_traitsILi192ELi64ELi64ELi4ES3_EELb1ELb0ELb1ELb0ELb0ELb0ELb0ELb1EEEvNS_16Flash_fwd_paramsE --------------------------
	.section	.text._ZN5flash24flash_fwd_splitkv_kernelI23Flash_fwd_kernel_traitsILi192ELi64ELi64ELi4ELb0ELb0EN7cutlass10bfloat16_tE19Flash_kernel_traitsILi192ELi64ELi64ELi4ES3_EELb1ELb0ELb1ELb0ELb0ELb0ELb0ELb1EEEvNS_16Flash_fwd_paramsE,"ax",@progbits
	.sectioninfo	@"SHI_REGISTERS=229"
	.align	128
        .global         _ZN5flash24flash_fwd_splitkv_kernelI23Flash_fwd_kernel_traitsILi192ELi64ELi64ELi4ELb0ELb0EN7cutlass10bfloat16_tE19Flash_kernel_traitsILi192ELi64ELi64ELi4ES3_EELb1ELb0ELb1ELb0ELb0ELb0ELb0ELb1EEEvNS_16Flash_fwd_paramsE
        .type           _ZN5flash24flash_fwd_splitkv_kernelI23Flash_fwd_kernel_traitsILi192ELi64ELi64ELi4ELb0ELb0EN7cutlass10bfloat16_tE19Flash_kernel_traitsILi192ELi64ELi64ELi4ES3_EELb1ELb0ELb1ELb0ELb0ELb0ELb0ELb1EEEvNS_16Flash_fwd_paramsE,@function
        .size           _ZN5flash24flash_fwd_splitkv_kernelI23Flash_fwd_kernel_traitsILi192ELi64ELi64ELi4ELb0ELb0EN7cutlass10bfloat16_tE19Flash_kernel_traitsILi192ELi64ELi64ELi4ES3_EELb1ELb0ELb1ELb0ELb0ELb0ELb0ELb1EEEvNS_16Flash_fwd_paramsE,(.L_x_4395 - _ZN5flash24flash_fwd_splitkv_kernelI23Flash_fwd_kernel_traitsILi192ELi64ELi64ELi4ELb0ELb0EN7cutlass10bfloat16_tE19Flash_kernel_traitsILi192ELi64ELi64ELi4ES3_EELb1ELb0ELb1ELb0ELb0ELb0ELb0ELb1EEEvNS_16Flash_fwd_paramsE)
        .other          _ZN5flash24flash_fwd_splitkv_kernelI23Flash_fwd_kernel_traitsILi192ELi64ELi64ELi4ELb0ELb0EN7cutlass10bfloat16_tE19Flash_kernel_traitsILi192ELi64ELi64ELi4ES3_EELb1ELb0ELb1ELb0ELb0ELb0ELb0ELb1EEEvNS_16Flash_fwd_paramsE,@"STO_CUDA_ENTRY STV_DEFAULT"
_ZN5flash24flash_fwd_splitkv_kernelI23Flash_fwd_kernel_traitsILi192ELi64ELi64ELi4ELb0ELb0EN7cutlass10bfloat16_tE19Flash_kernel_traitsILi192ELi64ELi64ELi4ES3_EELb1ELb0ELb1ELb0ELb0ELb0ELb0ELb1EEEvNS_16Flash_fwd_paramsE:
.text._ZN5flash24flash_fwd_splitkv_kernelI23Flash_fwd_kernel_traitsILi192ELi64ELi64ELi4ELb0ELb0EN7cutlass10bfloat16_tE19Flash_kernel_traitsILi192ELi64ELi64ELi4ES3_EELb1ELb0ELb1ELb0ELb0ELb0ELb0ELb1EEEvNS_16Flash_fwd_paramsE:
        /* <DEDUP_REMOVED lines=9> */
[----:B-123--:R-:W-:Y:S05]  /*0090*/  CALL.REL.NOINC `($_ZN5flash24flash_fwd_splitkv_kernelI23Flash_fwd_kernel_traitsILi192ELi64ELi64ELi4ELb0ELb0EN7cutlass10bfloat16_tE19Flash_kernel_traitsILi192ELi64ELi64ELi4ES3_EELb1ELb0ELb1ELb0ELb0ELb0ELb0ELb1EEEvNS_16Flash_fwd_paramsE$_ZN5flash30compute_attn_1rowblock_splitkvI23Flash_fwd_kernel_traitsILi192ELi64ELi64ELi4ELb0ELb0EN7cutlass10bfloat16_tE19Flash_kernel_traitsILi192ELi64ELi64ELi4ES3_EELb1ELb0ELb1ELb0ELb0ELb0ELb0ELb1ENS_16Flash_fwd_paramsEEEvRKT8_iiiii) ;  /* 0x0000002000007944 */ /* 0x00efea0003c00000 */
[----:B------:R-:W-:Y:S05]  /*00a0*/  BSYNC B4 ;  /* 0x0000000000047941 */ /* 0x000fea0003800000 */
.L_x_2684:
[----:B------:R-:W-:Y:S05]  /*00b0*/  EXIT ;  /* 0x000000000000794d */ /* 0x000fea0003800000 */
        .type           $_ZN5flash24flash_fwd_splitkv_kernelI23Flash_fwd_kernel_traitsILi192ELi64ELi64ELi4ELb0ELb0EN7cutlass10bfloat16_tE19Flash_kernel_traitsILi192ELi64ELi64ELi4ES3_EELb1ELb0ELb1ELb0ELb0ELb0ELb0ELb1EEEvNS_16Flash_fwd_paramsE$_ZN5flash30compute_attn_1rowblock_splitkvI23Flash_fwd_kernel_traitsILi192ELi64ELi64ELi4ELb0ELb0EN7cutlass10bfloat16_tE19Flash_kernel_traitsILi192ELi64ELi64ELi4ES3_EELb1ELb0ELb1ELb0ELb0ELb0ELb0ELb1ENS_16Flash_fwd_paramsEEEvRKT8_iiiii,@function
        .size           $_ZN5flash24flash_fwd_splitkv_kernelI23Flash_fwd_kernel_traitsILi192ELi64ELi64ELi4ELb0ELb0EN7cutlass10bfloat16_tE19Flash_kernel_traitsILi192ELi64ELi64ELi4ES3_EELb1ELb0ELb1ELb0ELb0ELb0ELb0ELb1EEEvNS_16Flash_fwd_paramsE$_ZN5flash30compute_attn_1rowblock_splitkvI23Flash_fwd_kernel_traitsILi192ELi64ELi64ELi4ELb0ELb0EN7cutlass10bfloat16_tE19Flash_kernel_traitsILi192ELi64ELi64ELi4ES3_EELb1ELb0ELb1ELb0ELb0ELb0ELb0ELb1ENS_16Flash_fwd_paramsEEEvRKT8_iiiii,($__internal_20_$__cuda_sm70_shflsync_bfly_p - $_ZN5flash24flash_fwd_splitkv_kernelI23Flash_fwd_kernel_traitsILi192ELi64ELi64ELi4ELb0ELb0EN7cutlass10bfloat16_tE19Flash_kernel_traitsILi192ELi64ELi64ELi4ES3_EELb1ELb0ELb1ELb0ELb0ELb0ELb0ELb1EEEvNS_16Flash_fwd_paramsE$_ZN5flash30compute_attn_1rowblock_splitkvI23Flash_fwd_kernel_traitsILi192ELi64ELi64ELi4ELb0ELb0EN7cutlass10bfloat16_tE19Flash_kernel_traitsILi192ELi64ELi64ELi4ES3_EELb1ELb0ELb1ELb0ELb0ELb0ELb0ELb1ENS_16Flash_fwd_paramsEEEvRKT8_iiiii)
$_ZN5flash24flash_fwd_splitkv_kernelI23Flash_fwd_kernel_traitsILi192ELi64ELi64ELi4ELb0ELb0EN7cutlass10bfloat16_tE19Flash_kernel_traitsILi192ELi64ELi64ELi4ES3_EELb1ELb0ELb1ELb0ELb0ELb0ELb0ELb1EEEvNS_16Flash_fwd_paramsE$_ZN5flash30compute_attn_1rowblock_splitkvI23Flash_fwd_kernel_traitsILi192ELi64ELi64ELi4ELb0ELb0EN7cutlass10bfloat16_tE19Flash_kernel_traitsILi192ELi64ELi64ELi4ES3_EELb1ELb0ELb1ELb0ELb0ELb0ELb0ELb1ENS_16Flash_fwd_paramsEEEvRKT8_iiiii:
        /* <DEDUP_REMOVED lines=20> */
.L_x_2686:
[----:B------:R-:W-:Y:S05]  /*0200*/  BSYNC B0 ;  /* 0x0000000000007941 */ /* 0x000fea0003800000 */
.L_x_2685:
        /* <DEDUP_REMOVED lines=17> */
.L_x_2688:
[----:B------:R4:W5:Y:S02]  /*0320*/  LD.E R76, [R12.64+0xb8] ;  /* 0x0000b8060c4c7980 */ /* 0x000964000c101900 */
.L_x_2689:
[----:B------:R-:W-:Y:S05]  /*0330*/  BSYNC B0 ;  /* 0x0000000000007941 */ /* 0x000fea0003800000 */
.L_x_2687:
        /* <DEDUP_REMOVED lines=10> */
.L_x_2691:
[----:B------:R-:W2:Y:S01]  /*03e0*/  LD.E.64 R2, [R12.64+0x108] ;  /* 0x000108060c027980 */ /* 0x000ea2000c101b00 */
[----:B------:R-:W-:Y:S01]  /*03f0*/  BSSY B0, `(.L_x_2693) ;  /* 0x0000006000007945 */ /* 0x000fe20003800000 */
[----:B------:R-:W-:Y:S01]  /*0400*/  IMAD.MOV.U32 R73, RZ, RZ, RZ ;  /* 0x000000ffff497224 */ /* 0x000fe200078e00ff */
[----:B--2---:R-:W-:-:S04]  /*0410*/  ISETP.NE.U32.AND P0, PT, R2, RZ, PT ;  /* 0x000000ff0200720c */ /* 0x004fc80003f05070 */
[----:B------:R-:W-:-:S13]  /*0420*/  ISETP.NE.AND.EX P0, PT, R3, RZ, PT, P0 ;  /* 0x000000ff0300720c */ /* 0x000fda0003f05300 */
[----:B------:R-:W-:Y:S05]  /*0430*/  @!P0 BRA `(.L_x_2694) ;  /* 0x0000001000008947 */ /* 0x000fea0003800000 */
[----:B------:R1:W5:Y:S02]  /*0440*/  LD.E R73, [R12.64+0xbc] ;  /* 0x0000bc060c497980 */ /* 0x000364000c101900 */
.L_x_2694:
[----:B------:R-:W-:Y:S05]  /*0450*/  BSYNC B0 ;  /* 0x0000000000007941 */ /* 0x000fea0003800000 */
.L_x_2693:
[----:B-----5:R-:W-:Y:S02]  /*0460*/  IADD3 R73, R76, R73, RZ ;  /* 0x000000494c497210 */ /* 0x020fe40007ffe0ff */
.L_x_2692:
[----:B------:R-:W-:Y:S05]  /*0470*/  BSYNC B1 ;  /* 0x0000000000017941 */ /* 0x000fea0003800000 */
.L_x_2690:
[----:B------:R-:W-:Y:S01]  /*0480*/  IMAD.SHL.U32 R71, R207, 0x40, RZ ;  /* 0x00000040cf477824 */ /* 0x000fe200078e00ff */
[----:B------:R-:W-:Y:S01]  /*0490*/  MOV R2, R206 ;  /* 0x000000ce00027202 */ /* 0x000fe20000000f00 */
[----:B------:R-:W-:-:S03]  /*04a0*/  IMAD.MOV.U32 R3, RZ, RZ, 0x0 ;  /* 0x00000000ff037424 */ /* 0x000fc600078e00ff */
[----:B------:R-:W-:-:S13]  /*04b0*/  ISETP.GT.AND P0, PT, R210, R71, PT ;  /* 0x00000047d200720c */ /* 0x000fda0003f04270 */
[----:B------:R-:W-:Y:S05]  /*04c0*/  @!P0 RET.REL.NODEC R2 `(_ZN5flash24flash_fwd_splitkv_kernelI23Flash_fwd_kernel_traitsILi192ELi64ELi64ELi4ELb0ELb0EN7cutlass10bfloat16_tE19Flash_kernel_traitsILi192ELi64ELi64ELi4ES3_EELb1ELb0ELb1ELb0ELb0ELb0ELb0ELb1EEEvNS_16Flash_fwd_paramsE) ;  /* 0xfffffb3002008950 */ /* 0x000fea0003c3ffff */
        /* <DEDUP_REMOVED lines=21> */
[----:B------:R1:W2:Y:S04]  /*0620*/  LD.E.64 R16, [R12.64+0x88] ;  /* 0x000088060c107980 */ /* 0x0002a8000c101b00 */
        /* <DEDUP_REMOVED lines=11> */
[----:B------:R-:W-:-:S03]  /*06e0*/  @!P0 SHF.R.S32.HI R8, RZ, 0x1f, R205 ;  /* 0x0000001fff088819 */ /* 0x000fc600000114cd */
[----:B------:R-:W-:-:S05]  /*06f0*/  IMAD.SHL.U32 R20, R72, 0x8, RZ ;  /* 0x0000000848147824 */ /* 0x000fca00078e00ff */
[----:B------:R-:W-:Y:S02]  /*0700*/  SHF.R.S32.HI R21, RZ, 0x1f, R20 ;  /* 0x0000001fff157819 */ /* 0x000fe40000011414 */
[----:B------:R-:W-:Y:S02]  /*0710*/  IADD3 R210, -R71, R210, RZ ;  /* 0x000000d247d27210 */ /* 0x000fe40007ffe1ff */
[----:B-1----:R-:W-:Y:S01]  /*0720*/  SHF.R.S32.HI R13, RZ, 0x1f, R71 ;  /* 0x0000001fff0d7819 */ /* 0x002fe20000011447 */
[----:B------:R-:W-:Y:S01]  /*0730*/  BSSY B0, `(.L_x_2696) ;  /* 0x0000029000007945 */ /* 0x000fe20003800000 */
[-C--:B--2---:R-:W-:Y:S02]  /*0740*/  @P0 IMAD R7, R17, R209.reuse, RZ ;  /* 0x000000d111070224 */ /* 0x084fe400078e02ff */
[----:B------:R-:W-:-:S04]  /*0750*/  @P0 IMAD.WIDE.U32 R22, R16, R209, RZ ;  /* 0x000000d110160225 */ /* 0x000fc800078e00ff */
[----:B---3--:R-:W-:-:S04]  /*0760*/  @!P0 IMAD R9, R15, R205, RZ ;  /* 0x000000cd0f098224 */ /* 0x008fc800078e02ff */
[C---:B------:R-:W-:Y:S02]  /*0770*/  @!P0 IMAD R8, R14.reuse, R8, R9 ;  /* 0x000000080e088224 */ /* 0x040fe400078e0209 */
[----:B------:R-:W-:Y:S01]  /*0780*/  @!P0 IMAD.WIDE.U32 R14, R14, R205, RZ ;  /* 0x000000cd0e0e8225 */ /* 0x000fe200078e00ff */
[----:B------:R-:W-:-:S03]  /*0790*/  @P0 IADD3 R7, R23, R7, RZ ;  /* 0x0000000717070210 */ /* 0x000fc60007ffe0ff */
[----:B------:R-:W-:Y:S01]  /*07a0*/  @P0 IMAD.MOV.U32 R12, RZ, RZ, R22 ;  /* 0x000000ffff0c0224 */ /* 0x000fe200078e0016 */
[----:B------:R-:W-:Y:S01]  /*07b0*/  @!P0 MOV R12, R14 ;  /* 0x0000000e000c8202 */ /* 0x000fe20000000f00 */
[----:B------:R-:W-:Y:S02]  /*07c0*/  IMAD R9, R17, R71, RZ ;  /* 0x0000004711097224 */ /* 0x000fe400078e02ff */
[----:B------:R-:W-:-:S04]  /*07d0*/  IMAD.WIDE.U32 R22, R71, R16, R20 ;  /* 0x0000001047167225 */ /* 0x000fc800078e0014 */
[----:B------:R-:W-:Y:S02]  /*07e0*/  IMAD R14, R16, R13, R9 ;  /* 0x0000000d100e7224 */ /* 0x000fe400078e0209 */
[----:B------:R-:W-:Y:S01]  /*07f0*/  @!P0 IMAD.IADD R7, R15, 0x1, R8 ;  /* 0x000000010f078824 */ /* 0x000fe200078e0208 */
[----:B------:R-:W-:-:S04]  /*0800*/  IADD3 R12, P0, R12, R22, RZ ;  /* 0x000000160c0c7210 */ /* 0x000fc80007f1e0ff */
[----:B------:R-:W-:Y:S01]  /*0810*/  IADD3.X R13, R7, R23, R14, P0, !PT ;  /* 0x00000017070d7210 */ /* 0x000fe200007fe40e */
[----:B------:R-:W-:Y:S01]  /*0820*/  IMAD R7, R5, R208, RZ ;  /* 0x000000d005077224 */ /* 0x000fe200078e02ff */
[----:B------:R-:W-:-:S04]  /*0830*/  SHF.R.S32.HI R5, RZ, 0x3, R6 ;  /* 0x00000003ff057819 */ /* 0x000fc80000011406 */
[----:B------:R-:W-:Y:S02]  /*0840*/  ISETP.GE.AND P0, PT, R5, R210, PT ;  /* 0x000000d20500720c */ /* 0x000fe40003f06270 */
[--C-:B------:R-:W-:Y:S01]  /*0850*/  SHF.R.S32.HI R8, RZ, 0x1f, R208.reuse ;  /* 0x0000001fff087819 */ /* 0x100fe200000114d0 */
[----:B----4-:R-:W-:Y:S02]  /*0860*/  IMAD R205, R205, R3, R208 ;  /* 0x00000003cdcd7224 */ /* 0x010fe400078e02d0 */
[----:B------:R-:W-:-:S04]  /*0870*/  IMAD.WIDE.U32 R208, R208, R4, R12 ;  /* 0x00000004d0d07225 */ /* 0x000fc800078e000c */
[----:B------:R-:W-:Y:S01]  /*0880*/  IMAD R3, R4, R8, R7 ;  /* 0x0000000804037224 */ /* 0x000fe200078e0207 */
[----:B------:R-:W-:Y:S01]  /*0890*/  SHF.R.S32.HI R7, RZ, 0x1f, R5 ;  /* 0x0000001fff077819 */ /* 0x000fe20000011405 */
[----:B------:R-:W-:Y:S01]  /*08a0*/  IMAD R0, R0, R205, R71 ;  /* 0x000000cd00007224 */ /* 0x000fe200078e0247 */
[C---:B------:R-:W-:Y:S01]  /*08b0*/  IADD3 R13, R20.reuse, 0x40, RZ ;  /* 0x00000040140d7810 */ /* 0x040fe20007ffe0ff */
        /* <DEDUP_REMOVED lines=16> */
.L_x_2697:
[----:B------:R-:W-:Y:S05]  /*09c0*/  BSYNC B0 ;  /* 0x0000000000007941 */ /* 0x000fea0003800000 */
.L_x_2696:
        /* <DEDUP_REMOVED lines=20> */
.L_x_2699:
[----:B------:R-:W-:Y:S05]  /*0b10*/  BSYNC B0 ;  /* 0x0000000000007941 */ /* 0x000fea0003800000 */
.L_x_2698:
        /* <DEDUP_REMOVED lines=20> */
.L_x_2701:
[----:B------:R-:W-:Y:S05]  /*0c60*/  BSYNC B0 ;  /* 0x0000000000007941 */ /* 0x000fea0003800000 */
.L_x_2700:
[----:B-1----:R-:W-:Y:S01]  /*0c70*/  IADD3 R23, R5, 0x30, RZ ;  /* 0x0000003005177810 */ /* 0x002fe20007ffe0ff */
[----:B------:R-:W-:Y:S03]  /*0c80*/  BSSY B0, `(.L_x_2702) ;  /* 0x0000012000007945 */ /* 0x000fe60003800000 */
[----:B------:R-:W-:-:S13]  /*0c90*/  ISETP.GE.AND P0, PT, R23, R210, PT ;  /* 0x000000d21700720c */ /* 0x000fda0003f06270 */
[----:B------:R-:W-:Y:S05]  /*0ca0*/  @P0 BRA `(.L_x_2703) ;  /* 0x000000f000000947 */ /* 0x000fea0003800000 */
[----:B------:R-:W-:Y:S01]  /*0cb0*/  IADD3 R15, P0, R5, 0x30, RZ ;  /* 0x00000030050f7810 */ /* 0x000fe20007f1e0ff */
[----:B------:R-:W-:Y:S01]  /*0cc0*/  IMAD.MOV.U32 R28, RZ, RZ, R208 ;  /* 0x000000ffff1c7224 */ /* 0x000fe200078e00d0 */
[-C--:B-----5:R-:W-:Y:S02]  /*0cd0*/  ISETP.GE.AND P2, PT, R20, R2.reuse, PT ;  /* 0x000000021400720c */ /* 0x0a0fe40003f46270 */
[-C--:B------:R-:W-:Y:S01]  /*0ce0*/  ISETP.GE.AND P1, PT, R13, R2.reuse, PT ;  /* 0x000000020d00720c */ /* 0x080fe20003f26270 */
[----:B------:R-:W-:Y:S01]  /*0cf0*/  IMAD.X R3, RZ, RZ, R7, P0 ;  /* 0x000000ffff037224 */ /* 0x000fe200000e0607 */
[----:B------:R-:W-:Y:S01]  /*0d00*/  ISETP.GE.AND P0, PT, R9, R2, PT ;  /* 0x000000020900720c */ /* 0x000fe20003f06270 */
[----:B------:R-:W-:-:S04]  /*0d10*/  IMAD.WIDE.U32 R28, R16, R15, R28 ;  /* 0x0000000f101c7225 */ /* 0x000fc800078e001c */
        /* <DEDUP_REMOVED lines=8> */
.L_x_2703:
[----:B------:R-:W-:Y:S05]  /*0da0*/  BSYNC B0 ;  /* 0x0000000000007941 */ /* 0x000fea0003800000 */
.L_x_2702:
[----:B------:R-:W-:Y:S01]  /*0db0*/  ISETP.NE.AND P4, PT, R72, RZ, PT ;  /* 0x000000ff4800720c */ /* 0x000fe20003f85270 */
        /* <DEDUP_REMOVED lines=15> */
[----:B------:R-:W-:Y:S05]  /*0eb0*/  @P4 RET.REL.NODEC R206 `(_ZN5flash24flash_fwd_splitkv_kernelI23Flash_fwd_kernel_traitsILi192ELi64ELi64ELi4ELb0ELb0EN7cutlass10bfloat16_tE19Flash_kernel_traitsILi192ELi64ELi64ELi4ES3_EELb1ELb0ELb1ELb0ELb0ELb0ELb0ELb1EEEvNS_16Flash_fwd_paramsE) ;  /* 0xfffff140ce004950 */ /* 0x000fea0003c3ffff */
[----:B-1----:R-:W-:Y:S02]  /*0ec0*/  MOV R5, 0x7f800000 ;  /* 0x7f80000000057802 */ /* 0x002fe40000000f00 */
[----:B------:R-:W-:-:S03]  /*0ed0*/  MOV R207, 0x0 ;  /* 0x0000000000cf7802 */ /* 0x000fc60000000f00 */
[----:B------:R1:W-:Y:S01]  /*0ee0*/  ST.E [R2.64+0xc0], R5 ;  /* 0x0000c00502007985 */ /* 0x0003e2000c101906 */
[----:B------:R-:W-:Y:S05]  /*0ef0*/  RET.REL.NODEC R206 `(_ZN5flash24flash_fwd_splitkv_kernelI23Flash_fwd_kernel_traitsILi192ELi64ELi64ELi4ELb0ELb0EN7cutlass10bfloat16_tE19Flash_kernel_traitsILi192ELi64ELi64ELi4ES3_EELb1ELb0ELb1ELb0ELb0ELb0ELb0ELb1EEEvNS_16Flash_fwd_paramsE) ;  /* 0xfffff100ce007950 */ /* 0x000fea0003c3ffff */
.L_x_2695:
        /* <DEDUP_REMOVED lines=36> */
[----:B------:R-:W2:Y:S01]  /*1140*/  F2I.FTZ.U32.TRUNC.NTZ R9, R8 ;  /* 0x0000000800097305 */ /* 0x000ea2000021f000 */
[----:B------:R-:W-:Y:S01]  /*1150*/  IABS R0, R6 ;  /* 0x0000000600007213 */ /* 0x000fe20000000000 */
[----:B--2---:R-:W-:Y:S02]  /*1160*/  IMAD.MOV R7, RZ, RZ, -R9 ;  /* 0x000000ffff077224 */ /* 0x004fe400078e0a09 */
[----:B------:R-:W-:Y:S02]  /*1170*/  IMAD.MOV.U32 R8, RZ, RZ, RZ ;  /* 0x000000ffff087224 */ /* 0x000fe400078e00ff */
[----:B------:R-:W-:-:S04]  /*1180*/  IMAD R7, R7, R4, RZ ;  /* 0x0000000407077224 */ /* 0x000fc800078e02ff */
[----:B------:R-:W-:Y:S01]  /*1190*/  IMAD.HI.U32 R7, R9, R7, R8 ;  /* 0x0000000709077227 */ /* 0x000fe200078e0008 */
[----:B------:R-:W-:-:S05]  /*11a0*/  IADD3 R0, RZ, -R0, RZ ;  /* 0x80000000ff007210 */ /* 0x000fca0007ffe0ff */
        /* <DEDUP_REMOVED lines=13> */
[----:B------:R2:W4:Y:S01]  /*1280*/  LD.E R2, [R20.64] ;  /* 0x0000000614027980 */ /* 0x000522000c101900 */
[----:B---3--:R-:W-:-:S04]  /*1290*/  IABS R7, R3 ;  /* 0x0000000300077213 */ /* 0x008fc80000000000 */
[----:B------:R-:W3:Y:S08]  /*12a0*/  I2F.RP R10, R7 ;  /* 0x00000007000a7306 */ /* 0x000ef00000209400 */
[----:B---3--:R-:W3:Y:S02]  /*12b0*/  MUFU.RCP R8, R10 ;  /* 0x0000000a00087308 */ /* 0x008ee40000001000 */
[----:B---3--:R-:W-:-:S06]  /*12c0*/  IADD3 R8, R8, 0xffffffe, RZ ;  /* 0x0ffffffe08087810 */ /* 0x008fcc0007ffe0ff */
[----:B--2---:R-:W2:Y:S01]  /*12d0*/  F2I.FTZ.U32.TRUNC.NTZ R21, R8 ;  /* 0x0000000800157305 */ /* 0x004ea2000021f000 */
[----:B------:R-:W-:Y:S01]  /*12e0*/  IMAD.MOV.U32 R20, RZ, RZ, RZ ;  /* 0x000000ffff147224 */ /* 0x000fe200078e00ff */
[----:B------:R-:W-:Y:S02]  /*12f0*/  IABS R4, R208 ;  /* 0x000000d000047213 */ /* 0x000fe40000000000 */
[----:B--2---:R-:W-:-:S05]  /*1300*/  IADD3 R0, RZ, -R21, RZ ;  /* 0x80000015ff007210 */ /* 0x004fca0007ffe0ff */
[----:B------:R-:W-:Y:S01]  /*1310*/  IMAD R11, R0, R7, RZ ;  /* 0x00000007000b7224 */ /* 0x000fe200078e02ff */
[----:B------:R-:W-:-:S03]  /*1320*/  IABS R0, R3 ;  /* 0x0000000300007213 */ /* 0x000fc60000000000 */
[----:B------:R-:W-:-:S04]  /*1330*/  IMAD.HI.U32 R11, R21, R11, R20 ;  /* 0x0000000b150b7227 */ /* 0x000fc800078e0014 */
[----:B------:R-:W-:Y:S02]  /*1340*/  IMAD.MOV R0, RZ, RZ, -R0 ;  /* 0x000000ffff007224 */ /* 0x000fe400078e0a00 */
[----:B------:R-:W-:-:S04]  /*1350*/  IMAD.HI.U32 R11, R11, R4, RZ ;  /* 0x000000040b0b7227 */ /* 0x000fc800078e00ff */
[----:B------:R-:W-:-:S05]  /*1360*/  IMAD R0, R11, R0, R4 ;  /* 0x000000000b007224 */ /* 0x000fca00078e0204 */
[----:B------:R-:W-:Y:S02]  /*1370*/  ISETP.GT.U32.AND P2, PT, R7, R0, PT ;  /* 0x000000000700720c */ /* 0x000fe40003f44070 */
[----:B------:R-:W-:Y:S01]  /*1380*/  LOP3.LUT R4, R208, R3, RZ, 0x3c, !PT ;  /* 0x00000003d0047212 */ /* 0x000fe200078e3cff */
[----:B------:R-:W-:-:S10]  /*1390*/  IMAD.MOV R9, RZ, RZ, -R9 ;  /* 0x000000ffff097224 */ /* 0x000fd400078e0a09 */
[----:B------:R-:W-:-:S04]  /*13a0*/  @!P2 IADD3 R0, R0, -R7, RZ ;  /* 0x800000070000a210 */ /* 0x000fc80007ffe0ff */
[----:B------:R-:W-:Y:S02]  /*13b0*/  ISETP.GE.U32.AND P3, PT, R0, R7, PT ;  /* 0x000000070000720c */ /* 0x000fe40003f66070 */
[----:B------:R-:W-:Y:S02]  /*13c0*/  ISETP.GE.AND P0, PT, R4, RZ, PT ;  /* 0x000000ff0400720c */ /* 0x000fe40003f06270 */
[----:B------:R-:W-:Y:S02]  /*13d0*/  @!P2 IADD3 R11, R11, 0x1, RZ ;  /* 0x000000010b0ba810 */ /* 0x000fe40007ffe0ff */
[----:B------:R-:W-:Y:S01]  /*13e0*/  ISETP.NE.AND P2, PT, R3, RZ, PT ;  /* 0x000000ff0300720c */ /* 0x000fe20003f45270 */
[----:B------:R-:W-:-:S04]  /*13f0*/  IMAD R6, R6, R9, R5 ;  /* 0x0000000906067224 */ /* 0x000fc800078e0205 */
[----:B------:R-:W-:Y:S01]  /*1400*/  IMAD R4, R67, R6, RZ ;  /* 0x0000000643047224 */ /* 0x000fe200078e02ff */
[----:B------:R-:W-:Y:S02]  /*1410*/  SHF.R.S32.HI R27, RZ, 0x1f, R6 ;  /* 0x0000001fff1b7819 */ /* 0x000fe40000011406 */
[----:B------:R-:W-:-:S03]  /*1420*/  @P3 IADD3 R11, R11, 0x1, RZ ;  /* 0x000000010b0b3810 */ /* 0x000fc60007ffe0ff */
[----:B------:R-:W-:Y:S02]  /*1430*/  IMAD R4, R66, R27, R4 ;  /* 0x0000001b42047224 */ /* 0x000fe400078e0204 */
[----:B------:R-:W-:Y:S01]  /*1440*/  @!P0 IMAD.MOV R11, RZ, RZ, -R11 ;  /* 0x000000ffff0b8224 */ /* 0x000fe200078e0a0b */
[----:B------:R-:W-:-:S04]  /*1450*/  @!P2 LOP3.LUT R11, RZ, R3, RZ, 0x33, !PT ;  /* 0x00000003ff0ba212 */ /* 0x000fc800078e33ff */
[----:B------:R-:W-:Y:S02]  /*1460*/  SHF.R.S32.HI R8, RZ, 0x1f, R11 ;  /* 0x0000001fff087819 */ /* 0x000fe4000001140b */
[----:B----4-:R-:W-:Y:S01]  /*1470*/  SHF.R.S32.HI R0, RZ, 0x1f, R2 ;  /* 0x0000001fff007819 */ /* 0x010fe20000011402 */
[----:B------:R-:W-:-:S04]  /*1480*/  IMAD R7, R19, R2, RZ ;  /* 0x0000000213077224 */ /* 0x000fc800078e02ff */
[C---:B------:R-:W-:Y:S02]  /*1490*/  IMAD R7, R18.reuse, R0, R7 ;  /* 0x0000000012077224 */ /* 0x040fe400078e0207 */
[----:B------:R-:W-:-:S05]  /*14a0*/  IMAD.WIDE.U32 R18, R18, R2, RZ ;  /* 0x0000000212127225 */ /* 0x000fca00078e00ff */
[----:B------:R-:W-:-:S05]  /*14b0*/  IADD3 R19, R19, R7, RZ ;  /* 0x0000000713137210 */ /* 0x000fca0007ffe0ff */
[----:B------:R-:W-:-:S04]  /*14c0*/  IMAD.WIDE.U32 R18, R6, R66, R18 ;  /* 0x0000004206127225 */ /* 0x000fc800078e0012 */
[----:B------:R-:W-:Y:S01]  /*14d0*/  IMAD R3, R15, R2, RZ ;  /* 0x000000020f037224 */ /* 0x000fe200078e02ff */
        /* <DEDUP_REMOVED lines=11> */
.L_x_2705:
        /* <DEDUP_REMOVED lines=8> */
[----:B------:R-:W-:-:S02]  /*1610*/  IMAD.MOV.U32 R22, RZ, RZ, RZ ;  /* 0x000000ffff167224 */ /* 0x000fc400078e00ff */
[----:B------:R-:W-:Y:S01]  /*1620*/  @P4 IMAD.IADD R6, R11, 0x1, R14 ;  /* 0x000000010b064824 */ /* 0x000fe200078e020e */
        /* <DEDUP_REMOVED lines=18> */
[----:B-----5:R-:W-:-:S05]  /*1750*/  @!P4 SHF.R.S32.HI R5, RZ, 0x1f, R10 ;  /* 0x0000001fff05c819 */ /* 0x020fca000001140a */
[----:B------:R-:W-:Y:S01]  /*1760*/  @!P0 IMAD.IADD R0, R0, 0x1, -R3 ;  /* 0x0000000100008824 */ /* 0x000fe200078e0a03 */
[----:B------:R-:W-:Y:S01]  /*1770*/  @!P4 IADD3 R23, R23, R4, RZ ;  /* 0x000000041717c210 */ /* 0x000fe20007ffe0ff */
[----:B------:R-:W-:-:S03]  /*1780*/  @!P4 IMAD R4, R21, R10, RZ ;  /* 0x0000000a1504c224 */ /* 0x000fc600078e02ff */
[----:B------:R-:W-:Y:S01]  /*1790*/  ISETP.GE.U32.AND P3, PT, R0, R3, PT ;  /* 0x000000030000720c */ /* 0x000fe20003f66070 */
[----:B------:R-:W-:Y:S01]  /*17a0*/  @!P4 IMAD R4, R20, R5, R4 ;  /* 0x000000051404c224 */ /* 0x000fe200078e0204 */
[----:B------:R-:W-:Y:S01]  /*17b0*/  LOP3.LUT R0, R208, R7, RZ, 0x3c, !PT ;  /* 0x00000007d0007212 */ /* 0x000fe200078e3cff */
[-C--:B------:R-:W-:Y:S02]  /*17c0*/  @P4 IMAD R9, R67, R6.reuse, RZ ;  /* 0x0000000643094224 */ /* 0x080fe400078e02ff */
[----:B------:R-:W-:Y:S01]  /*17d0*/  @P4 IMAD.WIDE.U32 R26, R66, R6, RZ ;  /* 0x00000006421a4225 */ /* 0x000fe200078e00ff */
[----:B------:R-:W-:-:S03]  /*17e0*/  ISETP.GE.AND P2, PT, R0, RZ, PT ;  /* 0x000000ff0000720c */ /* 0x000fc60003f46270 */
[----:B------:R-:W-:Y:S01]  /*17f0*/  @!P4 IMAD.WIDE.U32 R20, R20, R10, R22 ;  /* 0x0000000a1414c225 */ /* 0x000fe200078e0016 */
[----:B------:R-:W-:Y:S02]  /*1800*/  @!P0 IADD3 R2, R2, 0x1, RZ ;  /* 0x0000000102028810 */ /* 0x000fe40007ffe0ff */
[----:B------:R-:W-:Y:S01]  /*1810*/  ISETP.NE.AND P0, PT, R7, RZ, PT ;  /* 0x000000ff0700720c */ /* 0x000fe20003f05270 */
[----:B------:R-:W-:Y:S01]  /*1820*/  @P4 IMAD.IADD R9, R27, 0x1, R9 ;  /* 0x000000011b094824 */ /* 0x000fe200078e0209 */
[----:B------:R-:W-:Y:S01]  /*1830*/  @!P4 IADD3 R9, R21, R4, RZ ;  /* 0x000000041509c210 */ /* 0x000fe20007ffe0ff */
[----:B----4-:R-:W-:Y:S01]  /*1840*/  @!P4 IMAD R4, R65, R11, RZ ;  /* 0x0000000b4104c224 */ /* 0x010fe200078e02ff */
[----:B------:R-:W-:Y:S02]  /*1850*/  @!P4 SHF.R.S32.HI R3, RZ, 0x1f, R11 ;  /* 0x0000001fff03c819 */ /* 0x000fe4000001140b */
[----:B------:R-:W-:Y:S02]  /*1860*/  LEA R5, R134, 0xffffffc0, 0x6 ;  /* 0xffffffc086057811 */ /* 0x000fe400078e30ff */
[----:B------:R-:W-:-:S02]  /*1870*/  @P3 IADD3 R2, R2, 0x1, RZ ;  /* 0x0000000102023810 */ /* 0x000fc40007ffe0ff */
[----:B------:R-:W-:Y:S01]  /*1880*/  @P4 MOV R8, R26 ;  /* 0x0000001a00084202 */ /* 0x000fe20000000f00 */
[----:B------:R-:W-:Y:S01]  /*1890*/  @!P4 IMAD.MOV.U32 R8, RZ, RZ, R20 ;  /* 0x000000ffff08c224 */ /* 0x000fe200078e0014 */
[----:B------:R-:W-:Y:S01]  /*18a0*/  SHF.R.S32.HI R27, RZ, 0x1f, R5 ;  /* 0x0000001fff1b7819 */ /* 0x000fe20000011405 */
[----:B------:R-:W-:Y:S02]  /*18b0*/  @!P4 IMAD R3, R3, R64, R4 ;  /* 0x000000400303c224 */ /* 0x000fe400078e0204 */
[----:B------:R-:W-:-:S04]  /*18c0*/  @!P4 IMAD.WIDE.U32 R20, R64, R11, RZ ;  /* 0x0000000b4014c225 */ /* 0x000fc800078e00ff */
[----:B------:R-:W-:Y:S02]  /*18d0*/  IMAD R6, R67, R5, RZ ;  /* 0x0000000543067224 */ /* 0x000fe400078e02ff */
[----:B------:R-:W-:Y:S01]  /*18e0*/  IMAD.MOV.U32 R4, RZ, RZ, R2 ;  /* 0x000000ffff047224 */ /* 0x000fe200078e0002 */
[----:B------:R-:W-:Y:S01]  /*18f0*/  @!P4 IADD3 R21, R21, R3, RZ ;  /* 0x000000031515c210 */ /* 0x000fe20007ffe0ff */
[----:B------:R-:W-:Y:S01]  /*1900*/  IMAD R6, R27, R66, R6 ;  /* 0x000000421b067224 */ /* 0x000fe200078e0206 */
[----:B------:R-:W-:Y:S01]  /*1910*/  @!P4 SHF.R.S32.HI R3, RZ, 0x1f, R10 ;  /* 0x0000001fff03c819 */ /* 0x000fe2000001140a */
[----:B------:R-:W-:Y:S01]  /*1920*/  IMAD.WIDE.U32 R8, R66, R5, R8 ;  /* 0x0000000542087225 */ /* 0x000fe200078e0008 */
[----:B------:R-:W-:-:S03]  /*1930*/  @P4 IADD3 R11, R11, R14, RZ ;  /* 0x0000000e0b0b4210 */ /* 0x000fc60007ffe0ff */
[----:B------:R-:W-:Y:S01]  /*1940*/  @!P2 IMAD.MOV R4, RZ, RZ, -R4 ;  /* 0x000000ffff04a224 */ /* 0x000fe200078e0a04 */
[----:B------:R-:W-:Y:S01]  /*1950*/  @!P0 LOP3.LUT R4, RZ, R7, RZ, 0x33, !PT ;  /* 0x00000007ff048212 */ /* 0x000fe200078e33ff */
[----:B------:R-:W-:Y:S01]  /*1960*/  @!P4 IMAD R0, R19, R10, RZ ;  /* 0x0000000a1300c224 */ /* 0x000fe200078e02ff */
[----:B------:R-:W-:Y:S02]  /*1970*/  IADD3 R15, R9, R6, RZ ;  /* 0x00000006090f7210 */ /* 0x000fe40007ffe0ff */
[----:B------:R-:W-:Y:S01]  /*1980*/  MOV R14, R8 ;  /* 0x00000008000e7202 */ /* 0x000fe20000000f00 */
[----:B------:R-:W-:Y:S01]  /*1990*/  @!P4 IMAD R0, R18, R3, R0 ;  /* 0x000000031200c224 */ /* 0x000fe200078e0200 */
[----:B------:R-:W-:Y:S01]  /*19a0*/  SHF.R.S32.HI R8, RZ, 0x1f, R4 ;  /* 0x0000001fff087819 */ /* 0x000fe20000011404 */
[----:B------:R-:W-:Y:S02]  /*19b0*/  IMAD R3, R17, R4, RZ ;  /* 0x0000000411037224 */ /* 0x000fe400078e02ff */
        /* <DEDUP_REMOVED lines=13> */
.L_x_2706:
[----:B-1----:R-:W-:Y:S05]  /*1a90*/  BSYNC B0 ;  /* 0x0000000000007941 */ /* 0x002fea0003800000 */
.L_x_2704:
[----:B------:R-:W-:Y:S01]  /*1aa0*/  ISETP.NE.AND P0, PT, R209, -0x1, PT ;  /* 0xffffffffd100780c */ /* 0x000fe20003f05270 */
[----:B------:R-:W2:Y:S04]  /*1ab0*/  LD.E.64 R172, [R12.64+0x30] ;  /* 0x000030060cac7980 */ /* 0x000ea8000c101b00 */
[----:B------:R-:W3:Y:S04]  /*1ac0*/  LD.E.64 R22, [R12.64+0x48] ;  /* 0x000048060c167980 */ /* 0x000ee8000c101b00 */
[----:B------:R-:W4:Y:S04]  /*1ad0*/  LD.E R79, [R12.64+0xc0] ;  /* 0x0000c0060c4f7980 */ /* 0x000f28000c101900 */
[----:B------:R-:W3:Y:S04]  /*1ae0*/  @!P0 LD.E.64 R18, [R12.64+0x18] ;  /* 0x000018060c128980 */ /* 0x000ee8000c101b00 */
[----:B------:R-:W4:Y:S04]  /*1af0*/  LD.E.64 R14, [R12.64+0x10] ;  /* 0x000010060c0e7980 */ /* 0x000f28000c101b00 */
[----:B------:R1:W5:Y:S04]  /*1b00*/  @P1 LD.E R20, [R28.64] ;  /* 0x000000061c141980 */ /* 0x000368000c101900 */
[----:B------:R-:W4:Y:S04]  /*1b10*/  LD.E.64 R166, [R12.64+0x8] ;  /* 0x000008060ca67980 */ /* 0x000f28000c101b00 */
[----:B------:R1:W5:Y:S01]  /*1b20*/  LD.E.64 R174, [R12.64] ;  /* 0x000000060cae7980 */ /* 0x000362000c101b00 */
[----:B------:R-:W-:-:S04]  /*1b30*/  SHF.R.S32.HI R69, RZ, 0x1f, R72 ;  /* 0x0000001fff457819 */ /* 0x000fc80000011448 */
[----:B------:R-:W-:-:S04]  /*1b40*/  LEA.HI R158, R69, R72, RZ, 0x3 ;  /* 0x00000048459e7211 */ /* 0x000fc800078f18ff */
[----:B------:R-:W-:-:S05]  /*1b50*/  LOP3.LUT R7, R158, 0xfffffff8, RZ, 0xc0, !PT ;  /* 0xfffffff89e077812 */ /* 0x000fca00078ec0ff */
[----:B------:R-:W-:Y:S01]  /*1b60*/  IMAD.IADD R56, R72, 0x1, -R7 ;  /* 0x0000000148387824 */ /* 0x000fe200078e0a07 */
[----:B------:R-:W-:-:S04]  /*1b70*/  LEA.HI R7, R69, R72, RZ, 0x4 ;  /* 0x0000004845077211 */ /* 0x000fc800078f20ff */
[----:B------:R-:W-:Y:S01]  /*1b80*/  LOP3.LUT R21, R7, 0xfffffff0, RZ, 0xc0, !PT ;  /* 0xfffffff007157812 */ /* 0x000fe200078ec0ff */
[----:B------:R-:W-:Y:S01]  /*1b90*/  IMAD.SHL.U32 R16, R56, 0x8, RZ ;  /* 0x0000000838107824 */ /* 0x000fe200078e00ff */
[----:B------:R-:W-:-:S03]  /*1ba0*/  SHF.R.S32.HI R158, RZ, 0x3, R158 ;  /* 0x00000003ff9e7819 */ /* 0x000fc6000001149e */
[----:B------:R-:W-:Y:S01]  /*1bb0*/  IMAD.IADD R21, R72, 0x1, -R21 ;  /* 0x0000000148157824 */ /* 0x000fe200078e0a15 */
[----:B------:R-:W-:Y:S01]  /*1bc0*/  IADD3 R30, P2, R16, R2, RZ ;  /* 0x00000002101e7210 */ /* 0x000fe20007f5e0ff */
[----:B-1----:R-:W-:Y:S01]  /*1bd0*/  IMAD.SHL.U32 R29, R158, 0x40, RZ ;  /* 0x000000409e1d7824 */ /* 0x002fe200078e00ff */
[----:B------:R-:W-:Y:S02]  /*1be0*/  SHF.R.S32.HI R17, RZ, 0x1f, R16 ;  /* 0x0000001fff117819 */ /* 0x000fe40000011410 */
[----:B------:R-:W-:Y:S02]  /*1bf0*/  SHF.R.S32.HI R4, RZ, 0x1f, R21 ;  /* 0x0000001fff047819 */ /* 0x000fe40000011415 */
[----:B------:R-:W-:Y:S01]  /*1c00*/  SHF.R.S32.HI R68, RZ, 0x4, R7 ;  /* 0x00000004ff447819 */ /* 0x000fe20000011407 */
[----:B------:R-:W-:Y:S01]  /*1c10*/  IMAD.X R31, R17, 0x1, R9, P2 ;  /* 0x00000001111f7824 */ /* 0x000fe200010e0609 */
[----:B------:R-:W-:Y:S02]  /*1c20*/  LOP3.LUT R29, R29, 0x1c0, RZ, 0xc0, !PT ;  /* 0x000001c01d1d7812 */ /* 0x000fe400078ec0ff */
[----:B------:R-:W-:-:S02]  /*1c30*/  LEA.HI R9, R4, R21, RZ, 0x3 ;  /* 0x0000001504097211 */ /* 0x000fc400078f18ff */
[----:B------:R-:W-:Y:S01]  /*1c40*/  LEA.HI R4, R7, R68, RZ, 0x1 ;  /* 0x0000004407047211 */ /* 0x000fe200078f08ff */
[----:B------:R-:W-:Y:S01]  /*1c50*/  IMAD R2, R27, R64, RZ ;  /* 0x000000401b027224 */ /* 0x000fe200078e02ff */
[----:B------:R-:W-:Y:S02]  /*1c60*/  LEA.HI R7, R69, R72, RZ, 0x6 ;  /* 0x0000004845077211 */ /* 0x000fe400078f30ff */
[----:B------:R-:W-:Y:S02]  /*1c70*/  LOP3.LUT R27, R29, 0x38, R16, 0xf8, !PT ;  /* 0x000000381d1b7812 */ /* 0x000fe400078ef810 */
[----:B------:R-:W-:Y:S01]  /*1c80*/  SHF.R.U32.HI R156, RZ, 0x3, R29 ;  /* 0x00000003ff9c7819 */ /* 0x000fe2000001161d */
[----:B------:R-:W-:-:S03]  /*1c90*/  IMAD.SHL.U32 R7, R7, 0x8, RZ ;  /* 0x0000000807077824 */ /* 0x000fc600078e00ff */
[----:B------:R-:W-:Y:S01]  /*1ca0*/  LOP3.LUT R156, R27, R156, RZ, 0x3c, !PT ;  /* 0x0000009c1b9c7212 */ /* 0x000fe200078e3cff */
[C---:B------:R-:W-:Y:S02]  /*1cb0*/  IMAD R2, R6.reuse, R65, R2 ;  /* 0x0000004106027224 */ /* 0x040fe400078e0202 */
[----:B------:R-:W-:Y:S01]  /*1cc0*/  IMAD.WIDE.U32 R30, R6, R64, R30 ;  /* 0x00000040061e7225 */ /* 0x000fe200078e001e */
[----:B------:R-:W-:Y:S02]  /*1cd0*/  LOP3.LUT R156, R156, 0xfffffe00, R7, 0xf8, !PT ;  /* 0xfffffe009c9c7812 */ /* 0x000fe400078ef807 */
[----:B------:R-:W-:Y:S01]  /*1ce0*/  LOP3.LUT R6, R9, 0xfffffff8, RZ, 0xc0, !PT ;  /* 0xfffffff809067812 */ /* 0x000fe200078ec0ff */
[----:B------:R-:W-:Y:S01]  /*1cf0*/  IMAD R7, R25, R11, RZ ;  /* 0x0000000b19077224 */ /* 0x000fe200078e02ff */
[----:B------:R-:W-:Y:S01]  /*1d00*/  SHF.R.S32.HI R70, RZ, 0x1f, R205 ;  /* 0x0000001fff467819 */ /* 0x000fe200000114cd */
[----:B------:R-:W-:Y:S02]  /*1d10*/  IMAD.IADD R27, R31, 0x1, R2 ;  /* 0x000000011f1b7824 */ /* 0x000fe400078e0202 */
[----:B------:R-:W-:-:S02]  /*1d20*/  IMAD.MOV.U32 R26, RZ, RZ, R30 ;  /* 0x000000ffff1a7224 */ /* 0x000fc400078e001e */
[-C--:B------:R-:W-:Y:S02]  /*1d30*/  IMAD R2, R8, R24.reuse, R7 ;  /* 0x0000001808027224 */ /* 0x080fe400078e0207 */
[----:B------:R-:W-:Y:S01]  /*1d40*/  IMAD.IADD R6, R21, 0x1, -R6 ;  /* 0x0000000115067824 */ /* 0x000fe200078e0a06 */
[----:B------:R-:W-:Y:S01]  /*1d50*/  LOP3.LUT R21, R4, 0xfffffffe, RZ, 0xc0, !PT ;  /* 0xfffffffe04157812 */ /* 0x000fe200078ec0ff */
[----:B------:R-:W-:-:S03]  /*1d60*/  IMAD.WIDE.U32 R24, R11, R24, R26 ;  /* 0x000000180b187225 */ /* 0x000fc600078e001a */
[C---:B------:R-:W-:Y:S01]  /*1d70*/  LOP3.LUT P5, RZ, R6.reuse, 0x4, RZ, 0xc0, !PT ;  /* 0x0000000406ff7812 */ /* 0x040fe200078ac0ff */
[C---:B------:R-:W-:Y:S01]  /*1d80*/  IMAD.SHL.U32 R54, R6.reuse, 0x40, RZ ;  /* 0x0000004006367824 */ /* 0x040fe200078e00ff */
[----:B------:R-:W-:Y:S02]  /*1d90*/  LOP3.LUT P4, RZ, R6, 0x2, RZ, 0xc0, !PT ;  /* 0x0000000206ff7812 */ /* 0x000fe4000788c0ff */
[----:B------:R-:W-:Y:S01]  /*1da0*/  SHF.R.S32.HI R157, RZ, 0x1f, R208 ;  /* 0x0000001fff9d7819 */ /* 0x000fe200000114d0 */
[----:B------:R-:W-:Y:S01]  /*1db0*/  IMAD.IADD R25, R25, 0x1, R2 ;  /* 0x0000000119197824 */ /* 0x000fe200078e0202 */
[----:B------:R-:W-:Y:S01]  /*1dc0*/  SHF.R.S32.HI R159, RZ, 0x1f, R158 ;  /* 0x0000001fff9f7819 */ /* 0x000fe2000001149e */
[----:B------:R-:W-:Y:S01]  /*1dd0*/  IMAD R161, R65, R158, RZ ;  /* 0x0000009e41a17224 */ /* 0x000fe200078e02ff */
[----:B------:R-:W-:Y:S02]  /*1de0*/  IADD3 R10, R16, 0x40, RZ ;  /* 0x00000040100a7810 */ /* 0x000fe40007ffe0ff */
[----:B------:R-:W-:Y:S01]  /*1df0*/  SHF.R.S32.HI R99, RZ, 0x1f, R76 ;  /* 0x0000001fff637819 */ /* 0x000fe2000001144c */
[----:B------:R-:W-:-:S03]  /*1e00*/  IMAD R161, R159, R64, R161 ;  /* 0x000000409fa17224 */ /* 0x000fc600078e02a1 */
[----:B------:R-:W-:-:S04]  /*1e10*/  LEA.HI R99, R99, R76, RZ, 0x6 ;  /* 0x0000004c63637211 */ /* 0x000fc800078f30ff */
[----:B------:R-:W-:Y:S01]  /*1e20*/  SHF.R.S32.HI R99, RZ, 0x6, R99 ;  /* 0x00000006ff637819 */ /* 0x000fe20000011463 */
[----:B------:R-:W-:-:S03]  /*1e30*/  IMAD.IADD R68, R68, 0x1, -R21 ;  /* 0x0000000144447824 */ /* 0x000fc600078e0a15 */
[----:B------:R-:W-:Y:S01]  /*1e40*/  IMNMX R99, RZ, R99, !PT ;  /* 0x00000063ff637217 */ /* 0x000fe20007800200 */
[----:B------:R-:W-:Y:S01]  /*1e50*/  IMAD.SHL.U32 R21, R68, 0x8, RZ ;  /* 0x0000000844157824 */ /* 0x000fe200078e00ff */
[----:B------:R-:W-:Y:S01]  /*1e60*/  LOP3.LUT R54, R54, 0x1c0, RZ, 0xc0, !PT ;  /* 0x000001c036367812 */ /* 0x000fe200078ec0ff */
[----:B------:R-:W-:-:S04]  /*1e70*/  IMAD.WIDE R168, R207, 0x40, R158 ;  /* 0x00000040cfa87825 */ /* 0x000fc800078e029e */
[----:B------:R-:W-:Y:S01]  /*1e80*/  IMAD R165, R67, R158, RZ ;  /* 0x0000009e43a57224 */ /* 0x000fe200078e02ff */
[----:B------:R-:W-:Y:S02]  /*1e90*/  LOP3.LUT R21, R54, 0x8, R21, 0xf8, !PT ;  /* 0x0000000836157812 */ /* 0x000fe400078ef815 */
[----:B------:R-:W-:Y:S01]  /*1ea0*/  LEA.HI R69, R69, R72, RZ, 0x5 ;  /* 0x0000004845457211 */ /* 0x000fe200078f28ff */
[----:B------:R-:W-:Y:S01]  /*1eb0*/  IMAD R165, R159, R66, R165 ;  /* 0x000000429fa57224 */ /* 0x000fe200078e02a5 */
[----:B------:R-:W-:Y:S01]  /*1ec0*/  SHF.R.U32.HI R54, RZ, 0x3, R54 ;  /* 0x00000003ff367819 */ /* 0x000fe20000011636 */
[----:B------:R-:W-:Y:S02]  /*1ed0*/  IMAD.MOV.U32 R57, RZ, RZ, 0x10 ;  /* 0x00000010ff397424 */ /* 0x000fe400078e00ff */
[----:B------:R-:W-:Y:S01]  /*1ee0*/  IMAD.MOV.U32 R55, RZ, RZ, 0x20 ;  /* 0x00000020ff377424 */ /* 0x000fe200078e00ff */
[----:B------:R-:W-:Y:S01]  /*1ef0*/  LOP3.LUT R54, R21, R54, RZ, 0x3c, !PT ;  /* 0x0000003615367212 */ /* 0x000fe200078e3cff */
[C---:B------:R-:W-:Y:S01]  /*1f00*/  IMAD.SHL.U32 R201, R66.reuse, 0x10, RZ ;  /* 0x0000001042c97824 */ /* 0x040fe200078e00ff */
[----:B------:R-:W-:Y:S01]  /*1f10*/  SHF.L.U64.HI R202, R66, 0x4, R67 ;  /* 0x0000000442ca7819 */ /* 0x000fe20000010243 */
[C---:B------:R-:W-:Y:S01]  /*1f20*/  IMAD.SHL.U32 R199, R64.reuse, 0x10, RZ ;  /* 0x0000001040c77824 */ /* 0x040fe200078e00ff */
[----:B------:R-:W-:Y:S01]  /*1f30*/  SHF.L.U64.HI R200, R64, 0x4, R65 ;  /* 0x0000000440c87819 */ /* 0x000fe20000010241 */
[----:B------:R-:W-:Y:S01]  /*1f40*/  IMAD.SHL.U32 R77, R56, 0x4, RZ ;  /* 0x00000004384d7824 */ /* 0x000fe200078e00ff */
[----:B------:R-:W-:-:S02]  /*1f50*/  SEL R57, R57, 0xfffffff0, !P4 ;  /* 0xfffffff039397807 */ /* 0x000fc40006000000 */
[----:B------:R-:W-:Y:S01]  /*1f60*/  SEL R55, R55, 0xffffffe0, !P5 ;  /* 0xffffffe037377807 */ /* 0x000fe20006800000 */
[----:B--2---:R-:W-:-:S04]  /*1f70*/  @P0 IMAD.WIDE.U32 R28, R172, R209, RZ ;  /* 0x000000d1ac1c0225 */ /* 0x004fc800078e00ff */
[----:B------:R-:W-:Y:S02]  /*1f80*/  @P0 IMAD R7, R173, R209, RZ ;  /* 0x000000d1ad070224 */ /* 0x000fe400078e02ff */
[-C--:B---3--:R-:W-:Y:S02]  /*1f90*/  @!P0 IMAD R19, R19, R205.reuse, RZ ;  /* 0x000000cd13138224 */ /* 0x088fe400078e02ff */
[----:B------:R-:W-:-:S04]  /*1fa0*/  @!P0 IMAD.WIDE.U32 R26, R18, R205, RZ ;  /* 0x000000cd121a8225 */ /* 0x000fc800078e00ff */
[----:B------:R-:W-:Y:S02]  /*1fb0*/  @!P0 IMAD R4, R18, R70, R19 ;  /* 0x0000004612048224 */ /* 0x000fe400078e0213 */
[----:B------:R-:W-:Y:S02]  /*1fc0*/  IMAD.SHL.U32 R19, R9, 0x40, RZ ;  /* 0x0000004009137824 */ /* 0x000fe400078e00ff */
[----:B------:R-:W-:Y:S02]  /*1fd0*/  @P0 IMAD.MOV.U32 R9, RZ, RZ, R28 ;  /* 0x000000ffff090224 */ /* 0x000fe400078e001c */
[----:B------:R-:W-:Y:S02]  /*1fe0*/  @!P0 IMAD.MOV.U32 R9, RZ, RZ, R26 ;  /* 0x000000ffff098224 */ /* 0x000fe400078e001a */
[----:B------:R-:W-:Y:S02]  /*1ff0*/  @P0 IMAD.IADD R7, R29, 0x1, R7 ;  /* 0x000000011d070824 */ /* 0x000fe400078e0207 */
[----:B------:R-:W-:Y:S01]  /*2000*/  @!P0 IMAD.IADD R7, R27, 0x1, R4 ;  /* 0x000000011b078824 */ /* 0x000fe200078e0204 */
[----:B------:R-:W-:Y:S01]  /*2010*/  IADD3 R6, P2, R16, R9, RZ ;  /* 0x0000000910067210 */ /* 0x000fe20007f5e0ff */
[----:B------:R-:W-:-:S04]  /*2020*/  IMAD R9, R23, R208, RZ ;  /* 0x000000d017097224 */ /* 0x000fc800078e02ff */
[----:B------:R-:W-:Y:S02]  /*2030*/  IMAD.X R7, R17, 0x1, R7, P2 ;  /* 0x0000000111077824 */ /* 0x000fe400010e0607 */
[----:B------:R-:W-:Y:S01]  /*2040*/  IMAD R2, R22, R157, R9 ;  /* 0x0000009d16027224 */ /* 0x000fe200078e0209 */
[----:B----4-:R-:W-:Y:S01]  /*2050*/  ISETP.GE.AND P0, PT, R10, R79, PT ;  /* 0x0000004f0a00720c */ /* 0x010fe20003f06270 */
[----:B------:R-:W-:-:S04]  /*2060*/  IMAD.WIDE.U32 R22, R208, R22, R6 ;  /* 0x00000016d0167225 */ /* 0x000fc800078e0006 */
[----:B------:R-:W-:Y:S01]  /*2070*/  IMAD.WIDE.U32 R6, R158, R64, R24 ;  /* 0x000000409e067225 */ /* 0x000fe200078e0018 */
[----:B------:R-:W-:-:S03]  /*2080*/  SEL R4, RZ, 0xffffffff, P0 ;  /* 0xffffffffff047807 */ /* 0x000fc60000000000 */
[----:B------:R-:W-:Y:S01]  /*2090*/  IMAD.IADD R161, R7, 0x1, R161 ;  /* 0x0000000107a17824 */ /* 0x000fe200078e02a1 */
[----:B------:R-:W-:Y:S01]  /*20a0*/  LEA R160, P0, R6, R14, 0x1 ;  /* 0x0000000e06a07211 */ /* 0x000fe200078008ff */
[----:B------:R-:W-:-:S03]  /*20b0*/  @!P1 IMAD.MOV.U32 R20, RZ, RZ, RZ ;  /* 0x000000ffff149224 */ /* 0x000fc600078e00ff */
[----:B------:R-:W-:Y:S02]  /*20c0*/  LEA.HI.X R161, R6, R15, R161, 0x1, P0 ;  /* 0x0000000f06a17211 */ /* 0x000fe400000f0ca1 */
[----:B------:R-:W-:Y:S02]  /*20d0*/  IADD3 R162, P0, R16, R0, RZ ;  /* 0x0000000010a27210 */ /* 0x000fe40007f1e0ff */
[----:B------:R-:W-:Y:S02]  /*20e0*/  ISETP.GT.AND P1, PT, R134, R99, PT ;  /* 0x000000638600720c */ /* 0x000fe40003f24270 */
[C---:B------:R-:W-:Y:S01]  /*20f0*/  IADD3 R9, R16.reuse, 0x80, RZ ;  /* 0x0000008010097810 */ /* 0x040fe20007ffe0ff */
[----:B------:R-:W-:Y:S01]  /*2100*/  IMAD.X R163, R17, 0x1, R3, P0 ;  /* 0x0000000111a37824 */ /* 0x000fe200000e0603 */
[-C--:B------:R-:W-:Y:S01]  /*2110*/  ISETP.GE.AND P3, PT, R16, R79.reuse, PT ;  /* 0x0000004f1000720c */ /* 0x080fe20003f66270 */
[----:B------:R-:W-:Y:S01]  /*2120*/  IMAD.SHL.U32 R4, R4, 0x2, RZ ;  /* 0x0000000204047824 */ /* 0x000fe200078e00ff */
[----:B------:R-:W-:Y:S01]  /*2130*/  ISETP.GE.AND P2, PT, R9, R79, PT ;  /* 0x0000004f0900720c */ /* 0x000fe20003f46270 */
[----:B------:R-:W-:Y:S01]  /*2140*/  IMAD R171, R169, R172, RZ ;  /* 0x000000aca9ab7224 */ /* 0x000fe200078e02ff */
[----:B------:R-:W-:Y:S01]  /*2150*/  SEL R7, RZ, 0x1, P3 ;  /* 0x00000001ff077807 */ /* 0x000fe20001800000 */
[----:B------:R-:W-:Y:S01]  /*2160*/  IMAD.WIDE.U32 R162, R158, R66, R162 ;  /* 0x000000429ea27225 */ /* 0x000fe200078e00a2 */
[----:B------:R-:W-:-:S03]  /*2170*/  LOP3.LUT R3, R69, 0xffffffe0, RZ, 0xc0, !PT ;  /* 0xffffffe045037812 */ /* 0x000fc600078ec0ff */
[----:B------:R-:W-:Y:S01]  /*2180*/  IMAD.IADD R23, R23, 0x1, R2 ;  /* 0x0000000117177824 */ /* 0x000fe200078e0202 */
[----:B------:R-:W-:Y:S01]  /*2190*/  LOP3.LUT R4, R4, 0x2, R7, 0xe2, !PT ;  /* 0x0000000204047812 */ /* 0x000fe200078ee207 */
[----:B------:R-:W-:Y:S01]  /*21a0*/  IMAD R171, R168, R173, R171 ;  /* 0x000000ada8ab7224 */ /* 0x000fe200078e02ab */
[----:B------:R-:W-:Y:S01]  /*21b0*/  SEL R75, RZ, 0x4, P2 ;  /* 0x00000004ff4b7807 */ /* 0x000fe20001000000 */
[----:B------:R-:W-:Y:S01]  /*21c0*/  IMAD.IADD R165, R163, 0x1, R165 ;  /* 0x00000001a3a57824 */ /* 0x000fe200078e02a5 */
[----:B------:R-:W-:Y:S01]  /*21d0*/  LEA R204, P0, R162, R166, 0x1 ;  /* 0x000000a6a2cc7211 */ /* 0x000fe200078008ff */
[----:B------:R-:W-:Y:S01]  /*21e0*/  IMAD.WIDE.U32 R168, R168, R172, R22 ;  /* 0x000000aca8a87225 */ /* 0x000fe200078e0016 */
[----:B------:R-:W-:Y:S02]  /*21f0*/  LOP3.LUT R54, R54, 0xfffffe00, R19, 0xf8, !PT ;  /* 0xfffffe0036367812 */ /* 0x000fe400078ef813 */
[----:B------:R-:W-:Y:S01]  /*2200*/  LOP3.LUT R75, R4, R75, RZ, 0xfc, !PT ;  /* 0x0000004b044b7212 */ /* 0x000fe200078efcff */
[----:B------:R-:W-:Y:S01]  /*2210*/  IMAD.IADD R74, R72, 0x1, -R3 ;  /* 0x00000001484a7824 */ /* 0x000fe200078e0a03 */
[----:B------:R-:W-:Y:S01]  /*2220*/  SHF.R.S32.HI R69, RZ, 0x5, R69 ;  /* 0x00000005ff457819 */ /* 0x000fe20000011445 */
[----:B------:R-:W-:Y:S01]  /*2230*/  IMAD.IADD R171, R169, 0x1, R171 ;  /* 0x00000001a9ab7824 */ /* 0x000fe200078e02ab */
[----:B------:R-:W-:Y:S01]  /*2240*/  LEA.HI.X R203, R162, R167, R165, 0x1, P0 ;  /* 0x000000a7a2cb7211 */ /* 0x000fe200000f0ca5 */
        /* <DEDUP_REMOVED lines=14> */
[C---:B------:R-:W-:Y:S01]  /*2330*/  IMAD.WIDE.U32 R176, R64.reuse, 0x60, RZ ;  /* 0x0000006040b07825 */ /* 0x040fe200078e00ff */
        /* <DEDUP_REMOVED lines=92> */
[C---:B------:R-:W-:Y:S01]  /*2900*/  SHF.L.U64.HI R100, R180.reuse, 0x4, R181 ;  /* 0x00000004b4647819 */ /* 0x040fe200000102b5 */
        /* <DEDUP_REMOVED lines=17> */
[----:B------:R-:W-:Y:S01]  /*2a20*/  IADD3 R113, P1, R111, R102, RZ ;  /* 0x000000666f717210 */ /* 0x000fe20007f3e0ff */
        /* <DEDUP_REMOVED lines=27> */
.L_x_2801:
        /* <DEDUP_REMOVED lines=19> */
.L_x_2709:
[----:B------:R-:W-:Y:S05]  /*2d10*/  BSYNC B0 ;  /* 0x0000000000007941 */ /* 0x000fea0003800000 */
.L_x_2708:
        /* <DEDUP_REMOVED lines=18> */
.L_x_2711:
[----:B------:R-:W-:Y:S05]  /*2e40*/  BSYNC B0 ;  /* 0x0000000000007941 */ /* 0x000fea0003800000 */
.L_x_2710:
        /* <DEDUP_REMOVED lines=18> */
.L_x_2713:
[----:B------:R-:W-:Y:S05]  /*2f70*/  BSYNC B0 ;  /* 0x0000000000007941 */ /* 0x000fea0003800000 */
.L_x_2712:
        /* <DEDUP_REMOVED lines=18> */
.L_x_2715:
[----:B------:R-:W-:Y:S05]  /*30a0*/  BSYNC B0 ;  /* 0x0000000000007941 */ /* 0x000fea0003800000 */
.L_x_2714:
        /* <DEDUP_REMOVED lines=65> */
.L_x_2722:
[----:B------:R-:W-:Y:S05]  /*34c0*/  BSYNC B0 ;  /* 0x0000000000007941 */ /* 0x000fea0003800000 */
.L_x_2721:
        /* <DEDUP_REMOVED lines=50> */
.L_x_2724:
[----:B------:R-:W-:Y:S05]  /*37f0*/  BSYNC B0 ;  /* 0x0000000000007941 */ /* 0x000fea0003800000 */
.L_x_2723:
        /* <DEDUP_REMOVED lines=49> */
.L_x_2720:
[----:B------:R-:W-:Y:S05]  /*3b10*/  BSYNC B1 ;  /* 0x0000000000017941 */ /* 0x000fea0003800000 */
.L_x_2719:
        /* <DEDUP_REMOVED lines=63> */
.L_x_2728:
[----:B------:R-:W-:Y:S05]  /*3f10*/  BSYNC B0 ;  /* 0x0000000000007941 */ /* 0x000fea0003800000 */
.L_x_2727:
        /* <DEDUP_REMOVED lines=53> */
.L_x_2730:
[----:B------:R-:W-:Y:S05]  /*4270*/  BSYNC B0 ;  /* 0x0000000000007941 */ /* 0x000fea0003800000 */
.L_x_2729:
        /* <DEDUP_REMOVED lines=52> */
.L_x_2726:
[----:B------:R-:W-:Y:S05]  /*45c0*/  BSYNC B1 ;  /* 0x0000000000017941 */ /* 0x000fea0003800000 */
.L_x_2725:
        /* <DEDUP_REMOVED lines=63> */
.L_x_2734:
[----:B------:R-:W-:Y:S05]  /*49c0*/  BSYNC B0 ;  /* 0x0000000000007941 */ /* 0x000fea0003800000 */
.L_x_2733:
        /* <DEDUP_REMOVED lines=53> */
.L_x_2736:
[----:B------:R-:W-:Y:S05]  /*4d20*/  BSYNC B0 ;  /* 0x0000000000007941 */ /* 0x000fea0003800000 */
.L_x_2735:
        /* <DEDUP_REMOVED lines=52> */
.L_x_2732:
[----:B------:R-:W-:Y:S05]  /*5070*/  BSYNC B1 ;  /* 0x0000000000017941 */ /* 0x000fea0003800000 */
.L_x_2731:
        /* <DEDUP_REMOVED lines=65> */
.L_x_2740:
[----:B------:R-:W-:Y:S05]  /*5490*/  BSYNC B0 ;  /* 0x0000000000007941 */ /* 0x000fea0003800000 */
.L_x_2739:
        /* <DEDUP_REMOVED lines=53> */
.L_x_2742:
[----:B------:R-:W-:Y:S05]  /*57f0*/  BSYNC B0 ;  /* 0x0000000000007941 */ /* 0x000fea0003800000 */
.L_x_2741:
        /* <DEDUP_REMOVED lines=52> */
.L_x_2738:
[----:B------:R-:W-:Y:S05]  /*5b40*/  BSYNC B1 ;  /* 0x0000000000017941 */ /* 0x000fea0003800000 */
.L_x_2737:
[----:B------:R-:W2:Y:S02]  /*5b50*/  LD.E R3, [R12.64+0xd0] ;  /* 0x0000d0060c037980 */ /* 0x000ea4000c101900 */
[----:B--2---:R-:W-:Y:S05]  /*5b60*/  IMAD.U32 R3, R3, -0x20, RZ ;  /* 0xffffffe003037824 */ /* 0x004fea00078e00ff */
[C---:B------:R-:W-:Y:S02]  /*5b70*/  LEA R18, P1, R3.reuse, R18, 0x1 ;  /* 0x0000001203127211 */ /* 0x040fe400078208ff */
[C---:B------:R-:W-:Y:S02]  /*5b80*/  LEA R58, P0, R3.reuse, R58, 0x1 ;  /* 0x0000003a033a7211 */ /* 0x040fe400078008ff */
[C---:B------:R-:W-:Y:S02]  /*5b90*/  LEA.HI.X.SX32 R19, R3.reuse, R19, 0x1, P1 ;  /* 0x0000001303137211 */ /* 0x040fe400008f0eff */
[----:B------:R-:W-:Y:S01]  /*5ba0*/  LEA.HI.X.SX32 R59, R3, R59, 0x1, P0 ;  /* 0x0000003b033b7211 */ /* 0x000fe200000f0eff */
[----:B------:R-:W-:-:S05]  /*5bb0*/  BRA `(.L_x_2743) ;  /* 0x00004ec000007947 */ /* 0x000fca0003800000 */
.L_x_2718:
        /* <DEDUP_REMOVED lines=89> */
.L_x_2749:
[----:B------:R-:W-:Y:S05]  /*6150*/  BSYNC B0 ;  /* 0x0000000000007941 */ /* 0x000fea0003800000 */
.L_x_2748:
[----:B-----5:R2:W-:Y:S02]  /*6160*/  ST.E.128 [R130.64], R48 ;  /* 0x0000003082007985 */ /* 0x0205e4000c101d06 */
.L_x_2747:
[----:B------:R-:W-:Y:S05]  /*6170*/  BSYNC B1 ;  /* 0x0000000000017941 */ /* 0x000fea0003800000 */
.L_x_2746:
        /* <DEDUP_REMOVED lines=87> */
.L_x_2753:
[----:B------:R-:W-:Y:S05]  /*66f0*/  BSYNC B0 ;  /* 0x0000000000007941 */ /* 0x000fea0003800000 */
.L_x_2752:
[----:B-----5:R3:W-:Y:S02]  /*6700*/  ST.E.128 [R130.64+0x80], R48 ;  /* 0x0000803082007985 */ /* 0x0207e4000c101d06 */
.L_x_2751:
[----:B------:R-:W-:Y:S05]  /*6710*/  BSYNC B1 ;  /* 0x0000000000017941 */ /* 0x000fea0003800000 */
.L_x_2750:
        /* <DEDUP_REMOVED lines=86> */
.L_x_2755:
[----:B------:R-:W-:Y:S05]  /*6c80*/  BSYNC B0 ;  /* 0x0000000000007941 */ /* 0x000fea0003800000 */
.L_x_2754:
[----:B-----5:R3:W-:Y:S02]  /*6c90*/  ST.E.128 [R130.64+0x100], R48 ;  /* 0x0001003082007985 */ /* 0x0207e4000c101d06 */
.L_x_2745:
[----:B------:R-:W-:Y:S05]  /*6ca0*/  BSYNC B2 ;  /* 0x0000000000027941 */ /* 0x000fea0003800000 */
.L_x_2744:
        /* <DEDUP_REMOVED lines=97> */
.L_x_2761:
[----:B------:R-:W-:Y:S05]  /*72c0*/  BSYNC B0 ;  /* 0x0000000000007941 */ /* 0x000fea0003800000 */
.L_x_2760:
[C---:B------:R-:W-:Y:S04]  /*72d0*/  LEA R2, P0, R201.reuse, R130, 0x1 ;  /* 0x00000082c9027211 */ /* 0x040fe800078008ff */
[----:B------:R-:W-:Y:S05]  /*72e0*/  LEA.HI.X R3, R201, R131, R202, 0x1, P0 ;  /* 0x00000083c9037211 */ /* 0x000fea00000f0cca */
[----:B-----5:R3:W-:Y:S04]  /*72f0*/  ST.E.128 [R2.64], R48 ;  /* 0x0000003002007985 */ /* 0x0207e8000c101d06 */
.L_x_2759:
[----:B------:R-:W-:Y:S05]  /*7300*/  BSYNC B1 ;  /* 0x0000000000017941 */ /* 0x000fea0003800000 */
.L_x_2758:
        /* <DEDUP_REMOVED lines=92> */
.L_x_2765:
[----:B------:R-:W-:Y:S05]  /*78d0*/  BSYNC B0 ;  /* 0x0000000000007941 */ /* 0x000fea0003800000 */
.L_x_2764:
[C---:B------:R-:W-:Y:S04]  /*78e0*/  LEA R2, P0, R96.reuse, R130, 0x1 ;  /* 0x0000008260027211 */ /* 0x040fe800078008ff */
[----:B------:R-:W-:Y:S05]  /*78f0*/  LEA.HI.X R3, R96, R131, R95, 0x1, P0 ;  /* 0x0000008360037211 */ /* 0x000fea00000f0c5f */
[----:B-----5:R3:W-:Y:S04]  /*7900*/  ST.E.128 [R2.64], R48 ;  /* 0x0000003002007985 */ /* 0x0207e8000c101d06 */
.L_x_2763:
[----:B------:R-:W-:Y:S05]  /*7910*/  BSYNC B1 ;  /* 0x0000000000017941 */ /* 0x000fea0003800000 */
.L_x_2762:
        /* <DEDUP_REMOVED lines=91> */
.L_x_2767:
[----:B------:R-:W-:Y:S05]  /*7ed0*/  BSYNC B0 ;  /* 0x0000000000007941 */ /* 0x000fea0003800000 */
.L_x_2766:
[C---:B------:R-:W-:Y:S04]  /*7ee0*/  LEA R2, P0, R92.reuse, R130, 0x1 ;  /* 0x000000825c027211 */ /* 0x040fe800078008ff */
[----:B------:R-:W-:Y:S05]  /*7ef0*/  LEA.HI.X R3, R92, R131, R91, 0x1, P0 ;  /* 0x000000835c037211 */ /* 0x000fea00000f0c5b */
[----:B-----5:R3:W-:Y:S04]  /*7f00*/  ST.E.128 [R2.64], R48 ;  /* 0x0000003002007985 */ /* 0x0207e8000c101d06 */
.L_x_2757:
[----:B------:R-:W-:Y:S05]  /*7f10*/  BSYNC B2 ;  /* 0x0000000000027941 */ /* 0x000fea0003800000 */
.L_x_2756:
        /* <DEDUP_REMOVED lines=97> */
.L_x_2773:
[----:B------:R-:W-:Y:S05]  /*8530*/  BSYNC B0 ;  /* 0x0000000000007941 */ /* 0x000fea0003800000 */
.L_x_2772:
[C---:B------:R-:W-:Y:S04]  /*8540*/  LEA R2, P0, R97.reuse, R130, 0x1 ;  /* 0x0000008261027211 */ /* 0x040fe800078008ff */
[----:B------:R-:W-:Y:S05]  /*8550*/  LEA.HI.X R3, R97, R131, R98, 0x1, P0 ;  /* 0x0000008361037211 */ /* 0x000fea00000f0c62 */
[----:B-----5:R3:W-:Y:S04]  /*8560*/  ST.E.128 [R2.64], R48 ;  /* 0x0000003002007985 */ /* 0x0207e8000c101d06 */
.L_x_2771:
[----:B------:R-:W-:Y:S05]  /*8570*/  BSYNC B1 ;  /* 0x0000000000017941 */ /* 0x000fea0003800000 */
.L_x_2770:
        /* <DEDUP_REMOVED lines=92> */
.L_x_2777:
[----:B------:R-:W-:Y:S05]  /*8b40*/  BSYNC B0 ;  /* 0x0000000000007941 */ /* 0x000fea0003800000 */
.L_x_2776:
[C---:B------:R-:W-:Y:S04]  /*8b50*/  LEA R2, P0, R94.reuse, R130, 0x1 ;  /* 0x000000825e027211 */ /* 0x040fe800078008ff */
[----:B------:R-:W-:Y:S05]  /*8b60*/  LEA.HI.X R3, R94, R131, R93, 0x1, P0 ;  /* 0x000000835e037211 */ /* 0x000fea00000f0c5d */
[----:B-----5:R3:W-:Y:S04]  /*8b70*/  ST.E.128 [R2.64], R48 ;  /* 0x0000003002007985 */ /* 0x0207e8000c101d06 */
.L_x_2775:
[----:B------:R-:W-:Y:S05]  /*8b80*/  BSYNC B1 ;  /* 0x0000000000017941 */ /* 0x000fea0003800000 */
.L_x_2774:
        /* <DEDUP_REMOVED lines=91> */
.L_x_2779:
[----:B------:R-:W-:Y:S05]  /*9140*/  BSYNC B0 ;  /* 0x0000000000007941 */ /* 0x000fea0003800000 */
.L_x_2778:
[C---:B------:R-:W-:Y:S04]  /*9150*/  LEA R2, P0, R90.reuse, R130, 0x1 ;  /* 0x000000825a027211 */ /* 0x040fe800078008ff */
[----:B------:R-:W-:Y:S05]  /*9160*/  LEA.HI.X R3, R90, R131, R89, 0x1, P0 ;  /* 0x000000835a037211 */ /* 0x000fea00000f0c59 */
[----:B-----5:R3:W-:Y:S04]  /*9170*/  ST.E.128 [R2.64], R48 ;  /* 0x0000003002007985 */ /* 0x0207e8000c101d06 */
.L_x_2769:
[----:B------:R-:W-:Y:S05]  /*9180*/  BSYNC B2 ;  /* 0x0000000000027941 */ /* 0x000fea0003800000 */
.L_x_2768:
        /* <DEDUP_REMOVED lines=98> */
.L_x_2785:
[----:B------:R-:W-:Y:S05]  /*97b0*/  BSYNC B0 ;  /* 0x0000000000007941 */ /* 0x000fea0003800000 */
.L_x_2784:
[----:B------:R-:W-:Y:S02]  /*97c0*/  IMAD R0, R67, 0x60, RZ ;  /* 0x0000006043007824 */ /* 0x000fe400078e02ff */
[----:B------:R-:W-:Y:S05]  /*97d0*/  IMAD.WIDE.U32 R2, R66, 0x60, R130 ;  /* 0x0000006042027825 */ /* 0x000fea00078e0082 */
[----:B------:R-:W-:Y:S05]  /*97e0*/  IADD3 R3, R3, R0, RZ ;  /* 0x0000000003037210 */ /* 0x000fea0007ffe0ff */
[----:B-----5:R3:W-:Y:S02]  /*97f0*/  ST.E.128 [R2.64], R48 ;  /* 0x0000003002007985 */ /* 0x0207e4000c101d06 */
.L_x_2783:
[----:B------:R-:W-:Y:S05]  /*9800*/  BSYNC B1 ;  /* 0x0000000000017941 */ /* 0x000fea0003800000 */
.L_x_2782:
        /* <DEDUP_REMOVED lines=92> */
.L_x_2789:
[----:B------:R-:W-:Y:S05]  /*9dd0*/  BSYNC B0 ;  /* 0x0000000000007941 */ /* 0x000fea0003800000 */
.L_x_2788:
[C---:B------:R-:W-:Y:S04]  /*9de0*/  LEA R2, P0, R88.reuse, R130, 0x1 ;  /* 0x0000008258027211 */ /* 0x040fe800078008ff */
[----:B------:R-:W-:Y:S05]  /*9df0*/  LEA.HI.X R3, R88, R131, R87, 0x1, P0 ;  /* 0x0000008358037211 */ /* 0x000fea00000f0c57 */
[----:B-----5:R3:W-:Y:S04]  /*9e00*/  ST.E.128 [R2.64], R48 ;  /* 0x0000003002007985 */ /* 0x0207e8000c101d06 */
.L_x_2787:
[----:B------:R-:W-:Y:S05]  /*9e10*/  BSYNC B1 ;  /* 0x0000000000017941 */ /* 0x000fea0003800000 */
.L_x_2786:
        /* <DEDUP_REMOVED lines=26> */
[----:B------:R-:W-:Y:S01]  /*9fc0*/  LEA.HI.X.SX32 R21, R183, R187, 0x1, P0 ;  /* 0x000000bbb7157211 */ /* 0x000fe200000f0eff */
[----:B------:R-:W-:Y:S01]  /*9fd0*/  IMAD.MOV.U32 R183, RZ, RZ, RZ ;  /* 0x000000ffffb77224 */ /* 0x000fe200078e00ff */
[----:B------:R-:W-:Y:S02]  /*9fe0*/  LEA.HI.X.SX32 R184, R184, R135, 0x1, P2 ;  /* 0x00000087b8b87211 */ /* 0x000fe400010f0eff */
[C---:B--2---:R-:W-:Y:S02]  /*9ff0*/  LEA R186, P0, R123.reuse, R126, 0x1 ;  /* 0x0000007e7bba7211 */ /* 0x044fe400078008ff */
[----:B------:R-:W-:Y:S01]  /*a000*/  @P1 IADD3 R183, -R182, RZ, RZ ;  /* 0x000000ffb6b71210 */ /* 0x000fe20007ffe1ff */
[----:B------:R-:W2:Y:S01]  /*a010*/  LD.E.128 R20, [R20.64] ;  /* 0x0000000614147980 */ /* 0x000ea2000c101d00 */
[----:B------:R-:W-:Y:S02]  /*a020*/  LEA.HI.X R187, R123, R127, R184, 0x1, P0 ;  /* 0x0000007f7bbb7211 */ /* 0x000fe400000f0cb8 */
[----:B------:R-:W-:Y:S04]  /*a030*/  IADD3 R123, P0, R144, R183, RZ ;  /* 0x000000b7907b7210 */ /* 0x000fe80007f1e0ff */
[----:B------:R-:W-:Y:S01]  /*a040*/  LEA.HI.X.SX32 R182, R183, R135, 0x1, P0 ;  /* 0x00000087b7b67211 */ /* 0x000fe200000f0eff */
[----:B------:R-:W3:Y:S01]  /*a050*/  LD.E.128 R184, [R186.64] ;  /* 0x00000006bab87980 */ /* 0x000ee2000c101d00 */
        /* <DEDUP_REMOVED lines=55> */
.L_x_2791:
[----:B------:R-:W-:Y:S05]  /*a3d0*/  BSYNC B0 ;  /* 0x0000000000007941 */ /* 0x000fea0003800000 */
.L_x_2790:
[C---:B------:R-:W-:Y:S04]  /*a3e0*/  LEA R2, P0, R86.reuse, R130, 0x1 ;  /* 0x0000008256027211 */ /* 0x040fe800078008ff */
[----:B------:R-:W-:Y:S05]  /*a3f0*/  LEA.HI.X R3, R86, R131, R85, 0x1, P0 ;  /* 0x0000008356037211 */ /* 0x000fea00000f0c55 */
[----:B-----5:R3:W-:Y:S04]  /*a400*/  ST.E.128 [R2.64], R48 ;  /* 0x0000003002007985 */ /* 0x0207e8000c101d06 */
.L_x_2781:
[----:B------:R-:W-:Y:S05]  /*a410*/  BSYNC B2 ;  /* 0x0000000000027941 */ /* 0x000fea0003800000 */
.L_x_2780:
[----:B---3--:R-:W3:Y:S02]  /*a420*/  LD.E R3, [R12.64+0xd0] ;  /* 0x0000d0060c037980 */ /* 0x008ee4000c101900 */
[----:B---3--:R-:W-:Y:S05]  /*a430*/  IMAD.U32 R3, R3, -0x20, RZ ;  /* 0xffffffe003037824 */ /* 0x008fea00078e00ff */
[C---:B------:R-:W-:Y:S02]  /*a440*/  LEA R128, P1, R3.reuse, R128, 0x1 ;  /* 0x0000008003807211 */ /* 0x040fe400078208ff */
[C---:B------:R-:W-:Y:S02]  /*a450*/  LEA R126, P0, R3.reuse, R126, 0x1 ;  /* 0x0000007e037e7211 */ /* 0x040fe400078008ff */
[C---:B------:R-:W-:Y:S02]  /*a460*/  LEA.HI.X.SX32 R129, R3.reuse, R129, 0x1, P1 ;  /* 0x0000008103817211 */ /* 0x040fe400008f0eff */
[----:B------:R-:W-:Y:S01]  /*a470*/  LEA.HI.X.SX32 R127, R3, R127, 0x1, P0 ;  /* 0x0000007f037f7211 */ /* 0x000fe200000f0eff */
[----:B------:R-:W-:-:S05]  /*a480*/  BRA `(.L_x_2743) ;  /* 0x000005f000007947 */ /* 0x000fca0003800000 */
.L_x_2717:
        /* <DEDUP_REMOVED lines=11> */
.L_x_2793:
[----:B------:R-:W-:Y:S05]  /*a540*/  BSYNC B0 ;  /* 0x0000000000007941 */ /* 0x000fea0003800000 */
.L_x_2792:
        /* <DEDUP_REMOVED lines=27> */
.L_x_2795:
[----:B------:R-:W-:Y:S05]  /*a700*/  BSYNC B0 ;  /* 0x0000000000007941 */ /* 0x000fea0003800000 */
.L_x_2794:
        /* <DEDUP_REMOVED lines=27> */
.L_x_2797:
[----:B------:R-:W-:Y:S05]  /*a8c0*/  BSYNC B0 ;  /* 0x0000000000007941 */ /* 0x000fea0003800000 */
.L_x_2796:
        /* <DEDUP_REMOVED lines=27> */
.L_x_2743:
[----:B------:R-:W-:Y:S05]  /*aa80*/  BSYNC B3 ;  /* 0x0000000000037941 */ /* 0x000fea0003800000 */
.L_x_2716:
        /* <DEDUP_REMOVED lines=89> */
.L_x_2799:
        /* <DEDUP_REMOVED lines=8> */
.L_x_2800:
[----:B------:R-:W-:Y:S05]  /*b0a0*/  BSYNC B0 ;  /* 0x0000000000007941 */ /* 0x000fea0003800000 */
.L_x_2798:
[----:B------:R-:W-:Y:S04]  /*b0b0*/  IADD3 R11, R11, -0x1, RZ ;  /* 0xffffffff0b0b7810 */ /* 0x000fe80007ffe0ff */
[----:B------:R-:W-:Y:S11]  /*b0c0*/  ISETP.GT.AND P0, PT, R11, R99, PT ;  /* 0x000000630b00720c */ /* 0x000ff60003f04270 */
[----:B------:R-:W-:Y:S02]  /*b0d0*/  @!UPT UIADD3 URZ, URZ, URZ, URZ ;  /* 0x0000003f3f3ff290 */ /* 0x000fe4000fffe03f */
[----:B------:R-:W-:-:S05]  /*b0e0*/  @P0 BRA `(.L_x_2801) ;  /* 0xffff7af000000947 */ /* 0x000fca000383ffff */
.L_x_2707:
        /* <DEDUP_REMOVED lines=20> */
[----:B------:R-:W-:Y:S02]  /*b230*/  IADD3 R3, P1, R3, R168, RZ ;  /* 0x000000a803037210 */ /* 0x000fe40007f3e0ff */
[----:B---3--:R-:W-:Y:S01]  /*b240*/  ISETP.NE.AND P4, PT, R0, RZ, PT ;  /* 0x000000ff0000720c */ /* 0x008fe20003f85270 */
[----:B------:R-:W-:Y:S01]  /*b250*/  IMAD.MOV.U32 R170, RZ, RZ, R168 ;  /* 0x000000ffffaa7224 */ /* 0x000fe200078e00a8 */
[----:B-----5:R-:W-:Y:S02]  /*b260*/  LEA R48, P2, R168, R174, 0x1 ;  /* 0x000000aea8307211 */ /* 0x020fe400078408ff */
[----:B------:R-:W-:Y:S01]  /*b270*/  LEA R5, P0, R172, R168, 0x5 ;  /* 0x000000a8ac057211 */ /* 0x000fe200078028ff */
[--C-:B------:R-:W-:Y:S01]  /*b280*/  IMAD.X R6, R19, 0x1, R171.reuse, P1 ;  /* 0x0000000113067824 */ /* 0x100fe200008e06ab */
[----:B------:R-:W-:Y:S01]  /*b290*/  LEA.HI.X R49, R168, R175, R171, 0x1, P2 ;  /* 0x000000afa8317211 */ /* 0x000fe200010f0cab */
[----:B------:R-:W-:Y:S01]  /*b2a0*/  IMAD R4, R173, 0x30, RZ ;  /* 0x00000030ad047824 */ /* 0x000fe200078e02ff */
[C---:B------:R-:W-:Y:S01]  /*b2b0*/  LEA.HI.X R8, R172.reuse, R171, R173, 0x5, P0 ;  /* 0x000000abac087211 */ /* 0x040fe200000f2cad */
[----:B------:R-:W-:Y:S01]  /*b2c0*/  IMAD.WIDE.U32 R170, R172, 0x30, R170 ;  /* 0x00000030acaa7825 */ /* 0x000fe200078e00aa */
[----:B------:R-:W-:-:S02]  /*b2d0*/  LEA R46, P1, R3, R174, 0x1 ;  /* 0x000000ae032e7211 */ /* 0x000fc400078208ff */
[----:B--2---:R-:W-:-:S04]  /*b2e0*/  LEA.HI R15, R7, R7, RZ, 0x1 ;  /* 0x00000007070f7211 */ /* 0x004fc800078f08ff */
[----:B------:R-:W-:Y:S01]  /*b2f0*/  SHF.R.S32.HI R15, RZ, 0x1, R15 ;  /* 0x00000001ff0f7819 */ /* 0x000fe2000001140f */
[----:B------:R-:W-:-:S04]  /*b300*/  IMAD.IADD R19, R210, 0x1, -R71 ;  /* 0x00000001d2137824 */ /* 0x000fc800078e0a47 */
[C---:B------:R-:W-:Y:S01]  /*b310*/  IMAD R18, R158.reuse, R15, R77 ;  /* 0x0000000f9e127224 */ /* 0x040fe200078e024d */
[-C--:B------:R-:W-:Y:S02]  /*b320*/  LEA R42, P0, R5, R174.reuse, 0x1 ;  /* 0x000000ae052a7211 */ /* 0x080fe400078008ff */
[-C--:B------:R-:W-:Y:S01]  /*b330*/  LEA.HI.X R47, R3, R175.reuse, R6, 0x1, P1 ;  /* 0x000000af032f7211 */ /* 0x080fe200008f0c06 */
[----:B------:R-:W-:Y:S01]  /*b340*/  IMAD.IADD R3, R171, 0x1, R4 ;  /* 0x00000001ab037824 */ /* 0x000fe200078e0204 */
[----:B------:R-:W-:Y:S02]  /*b350*/  LEA.HI.X R43, R5, R175, R8, 0x1, P0 ;  /* 0x000000af052b7211 */ /* 0x000fe400000f0c08 */
[----:B------:R-:W-:Y:S02]  /*b360*/  ISETP.GE.AND P0, PT, R158, R19, PT ;  /* 0x000000139e00720c */ /* 0x000fe40003f06270 */
[----:B------:R-:W-:Y:S01]  /*b370*/  LEA R40, P1, R170, R174, 0x1 ;  /* 0x000000aeaa287211 */ /* 0x000fe200078208ff */
[----:B------:R-:W-:Y:S01]  /*b380*/  IMAD.SHL.U32 R45, R15, 0x10, RZ ;  /* 0x000000100f2d7824 */ /* 0x000fe200078e00ff */
[----:B------:R-:W-:-:S02]  /*b390*/  ISETP.GT.AND P0, PT, R72, -0x8, !P0 ;  /* 0xfffffff84800780c */ /* 0x000fc40004704270 */
[----:B------:R-:W-:Y:S02]  /*b3a0*/  LEA.HI.X R41, R170, R175, R3, 0x1, P1 ;  /* 0x000000afaa297211 */ /* 0x000fe400008f0c03 */
[----:B----4-:R-:W-:-:S05]  /*b3b0*/  IADD3 R2, R2, R76, R71 ;  /* 0x0000004c02027210 */ /* 0x010fca0007ffe047 */
[----:B------:R-:W-:Y:S02]  /*b3c0*/  IMAD R21, R2, R15, RZ ;  /* 0x0000000f02157224 */ /* 0x000fe400078e02ff */
[----:B------:R-:W-:-:S03]  /*b3d0*/  IMAD.IADD R2, R77, 0x1, R18 ;  /* 0x000000014d027824 */ /* 0x000fc600078e0212 */
        /* <DEDUP_REMOVED lines=61> */
.L_x_2810:
[----:B------:R-:W-:Y:S05]  /*b7b0*/  BSYNC B0 ;  /* 0x0000000000007941 */ /* 0x000fea0003800000 */
.L_x_2809:
[----:B-----5:R3:W-:Y:S02]  /*b7c0*/  STS.128 [R211], R20 ;  /* 0x00000014d3007388 */ /* 0x0207e40000000c00 */
.L_x_2808:
[----:B------:R-:W-:Y:S05]  /*b7d0*/  BSYNC B1 ;  /* 0x0000000000017941 */ /* 0x000fea0003800000 */
.L_x_2807:
        /* <DEDUP_REMOVED lines=47> */
.L_x_2814:
[----:B------:R-:W-:Y:S05]  /*bad0*/  BSYNC B0 ;  /* 0x0000000000007941 */ /* 0x000fea0003800000 */
.L_x_2813:
[----:B-----5:R1:W-:Y:S02]  /*bae0*/  STS.128 [R211+0x2000], R20 ;  /* 0x00200014d3007388 */ /* 0x0203e40000000c00 */
.L_x_2812:
[----:B------:R-:W-:Y:S05]  /*baf0*/  BSYNC B1 ;  /* 0x0000000000017941 */ /* 0x000fea0003800000 */
.L_x_2811:
        /* <DEDUP_REMOVED lines=46> */
.L_x_2816:
[----:B------:R-:W-:Y:S05]  /*bde0*/  BSYNC B0 ;  /* 0x0000000000007941 */ /* 0x000fea0003800000 */
.L_x_2815:
[----:B-----5:R3:W-:Y:S02]  /*bdf0*/  STS.128 [R211+0x4000], R20 ;  /* 0x00400014d3007388 */ /* 0x0207e40000000c00 */
.L_x_2806:
[----:B------:R-:W-:Y:S05]  /*be00*/  BSYNC B2 ;  /* 0x0000000000027941 */ /* 0x000fea0003800000 */
.L_x_2805:
        /* <DEDUP_REMOVED lines=61> */
.L_x_2822:
[----:B------:R-:W-:Y:S05]  /*c1e0*/  BSYNC B0 ;  /* 0x0000000000007941 */ /* 0x000fea0003800000 */
.L_x_2821:
[----:B-----5:R3:W-:Y:S02]  /*c1f0*/  STS.128 [R211+0x800], R20 ;  /* 0x00080014d3007388 */ /* 0x0207e40000000c00 */
.L_x_2820:
[----:B------:R-:W-:Y:S05]  /*c200*/  BSYNC B1 ;  /* 0x0000000000017941 */ /* 0x000fea0003800000 */
.L_x_2819:
        /* <DEDUP_REMOVED lines=48> */
.L_x_2826:
[----:B------:R-:W-:Y:S05]  /*c510*/  BSYNC B0 ;  /* 0x0000000000007941 */ /* 0x000fea0003800000 */
.L_x_2825:
[----:B-----5:R3:W-:Y:S02]  /*c520*/  STS.128 [R211+0x2800], R20 ;  /* 0x00280014d3007388 */ /* 0x0207e40000000c00 */
.L_x_2824:
[----:B------:R-:W-:Y:S05]  /*c530*/  BSYNC B1 ;  /* 0x0000000000017941 */ /* 0x000fea0003800000 */
.L_x_2823:
[----:B------:R-:W-:-:S13]  /*c540*/  ISETP.GE.AND P0, PT, R9, R11, PT ;  /* 0x0000000b0900720c */ /* 0x000fda0003f06270 */
[----:B------:R1:W-:Y:S01]  /*c550*/  @P0 STS.128 [R211+0x4800], RZ ;  /* 0x004800ffd3000388 */ /* 0x0003e20000000c00 */
[----:B------:R-:W-:Y:S05]  /*c560*/  @P0 BRA `(.L_x_2818) ;  /* 0x000002c000000947 */ /* 0x000fea0003800000 */
[----:B-1----:R-:W5:Y:S01]  /*c570*/  LD.E.128 R44, [R46.64+0x100] ;  /* 0x000100062e2c7980 */ /* 0x002f62000c101d00 */
[----:B------:R-:W-:Y:S01]  /*c580*/  ISETP.GE.AND P0, PT, R9, R7, PT ;  /* 0x000000070900720c */ /* 0x000fe20003f06270 */
[----:B------:R-:W-:-:S12]  /*c590*/  BSSY B0, `(.L_x_2827) ;  /* 0x0000028000007945 */ /* 0x000fd80003800000 */
[----:B------:R-:W-:Y:S05]  /*c5a0*/  @P0 BRA `(.L_x_2828) ;  /* 0x0000026000000947 */ /* 0x000fea0003800000 */
[----:B--2---:R-:W2:Y:S04]  /*c5b0*/  LD.E.64 R2, [R34.64+0x80] ;  /* 0x0000800622027980 */ /* 0x004ea8000c101b00 */
[----:B---3--:R-:W3:Y:S01]  /*c5c0*/  LD.E.64 R4, [R32.64+0x80] ;  /* 0x0000800620047980 */ /* 0x008ee2000c101b00 */
        /* <DEDUP_REMOVED lines=36> */
.L_x_2828:
[----:B------:R-:W-:Y:S05]  /*c810*/  BSYNC B0 ;  /* 0x0000000000007941 */ /* 0x000fea0003800000 */
.L_x_2827:
[----:B-----5:R1:W-:Y:S02]  /*c820*/  STS.128 [R211+0x4800], R44 ;  /* 0x0048002cd3007388 */ /* 0x0203e40000000c00 */
.L_x_2818:
[----:B------:R-:W-:Y:S05]  /*c830*/  BSYNC B2 ;  /* 0x0000000000027941 */ /* 0x000fea0003800000 */
.L_x_2817:
        /* <DEDUP_REMOVED lines=24> */
[C---:B-----5:R-:W-:Y:S01]  /*c9c0*/  SHF.L.U32 R24, R21.reuse, 0x10, RZ ;  /* 0x0000001015187819 */ /* 0x060fe200000006ff */
[----:B------:R-:W-:Y:S01]  /*c9d0*/  IMAD.U32 R28, R22, 0x10000, RZ ;  /* 0x00010000161c7824 */ /* 0x000fe200078e00ff */
[----:B------:R-:W-:Y:S02]  /*c9e0*/  LOP3.LUT R0, R21, 0xffff0000, RZ, 0xc0, !PT ;  /* 0xffff000015007812 */ /* 0x000fe400078ec0ff */
[C---:B------:R-:W-:Y:S02]  /*c9f0*/  SHF.L.U32 R21, R20.reuse, 0x10, RZ ;  /* 0x0000001014157819 */ /* 0x040fe400000006ff */
[----:B------:R-:W-:-:S02]  /*ca00*/  LOP3.LUT R30, R20, 0xffff0000, RZ, 0xc0, !PT ;  /* 0xffff0000141e7812 */ /* 0x000fc400078ec0ff */
[C---:B------:R-:W-:Y:S02]  /*ca10*/  LOP3.LUT R29, R23.reuse, 0xffff0000, RZ, 0xc0, !PT ;  /* 0xffff0000171d7812 */ /* 0x040fe400078ec0ff */
[----:B------:R-:W-:Y:S02]  /*ca20*/  LOP3.LUT R34, R22, 0xffff0000, RZ, 0xc0, !PT ;  /* 0xffff000016227812 */ /* 0x000fe400078ec0ff */
[----:B------:R-:W-:Y:S02]  /*ca30*/  SHF.L.U32 R31, R23, 0x10, RZ ;  /* 0x00000010171f7819 */ /* 0x000fe400000006ff */
[C---:B--2---:R-:W-:Y:S01]  /*ca40*/  LOP3.LUT R20, R3.reuse, 0xffff0000, RZ, 0xc0, !PT ;  /* 0xffff000003147812 */ /* 0x044fe200078ec0ff */
[----:B------:R-:W-:Y:S01]  /*ca50*/  IMAD.U32 R3, R3, 0x10000, RZ ;  /* 0x0001000003037824 */ /* 0x000fe200078e00ff */
[----:B------:R-:W-:Y:S02]  /*ca60*/  LOP3.LUT R25, R2, 0xffff0000, RZ, 0xc0, !PT ;  /* 0xffff000002197812 */ /* 0x000fe400078ec0ff */
[----:B---3--:R-:W-:Y:S01]  /*ca70*/  LOP3.LUT R26, R5, 0xffff0000, RZ, 0xc0, !PT ;  /* 0xffff0000051a7812 */ /* 0x008fe200078ec0ff */
        /* <DEDUP_REMOVED lines=25> */
.L_x_2834:
[----:B------:R-:W-:Y:S05]  /*cc10*/  BSYNC B0 ;  /* 0x0000000000007941 */ /* 0x000fea0003800000 */
.L_x_2833:
[----:B-----5:R1:W-:Y:S02]  /*cc20*/  STS.128 [R211+0x1000], R20 ;  /* 0x00100014d3007388 */ /* 0x0203e40000000c00 */
.L_x_2832:
[----:B------:R-:W-:Y:S05]  /*cc30*/  BSYNC B1 ;  /* 0x0000000000017941 */ /* 0x000fea0003800000 */
.L_x_2831:
        /* <DEDUP_REMOVED lines=18> */
[C---:B---3--:R-:W-:Y:S01]  /*cd60*/  LOP3.LUT R20, R3.reuse, 0xffff0000, RZ, 0xc0, !PT ;  /* 0xffff000003147812 */ /* 0x048fe200078ec0ff */
[----:B------:R-:W-:Y:S01]  /*cd70*/  IMAD.U32 R3, R3, 0x10000, RZ ;  /* 0x0001000003037824 */ /* 0x000fe200078e00ff */
[----:B------:R-:W-:Y:S02]  /*cd80*/  LOP3.LUT R25, R2, 0xffff0000, RZ, 0xc0, !PT ;  /* 0xffff000002197812 */ /* 0x000fe400078ec0ff */
[----:B--2---:R-:W-:Y:S01]  /*cd90*/  LOP3.LUT R26, R5, 0xffff0000, RZ, 0xc0, !PT ;  /* 0xffff0000051a7812 */ /* 0x004fe200078ec0ff */
        /* <DEDUP_REMOVED lines=25> */
.L_x_2838:
[----:B------:R-:W-:Y:S05]  /*cf30*/  BSYNC B0 ;  /* 0x0000000000007941 */ /* 0x000fea0003800000 */
.L_x_2837:
[----:B-----5:R3:W-:Y:S02]  /*cf40*/  STS.128 [R211+0x3000], R20 ;  /* 0x00300014d3007388 */ /* 0x0207e40000000c00 */
.L_x_2836:
[----:B------:R-:W-:Y:S05]  /*cf50*/  BSYNC B1 ;  /* 0x0000000000017941 */ /* 0x000fea0003800000 */
.L_x_2835:
        /* <DEDUP_REMOVED lines=8> */
[----:B--2---:R1:W2:Y:S01]  /*cfe0*/  LD.E.64 R4, [R32.64+0x80] ;  /* 0x0000800620047980 */ /* 0x0042a2000c101b00 */
[C---:B-----5:R-:W-:Y:S01]  /*cff0*/  SHF.L.U32 R24, R21.reuse, 0x10, RZ ;  /* 0x0000001015187819 */ /* 0x060fe200000006ff */
[----:B------:R-:W-:Y:S01]  /*d000*/  IMAD.U32 R28, R22, 0x10000, RZ ;  /* 0x00010000161c7824 */ /* 0x000fe200078e00ff */
[----:B------:R-:W-:Y:S02]  /*d010*/  LOP3.LUT R0, R21, 0xffff0000, RZ, 0xc0, !PT ;  /* 0xffff000015007812 */ /* 0x000fe400078ec0ff */
[C---:B------:R-:W-:Y:S02]  /*d020*/  SHF.L.U32 R21, R20.reuse, 0x10, RZ ;  /* 0x0000001014157819 */ /* 0x040fe400000006ff */
[----:B------:R-:W-:-:S02]  /*d030*/  LOP3.LUT R30, R20, 0xffff0000, RZ, 0xc0, !PT ;  /* 0xffff0000141e7812 */ /* 0x000fc400078ec0ff */
[C---:B------:R-:W-:Y:S02]  /*d040*/  LOP3.LUT R29, R23.reuse, 0xffff0000, RZ, 0xc0, !PT ;  /* 0xffff0000171d7812 */ /* 0x040fe400078ec0ff */
[----:B------:R-:W-:Y:S02]  /*d050*/  SHF.L.U32 R31, R23, 0x10, RZ ;  /* 0x00000010171f7819 */ /* 0x000fe400000006ff */
[----:B-1----:R-:W-:Y:S02]  /*d060*/  LOP3.LUT R32, R22, 0xffff0000, RZ, 0xc0, !PT ;  /* 0xffff000016207812 */ /* 0x002fe400078ec0ff */
        /* <DEDUP_REMOVED lines=29> */
.L_x_2840:
[----:B------:R-:W-:Y:S05]  /*d240*/  BSYNC B0 ;  /* 0x0000000000007941 */ /* 0x000fea0003800000 */
.L_x_2839:
[----:B-----5:R3:W-:Y:S02]  /*d250*/  STS.128 [R211+0x5000], R20 ;  /* 0x00500014d3007388 */ /* 0x0207e40000000c00 */
.L_x_2830:
[----:B------:R-:W-:Y:S05]  /*d260*/  BSYNC B2 ;  /* 0x0000000000027941 */ /* 0x000fea0003800000 */
.L_x_2829:
        /* <DEDUP_REMOVED lines=44> */
[----:B------:R-:W-:Y:S02]  /*d530*/  FMUL.FTZ R2, R22, R3 ;  /* 0x0000000316027220 */ /* 0x000fe40000410000 */
[C---:B------:R-:W-:Y:S02]  /*d540*/  FMUL.FTZ R0, R28.reuse, R19 ;  /* 0x000000131c007220 */ /* 0x040fe40000410000 */
[----:B------:R-:W-:Y:S02]  /*d550*/  FMUL.FTZ R23, R23, R20 ;  /* 0x0000001417177220 */ /* 0x000fe40000410000 */
[----:B------:R-:W-:-:S02]  /*d560*/  FMUL.FTZ R28, R28, R21 ;  /* 0x000000151c1c7220 */ /* 0x000fc40000410000 */
[----:B------:R-:W-:Y:S02]  /*d570*/  FMUL.FTZ R22, R22, R15 ;  /* 0x0000000f16167220 */ /* 0x000fe40000410000 */
[C---:B------:R-:W-:Y:S02]  /*d580*/  FFMA.FTZ R29, R26.reuse, R20, -R29 ;  /* 0x000000141a1d7223 */ /* 0x040fe4000001081d */
[----:B------:R-:W-:Y:S02]  /*d590*/  FFMA.FTZ R26, R26, R17, R23 ;  /* 0x000000111a1a7223 */ /* 0x000fe40000010017 */
[C---:B------:R-:W-:Y:S01]  /*d5a0*/  FFMA.FTZ R0, R16.reuse, R21, -R0 ;  /* 0x0000001510007223 */ /* 0x040fe20000010800 */
[----:B------:R-:W-:Y:S01]  /*d5b0*/  F2FP.BF16.PACK_AB R21, R5, R18 ;  /* 0x000000120515723e */ /* 0x000fe200000010ff */
[----:B------:R-:W-:Y:S01]  /*d5c0*/  FFMA.FTZ R19, R16, R19, R28 ;  /* 0x0000001310137223 */ /* 0x000fe2000001001c */
[----:B------:R-:W-:Y:S01]  /*d5d0*/  F2FP.BF16.PACK_AB R23, R26, R29 ;  /* 0x0000001d1a17723e */ /* 0x000fe200000010ff */
[----:B------:R-:W-:-:S02]  /*d5e0*/  FFMA.FTZ R2, R27, R15, -R2 ;  /* 0x0000000f1b027223 */ /* 0x000fc40000010802 */
[----:B------:R-:W-:Y:S01]  /*d5f0*/  FFMA.FTZ R3, R27, R3, R22 ;  /* 0x000000031b037223 */ /* 0x000fe20000010016 */
[----:B------:R-:W-:-:S04]  /*d600*/  F2FP.BF16.PACK_AB R20, R19, R0 ;  /* 0x000000001314723e */ /* 0x000fc800000010ff */
[----:B------:R-:W-:Y:S02]  /*d610*/  F2FP.BF16.PACK_AB R22, R3, R2 ;  /* 0x000000020316723e */ /* 0x000fe400000010ff */
.L_x_2845:
[----:B------:R-:W-:Y:S05]  /*d620*/  BSYNC B0 ;  /* 0x0000000000007941 */ /* 0x000fea0003800000 */
.L_x_2844:
[----:B-----5:R3:W-:Y:S02]  /*d630*/  STS.128 [R211+0x1800], R20 ;  /* 0x00180014d3007388 */ /* 0x0207e40000000c00 */
.L_x_2843:
[----:B------:R-:W-:Y:S05]  /*d640*/  BSYNC B1 ;  /* 0x0000000000017941 */ /* 0x000fea0003800000 */
.L_x_2842:
[----:B------:R-:W-:Y:S01]  /*d650*/  ISETP.GE.AND P0, PT, R10, R11, PT ;  /* 0x0000000b0a00720c */ /* 0x000fe20003f06270 */
[----:B------:R-:W-:-:S12]  /*d660*/  BSSY B1, `(.L_x_2846) ;  /* 0x0000031000017945 */ /* 0x000fd80003800000 */
[----:B------:R1:W-:Y:S01]  /*d670*/  @P0 STS.128 [R211+0x3800], RZ ;  /* 0x003800ffd3000388 */ /* 0x0003e20000000c00 */
[----:B------:R-:W-:Y:S05]  /*d680*/  @P0 BRA `(.L_x_2847) ;  /* 0x000002e000000947 */ /* 0x000fea0003800000 */
[----:B------:R1:W5:Y:S01]  /*d690*/  LD.E.128 R16, [R40.64+0x80] ;  /* 0x0000800628107980 */ /* 0x000362000c101d00 */
[----:B------:R-:W-:Y:S01]  /*d6a0*/  ISETP.GE.AND P0, PT, R10, R7, PT ;  /* 0x000000070a00720c */ /* 0x000fe20003f06270 */
[----:B------:R-:W-:-:S12]  /*d6b0*/  BSSY B0, `(.L_x_2848) ;  /* 0x000002a000007945 */ /* 0x000fd80003800000 */
[----:B------:R-:W-:Y:S05]  /*d6c0*/  @P0 BRA `(.L_x_2849) ;  /* 0x0000028000000947 */ /* 0x000fea0003800000 */
[----:B--2---:R-:W2:Y:S04]  /*d6d0*/  LD.E.64 R2, [R30.64+0x40] ;  /* 0x000040061e027980 */ /* 0x004ea8000c101b00 */
[----:B---3--:R-:W3:Y:S01]  /*d6e0*/  LD.E.64 R14, [R24.64+0x40] ;  /* 0x00004006180e7980 */ /* 0x008ee2000c101b00 */
[C---:B-1---5:R-:W-:Y:S01]  /*d6f0*/  IMAD.U32 R23, R19.reuse, 0x10000, RZ ;  /* 0x0001000013177824 */ /* 0x062fe200078e00ff */
[----:B------:R-:W-:Y:S02]  /*d700*/  LOP3.LUT R22, R19, 0xffff0000, RZ, 0xc0, !PT ;  /* 0xffff000013167812 */ /* 0x000fe400078ec0ff */
[C---:B------:R-:W-:Y:S02]  /*d710*/  LOP3.LUT R0, R17.reuse, 0xffff0000, RZ, 0xc0, !PT ;  /* 0xffff000011007812 */ /* 0x040fe400078ec0ff */
[----:B------:R-:W-:-:S02]  /*d720*/  SHF.L.U32 R5, R17, 0x10, RZ ;  /* 0x0000001011057819 */ /* 0x000fc400000006ff */
[C---:B------:R-:W-:Y:S02]  /*d730*/  SHF.L.U32 R10, R16.reuse, 0x10, RZ ;  /* 0x00000010100a7819 */ /* 0x040fe400000006ff */
[----:B------:R-:W-:Y:S02]  /*d740*/  LOP3.LUT R27, R16, 0xffff0000, RZ, 0xc0, !PT ;  /* 0xffff0000101b7812 */ /* 0x000fe400078ec0ff */
[C---:B------:R-:W-:Y:S02]  /*d750*/  SHF.L.U32 R26, R18.reuse, 0x10, RZ ;  /* 0x00000010121a7819 */ /* 0x040fe400000006ff */
[----:B------:R-:W-:Y:S02]  /*d760*/  LOP3.LUT R28, R18, 0xffff0000, RZ, 0xc0, !PT ;  /* 0xffff0000121c7812 */ /* 0x000fe400078ec0ff */
[C---:B--2---:R-:W-:Y:S01]  /*d770*/  LOP3.LUT R19, R2.reuse, 0xffff0000, RZ, 0xc0, !PT ;  /* 0xffff000002137812 */ /* 0x044fe200078ec0ff */
[----:B------:R-:W-:Y:S01]  /*d780*/  IMAD.U32 R2, R2, 0x10000, RZ ;  /* 0x0001000002027824 */ /* 0x000fe200078e00ff */
[----:B------:R-:W-:-:S02]  /*d790*/  LOP3.LUT R17, R3, 0xffff0000, RZ, 0xc0, !PT ;  /* 0xffff000003117812 */ /* 0x000fc400078ec0ff */
[----:B---3--:R-:W-:Y:S01]  /*d7a0*/  LOP3.LUT R21, R14, 0xffff0000, RZ, 0xc0, !PT ;  /* 0xffff00000e157812 */ /* 0x008fe200078ec0ff */
[----:B------:R-:W-:Y:S01]  /*d7b0*/  FMUL.FTZ R16, R0, R19 ;  /* 0x0000001300107220 */ /* 0x000fe20000410000 */
[----:B------:R-:W-:Y:S01]  /*d7c0*/  LOP3.LUT R20, R15, 0xffff0000, RZ, 0xc0, !PT ;  /* 0xffff00000f147812 */ /* 0x000fe200078ec0ff */
[----:B------:R-:W-:Y:S01]  /*d7d0*/  FMUL.FTZ R18, R22, R17 ;  /* 0x0000001116127220 */ /* 0x000fe20000410000 */
[----:B------:R-:W-:Y:S01]  /*d7e0*/  SHF.L.U32 R14, R14, 0x10, RZ ;  /* 0x000000100e0e7819 */ /* 0x000fe200000006ff */
[-C--:B------:R-:W-:Y:S01]  /*d7f0*/  FMUL.FTZ R0, R0, R21.reuse ;  /* 0x0000001500007220 */ /* 0x080fe20000410000 */
[----:B------:R-:W-:Y:S01]  /*d800*/  SHF.L.U32 R3, R3, 0x10, RZ ;  /* 0x0000001003037819 */ /* 0x000fe200000006ff */
[----:B------:R-:W-:Y:S02]  /*d810*/  FFMA.FTZ R16, R5, R21, -R16 ;  /* 0x0000001505107223 */ /* 0x000fe40000010810 */
[----:B------:R-:W-:Y:S02]  /*d820*/  FMUL.FTZ R22, R22, R20 ;  /* 0x0000001416167220 */ /* 0x000fe40000410000 */
[----:B------:R-:W-:-:S02]  /*d830*/  IMAD.U32 R15, R15, 0x10000, RZ ;  /* 0x000100000f0f7824 */ /* 0x000fc400078e00ff */
[----:B------:R-:W-:Y:S02]  /*d840*/  FFMA.FTZ R5, R5, R19, R0 ;  /* 0x0000001305057223 */ /* 0x000fe40000010000 */
[C---:B------:R-:W-:Y:S02]  /*d850*/  FMUL.FTZ R19, R27.reuse, R2 ;  /* 0x000000021b137220 */ /* 0x040fe40000410000 */
[----:B------:R-:W-:Y:S02]  /*d860*/  FMUL.FTZ R27, R27, R14 ;  /* 0x0000000e1b1b7220 */ /* 0x000fe40000410000 */
[----:B------:R-:W-:Y:S02]  /*d870*/  FMUL.FTZ R0, R28, R3 ;  /* 0x000000031c007220 */ /* 0x000fe40000410000 */
[C---:B------:R-:W-:Y:S02]  /*d880*/  FFMA.FTZ R18, R23.reuse, R20, -R18 ;  /* 0x0000001417127223 */ /* 0x040fe40000010812 */
[----:B------:R-:W-:-:S02]  /*d890*/  FFMA.FTZ R17, R23, R17, R22 ;  /* 0x0000001117117223 */ /* 0x000fc40000010016 */
[-C--:B------:R-:W-:Y:S02]  /*d8a0*/  FMUL.FTZ R28, R28, R15.reuse ;  /* 0x0000000f1c1c7220 */ /* 0x080fe40000410000 */
[C---:B------:R-:W-:Y:S02]  /*d8b0*/  FFMA.FTZ R19, R10.reuse, R14, -R19 ;  /* 0x0000000e0a137223 */ /* 0x040fe40000010813 */
[----:B------:R-:W-:Y:S01]  /*d8c0*/  FFMA.FTZ R2, R10, R2, R27 ;  /* 0x000000020a027223 */ /* 0x000fe2000001001b */
[----:B------:R-:W-:Y:S01]  /*d8d0*/  F2FP.BF16.PACK_AB R10, R5, R16 ;  /* 0x00000010050a723e */ /* 0x000fe200000010ff */
[C---:B------:R-:W-:Y:S01]  /*d8e0*/  FFMA.FTZ R0, R26.reuse, R15, -R0 ;  /* 0x0000000f1a007223 */ /* 0x040fe20000010800 */
[----:B------:R-:W-:Y:S01]  /*d8f0*/  F2FP.BF16.PACK_AB R5, R17, R18 ;  /* 0x000000121105723e */ /* 0x000fe200000010ff */
[----:B------:R-:W-:Y:S01]  /*d900*/  FFMA.FTZ R3, R26, R3, R28 ;  /* 0x000000031a037223 */ /* 0x000fe2000001001c */
[----:B------:R-:W-:Y:S02]  /*d910*/  F2FP.BF16.PACK_AB R16, R2, R19 ;  /* 0x000000130210723e */ /* 0x000fe400000010ff */
[----:B------:R-:W-:-:S02]  /*d920*/  MOV R17, R10 ;  /* 0x0000000a00117202 */ /* 0x000fc40000000f00 */
[----:B------:R-:W-:Y:S02]  /*d930*/  F2FP.BF16.PACK_AB R18, R3, R0 ;  /* 0x000000000312723e */ /* 0x000fe400000010ff */
[----:B------:R-:W-:Y:S02]  /*d940*/  MOV R19, R5 ;  /* 0x0000000500137202 */ /* 0x000fe40000000f00 */
.L_x_2849:
[----:B------:R-:W-:Y:S05]  /*d950*/  BSYNC B0 ;  /* 0x0000000000007941 */ /* 0x000fea0003800000 */
.L_x_2848:
[----:B-----5:R1:W-:Y:S02]  /*d960*/  STS.128 [R211+0x3800], R16 ;  /* 0x00380010d3007388 */ /* 0x0203e40000000c00 */
.L_x_2847:
[----:B------:R-:W-:Y:S05]  /*d970*/  BSYNC B1 ;  /* 0x0000000000017941 */ /* 0x000fea0003800000 */
.L_x_2846:
        /* <DEDUP_REMOVED lines=40> */
[----:B------:R-:W-:Y:S01]  /*dc00*/  FFMA.FTZ R9, R20, R11, -R9 ;  /* 0x0000000b14097223 */ /* 0x000fe20000010809 */
[----:B------:R-:W-:Y:S01]  /*dc10*/  F2FP.BF16.PACK_AB R43, R18, R21 ;  /* 0x00000015122b723e */ /* 0x000fe200000010ff */
[----:B------:R-:W-:Y:S01]  /*dc20*/  FFMA.FTZ R42, R20, R3, R42 ;  /* 0x00000003142a7223 */ /* 0x000fe2000001002a */
[----:B------:R-:W-:-:S04]  /*dc30*/  F2FP.BF16.PACK_AB R40, R7, R0 ;  /* 0x000000000728723e */ /* 0x000fc800000010ff */
[----:B------:R-:W-:Y:S02]  /*dc40*/  F2FP.BF16.PACK_AB R42, R42, R9 ;  /* 0x000000092a2a723e */ /* 0x000fe400000010ff */
.L_x_2851:
[----:B------:R-:W-:Y:S05]  /*dc50*/  BSYNC B0 ;  /* 0x0000000000007941 */ /* 0x000fea0003800000 */
.L_x_2850:
[----:B-----5:R1:W-:Y:S01]  /*dc60*/  STS.128 [R211+0x5800], R40 ;  /* 0x00580028d3007388 */ /* 0x0203e20000000c00 */
[----:B------:R-:W-:Y:S05]  /*dc70*/  BRA `(.L_x_2841) ;  /* 0x00004de000007947 */ /* 0x000fea0003800000 */
.L_x_2804:
        /* <DEDUP_REMOVED lines=32> */
[----:B------:R-:W-:Y:S02]  /*de80*/  LOP3.LUT R8, R34, 0xffff0000, RZ, 0xc0, !PT ;  /* 0xffff000022087812 */ /* 0x000fe400078ec0ff */
[C---:B------:R-:W-:Y:S02]  /*de90*/  LOP3.LUT R3, R33.reuse, 0xffff0000, RZ, 0xc0, !PT ;  /* 0xffff000021037812 */ /* 0x040fe400078ec0ff */
[----:B------:R-:W-:Y:S02]  /*dea0*/  SHF.L.U32 R32, R33, 0x10, RZ ;  /* 0x0000001021207819 */ /* 0x000fe400000006ff */
[----:B------:R-:W-:-:S02]  /*deb0*/  LOP3.LUT R6, R35, 0xffff0000, RZ, 0xc0, !PT ;  /* 0xffff000023067812 */ /* 0x000fc400078ec0ff */
[----:B------:R-:W-:Y:S02]  /*dec0*/  SHF.L.U32 R34, R35, 0x10, RZ ;  /* 0x0000001023227819 */ /* 0x000fe400000006ff */
[C---:B---3--:R-:W-:Y:S01]  /*ded0*/  SHF.L.U32 R18, R21.reuse, 0x10, RZ ;  /* 0x0000001015127819 */ /* 0x048fe200000006ff */
[----:B------:R-:W-:Y:S01]  /*dee0*/  IMAD.U32 R33, R20, 0x10000, RZ ;  /* 0x0001000014217824 */ /* 0x000fe200078e00ff */
[----:B------:R-:W-:Y:S01]  /*def0*/  LOP3.LUT R44, R21, 0xffff0000, RZ, 0xc0, !PT ;  /* 0xffff0000152c7812 */ /* 0x000fe200078ec0ff */
[----:B------:R-:W-:Y:S01]  /*df00*/  IMAD.U32 R35, R22, 0x10000, RZ ;  /* 0x0001000016237824 */ /* 0x000fe200078e00ff */
[C---:B------:R-:W-:Y:S02]  /*df10*/  SHF.L.U32 R21, R23.reuse, 0x10, RZ ;  /* 0x0000001017157819 */ /* 0x040fe400000006ff */
[----:B------:R-:W-:Y:S02]  /*df20*/  LOP3.LUT R52, R23, 0xffff0000, RZ, 0xc0, !PT ;  /* 0xffff000017347812 */ /* 0x000fe400078ec0ff */
[----:B------:R-:W-:-:S02]  /*df30*/  LOP3.LUT R20, R20, 0xffff0000, RZ, 0xc0, !PT ;  /* 0xffff000014147812 */ /* 0x000fc400078ec0ff */
[C---:B----4-:R-:W-:Y:S01]  /*df40*/  SHF.L.U32 R23, R25.reuse, 0x10, RZ ;  /* 0x0000001019177819 */ /* 0x050fe200000006ff */
[----:B------:R-:W-:Y:S01]  /*df50*/  IMAD.U32 R50, R24, 0x10000, RZ ;  /* 0x0001000018327824 */ /* 0x000fe200078e00ff */
[----:B------:R-:W-:Y:S01]  /*df60*/  LOP3.LUT R53, R25, 0xffff0000, RZ, 0xc0, !PT ;  /* 0xffff000019357812 */ /* 0x000fe200078ec0ff */
        /* <DEDUP_REMOVED lines=11> */
[----:B------:R-:W-:Y:S01]  /*e020*/  @!P1 FADD.FTZ R53, -R53, -RZ ;  /* 0x800000ff35359221 */ /* 0x000fe20000010100 */
[----:B--2---:R-:W-:Y:S01]  /*e030*/  LOP3.LUT R26, R30, 0xffff0000, RZ, 0xc0, !PT ;  /* 0xffff00001e1a7812 */ /* 0x004fe200078ec0ff */
[----:B------:R-:W-:Y:S01]  /*e040*/  FMUL.FTZ R51, R20, R51 ;  /* 0x0000003314337220 */ /* 0x000fe20000410000 */
[----:B------:R-:W-:Y:S01]  /*e050*/  LOP3.LUT R20, R28, 0xffff0000, RZ, 0xc0, !PT ;  /* 0xffff00001c147812 */ /* 0x000fe200078ec0ff */
[----:B------:R-:W-:Y:S02]  /*e060*/  @!P1 FADD.FTZ R58, -R58, -RZ ;  /* 0x800000ff3a3a9221 */ /* 0x000fe40000010100 */
[----:B------:R-:W-:Y:S02]  /*e070*/  @!P1 FADD.FTZ R27, -R27, -RZ ;  /* 0x800000ff1b1b9221 */ /* 0x000fe40000010100 */
[----:B------:R-:W-:Y:S02]  /*e080*/  FMUL.FTZ R25, R22, R25 ;  /* 0x0000001916197220 */ /* 0x000fe40000410000 */
[----:B------:R-:W-:Y:S01]  /*e090*/  FMUL.FTZ R23, R18, R23 ;  /* 0x0000001712177220 */ /* 0x000fe20000410000 */
[C---:B------:R-:W-:Y:S01]  /*e0a0*/  SHF.L.U32 R18, R29.reuse, 0x10, RZ ;  /* 0x000000101d127819 */ /* 0x040fe200000006ff */
        /* <DEDUP_REMOVED lines=19> */
[----:B------:R-:W-:-:S03]  /*e1e0*/  FFMA.FTZ R25, R8, R26, R25 ;  /* 0x0000001a08197223 */ /* 0x000fc60000010019 */
[----:B------:R-:W-:Y:S02]  /*e1f0*/  F2FP.BF16.PACK_AB R35, R6, R21 ;  /* 0x000000150623723e */ /* 0x000fe400000010ff */
[----:B------:R-:W-:Y:S02]  /*e200*/  F2FP.BF16.PACK_AB R34, R25, R14 ;  /* 0x0000000e1922723e */ /* 0x000fe400000010ff */
.L_x_2857:
[----:B------:R-:W-:Y:S05]  /*e210*/  BSYNC B0 ;  /* 0x0000000000007941 */ /* 0x000fea0003800000 */
.L_x_2856:
[----:B-----5:R3:W-:Y:S02]  /*e220*/  STS.128 [R211], R32 ;  /* 0x00000020d3007388 */ /* 0x0207e40000000c00 */
.L_x_2855:
[----:B------:R-:W-:Y:S05]  /*e230*/  BSYNC B1 ;  /* 0x0000000000017941 */ /* 0x000fea0003800000 */
.L_x_2854:
        /* <DEDUP_REMOVED lines=35> */
[C---:B--2---:R-:W-:Y:S01]  /*e470*/  SHF.L.U32 R18, R21.reuse, 0x10, RZ ;  /* 0x0000001015127819 */ /* 0x044fe200000006ff */
[----:B------:R-:W-:Y:S01]  /*e480*/  IMAD.U32 R33, R20, 0x10000, RZ ;  /* 0x0001000014217824 */ /* 0x000fe200078e00ff */
[----:B------:R-:W-:Y:S01]  /*e490*/  LOP3.LUT R44, R21, 0xffff0000, RZ, 0xc0, !PT ;  /* 0xffff0000152c7812 */ /* 0x000fe200078ec0ff */
[----:B------:R-:W-:Y:S01]  /*e4a0*/  IMAD.U32 R35, R22, 0x10000, RZ ;  /* 0x0001000016237824 */ /* 0x000fe200078e00ff */
[C---:B------:R-:W-:Y:S02]  /*e4b0*/  SHF.L.U32 R21, R23.reuse, 0x10, RZ ;  /* 0x0000001017157819 */ /* 0x040fe400000006ff */
[----:B------:R-:W-:Y:S02]  /*e4c0*/  LOP3.LUT R52, R23, 0xffff0000, RZ, 0xc0, !PT ;  /* 0xffff000017347812 */ /* 0x000fe400078ec0ff */
[----:B------:R-:W-:-:S02]  /*e4d0*/  LOP3.LUT R20, R20, 0xffff0000, RZ, 0xc0, !PT ;  /* 0xffff000014147812 */ /* 0x000fc400078ec0ff */
[C---:B---3--:R-:W-:Y:S01]  /*e4e0*/  SHF.L.U32 R23, R25.reuse, 0x10, RZ ;  /* 0x0000001019177819 */ /* 0x048fe200000006ff */
        /* <DEDUP_REMOVED lines=14> */
[----:B----4-:R-:W-:Y:S01]  /*e5d0*/  LOP3.LUT R26, R30, 0xffff0000, RZ, 0xc0, !PT ;  /* 0xffff00001e1a7812 */ /* 0x010fe200078ec0ff */
        /* <DEDUP_REMOVED lines=29> */
.L_x_2861:
[----:B------:R-:W-:Y:S05]  /*e7b0*/  BSYNC B0 ;  /* 0x0000000000007941 */ /* 0x000fea0003800000 */
.L_x_2860:
[----:B-----5:R1:W-:Y:S02]  /*e7c0*/  STS.128 [R211+0x2000], R32 ;  /* 0x00200020d3007388 */ /* 0x0203e40000000c00 */
.L_x_2859:
[----:B------:R-:W-:Y:S05]  /*e7d0*/  BSYNC B1 ;  /* 0x0000000000017941 */ /* 0x000fea0003800000 */
.L_x_2858:
        /* <DEDUP_REMOVED lines=41> */
[C---:B--2---:R-:W-:Y:S01]  /*ea70*/  SHF.L.U32 R23, R25.reuse, 0x10, RZ ;  /* 0x0000001019177819 */ /* 0x044fe200000006ff */
[----:B-1----:R-:W-:Y:S01]  /*ea80*/  IMAD.U32 R48, R24, 0x10000, RZ ;  /* 0x0001000018307824 */ /* 0x002fe200078e00ff */
        /* <DEDUP_REMOVED lines=43> */
.L_x_2863:
[----:B------:R-:W-:Y:S05]  /*ed40*/  BSYNC B0 ;  /* 0x0000000000007941 */ /* 0x000fea0003800000 */
.L_x_2862:
[----:B-----5:R3:W-:Y:S02]  /*ed50*/  STS.128 [R211+0x4000], R32 ;  /* 0x00400020d3007388 */ /* 0x0207e40000000c00 */
.L_x_2853:
[----:B------:R-:W-:Y:S05]  /*ed60*/  BSYNC B2 ;  /* 0x0000000000027941 */ /* 0x000fea0003800000 */
.L_x_2852:
        /* <DEDUP_REMOVED lines=19> */
[----:B------:R-:W-:-:S03]  /*eea0*/  @P0 IMAD.MOV R5, RZ, RZ, -R15 ;  /* 0x000000ffff050224 */ /* 0x000fc600078e0a0f */
[----:B------:R-:W-:-:S04]  /*eeb0*/  IADD3 R23, P1, R21, R4, RZ ;  /* 0x0000000415177210 */ /* 0x000fc80007f3e0ff */
[----:B------:R-:W-:Y:S02]  /*eec0*/  LEA.HI.X.SX32 R21, R21, R3, 0x1, P1 ;  /* 0x0000000315157211 */ /* 0x000fe400008f0eff */
[----:B------:R-:W-:-:S04]  /*eed0*/  LEA R24, P1, R23, R36, 0x1 ;  /* 0x0000002417187211 */ /* 0x000fc800078208ff */
[----:B------:R-:W-:Y:S01]  /*eee0*/  LEA.HI.X R25, R23, R37, R21, 0x1, P1 ;  /* 0x0000002517197211 */ /* 0x000fe200008f0c15 */
[----:B------:R-:W-:-:S04]  /*eef0*/  IMAD.WIDE R20, R5, 0x2, R46 ;  /* 0x0000000205147825 */ /* 0x000fc800078e022e */
[----:B------:R-:W-:Y:S01]  /*ef00*/  IMAD.MOV.U32 R5, RZ, RZ, RZ ;  /* 0x000000ffff057224 */ /* 0x000fe200078e00ff */
[----:B------:R-:W-:Y:S01]  /*ef10*/  @P0 IADD3 R5, -R15, RZ, RZ ;  /* 0x000000ff0f050210 */ /* 0x000fe20007ffe1ff */
[----:B------:R-:W3:Y:S03]  /*ef20*/  LD.E.128 R24, [R24.64] ;  /* 0x0000000618187980 */ /* 0x000ee6000c101d00 */
[C---:B------:R-:W-:Y:S01]  /*ef30*/  IADD3 R29, P1, R5.reuse, R4, RZ ;  /* 0x00000004051d7210 */ /* 0x040fe20007f3e0ff */
[----:B--2---:R-:W2:Y:S03]  /*ef40*/  LD.E.128 R20, [R20.64] ;  /* 0x0000000614147980 */ /* 0x004ea6000c101d00 */
[----:B------:R-:W-:Y:S02]  /*ef50*/  LEA.HI.X.SX32 R3, R5, R3, 0x1, P1 ;  /* 0x0000000305037211 */ /* 0x000fe400008f0eff */
[----:B------:R-:W-:-:S04]  /*ef60*/  LEA R28, P1, R29, R38, 0x1 ;  /* 0x000000261d1c7211 */ /* 0x000fc800078208ff */
[----:B------:R-:W-:-:S06]  /*ef70*/  LEA.HI.X R29, R29, R39, R3, 0x1, P1 ;  /* 0x000000271d1d7211 */ /* 0x000fcc00008f0c03 */
[----:B----4-:R-:W4:Y:S01]  /*ef80*/  LD.E.128 R28, [R28.64] ;  /* 0x000000061c1c7980 */ /* 0x010f22000c101d00 */
        /* <DEDUP_REMOVED lines=28> */
[----:B------:R-:W-:Y:S01]  /*f150*/  FMUL.FTZ R49, R49, R24 ;  /* 0x0000001831317220 */ /* 0x000fe20000410000 */
[C---:B------:R-:W-:Y:S01]  /*f160*/  SHF.L.U32 R22, R23.reuse, 0x10, RZ ;  /* 0x0000001017167819 */ /* 0x040fe200000006ff */
[----:B------:R-:W-:Y:S01]  /*f170*/  @!P0 FADD.FTZ R44, -R44, -RZ ;  /* 0x800000ff2c2c8221 */ /* 0x000fe20000010100 */
[----:B------:R-:W-:Y:S01]  /*f180*/  LOP3.LUT R50, R23, 0xffff0000, RZ, 0xc0, !PT ;  /* 0xffff000017327812 */ /* 0x000fe200078ec0ff */
[----:B------:R-:W-:Y:S01]  /*f190*/  @!P0 FADD.FTZ R27, -R27, -RZ ;  /* 0x800000ff1b1b8221 */ /* 0x000fe20000010100 */
[----:B----4-:R-:W-:Y:S01]  /*f1a0*/  LOP3.LUT R23, R28, 0xffff0000, RZ, 0xc0, !PT ;  /* 0xffff00001c177812 */ /* 0x010fe200078ec0ff */
        /* <DEDUP_REMOVED lines=26> */
.L_x_2869:
[----:B------:R-:W-:Y:S05]  /*f350*/  BSYNC B0 ;  /* 0x0000000000007941 */ /* 0x000fea0003800000 */
.L_x_2868:
[----:B-----5:R3:W-:Y:S02]  /*f360*/  STS.128 [R211+0x800], R32 ;  /* 0x00080020d3007388 */ /* 0x0207e40000000c00 */
.L_x_2867:
[----:B------:R-:W-:Y:S05]  /*f370*/  BSYNC B1 ;  /* 0x0000000000017941 */ /* 0x000fea0003800000 */
.L_x_2866:
        /* <DEDUP_REMOVED lines=25> */
[----:B--2---:R-:W2:Y:S03]  /*f510*/  LD.E.128 R20, [R20.64+0x80] ;  /* 0x0000800614147980 */ /* 0x004ea6000c101d00 */
        /* <DEDUP_REMOVED lines=64> */
.L_x_2873:
[----:B------:R-:W-:Y:S05]  /*f920*/  BSYNC B0 ;  /* 0x0000000000007941 */ /* 0x000fea0003800000 */
.L_x_2872:
[----:B-----5:R3:W-:Y:S02]  /*f930*/  STS.128 [R211+0x2800], R32 ;  /* 0x00280020d3007388 */ /* 0x0207e40000000c00 */
.L_x_2871:
[----:B------:R-:W-:Y:S05]  /*f940*/  BSYNC B1 ;  /* 0x0000000000017941 */ /* 0x000fea0003800000 */
.L_x_2870:
        /* <DEDUP_REMOVED lines=15> */
[----:B------:R-:W-:Y:S01]  /*fa40*/  IADD3 R27, P1, R25, R4, RZ ;  /* 0x00000004191b7210 */ /* 0x000fe20007f3e0ff */
[----:B------:R-:W-:-:S03]  /*fa50*/  IMAD.WIDE R28, R5, 0x2, R46 ;  /* 0x00000002051c7825 */ /* 0x000fc600078e022e */
[----:B------:R-:W-:Y:S01]  /*fa60*/  LEA.HI.X.SX32 R25, R25, R3, 0x1, P1 ;  /* 0x0000000319197211 */ /* 0x000fe200008f0eff */
[----:B------:R-:W-:Y:S01]  /*fa70*/  IMAD.MOV.U32 R5, RZ, RZ, RZ ;  /* 0x000000ffff057224 */ /* 0x000fe200078e00ff */
[----:B------:R-:W-:Y:S01]  /*fa80*/  LEA R24, P1, R27, R36, 0x1 ;  /* 0x000000241b187211 */ /* 0x000fe200078208ff */
[----:B--2---:R-:W2:Y:S01]  /*fa90*/  LD.E.128 R28, [R28.64+0x100] ;  /* 0x000100061c1c7980 */ /* 0x004ea2000c101d00 */
[----:B------:R-:W-:Y:S02]  /*faa0*/  @P0 IADD3 R5, -R15, RZ, RZ ;  /* 0x000000ff0f050210 */ /* 0x000fe40007ffe1ff */
[----:B------:R-:W-:Y:S02]  /*fab0*/  LEA.HI.X R25, R27, R37, R25, 0x1, P1 ;  /* 0x000000251b197211 */ /* 0x000fe400008f0c19 */
[----:B-1-3--:R-:W-:-:S04]  /*fac0*/  IADD3 R33, P1, R5, R4, RZ ;  /* 0x0000000405217210 */ /* 0x00afc80007f3e0ff */
[----:B------:R-:W-:Y:S01]  /*fad0*/  LEA.HI.X.SX32 R3, R5, R3, 0x1, P1 ;  /* 0x0000000305037211 */ /* 0x000fe200008f0eff */
[----:B------:R-:W3:Y:S01]  /*fae0*/  LD.E.128 R24, [R24.64] ;  /* 0x0000000618187980 */ /* 0x000ee2000c101d00 */
[----:B------:R-:W-:-:S04]  /*faf0*/  LEA R32, P1, R33, R38, 0x1 ;  /* 0x0000002621207211 */ /* 0x000fc800078208ff */
        /* <DEDUP_REMOVED lines=10> */
[----:B--2---:R-:W-:Y:S02]  /*fba0*/  SHF.L.U32 R48, R28, 0x10, RZ ;  /* 0x000000101c307819 */ /* 0x004fe400000006ff */
[----:B------:R-:W-:Y:S02]  /*fbb0*/  LOP3.LUT R47, R29, 0xffff0000, RZ, 0xc0, !PT ;  /* 0xffff00001d2f7812 */ /* 0x000fe400078ec0ff */
[----:B------:R-:W-:Y:S01]  /*fbc0*/  SHF.L.U32 R50, R30, 0x10, RZ ;  /* 0x000000101e327819 */ /* 0x000fe200000006ff */
[C---:B---3--:R-:W-:Y:S01]  /*fbd0*/  IMAD.U32 R23, R24.reuse, 0x10000, RZ ;  /* 0x0001000018177824 */ /* 0x048fe200078e00ff */
[----:B------:R-:W-:Y:S01]  /*fbe0*/  LOP3.LUT R22, R24, 0xffff0000, RZ, 0xc0, !PT ;  /* 0xffff000018167812 */ /* 0x000fe200078ec0ff */
[----:B------:R-:W-:Y:S01]  /*fbf0*/  IMAD.U32 R45, R26, 0x10000, RZ ;  /* 0x000100001a2d7824 */ /* 0x000fe200078e00ff */
[----:B------:R-:W-:Y:S01]  /*fc00*/  SHF.L.U32 R21, R25, 0x10, RZ ;  /* 0x0000001019157819 */ /* 0x000fe200000006ff */
[----:B------:R-:W-:Y:S01]  /*fc10*/  IMAD.U32 R24, R27, 0x10000, RZ ;  /* 0x000100001b187824 */ /* 0x000fe200078e00ff */
[----:B------:R-:W-:-:S02]  /*fc20*/  LOP3.LUT R46, R25, 0xffff0000, RZ, 0xc0, !PT ;  /* 0xffff0000192e7812 */ /* 0x000fc400078ec0ff */
[----:B------:R-:W-:Y:S02]  /*fc30*/  LOP3.LUT R25, R26, 0xffff0000, RZ, 0xc0, !PT ;  /* 0xffff00001a197812 */ /* 0x000fe400078ec0ff */
[----:B------:R-:W-:Y:S02]  /*fc40*/  LOP3.LUT R26, R27, 0xffff0000, RZ, 0xc0, !PT ;  /* 0xffff00001b1a7812 */ /* 0x000fe400078ec0ff */
[----:B------:R-:W-:Y:S01]  /*fc50*/  LOP3.LUT R27, R28, 0xffff0000, RZ, 0xc0, !PT ;  /* 0xffff00001c1b7812 */ /* 0x000fe200078ec0ff */
[----:B------:R-:W-:Y:S02]  /*fc60*/  IMAD.U32 R28, R29, 0x10000, RZ ;  /* 0x000100001d1c7824 */ /* 0x000fe400078e00ff */
[----:B------:R-:W-:Y:S02]  /*fc70*/  IMAD.U32 R29, R31, 0x10000, RZ ;  /* 0x000100001f1d7824 */ /* 0x000fe400078e00ff */
[----:B------:R-:W-:Y:S02]  /*fc80*/  @!P0 FADD.FTZ R23, -R23, -RZ ;  /* 0x800000ff17178221 */ /* 0x000fe40000010100 */
[----:B------:R-:W-:Y:S01]  /*fc90*/  @!P0 FADD.FTZ R24, -R24, -RZ ;  /* 0x800000ff18188221 */ /* 0x000fe20000010100 */
[----:B------:R-:W-:Y:S01]  /*fca0*/  LOP3.LUT R30, R30, 0xffff0000, RZ, 0xc0, !PT ;  /* 0xffff00001e1e7812 */ /* 0x000fe200078ec0ff */
[----:B------:R-:W-:Y:S01]  /*fcb0*/  @!P0 FADD.FTZ R22, -R22, -RZ ;  /* 0x800000ff16168221 */ /* 0x000fe20000010100 */
[----:B------:R-:W-:Y:S01]  /*fcc0*/  LOP3.LUT R31, R31, 0xffff0000, RZ, 0xc0, !PT ;  /* 0xffff00001f1f7812 */ /* 0x000fe200078ec0ff */
[----:B------:R-:W-:-:S02]  /*fcd0*/  @!P0 FADD.FTZ R21, -R21, -RZ ;  /* 0x800000ff15158221 */ /* 0x000fc40000010100 */
[----:B------:R-:W-:Y:S02]  /*fce0*/  @!P0 FADD.FTZ R25, -R25, -RZ ;  /* 0x800000ff19198221 */ /* 0x000fe40000010100 */
[----:B------:R-:W-:Y:S01]  /*fcf0*/  FMUL.FTZ R48, R48, R23 ;  /* 0x0000001730307220 */ /* 0x000fe20000410000 */
[C---:B----4-:R-:W-:Y:S01]  /*fd00*/  LOP3.LUT R23, R32.reuse, 0xffff0000, RZ, 0xc0, !PT ;  /* 0xffff000020177812 */ /* 0x050fe200078ec0ff */
[----:B------:R-:W-:Y:S01]  /*fd10*/  FMUL.FTZ R29, R29, R24 ;  /* 0x000000181d1d7220 */ /* 0x000fe20000410000 */
[----:B------:R-:W-:Y:S01]  /*fd20*/  SHF.L.U32 R24, R32, 0x10, RZ ;  /* 0x0000001020187819 */ /* 0x000fe200000006ff */
[----:B------:R-:W-:Y:S02]  /*fd30*/  @!P0 FADD.FTZ R46, -R46, -RZ ;  /* 0x800000ff2e2e8221 */ /* 0x000fe40000010100 */
[----:B------:R-:W-:Y:S02]  /*fd40*/  @!P0 FADD.FTZ R26, -R26, -RZ ;  /* 0x800000ff1a1a8221 */ /* 0x000fe40000010100 */
[----:B------:R-:W-:-:S02]  /*fd50*/  FMUL.FTZ R27, R27, R22 ;  /* 0x000000161b1b7220 */ /* 0x000fc40000410000 */
        /* <DEDUP_REMOVED lines=9> */
[----:B------:R-:W-:-:S02]  /*fdf0*/  IMAD.U32 R22, R33, 0x10000, RZ ;  /* 0x0001000021167824 */ /* 0x000fc400078e00ff */
        /* <DEDUP_REMOVED lines=8> */
[----:B------:R-:W-:Y:S02]  /*fe80*/  FFMA.FTZ R25, R14, R28, R25 ;  /* 0x0000001c0e197223 */ /* 0x000fe40000010019 */
[----:B------:R-:W-:Y:S02]  /*fe90*/  FFMA.FTZ R26, R44, R26, R29 ;  /* 0x0000001a2c1a7223 */ /* 0x000fe4000001001d */
[----:B------:R-:W-:Y:S01]  /*fea0*/  FFMA.FTZ R31, R8, R34, R31 ;  /* 0x00000022081f7223 */ /* 0x000fe2000001001f */
[----:B------:R-:W-:Y:S02]  /*feb0*/  F2FP.BF16.PACK_AB R21, R3, R20 ;  /* 0x000000140315723e */ /* 0x000fe400000010ff */
[----:B------:R-:W-:Y:S02]  /*fec0*/  F2FP.BF16.PACK_AB R22, R25, R18 ;  /* 0x000000121916723e */ /* 0x000fe400000010ff */
[----:B------:R-:W-:Y:S02]  /*fed0*/  F2FP.BF16.PACK_AB R23, R31, R26 ;  /* 0x0000001a1f17723e */ /* 0x000fe400000010ff */
[----:B------:R-:W-:-:S02]  /*fee0*/  MOV R20, R4 ;  /* 0x0000000400147202 */ /* 0x000fc40000000f00 */
.L_x_2875:
[----:B------:R-:W-:Y:S05]  /*fef0*/  BSYNC B0 ;  /* 0x0000000000007941 */ /* 0x000fea0003800000 */
.L_x_2874:
[----:B-----5:R1:W-:Y:S02]  /*ff00*/  STS.128 [R211+0x4800], R20 ;  /* 0x00480014d3007388 */ /* 0x0203e40000000c00 */
.L_x_2865:
[----:B------:R-:W-:Y:S05]  /*ff10*/  BSYNC B2 ;  /* 0x0000000000027941 */ /* 0x000fea0003800000 */
.L_x_2864:
        /* <DEDUP_REMOVED lines=23> */
[----:B------:R-:W-:-:S04]  /*10090*/  LEA R24, P1, R23, R36, 0x1 ;  /* 0x0000002417187211 */ /* 0x000fc800078208ff */
[----:B------:R-:W-:Y:S01]  /*100a0*/  LEA.HI.X R25, R23, R37, R21, 0x1, P1 ;  /* 0x0000002517197211 */ /* 0x000fe200008f0c15 */
[----:B------:R-:W-:Y:S01]  /*100b0*/  IMAD.WIDE R20, R5, 0x2, R42 ;  /* 0x0000000205147825 */ /* 0x000fe200078e022a */
[----:B------:R-:W-:-:S03]  /*100c0*/  MOV R5, RZ ;  /* 0x000000ff00057202 */ /* 0x000fc60000000f00 */
[----:B------:R-:W-:Y:S01]  /*100d0*/  @P0 IMAD.MOV R5, RZ, RZ, -R15 ;  /* 0x000000ffff050224 */ /* 0x000fe200078e0a0f */
[----:B------:R-:W3:Y:S04]  /*100e0*/  LD.E.128 R24, [R24.64] ;  /* 0x0000000618187980 */ /* 0x000ee8000c101d00 */
        /* <DEDUP_REMOVED lines=66> */
.L_x_2881:
[----:B------:R-:W-:Y:S05]  /*10510*/  BSYNC B0 ;  /* 0x0000000000007941 */ /* 0x000fea0003800000 */
.L_x_2880:
[----:B-----5:R3:W-:Y:S02]  /*10520*/  STS.128 [R211+0x1000], R32 ;  /* 0x00100020d3007388 */ /* 0x0207e40000000c00 */
.L_x_2879:
[----:B------:R-:W-:Y:S05]  /*10530*/  BSYNC B1 ;  /* 0x0000000000017941 */ /* 0x000fea0003800000 */
.L_x_2878:
        /* <DEDUP_REMOVED lines=90> */
.L_x_2885:
[----:B------:R-:W-:Y:S05]  /*10ae0*/  BSYNC B0 ;  /* 0x0000000000007941 */ /* 0x000fea0003800000 */
.L_x_2884:
[----:B-----5:R3:W-:Y:S02]  /*10af0*/  STS.128 [R211+0x3000], R32 ;  /* 0x00300020d3007388 */ /* 0x0207e40000000c00 */
.L_x_2883:
[----:B------:R-:W-:Y:S05]  /*10b00*/  BSYNC B1 ;  /* 0x0000000000017941 */ /* 0x000fea0003800000 */
.L_x_2882:
[----:B------:R-:W-:-:S13]  /*10b10*/  ISETP.GE.AND P0, PT, R9, R11, PT ;  /* 0x0000000b0900720c */ /* 0x000fda0003f06270 */
        /* <DEDUP_REMOVED lines=30> */
[C---:B-1----:R-:W-:Y:S01]  /*10d00*/  IMAD.U32 R42, R35.reuse, 0x10000, RZ ;  /* 0x00010000232a7824 */ /* 0x042fe200078e00ff */
        /* <DEDUP_REMOVED lines=57> */
.L_x_2887:
[----:B------:R-:W-:Y:S05]  /*110a0*/  BSYNC B0 ;  /* 0x0000000000007941 */ /* 0x000fea0003800000 */
.L_x_2886:
[----:B-----5:R3:W-:Y:S02]  /*110b0*/  STS.128 [R211+0x5000], R32 ;  /* 0x00500020d3007388 */ /* 0x0207e40000000c00 */
.L_x_2877:
[----:B------:R-:W-:Y:S05]  /*110c0*/  BSYNC B2 ;  /* 0x0000000000027941 */ /* 0x000fea0003800000 */
.L_x_2876:
        /* <DEDUP_REMOVED lines=20> */
[----:B------:R-:W-:-:S04]  /*11210*/  IADD3 R25, P1, R14, R5, RZ ;  /* 0x000000050e197210 */ /* 0x000fc80007f3e0ff */
[----:B------:R-:W-:Y:S01]  /*11220*/  LEA.HI.X.SX32 R19, R14, R3, 0x1, P1 ;  /* 0x000000030e137211 */ /* 0x000fe200008f0eff */
[----:B------:R-:W-:Y:S01]  /*11230*/  IMAD.MOV.U32 R14, RZ, RZ, RZ ;  /* 0x000000ffff0e7224 */ /* 0x000fe200078e00ff */
[----:B------:R-:W-:Y:S02]  /*11240*/  LEA R24, P1, R25, R36, 0x1 ;  /* 0x0000002419187211 */ /* 0x000fe400078208ff */
[----:B------:R-:W-:Y:S02]  /*11250*/  @P0 IADD3 R14, -R15, RZ, RZ ;  /* 0x000000ff0f0e0210 */ /* 0x000fe40007ffe1ff */
[----:B------:R-:W-:Y:S02]  /*11260*/  LEA.HI.X R25, R25, R37, R19, 0x1, P1 ;  /* 0x0000002519197211 */ /* 0x000fe400008f0c13 */
[----:B------:R-:W-:Y:S01]  /*11270*/  IADD3 R5, P1, R14, R5, RZ ;  /* 0x000000050e057210 */ /* 0x000fe20007f3e0ff */
[----:B------:R-:W-:-:S03]  /*11280*/  IMAD.WIDE R16, R17, 0x2, R40 ;  /* 0x0000000211107825 */ /* 0x000fc600078e0228 */
[----:B------:R-:W-:Y:S01]  /*11290*/  LEA.HI.X.SX32 R3, R14, R3, 0x1, P1 ;  /* 0x000000030e037211 */ /* 0x000fe200008f0eff */
[----:B--2---:R-:W2:Y:S01]  /*112a0*/  LD.E.128 R24, [R24.64] ;  /* 0x0000000618187980 */ /* 0x004ea2000c101d00 */
[----:B------:R-:W-:-:S03]  /*112b0*/  LEA R28, P1, R5, R38, 0x1 ;  /* 0x00000026051c7211 */ /* 0x000fc600078208ff */
[----:B---3--:R-:W3:Y:S01]  /*112c0*/  LD.E.128 R16, [R16.64] ;  /* 0x0000000610107980 */ /* 0x008ee2000c101d00 */
        /* <DEDUP_REMOVED lines=9> */
[----:B------:R-:W-:-:S02]  /*11360*/  LOP3.LUT R21, R22, 0xffff0000, RZ, 0xc0, !PT ;  /* 0xffff000016157812 */ /* 0x000fc400078ec0ff */
[C---:B--2---:R-:W-:Y:S01]  /*11370*/  SHF.L.U32 R34, R24.reuse, 0x10, RZ ;  /* 0x0000001018227819 */ /* 0x044fe200000006ff */
[----:B------:R-:W-:Y:S01]  /*11380*/  IMAD.U32 R22, R25, 0x10000, RZ ;  /* 0x0001000019167824 */ /* 0x000fe200078e00ff */
        /* <DEDUP_REMOVED lines=8> */
[----:B------:R-:W-:Y:S01]  /*11410*/  LOP3.LUT R26, R27, 0xffff0000, RZ, 0xc0, !PT ;  /* 0xffff00001b1a7812 */ /* 0x000fe200078ec0ff */
[C---:B---3--:R-:W-:Y:S01]  /*11420*/  IMAD.U32 R27, R17.reuse, 0x10000, RZ ;  /* 0x00010000111b7824 */ /* 0x048fe200078e00ff */
[----:B------:R-:W-:Y:S01]  /*11430*/  LOP3.LUT R44, R17, 0xffff0000, RZ, 0xc0, !PT ;  /* 0xffff0000112c7812 */ /* 0x000fe200078ec0ff */
[----:B------:R-:W-:Y:S01]  /*11440*/  IMAD.U32 R17, R19, 0x10000, RZ ;  /* 0x0001000013117824 */ /* 0x000fe200078e00ff */
[----:B------:R-:W-:Y:S01]  /*11450*/  SHF.L.U32 R45, R16, 0x10, RZ ;  /* 0x00000010102d7819 */ /* 0x000fe200000006ff */
[----:B------:R-:W-:Y:S01]  /*11460*/  @!P0 FADD.FTZ R43, -R43, -RZ ;  /* 0x800000ff2b2b8221 */ /* 0x000fe20000010100 */
[----:B------:R-:W-:Y:S01]  /*11470*/  SHF.L.U32 R47, R18, 0x10, RZ ;  /* 0x00000010122f7819 */ /* 0x000fe200000006ff */
[----:B------:R-:W-:Y:S01]  /*11480*/  @!P0 FADD.FTZ R25, -R25, -RZ ;  /* 0x800000ff19198221 */ /* 0x000fe20000010100 */
[----:B------:R-:W-:Y:S01]  /*11490*/  LOP3.LUT R16, R16, 0xffff0000, RZ, 0xc0, !PT ;  /* 0xffff000010107812 */ /* 0x000fe200078ec0ff */
[----:B------:R-:W-:Y:S01]  /*114a0*/  FMUL.FTZ R24, R17, R24 ;  /* 0x0000001811187220 */ /* 0x000fe20000410000 */
[----:B------:R-:W-:Y:S01]  /*114b0*/  LOP3.LUT R18, R18, 0xffff0000, RZ, 0xc0, !PT ;  /* 0xffff000012127812 */ /* 0x000fe200078ec0ff */
[----:B----4-:R-:W-:Y:S01]  /*114c0*/  IMAD.U32 R17, R29, 0x10000, RZ ;  /* 0x000100001d117824 */ /* 0x010fe200078e00ff */
[----:B------:R-:W-:Y:S01]  /*114d0*/  LOP3.LUT R19, R19, 0xffff0000, RZ, 0xc0, !PT ;  /* 0xffff000013137812 */ /* 0x000fe200078ec0ff */
[----:B------:R-:W-:Y:S01]  /*114e0*/  @!P0 FADD.FTZ R42, -R42, -RZ ;  /* 0x800000ff2a2a8221 */ /* 0x000fe20000010100 */
[----:B------:R-:W-:Y:S01]  /*114f0*/  LOP3.LUT R29, R29, 0xffff0000, RZ, 0xc0, !PT ;  /* 0xffff00001d1d7812 */ /* 0x000fe200078ec0ff */
[----:B------:R-:W-:-:S02]  /*11500*/  @!P0 FADD.FTZ R26, -R26, -RZ ;  /* 0x800000ff1a1a8221 */ /* 0x000fc40000010100 */
[----:B------:R-:W-:Y:S02]  /*11510*/  @!P0 FADD.FTZ R34, -R34, -RZ ;  /* 0x800000ff22228221 */ /* 0x000fe40000010100 */
[----:B------:R-:W-:Y:S01]  /*11520*/  FMUL.FTZ R16, R16, R23 ;  /* 0x0000001710107220 */ /* 0x000fe20000410000 */
[----:B------:R-:W-:Y:S01]  /*11530*/  LOP3.LUT R23, R28, 0xffff0000, RZ, 0xc0, !PT ;  /* 0xffff00001c177812 */ /* 0x000fe200078ec0ff */
[----:B------:R-:W-:Y:S01]  /*11540*/  FMUL.FTZ R22, R27, R22 ;  /* 0x000000161b167220 */ /* 0x000fe20000410000 */
[----:B------:R-:W-:Y:S01]  /*11550*/  LOP3.LUT R27, R30, 0xffff0000, RZ, 0xc0, !PT ;  /* 0xffff00001e1b7812 */ /* 0x000fe200078ec0ff */
[----:B------:R-:W-:Y:S02]  /*11560*/  FMUL.FTZ R44, R44, R43 ;  /* 0x0000002b2c2c7220 */ /* 0x000fe40000410000 */
[----:B------:R-:W-:Y:S01]  /*11570*/  FMUL.FTZ R18, R18, R25 ;  /* 0x0000001912127220 */ /* 0x000fe20000410000 */
[----:B------:R-:W-:Y:S01]  /*11580*/  SHF.L.U32 R25, R28, 0x10, RZ ;  /* 0x000000101c197819 */ /* 0x000fe200000006ff */
[----:B------:R-:W-:Y:S01]  /*11590*/  FMUL.FTZ R47, R47, R42 ;  /* 0x0000002a2f2f7220 */ /* 0x000fe20000410000 */
[----:B------:R-:W-:Y:S01]  /*115a0*/  SHF.L.U32 R28, R30, 0x10, RZ ;  /* 0x000000101e1c7819 */ /* 0x000fe200000006ff */
[----:B------:R-:W-:Y:S01]  /*115b0*/  FMUL.FTZ R19, R19, R26 ;  /* 0x0000001a13137220 */ /* 0x000fe20000410000 */
[----:B------:R-:W-:Y:S01]  /*115c0*/  LOP3.LUT R30, R31, 0xffff0000, RZ, 0xc0, !PT ;  /* 0xffff00001f1e7812 */ /* 0x000fe200078ec0ff */
[----:B------:R-:W-:-:S02]  /*115d0*/  FMUL.FTZ R45, R45, R34 ;  /* 0x000000222d2d7220 */ /* 0x000fc40000410000 */
        /* <DEDUP_REMOVED lines=14> */
.L_x_2891:
[----:B------:R-:W-:Y:S05]  /*116c0*/  BSYNC B0 ;  /* 0x0000000000007941 */ /* 0x000fea0003800000 */
.L_x_2890:
[----:B-----5:R1:W-:Y:S02]  /*116d0*/  STS.128 [R211+0x1800], R20 ;  /* 0x00180014d3007388 */ /* 0x0203e40000000c00 */
.L_x_2889:
[----:B------:R-:W-:Y:S05]  /*116e0*/  BSYNC B1 ;  /* 0x0000000000017941 */ /* 0x000fea0003800000 */
.L_x_2888:
        /* <DEDUP_REMOVED lines=8> */
[----:B------:R-:W-:Y:S01]  /*11770*/  ISETP.GE.AND P0, PT, R10, R15, PT ;  /* 0x0000000f0a00720c */ /* 0x000fe20003f06270 */
[----:B------:R-:W-:Y:S02]  /*11780*/  IMAD.MOV.U32 R10, RZ, RZ, 0x30 ;  /* 0x00000030ff0a7424 */ /* 0x000fe400078e00ff */
[----:B-1----:R-:W-:Y:S02]  /*11790*/  IMAD.MOV.U32 R21, RZ, RZ, R15 ;  /* 0x000000ffff157224 */ /* 0x002fe400078e000f */
[----:B------:R-:W-:Y:S02]  /*117a0*/  IMAD R3, R15, R10, 0x40 ;  /* 0x000000400f037424 */ /* 0x000fe400078e020a */
[----:B------:R-:W-:-:S03]  /*117b0*/  IMAD.MOV.U32 R10, RZ, RZ, RZ ;  /* 0x000000ffff0a7224 */ /* 0x000fc600078e00ff */
[----:B------:R-:W-:-:S03]  /*117c0*/  IADD3 R5, P1, R3, R0, RZ ;  /* 0x0000000003057210 */ /* 0x000fc60007f3e0ff */
[----:B------:R-:W-:Y:S01]  /*117d0*/  @P0 IADD3 R10, -R15, RZ, RZ ;  /* 0x000000ff0f0a0210 */ /* 0x000fe20007ffe1ff */
[----:B------:R-:W-:Y:S01]  /*117e0*/  @P0 IMAD.MOV R21, RZ, RZ, -R15 ;  /* 0x000000ffff150224 */ /* 0x000fe200078e0a0f */
[----:B------:R-:W-:Y:S02]  /*117f0*/  LEA.HI.X.SX32 R3, R3, R2, 0x1, P1 ;  /* 0x0000000203037211 */ /* 0x000fe400008f0eff */
[----:B------:R-:W-:-:S04]  /*11800*/  IADD3 R25, P1, R10, R5, RZ ;  /* 0x000000050a197210 */ /* 0x000fc80007f3e0ff */
[----:B------:R-:W-:Y:S02]  /*11810*/  LEA.HI.X.SX32 R23, R10, R3, 0x1, P1 ;  /* 0x000000030a177211 */ /* 0x000fe400008f0eff */
[----:B------:R-:W-:Y:S01]  /*11820*/  MOV R10, RZ ;  /* 0x000000ff000a7202 */ /* 0x000fe20000000f00 */
[----:B------:R-:W-:Y:S01]  /*11830*/  @P0 IMAD.MOV R10, RZ, RZ, -R15 ;  /* 0x000000ffff0a0224 */ /* 0x000fe200078e0a0f */
[----:B------:R-:W-:Y:S01]  /*11840*/  LEA R24, P1, R25, R36, 0x1 ;  /* 0x0000002419187211 */ /* 0x000fe200078208ff */
[----:B------:R-:W-:-:S03]  /*11850*/  IMAD.WIDE R20, R21, 0x2, R40 ;  /* 0x0000000215147825 */ /* 0x000fc600078e0228 */
[----:B------:R-:W-:Y:S02]  /*11860*/  LEA.HI.X R25, R25, R37, R23, 0x1, P1 ;  /* 0x0000002519197211 */ /* 0x000fe400008f0c17 */
[C---:B------:R-:W-:Y:S01]  /*11870*/  IADD3 R5, P1, R10.reuse, R5, RZ ;  /* 0x000000050a057210 */ /* 0x040fe20007f3e0ff */
[----:B--2---:R-:W2:Y:S03]  /*11880*/  LD.E.128 R20, [R20.64+0x80] ;  /* 0x0000800614147980 */ /* 0x004ea6000c101d00 */
[----:B------:R-:W-:Y:S01]  /*11890*/  LEA.HI.X.SX32 R3, R10, R3, 0x1, P1 ;  /* 0x000000030a037211 */ /* 0x000fe200008f0eff */
[----:B---3--:R-:W3:Y:S01]  /*118a0*/  LD.E.128 R24, [R24.64] ;  /* 0x0000000618187980 */ /* 0x008ee2000c101d00 */
[----:B------:R-:W-:-:S04]  /*118b0*/  LEA R28, P1, R5, R38, 0x1 ;  /* 0x00000026051c7211 */ /* 0x000fc800078208ff */
[----:B------:R-:W-:-:S06]  /*118c0*/  LEA.HI.X R29, R5, R39, R3, 0x1, P1 ;  /* 0x00000027051d7211 */ /* 0x000fcc00008f0c03 */
[----:B----4-:R-:W4:Y:S01]  /*118d0*/  LD.E.128 R28, [R28.64] ;  /* 0x000000061c1c7980 */ /* 0x010f22000c101d00 */
[C---:B-----5:R-:W-:Y:S01]  /*118e0*/  IMAD.U32 R10, R16.reuse, 0x10000, RZ ;  /* 0x00010000100a7824 */ /* 0x060fe200078e00ff */
[----:B------:R-:W-:Y:S02]  /*118f0*/  LOP3.LUT R5, R16, 0xffff0000, RZ, 0xc0, !PT ;  /* 0xffff000010057812 */ /* 0x000fe400078ec0ff */
[C---:B------:R-:W-:Y:S02]  /*11900*/  LOP3.LUT R3, R17.reuse, 0xffff0000, RZ, 0xc0, !PT ;  /* 0xffff000011037812 */ /* 0x040fe400078ec0ff */
[----:B------:R-:W-:Y:S01]  /*11910*/  SHF.L.U32 R32, R17, 0x10, RZ ;  /* 0x0000001011207819 */ /* 0x000fe200000006ff */
[C---:B------:R-:W-:Y:S01]  /*11920*/  IMAD.U32 R17, R18.reuse, 0x10000, RZ ;  /* 0x0001000012117824 */ /* 0x040fe200078e00ff */
[----:B------:R-:W-:Y:S02]  /*11930*/  LOP3.LUT R16, R18, 0xffff0000, RZ, 0xc0, !PT ;  /* 0xffff000012107812 */ /* 0x000fe400078ec0ff */
[----:B------:R-:W-:-:S02]  /*11940*/  LOP3.LUT R14, R19, 0xffff0000, RZ, 0xc0, !PT ;  /* 0xffff0000130e7812 */ /* 0x000fc400078ec0ff */
[----:B------:R-:W-:Y:S01]  /*11950*/  SHF.L.U32 R34, R19, 0x10, RZ ;  /* 0x0000001013227819 */ /* 0x000fe200000006ff */
[----:B--2---:R-:W-:Y:S01]  /*11960*/  IMAD.U32 R44, R20, 0x10000, RZ ;  /* 0x00010000142c7824 */ /* 0x004fe200078e00ff */
[C---:B---3--:R-:W-:Y:S02]  /*11970*/  LOP3.LUT R19, R24.reuse, 0xffff0000, RZ, 0xc0, !PT ;  /* 0xffff000018137812 */ /* 0x048fe400078ec0ff */
[C---:B------:R-:W-:Y:S02]  /*11980*/  SHF.L.U32 R18, R25.reuse, 0x10, RZ ;  /* 0x0000001019127819 */ /* 0x040fe400000006ff */
[----:B------:R-:W-:Y:S01]  /*11990*/  LOP3.LUT R42, R25, 0xffff0000, RZ, 0xc0, !PT ;  /* 0xffff0000192a7812 */ /* 0x000fe200078ec0ff */
[----:B------:R-:W-:Y:S01]  /*119a0*/  IMAD.U32 R33, R24, 0x10000, RZ ;  /* 0x0001000018217824 */ /* 0x000fe200078e00ff */
[C---:B------:R-:W-:Y:S01]  /*119b0*/  LOP3.LUT R25, R26.reuse, 0xffff0000, RZ, 0xc0, !PT ;  /* 0xffff00001a197812 */ /* 0x040fe200078ec0ff */
[----:B------:R-:W-:Y:S01]  /*119c0*/  IMAD.U32 R35, R26, 0x10000, RZ ;  /* 0x000100001a237824 */ /* 0x000fe200078e00ff */
        /* <DEDUP_REMOVED lines=15> */
[----:B------:R-:W-:Y:S01]  /*11ac0*/  FMUL.FTZ R27, R27, R18 ;  /* 0x000000121b1b7220 */ /* 0x000fe20000410000 */
[----:B----4-:R-:W-:Y:S01]  /*11ad0*/  LOP3.LUT R19, R28, 0xffff0000, RZ, 0xc0, !PT ;  /* 0xffff00001c137812 */ /* 0x010fe200078ec0ff */
[----:B------:R-:W-:Y:S01]  /*11ae0*/  @!P0 FADD.FTZ R26, -R26, -RZ ;  /* 0x800000ff1a1a8221 */ /* 0x000fe20000010100 */
[C---:B------:R-:W-:Y:S01]  /*11af0*/  SHF.L.U32 R18, R29.reuse, 0x10, RZ ;  /* 0x000000101d127819 */ /* 0x040fe200000006ff */
[----:B------:R-:W-:Y:S01]  /*11b00*/  @!P0 FADD.FTZ R24, -R24, -RZ ;  /* 0x800000ff18188221 */ /* 0x000fe20000010100 */
[----:B------:R-:W-:Y:S01]  /*11b10*/  LOP3.LUT R29, R29, 0xffff0000, RZ, 0xc0, !PT ;  /* 0xffff00001d1d7812 */ /* 0x000fe200078ec0ff */
[----:B------:R-:W-:-:S02]  /*11b20*/  FMUL.FTZ R25, R22, R25 ;  /* 0x0000001916197220 */ /* 0x000fc40000410000 */
[----:B------:R-:W-:Y:S02]  /*11b30*/  FMUL.FTZ R33, R44, R33 ;  /* 0x000000212c217220 */ /* 0x000fe40000410000 */
[----:B------:R-:W-:Y:S02]  /*11b40*/  @!P0 FADD.FTZ R35, -R35, -RZ ;  /* 0x800000ff23238221 */ /* 0x000fe40000010100 */
[----:B------:R-:W-:Y:S02]  /*11b50*/  IMAD.U32 R22, R28, 0x10000, RZ ;  /* 0x000100001c167824 */ /* 0x000fe400078e00ff */
[----:B------:R-:W-:Y:S02]  /*11b60*/  FMUL.FTZ R42, R43, R42 ;  /* 0x0000002a2b2a7220 */ /* 0x000fe40000410000 */
[----:B------:R-:W-:Y:S01]  /*11b70*/  FMUL.FTZ R23, R23, R26 ;  /* 0x0000001a17177220 */ /* 0x000fe20000410000 */
[C---:B------:R-:W-:Y:S01]  /*11b80*/  LOP3.LUT R26, R30.reuse, 0xffff0000, RZ, 0xc0, !PT ;  /* 0xffff00001e1a7812 */ /* 0x040fe200078ec0ff */
[----:B------:R-:W-:Y:S01]  /*11b90*/  FMUL.FTZ R21, R21, R24 ;  /* 0x0000001815157220 */ /* 0x000fe20000410000 */
[C---:B------:R-:W-:Y:S01]  /*11ba0*/  SHF.L.U32 R24, R31.reuse, 0x10, RZ ;  /* 0x000000101f187819 */ /* 0x040fe200000006ff */
[----:B------:R-:W-:Y:S01]  /*11bb0*/  IMAD.U32 R28, R30, 0x10000, RZ ;  /* 0x000100001e1c7824 */ /* 0x000fe200078e00ff */
[----:B------:R-:W-:Y:S01]  /*11bc0*/  LOP3.LUT R30, R31, 0xffff0000, RZ, 0xc0, !PT ;  /* 0xffff00001f1e7812 */ /* 0x000fe200078ec0ff */
        /* <DEDUP_REMOVED lines=15> */
.L_x_2895:
[----:B------:R-:W-:Y:S05]  /*11cc0*/  BSYNC B0 ;  /* 0x0000000000007941 */ /* 0x000fea0003800000 */
.L_x_2894:
[----:B-----5:R1:W-:Y:S02]  /*11cd0*/  STS.128 [R211+0x3800], R16 ;  /* 0x00380010d3007388 */ /* 0x0203e40000000c00 */
.L_x_2893:
[----:B------:R-:W-:Y:S05]  /*11ce0*/  BSYNC B1 ;  /* 0x0000000000017941 */ /* 0x000fea0003800000 */
.L_x_2892:
        /* <DEDUP_REMOVED lines=40> */
[C---:B--2---:R-:W-:Y:S01]  /*11f70*/  IMAD.U32 R14, R20.reuse, 0x10000, RZ ;  /* 0x00010000140e7824 */ /* 0x044fe200078e00ff */
[----:B------:R-:W-:Y:S01]  /*11f80*/  LOP3.LUT R11, R20, 0xffff0000, RZ, 0xc0, !PT ;  /* 0xffff0000140b7812 */ /* 0x000fe200078ec0ff */
[C---:B------:R-:W-:Y:S01]  /*11f90*/  IMAD.U32 R19, R22.reuse, 0x10000, RZ ;  /* 0x0001000016137824 */ /* 0x040fe200078e00ff */
[C---:B------:R-:W-:Y:S02]  /*11fa0*/  SHF.L.U32 R10, R21.reuse, 0x10, RZ ;  /* 0x00000010150a7819 */ /* 0x040fe400000006ff */
[----:B------:R-:W-:Y:S02]  /*11fb0*/  LOP3.LUT R20, R21, 0xffff0000, RZ, 0xc0, !PT ;  /* 0xffff000015147812 */ /* 0x000fe400078ec0ff */
[----:B------:R-:W-:Y:S01]  /*11fc0*/  LOP3.LUT R17, R22, 0xffff0000, RZ, 0xc0, !PT ;  /* 0xffff000016117812 */ /* 0x000fe200078ec0ff */
[----:B---3--:R-:W-:Y:S01]  /*11fd0*/  IMAD.U32 R34, R26, 0x10000, RZ ;  /* 0x000100001a227824 */ /* 0x008fe200078e00ff */
[----:B------:R-:W-:-:S02]  /*11fe0*/  SHF.L.U32 R15, R23, 0x10, RZ ;  /* 0x00000010170f7819 */ /* 0x000fc400000006ff */
[----:B------:R-:W-:Y:S01]  /*11ff0*/  LOP3.LUT R32, R23, 0xffff0000, RZ, 0xc0, !PT ;  /* 0xffff000017207812 */ /* 0x000fe200078ec0ff */
        /* <DEDUP_REMOVED lines=12> */
[----:B------:R-:W-:-:S02]  /*120c0*/  @!P0 FADD.FTZ R25, -R25, -RZ ;  /* 0x800000ff19198221 */ /* 0x000fc40000010100 */
[----:B------:R-:W-:Y:S02]  /*120d0*/  @!P0 FADD.FTZ R24, -R24, -RZ ;  /* 0x800000ff18188221 */ /* 0x000fe40000010100 */
[----:B------:R-:W-:Y:S02]  /*120e0*/  @!P0 FADD.FTZ R27, -R27, -RZ ;  /* 0x800000ff1b1b8221 */ /* 0x000fe40000010100 */
[----:B------:R-:W-:Y:S02]  /*120f0*/  FMUL.FTZ R14, R14, R23 ;  /* 0x000000170e0e7220 */ /* 0x000fe40000410000 */
[----:B------:R-:W-:Y:S01]  /*12100*/  FMUL.FTZ R11, R11, R22 ;  /* 0x000000160b0b7220 */ /* 0x000fe20000410000 */
[----:B----4-:R-:W-:Y:S01]  /*12110*/  LOP3.LUT R22, R30, 0xffff0000, RZ, 0xc0, !PT ;  /* 0xffff00001e167812 */ /* 0x010fe200078ec0ff */
[----:B------:R-:W-:Y:S02]  /*12120*/  FMUL.FTZ R34, R19, R34 ;  /* 0x0000002213227220 */ /* 0x000fe40000410000 */
[----:B------:R-:W-:Y:S01]  /*12130*/  FMUL.FTZ R26, R17, R26 ;  /* 0x0000001a111a7220 */ /* 0x000fe20000410000 */
[----:B------:R-:W-:Y:S01]  /*12140*/  LOP3.LUT R17, R28, 0xffff0000, RZ, 0xc0, !PT ;  /* 0xffff00001c117812 */ /* 0x000fe200078ec0ff */
        /* <DEDUP_REMOVED lines=22> */
.L_x_2897:
[----:B------:R-:W-:Y:S05]  /*122b0*/  BSYNC B0 ;  /* 0x0000000000007941 */ /* 0x000fea0003800000 */
.L_x_2896:
[----:B-----5:R1:W-:Y:S01]  /*122c0*/  STS.128 [R211+0x5800], R16 ;  /* 0x00580010d3007388 */ /* 0x0203e20000000c00 */
[----:B------:R-:W-:Y:S05]  /*122d0*/  BRA `(.L_x_2841) ;  /* 0x0000078000007947 */ /* 0x000fea0003800000 */
.L_x_2803:
        /* <DEDUP_REMOVED lines=29> */
.L_x_2899:
[----:B------:R-:W-:Y:S05]  /*124b0*/  BSYNC B0 ;  /* 0x0000000000007941 */ /* 0x000fea0003800000 */
.L_x_2898:
[----:B-1----:R-:W-:Y:S01]  /*124c0*/  IADD3 R6, R158, 0x10, RZ ;  /* 0x000000109e067810 */ /* 0x002fe20007ffe0ff */
[----:B------:R-:W-:Y:S03]  /*124d0*/  BSSY B0, `(.L_x_2900) ;  /* 0x000001c000007945 */ /* 0x000fe60003800000 */
[----:B------:R-:W-:-:S13]  /*124e0*/  ISETP.GE.AND P2, PT, R6, R5, PT ;  /* 0x000000050600720c */ /* 0x000fda0003f46270 */
[----:B------:R-:W-:Y:S05]  /*124f0*/  @P2 BRA `(.L_x_2901) ;  /* 0x0000019000002947 */ /* 0x000fea0003800000 */
[----:B------:R-:W-:Y:S02]  /*12500*/  ISETP.GE.AND P3, PT, R16, R79, PT ;  /* 0x0000004f1000720c */ /* 0x000fe40003f66270 */
[----:B------:R-:W-:-:S05]  /*12510*/  IADD3 R3, P2, R3, R168, RZ ;  /* 0x000000a803037210 */ /* 0x000fca0007f5e0ff */
[----:B------:R-:W-:Y:S01]  /*12520*/  IMAD.X R19, R19, 0x1, R171, P2 ;  /* 0x0000000113137824 */ /* 0x000fe200010e06ab */
        /* <DEDUP_REMOVED lines=22> */
.L_x_2901:
[----:B------:R-:W-:Y:S05]  /*12690*/  BSYNC B0 ;  /* 0x0000000000007941 */ /* 0x000fea0003800000 */
.L_x_2900:
        /* <DEDUP_REMOVED lines=29> */
.L_x_2903:
[----:B------:R-:W-:Y:S05]  /*12870*/  BSYNC B0 ;  /* 0x0000000000007941 */ /* 0x000fea0003800000 */
.L_x_2902:
[----:B------:R-:W-:-:S04]  /*12880*/  IADD3 R4, R158, 0x30, RZ ;  /* 0x000000309e047810 */ /* 0x000fc80007ffe0ff */
[----:B------:R-:W-:-:S13]  /*12890*/  ISETP.GE.AND P2, PT, R4, R5, PT ;  /* 0x000000050400720c */ /* 0x000fda0003f46270 */
[----:B------:R-:W-:Y:S05]  /*128a0*/  @P2 BRA `(.L_x_2841) ;  /* 0x000001b000002947 */ /* 0x000fea0003800000 */
[----:B------:R-:W-:Y:S01]  /*128b0*/  ISETP.GE.AND P3, PT, R16, R79, PT ;  /* 0x0000004f1000720c */ /* 0x000fe20003f66270 */
[----:B------:R-:W-:Y:S02]  /*128c0*/  IMAD.MOV.U32 R169, RZ, RZ, R171 ;  /* 0x000000ffffa97224 */ /* 0x000fe400078e00ab */
[----:B------:R-:W-:Y:S02]  /*128d0*/  IMAD R0, R173, 0x30, RZ ;  /* 0x00000030ad007824 */ /* 0x000fe400078e02ff */
[----:B------:R-:W-:-:S04]  /*128e0*/  IMAD.WIDE.U32 R172, R172, 0x30, R168 ;  /* 0x00000030acac7825 */ /* 0x000fc800078e00a8 */
[----:B--2---:R-:W-:Y:S01]  /*128f0*/  IMAD.IADD R3, R0, 0x1, R173 ;  /* 0x0000000100037824 */ /* 0x004fe200078e02ad */
        /* <DEDUP_REMOVED lines=22> */
.L_x_2841:
[----:B------:R-:W-:Y:S05]  /*12a60*/  BSYNC B3 ;  /* 0x0000000000037941 */ /* 0x000fea0003800000 */
.L_x_2802:
[----:B------:R-:W-:Y:S01]  /*12a70*/  IADD3 R214, R134, -0x1, RZ ;  /* 0xffffffff86d67810 */ /* 0x000fe20007ffe0ff */
[----:B------:R-:W-:Y:S01]  /*12a80*/  BSSY B0, `(.L_x_2904) ;  /* 0x0000020000007945 */ /* 0x000fe20003800000 */
[----:B------:R-:W-:-:S03]  /*12a90*/  LOP3.LUT R215, R75, 0xff, RZ, 0xc0, !PT ;  /* 0x000000ff4bd77812 */ /* 0x000fc600078ec0ff */
[----:B-1----:R-:W-:-:S04]  /*12aa0*/  IMAD.SHL.U32 R14, R214, 0x40, RZ ;  /* 0x00000040d60e7824 */ /* 0x002fc800078e00ff */
[----:B------:R-:W-:-:S05]  /*12ab0*/  IMAD.IADD R5, R73, 0x1, -R14 ;  /* 0x0000000149057824 */ /* 0x000fca00078e0a0e */
[----:B------:R-:W-:-:S13]  /*12ac0*/  ISETP.GE.AND P0, PT, R158, R5, PT ;  /* 0x000000059e00720c */ /* 0x000fda0003f06270 */
[----:B------:R-:W-:Y:S05]  /*12ad0*/  @P0 BRA `(.L_x_2905) ;  /* 0x000001a000000947 */ /* 0x000fea0003800000 */
[C---:B------:R-:W-:Y:S02]  /*12ae0*/  LOP3.LUT R0, R215.reuse, 0x1, RZ, 0xc0, !PT ;  /* 0x00000001d7007812 */ /* 0x040fe400078ec0ff */
[----:B------:R-:W-:Y:S02]  /*12af0*/  R2P PR, R215, 0x6 ;  /* 0x00000006d7007804 */ /* 0x000fe40000000000 */
[----:B------:R-:W-:-:S11]  /*12b00*/  ISETP.NE.U32.AND P0, PT, R0, 0x1, PT ;  /* 0x000000010000780c */ /* 0x000fd60003f05070 */
[----:B--2---:R-:W-:Y:S02]  /*12b10*/  @P1 IMAD.MOV.U32 R2, RZ, RZ, R204 ;  /* 0x000000ffff021224 */ /* 0x004fe400078e00cc */
        /* <DEDUP_REMOVED lines=21> */
.L_x_2906:
[----:B------:R2:W-:Y:S02]  /*12c70*/  STS.128 [R211+0xa000], RZ ;  /* 0x00a000ffd3007388 */ /* 0x0005e40000000c00 */
.L_x_2905:
[----:B------:R-:W-:Y:S05]  /*12c80*/  BSYNC B0 ;  /* 0x0000000000007941 */ /* 0x000fea0003800000 */
.L_x_2904:
[----:B------:R-:W-:Y:S01]  /*12c90*/  ISETP.GE.AND P0, PT, R6, R5, PT ;  /* 0x000000050600720c */ /* 0x000fe20003f06270 */
[----:B------:R-:W-:-:S12]  /*12ca0*/  BSSY B0, `(.L_x_2907) ;  /* 0x000001f000007945 */ /* 0x000fd80003800000 */
[----:B------:R-:W-:Y:S05]  /*12cb0*/  @P0 BRA `(.L_x_2908) ;  /* 0x000001d000000947 */ /* 0x000fea0003800000 */
[C---:B------:R-:W-:Y:S02]  /*12cc0*/  LOP3.LUT R0, R215.reuse, 0x1, RZ, 0xc0, !PT ;  /* 0x00000001d7007812 */ /* 0x040fe400078ec0ff */
[----:B------:R-:W-:Y:S02]  /*12cd0*/  LOP3.LUT P0, RZ, R215, 0x2, RZ, 0xc0, !PT ;  /* 0x00000002d7ff7812 */ /* 0x000fe4000780c0ff */
[----:B------:R-:W-:Y:S02]  /*12ce0*/  ISETP.NE.U32.AND P1, PT, R0, 0x1, PT ;  /* 0x000000010000780c */ /* 0x000fe40003f25070 */
[----:B------:R-:W-:-:S05]  /*12cf0*/  IADD3 R7, P2, R201, R162, RZ ;  /* 0x000000a2c9077210 */ /* 0x000fca0007f5e0ff */
[----:B-12---:R-:W-:-:S04]  /*12d00*/  IMAD.X R3, R202, 0x1, R165, P2 ;  /* 0x00000001ca037824 */ /* 0x006fc800010e06a5 */
        /* <DEDUP_REMOVED lines=23> */
.L_x_2909:
[----:B------:R2:W-:Y:S02]  /*12e80*/  STS.128 [R211+0xa800], RZ ;  /* 0x00a800ffd3007388 */ /* 0x0005e40000000c00 */
.L_x_2908:
[----:B------:R-:W-:Y:S05]  /*12e90*/  BSYNC B0 ;  /* 0x0000000000007941 */ /* 0x000fea0003800000 */
.L_x_2907:
[----:B------:R-:W-:Y:S01]  /*12ea0*/  ISETP.GE.AND P0, PT, R8, R5, PT ;  /* 0x000000050800720c */ /* 0x000fe20003f06270 */
[----:B------:R-:W-:-:S12]  /*12eb0*/  BSSY B0, `(.L_x_2910) ;  /* 0x0000021000007945 */ /* 0x000fd80003800000 */
[----:B------:R-:W-:Y:S05]  /*12ec0*/  @P0 BRA `(.L_x_2911) ;  /* 0x000001f000000947 */ /* 0x000fea0003800000 */
[C---:B------:R-:W-:Y:S02]  /*12ed0*/  LOP3.LUT R0, R215.reuse, 0x1, RZ, 0xc0, !PT ;  /* 0x00000001d7007812 */ /* 0x040fe400078ec0ff */
[----:B------:R-:W-:Y:S02]  /*12ee0*/  LOP3.LUT P0, RZ, R215, 0x2, RZ, 0xc0, !PT ;  /* 0x00000002d7ff7812 */ /* 0x000fe4000780c0ff */
[----:B------:R-:W-:Y:S01]  /*12ef0*/  ISETP.NE.U32.AND P1, PT, R0, 0x1, PT ;  /* 0x000000010000780c */ /* 0x000fe20003f25070 */
[C---:B------:R-:W-:Y:S01]  /*12f00*/  IMAD.SHL.U32 R0, R66.reuse, 0x20, RZ ;  /* 0x0000002042007824 */ /* 0x040fe200078e00ff */
[C---:B------:R-:W-:Y:S02]  /*12f10*/  LEA R7, P2, R66.reuse, R162, 0x5 ;  /* 0x000000a242077211 */ /* 0x040fe400078428ff */
[C-C-:B-12---:R-:W-:Y:S02]  /*12f20*/  SHF.L.U64.HI R2, R66.reuse, 0x5, R67.reuse ;  /* 0x0000000542027819 */ /* 0x146fe40000010243 */
        /* <DEDUP_REMOVED lines=24> */
.L_x_2912:
[----:B------:R2:W-:Y:S02]  /*130b0*/  STS.128 [R211+0xb000], RZ ;  /* 0x00b000ffd3007388 */ /* 0x0005e40000000c00 */
.L_x_2911:
[----:B------:R-:W-:Y:S05]  /*130c0*/  BSYNC B0 ;  /* 0x0000000000007941 */ /* 0x000fea0003800000 */
.L_x_2910:
        /* <DEDUP_REMOVED lines=9> */
[----:B------:R-:W-:-:S08]  /*13160*/  IMAD.WIDE.U32 R164, R66, 0x30, R164 ;  /* 0x0000003042a47825 */ /* 0x000fd000078e00a4 */
[-C--:B-1----:R-:W-:Y:S02]  /*13170*/  @P2 LEA R16, P4, R164, R166.reuse, 0x1 ;  /* 0x000000a6a4102211 */ /* 0x082fe400078808ff */
[----:B--2---:R-:W-:Y:S01]  /*13180*/  @!P3 MOV R3, R203 ;  /* 0x000000cb0003b202 */ /* 0x004fe20000000f00 */
[----:B------:R-:W-:Y:S02]  /*13190*/  @!P3 IMAD.MOV.U32 R2, RZ, RZ, R204 ;  /* 0x000000ffff02b224 */ /* 0x000fe400078e00cc */
[----:B------:R-:W-:Y:S02]  /*131a0*/  @!P3 IMAD R67, R67, 0x60, RZ ;  /* 0x000000604343b824 */ /* 0x000fe400078e02ff */
[----:B------:R-:W-:Y:S01]  /*131b0*/  @!P3 IMAD.WIDE.U32 R10, R66, 0x60, R2 ;  /* 0x00000060420ab825 */ /* 0x000fe200078e0002 */
[----:B------:R-:W-:-:S03]  /*131c0*/  @P1 LEA R2, P0, R164, R166, 0x1 ;  /* 0x000000a6a4021211 */ /* 0x000fc600078008ff */
[----:B------:R-:W-:Y:S01]  /*131d0*/  IMAD.IADD R3, R165, 0x1, R0 ;  /* 0x00000001a5037824 */ /* 0x000fe200078e0200 */
[----:B------:R-:W-:-:S04]  /*131e0*/  @!P3 IADD3 R11, R67, R11, RZ ;  /* 0x0000000b430bb210 */ /* 0x000fc80007ffe0ff */
[CCC-:B------:R-:W-:Y:S01]  /*131f0*/  @P2 LEA.HI.X R17, R164.reuse, R167.reuse, R3.reuse, 0x1, P4 ;  /* 0x000000a7a4112211 */ /* 0x1c0fe200020f0c03 */
[----:B------:R-:W-:Y:S01]  /*13200*/  @!PT LDS RZ, [RZ] ;  /* 0x00000000fffff984 */ /* 0x000fe20000000800 */
[----:B------:R-:W-:Y:S01]  /*13210*/  @!PT LDS RZ, [RZ] ;  /* 0x00000000fffff984 */ /* 0x000fe20000000800 */
[----:B------:R-:W-:Y:S01]  /*13220*/  @!PT LDS RZ, [RZ] ;  /* 0x00000000fffff984 */ /* 0x000fe20000000800 */
[----:B------:R1:W-:Y:S01]  /*13230*/  @!P3 LDGSTS.E.BYPASS.LTC128B.128 [R211+0x7800], [R10.64] ;  /* 0x078000000ad3bfae */ /* 0x0003e2000b901d46 */
[----:B------:R-:W-:-:S03]  /*13240*/  @P1 LEA.HI.X R3, R164, R167, R3, 0x1, P0 ;  /* 0x000000a7a4031211 */ /* 0x000fc600000f0c03 */
        /* <DEDUP_REMOVED lines=11> */
.L_x_2914:
[----:B------:R-:W-:Y:S05]  /*13300*/  BSYNC B0 ;  /* 0x0000000000007941 */ /* 0x000fea0003800000 */
.L_x_2913:
[----:B--2---:R-:W2:Y:S04]  /*13310*/  LD.E.64 R18, [R12.64+0x1c0] ;  /* 0x0001c0060c127980 */ /* 0x004ea8000c101b00 */
[----:B-1-3--:R-:W3:Y:S01]  /*13320*/  LD.E.64 R10, [R12.64+0x1b8] ;  /* 0x0001b8060c0a7980 */ /* 0x00aee2000c101b00 */
[----:B------:R-:W-:-:S03]  /*13330*/  IMAD.MOV.U32 R156, RZ, RZ, R208 ;  /* 0x000000ffff9c7224 */ /* 0x000fc600078e00d0 */
[----:B----4-:R-:W4:Y:S04]  /*13340*/  LD.E R2, [R12.64+0xd8] ;  /* 0x0000d8060c027980 */ /* 0x010f28000c101900 */
[----:B------:R-:W0:Y:S01]  /*13350*/  LDGDEPBAR ;  /* 0x00000000000079af */ /* 0x000e220000000000 */
[----:B--2---:R-:W-:Y:S02]  /*13360*/  IMAD R3, R19, R205, RZ ;  /* 0x000000cd13037224 */ /* 0x004fe400078e02ff */
[----:B------:R-:W-:-:S04]  /*13370*/  IMAD.WIDE.U32 R16, R205, R18, R156 ;  /* 0x00000012cd107225 */ /* 0x000fc800078e009c */
[----:B------:R-:W-:Y:S01]  /*13380*/  IMAD R3, R18, R70, R3 ;  /* 0x0000004612037224 */ /* 0x000fe200078e0203 */
[----:B---3--:R-:W-:-:S03]  /*13390*/  LEA R10, P0, R16, R10, 0x2 ;  /* 0x0000000a100a7211 */ /* 0x008fc600078010ff */
[----:B------:R-:W-:-:S05]  /*133a0*/  IMAD.IADD R3, R17, 0x1, R3 ;  /* 0x0000000111037824 */ /* 0x000fca00078e0203 */
[----:B------:R-:W-:Y:S02]  /*133b0*/  LEA.HI.X R11, R16, R11, R3, 0x2, P0 ;  /* 0x0000000b100b7211 */ /* 0x000fe400000f1403 */
[----:B------:R1:W5:Y:S04]  /*133c0*/  LD.E R3, [R12.64+0x188] ;  /* 0x000188060c037980 */ /* 0x000368000c101900 */
[----:B------:R-:W2:Y:S01]  /*133d0*/  LD.E R0, [R10.64] ;  /* 0x000000060a007980 */ /* 0x000ea2000c101900 */
[----:B------:R-:W-:-:S04]  /*133e0*/  DEPBAR.LE SB0, 0x0 ;  /* 0x000080000000791a */ /* 0x000fc80000000000 */
[----:B------:R-:W-:Y:S01]  /*133f0*/  BAR.SYNC.DEFER_BLOCKING 0x0 ;  /* 0x0000000000007b1d */ /* 0x000fe20000010000 */
[----:B------:R-:W-:-:S05]  /*13400*/  ISETP.GE.AND P0, PT, R158, R5, PT ;  /* 0x000000059e00720c */ /* 0x000fca0003f06270 */
[----:B----4-:R-:W2:Y:S01]  /*13410*/  MUFU.RCP R7, R2 ;  /* 0x0000000200077308 */ /* 0x010ea20000001000 */
[----:B------:R-:W-:Y:S01]  /*13420*/  SHF.R.S32.HI R9, RZ, 0x1f, R74 ;  /* 0x0000001fff097819 */ /* 0x000fe2000001144a */
[----:B------:R-:W-:-:S06]  /*13430*/  IMAD.SHL.U32 R135, R72, 0x2, RZ ;  /* 0x0000000248877824 */ /* 0x000fcc00078e00ff */
[----:B------:R1:W-:Y:S04]  /*13440*/  @P0 STS.128 [R211+0xc000], RZ ;  /* 0x00c000ffd3000388 */ /* 0x0003e80000000c00 */
[----:B------:R1:W-:Y:S04]  /*13450*/  @P0 STS.128 [R211+0xe000], RZ ;  /* 0x00e000ffd3000388 */ /* 0x0003e80000000c00 */
[----:B------:R1:W-:Y:S01]  /*13460*/  @P0 STS.128 [R211+0x10000], RZ ;  /* 0x010000ffd3000388 */ /* 0x0003e20000000c00 */
[----:B------:R-:W-:Y:S01]  /*13470*/  LEA.HI R52, R9, R74, RZ, 0x2 ;  /* 0x0000004a09347211 */ /* 0x000fe200078f10ff */
[----:B------:R-:W-:Y:S01]  /*13480*/  BSSY B0, `(.L_x_2915) ;  /* 0x000001b000007945 */ /* 0x000fe20003800000 */
[----:B------:R-:W-:-:S02]  /*13490*/  LOP3.LUT R135, R135, 0x6, RZ, 0xc0, !PT ;  /* 0x0000000687877812 */ /* 0x000fc400078ec0ff */
[----:B------:R-:W-:Y:S01]  /*134a0*/  SHF.R.S32.HI R52, RZ, 0x2, R52 ;  /* 0x00000002ff347819 */ /* 0x000fe20000011434 */
[----:B--2---:R-:W-:Y:S01]  /*134b0*/  FMUL.FTZ R0, R0, R7 ;  /* 0x0000000700007220 */ /* 0x004fe20000410000 */
[----:B------:R-:W-:Y:S05]  /*134c0*/  @P0 BRA `(.L_x_2916) ;  /* 0x0000016000000947 */ /* 0x000fea0003800000 */
[C---:B-1----:R-:W-:Y:S02]  /*134d0*/  LOP3.LUT R2, R215.reuse, 0x1, RZ, 0xc0, !PT ;  /* 0x00000001d7027812 */ /* 0x042fe400078ec0ff */
        /* <DEDUP_REMOVED lines=20> */
.L_x_2917:
[----:B------:R2:W-:Y:S02]  /*13620*/  STS.128 [R211+0x10000], RZ ;  /* 0x010000ffd3007388 */ /* 0x0005e40000000c00 */
.L_x_2916:
[----:B-1----:R-:W-:Y:S05]  /*13630*/  BSYNC B0 ;  /* 0x0000000000007941 */ /* 0x002fea0003800000 */
.L_x_2915:
        /* <DEDUP_REMOVED lines=9> */
[CC--:B------:R-:W-:Y:S02]  /*136d0*/  @P1 LEA R6, P0, R199.reuse, R160.reuse, 0x1 ;  /* 0x000000a0c7061211 */ /* 0x0c0fe400078008ff */
        /* <DEDUP_REMOVED lines=15> */
[----:B---3--:R-:W-:-:S04]  /*137d0*/  LEA R6, P0, R199, R160, 0x1 ;  /* 0x000000a0c7067211 */ /* 0x008fc800078008ff */
[----:B------:R-:W-:-:S05]  /*137e0*/  LEA.HI.X R7, R199, R161, R200, 0x1, P0 ;  /* 0x000000a1c7077211 */ /* 0x000fca00000f0cc8 */
[----:B------:R-:W-:Y:S01]  /*137f0*/  @!PT LDS RZ, [RZ] ;  /* 0x00000000fffff984 */ /* 0x000fe20000000800 */
[----:B------:R-:W-:Y:S01]  /*13800*/  @!PT LDS RZ, [RZ] ;  /* 0x00000000fffff984 */ /* 0x000fe20000000800 */
[----:B------:R-:W-:Y:S01]  /*13810*/  @!PT LDS RZ, [RZ] ;  /* 0x00000000fffff984 */ /* 0x000fe20000000800 */
[----:B------:R3:W-:Y:S01]  /*13820*/  LDGSTS.E.BYPASS.LTC128B.128 [R211+0x10800], [R6.64+0x100] ;  /* 0x1080010006d37fae */ /* 0x0007e2000b901d46 */
[----:B------:R-:W-:Y:S05]  /*13830*/  BRA `(.L_x_2919) ;  /* 0x0000001000007947 */ /* 0x000fea0003800000 */
.L_x_2920:
[----:B------:R4:W-:Y:S02]  /*13840*/  STS.128 [R211+0x10800], RZ ;  /* 0x010800ffd3007388 */ /* 0x0009e40000000c00 */
.L_x_2919:
[----:B------:R-:W-:Y:S05]  /*13850*/  BSYNC B0 ;  /* 0x0000000000007941 */ /* 0x000fea0003800000 */
.L_x_2918:
        /* <DEDUP_REMOVED lines=10> */
[----:B---3--:R-:W-:-:S09]  /*13900*/  SHF.L.U64.HI R6, R64, 0x5, R65 ;  /* 0x0000000540067819 */ /* 0x008fd20000010241 */
        /* <DEDUP_REMOVED lines=23> */
.L_x_2923:
[----:B------:R1:W-:Y:S02]  /*13a80*/  STS.128 [R211+0x11000], RZ ;  /* 0x011000ffd3007388 */ /* 0x0003e40000000c00 */
.L_x_2922:
[----:B------:R-:W-:Y:S05]  /*13a90*/  BSYNC B0 ;  /* 0x0000000000007941 */ /* 0x000fea0003800000 */
.L_x_2921:
        /* <DEDUP_REMOVED lines=11> */
[----:B---3--:R-:W-:-:S04]  /*13b50*/  @!P0 IMAD.WIDE.U32 R8, R64, 0x60, R160 ;  /* 0x0000006040088825 */ /* 0x008fc800078e00a0 */
        /* <DEDUP_REMOVED lines=16> */
[----:B---3--:R-:W-:-:S05]  /*13c60*/  IMAD.WIDE.U32 R4, R64, 0x60, R160 ;  /* 0x0000006040047825 */ /* 0x008fca00078e00a0 */
[----:B------:R-:W-:-:S05]  /*13c70*/  IADD3 R5, R65, R5, RZ ;  /* 0x0000000541057210 */ /* 0x000fca0007ffe0ff */
[----:B------:R-:W-:Y:S01]  /*13c80*/  @!PT LDS RZ, [RZ] ;  /* 0x00000000fffff984 */ /* 0x000fe20000000800 */
[----:B------:R-:W-:Y:S01]  /*13c90*/  @!PT LDS RZ, [RZ] ;  /* 0x00000000fffff984 */ /* 0x000fe20000000800 */
[----:B------:R-:W-:Y:S01]  /*13ca0*/  @!PT LDS RZ, [RZ] ;  /* 0x00000000fffff984 */ /* 0x000fe20000000800 */
[----:B------:R3:W-:Y:S01]  /*13cb0*/  LDGSTS.E.BYPASS.LTC128B.128 [R211+0x11800], [R4.64+0x100] ;  /* 0x1180010004d37fae */ /* 0x0007e2000b901d46 */
[----:B------:R-:W-:Y:S05]  /*13cc0*/  BRA `(.L_x_2925) ;  /* 0x0000001000007947 */ /* 0x000fea0003800000 */
.L_x_2926:
[----:B------:R1:W-:Y:S02]  /*13cd0*/  STS.128 [R211+0x11800], RZ ;  /* 0x011800ffd3007388 */ /* 0x0003e40000000c00 */
.L_x_2925:
[----:B------:R-:W-:Y:S05]  /*13ce0*/  BSYNC B0 ;  /* 0x0000000000007941 */ /* 0x000fea0003800000 */
.L_x_2924:
[C---:B------:R-:W-:Y:S01]  /*13cf0*/  IMAD.SHL.U32 R2, R56.reuse, 0x40, RZ ;  /* 0x0000004038027824 */ /* 0x040fe200078e00ff */
[----:B------:R-:W-:Y:S01]  /*13d00*/  R2P PR, R56, 0x6 ;  /* 0x0000000638007804 */ /* 0x000fe20000000000 */
[----:B------:R-:W-:Y:S01]  /*13d10*/  IMAD.SHL.U32 R158, R158, 0x8, RZ ;  /* 0x000000089e9e7824 */ /* 0x000fe200078e00ff */
[----:B------:R-:W0:Y:S01]  /*13d20*/  LDGDEPBAR ;  /* 0x00000000000079af */ /* 0x000e220000000000 */
[C---:B------:R-:W-:Y:S01]  /*13d30*/  IMAD R194, R69.reuse, 0x400, R54 ;  /* 0x0000040045c27824 */ /* 0x040fe200078e0236 */
[----:B---3--:R-:W-:Y:S01]  /*13d40*/  LOP3.LUT R5, R2, 0x1c0, RZ, 0xc0, !PT ;  /* 0x000001c002057812 */ /* 0x008fe200078ec0ff */
[----:B------:R-:W-:Y:S01]  /*13d50*/  IMAD R52, R69, 0x10, R52 ;  /* 0x0000001045347824 */ /* 0x000fe200078e0234 */
[----:B------:R-:W-:Y:S01]  /*13d60*/  BSSY B1, `(.L_x_2927) ;  /* 0x00001e5000017945 */ /* 0x000fe20003800000 */
[----:B------:R-:W-:Y:S01]  /*13d70*/  IMAD.SHL.U32 R194, R194, 0x2, RZ ;  /* 0x00000002c2c27824 */ /* 0x000fe200078e00ff */
[----:B------:R-:W-:-:S02]  /*13d80*/  LOP3.LUT R158, R5, 0x8, R158, 0xf8, !PT ;  /* 0x00000008059e7812 */ /* 0x000fc400078ef89e */
[----:B------:R-:W-:Y:S01]  /*13d90*/  SHF.R.U32.HI R193, RZ, 0x3, R5 ;  /* 0x00000003ffc17819 */ /* 0x000fe20000011605 */
[--C-:B------:R-:W-:Y:S01]  /*13da0*/  IMAD R192, R57, 0x2, R194.reuse ;  /* 0x0000000239c07824 */ /* 0x100fe200078e02c2 */
[----:B------:R-:W-:Y:S01]  /*13db0*/  LDSM.16.M88.4 R16, [R194] ;  /* 0x00000000c210783b */ /* 0x000fe20000000200 */
[C---:B------:R-:W-:Y:S01]  /*13dc0*/  IMAD R190, R55.reuse, 0x2, R194 ;  /* 0x0000000237be7824 */ /* 0x040fe200078e02c2 */
[----:B------:R-:W-:Y:S01]  /*13dd0*/  LOP3.LUT R193, R158, R193, RZ, 0x3c, !PT ;  /* 0x000000c19ec17212 */ /* 0x000fe200078e3cff */
[----:B------:R-:W-:Y:S01]  /*13de0*/  IMAD R189, R55, 0x2, R192 ;  /* 0x0000000237bd7824 */ /* 0x000fe200078e02c0 */
[----:B------:R-:W-:Y:S01]  /*13df0*/  LDSM.16.M88.4 R64, [R192] ;  /* 0x00000000c040783b */ /* 0x000fe20000000200 */
[----:B------:R-:W-:Y:S02]  /*13e00*/  IADD3 R71, R52, 0x1, R71 ;  /* 0x0000000134477810 */ /* 0x000fe40007ffe047 */
[----:B------:R-:W-:Y:S01]  /*13e10*/  IMAD R193, R68, 0x200, R193 ;  /* 0x0000020044c17824 */ /* 0x000fe200078e02c1 */
[----:B------:R-:W-:Y:S03]  /*13e20*/  LDSM.16.M88.4 R80, [R190] ;  /* 0x00000000be50783b */ /* 0x000fe60000000200 */
[----:B------:R-:W-:Y:S01]  /*13e30*/  IMAD.SHL.U32 R193, R193, 0x2, RZ ;  /* 0x00000002c1c17824 */ /* 0x000fe200078e00ff */
[----:B------:R-:W-:Y:S04]  /*13e40*/  LDSM.16.M88.4 R96, [R189] ;  /* 0x00000000bd60783b */ /* 0x000fe80000000200 */
[----:B------:R-:W3:Y:S01]  /*13e50*/  LDSM.16.M88.4 R36, [R193+0x6000] ;  /* 0x00600000c124783b */ /* 0x000ee20000000200 */
[----:B------:R-:W-:-:S02]  /*13e60*/  IADD3 R2, R193, 0x6000, RZ ;  /* 0x00006000c1027810 */ /* 0x000fc40007ffe0ff */
[----:B------:R-:W-:Y:S01]  /*13e70*/  IADD3 R191, R193, 0x6020, RZ ;  /* 0x00006020c1bf7810 */ /* 0x000fe20007ffe0ff */
[----:B------:R-:W1:Y:S01]  /*13e80*/  LDSM.16.M88.4 R28, [R193+0x6800] ;  /* 0x00680000c11c783b */ /* 0x000e620000000200 */
[----:B------:R-:W-:Y:S01]  /*13e90*/  @P1 IADD3 R191, R2, -0x20, RZ ;  /* 0xffffffe002bf1810 */ /* 0x000fe20007ffe0ff */
[----:B------:R-:W-:Y:S02]  /*13ea0*/  IMAD.MOV.U32 R2, RZ, RZ, 0x40 ;  /* 0x00000040ff027424 */ /* 0x000fe400078e00ff */
[----:B------:R-:W2:Y:S01]  /*13eb0*/  LDSM.16.M88.4 R88, [R193+0x7000] ;  /* 0x00700000c158783b */ /* 0x000ea20000000200 */
[C---:B------:R-:W-:Y:S02]  /*13ec0*/  IADD3 R187, R191.reuse, 0x800, RZ ;  /* 0x00000800bfbb7810 */ /* 0x040fe40007ffe0ff */
[----:B------:R-:W-:Y:S01]  /*13ed0*/  SEL R2, R2, 0xffffffc0, !P2 ;  /* 0xffffffc002027807 */ /* 0x000fe20005000000 */
[----:B-----5:R-:W4:Y:S01]  /*13ee0*/  LDSM.16.M88.4 R20, [R193+0x7800] ;  /* 0x00780000c114783b */ /* 0x020f220000000200 */
[----:B------:R-:W-:-:S02]  /*13ef0*/  IADD3 R186, R191, 0x1000, RZ ;  /* 0x00001000bfba7810 */ /* 0x000fc40007ffe0ff */
[----:B------:R-:W-:Y:S01]  /*13f00*/  IADD3 R185, R191, 0x1800, RZ ;  /* 0x00001800bfb97810 */ /* 0x000fe20007ffe0ff */
[----:B------:R-:W2:Y:S01]  /*13f10*/  LDSM.16.M88.4 R8, [R191] ;  /* 0x00000000bf08783b */ /* 0x000ea20000000200 */
[----:B------:R-:W-:Y:S01]  /*13f20*/  IMAD.IADD R188, R193, 0x1, R2 ;  /* 0x00000001c1bc7824 */ /* 0x000fe200078e0202 */
[----:B------:R-:W-:Y:S01]  /*13f30*/  IADD3 R183, R191, 0x2000, RZ ;  /* 0x00002000bfb77810 */ /* 0x000fe20007ffe0ff */
[----:B------:R-:W-:Y:S01]  /*13f40*/  IMAD.IADD R184, R2, 0x1, R191 ;  /* 0x0000000102b87824 */ /* 0x000fe200078e02bf */
[----:B------:R-:W2:Y:S01]  /*13f50*/  LDSM.16.M88.4 R4, [R191+0x800] ;  /* 0x00080000bf04783b */ /* 0x000ea20000000200 */
[----:B------:R-:W-:Y:S02]  /*13f60*/  IADD3 R2, R73, R71, -R210 ;  /* 0x0000004749027210 */ /* 0x000fe40007ffe8d2 */
[C---:B------:R-:W-:Y:S01]  /*13f70*/  IADD3 R182, R191.reuse, 0x2800, RZ ;  /* 0x00002800bfb67810 */ /* 0x040fe20007ffe0ff */
[----:B------:R-:W2:Y:S01]  /*13f80*/  LDSM.16.M88.4 R92, [R191+0x1000] ;  /* 0x00100000bf5c783b */ /* 0x000ea20000000200 */
[----:B------:R-:W-:Y:S01]  /*13f90*/  IADD3 R181, R191, 0x3000, RZ ;  /* 0x00003000bfb57810 */ /* 0x000fe20007ffe0ff */
[----:B------:R-:W-:Y:S01]  /*13fa0*/  IMAD.IADD R2, R3, 0x1, R2 ;  /* 0x0000000103027824 */ /* 0x000fe200078e0202 */
[C---:B------:R-:W-:Y:S01]  /*13fb0*/  IADD3 R180, R191.reuse, 0x3800, RZ ;  /* 0x00003800bfb47810 */ /* 0x040fe20007ffe0ff */
[----:B------:R-:W2:Y:S01]  /*13fc0*/  LDSM.16.M88.4 R76, [R191+0x1800] ;  /* 0x00180000bf4c783b */ /* 0x000ea20000000200 */
[----:B------:R-:W-:-:S02]  /*13fd0*/  IADD3 R179, R191, 0x4000, RZ ;  /* 0x00004000bfb37810 */ /* 0x000fc40007ffe0ff */
[C---:B------:R-:W-:Y:S01]  /*13fe0*/  IADD3 R178, R191.reuse, 0x4800, RZ ;  /* 0x00004800bfb27810 */ /* 0x040fe20007ffe0ff */
[----:B------:R-:W2:Y:S01]  /*13ff0*/  LDSM.16.M88.4 R60, [R188+0x6000] ;  /* 0x00600000bc3c783b */ /* 0x000ea20000000200 */
[C---:B------:R-:W-:Y:S02]  /*14000*/  IADD3 R177, R191.reuse, 0x5000, RZ ;  /* 0x00005000bfb17810 */ /* 0x040fe40007ffe0ff */
[----:B------:R-:W-:Y:S01]  /*14010*/  IADD3 R176, R191, 0x5800, RZ ;  /* 0x00005800bfb07810 */ /* 0x000fe20007ffe0ff */
[----:B------:R-:W4:Y:S01]  /*14020*/  LDSM.16.M88.4 R48, [R188+0x6800] ;  /* 0x00680000bc30783b */ /* 0x000f220000000200 */
[C---:B---3--:R-:W-:Y:S03]  /*14030*/  HMMA.16816.F32.BF16 R40, R16.reuse, R36, RZ ;  /* 0x000000241028723c */ /* 0x048fe600000418ff */
[----:B------:R-:W3:Y:S04]  /*14040*/  LDSM.16.M88.4 R44, [R188+0x7000] ;  /* 0x00700000bc2c783b */ /* 0x000ee80000000200 */
[----:B------:R-:W-:Y:S01]  /*14050*/  LDSM.16.M88.4 R100, [R184+0x1000] ;  /* 0x00100000b864783b */ /* 0x000fe20000000200 */
[C---:B-1----:R-:W-:Y:S08]  /*14060*/  HMMA.16816.F32.BF16 R32, R16.reuse, R28, RZ ;  /* 0x0000001c1020723c */ /* 0x042ff000000418ff */
[C---:B------:R-:W-:Y:S08]  /*14070*/  HMMA.16816.F32.BF16 R36, R16.reuse, R38, RZ ;  /* 0x000000261024723c */ /* 0x040ff000000418ff */
[C---:B------:R-:W-:Y:S08]  /*14080*/  HMMA.16816.F32.BF16 R28, R16.reuse, R30, RZ ;  /* 0x0000001e101c723c */ /* 0x040ff000000418ff */
[C---:B--2---:R-:W-:Y:S08]  /*14090*/  HMMA.16816.F32.BF16 R24, R16.reuse, R88, RZ ;  /* 0x000000581018723c */ /* 0x044ff000000418ff */
[C---:B------:R-:W-:Y:S08]  /*140a0*/  HMMA.16816.F32.BF16 R88, R16.reuse, R90, RZ ;  /* 0x0000005a1058723c */ /* 0x040ff000000418ff */
[C---:B----4-:R-:W-:Y:S08]  /*140b0*/  HMMA.16816.F32.BF16 R84, R16.reuse, R20, RZ ;  /* 0x000000141054723c */ /* 0x050ff000000418ff */
[----:B------:R-:W-:Y:S01]  /*140c0*/  HMMA.16816.F32.BF16 R16, R16, R22, RZ ;  /* 0x000000161010723c */ /* 0x000fe200000418ff */
[----:B------:R-:W1:Y:S07]  /*140d0*/  LDSM.16.M88.4 R20, [R188+0x7800] ;  /* 0x00780000bc14783b */ /* 0x000e6e0000000200 */
[C---:B------:R-:W-:Y:S08]  /*140e0*/  HMMA.16816.F32.BF16 R40, R64.reuse, R8, R40 ;  /* 0x000000084028723c */ /* 0x040ff00000041828 */
[C---:B------:R-:W-:Y:S01]  /*140f0*/  HMMA.16816.F32.BF16 R36, R64.reuse, R10, R36 ;  /* 0x0000000a4024723c */ /* 0x040fe20000041824 */
[----:B------:R-:W2:Y:S07]  /*14100*/  LDSM.16.M88.4 R8, [R184] ;  /* 0x00000000b808783b */ /* 0x000eae0000000200 */
[C---:B------:R-:W-:Y:S08]  /*14110*/  HMMA.16816.F32.BF16 R32, R64.reuse, R4, R32 ;  /* 0x000000044020723c */ /* 0x040ff00000041820 */
[C---:B------:R-:W-:Y:S01]  /*14120*/  HMMA.16816.F32.BF16 R28, R64.reuse, R6, R28 ;  /* 0x00000006401c723c */ /* 0x040fe2000004181c */
[----:B------:R-:W4:Y:S07]  /*14130*/  LDSM.16.M88.4 R4, [R184+0x800] ;  /* 0x00080000b804783b */ /* 0x000f2e0000000200 */
[C---:B------:R-:W-:Y:S08]  /*14140*/  HMMA.16816.F32.BF16 R24, R64.reuse, R92, R24 ;  /* 0x0000005c4018723c */ /* 0x040ff00000041818 */
[C---:B------:R-:W-:Y:S01]  /*14150*/  HMMA.16816.F32.BF16 R88, R64.reuse, R94, R88 ;  /* 0x0000005e4058723c */ /* 0x040fe20000041858 */
[----:B------:R-:W1:Y:S07]  /*14160*/  LDSM.16.M88.4 R92, [R184+0x1800] ;  /* 0x00180000b85c783b */ /* 0x000e6e0000000200 */
[C---:B------:R-:W-:Y:S08]  /*14170*/  HMMA.16816.F32.BF16 R84, R64.reuse, R76, R84 ;  /* 0x0000004c4054723c */ /* 0x040ff00000041854 */
[----:B------:R-:W-:Y:S01]  /*14180*/  HMMA.16816.F32.BF16 R16, R64, R78, R16 ;  /* 0x0000004e4010723c */ /* 0x000fe20000041810 */
[----:B------:R-:W-:Y:S04]  /*14190*/  LDSM.16.M88.4 R76, [R194+0x2000] ;  /* 0x00200000c24c783b */ /* 0x000fe80000000200 */
[----:B------:R-:W1:Y:S03]  /*141a0*/  LDSM.16.M88.4 R64, [R193+0x8000] ;  /* 0x00800000c140783b */ /* 0x000e660000000200 */
[C---:B------:R-:W-:Y:S08]  /*141b0*/  HMMA.16816.F32.BF16 R40, R80.reuse, R60, R40 ;  /* 0x0000003c5028723c */ /* 0x040ff00000041828 */
[C---:B------:R-:W-:Y:S01]  /*141c0*/  HMMA.16816.F32.BF16 R36, R80.reuse, R62, R36 ;  /* 0x0000003e5024723c */ /* 0x040fe20000041824 */
[----:B------:R-:W2:Y:S07]  /*141d0*/  LDSM.16.M88.4 R60, [R193+0x8800] ;  /* 0x00880000c13c783b */ /* 0x000eae0000000200 */
[C---:B------:R-:W-:Y:S08]  /*141e0*/  HMMA.16816.F32.BF16 R32, R80.reuse, R48, R32 ;  /* 0x000000305020723c */ /* 0x040ff00000041820 */
[C---:B------:R-:W-:Y:S01]  /*141f0*/  HMMA.16816.F32.BF16 R28, R80.reuse, R50, R28 ;  /* 0x00000032501c723c */ /* 0x040fe2000004181c */
[----:B------:R-:W4:Y:S07]  /*14200*/  LDSM.16.M88.4 R48, [R193+0x9000] ;  /* 0x00900000c130783b */ /* 0x000f2e0000000200 */
[C---:B---3--:R-:W-:Y:S08]  /*14210*/  HMMA.16816.F32.BF16 R24, R80.reuse, R44, R24 ;  /* 0x0000002c5018723c */ /* 0x048ff00000041818 */
[C---:B------:R-:W-:Y:S01]  /*14220*/  HMMA.16816.F32.BF16 R88, R80.reuse, R46, R88 ;  /* 0x0000002e5058723c */ /* 0x040fe20000041858 */
[----:B------:R-:W3:Y:S07]  /*14230*/  LDSM.16.M88.4 R44, [R193+0x9800] ;  /* 0x00980000c12c783b */ /* 0x000eee0000000200 */
[C---:B-1----:R-:W-:Y:S08]  /*14240*/  HMMA.16816.F32.BF16 R84, R80.reuse, R20, R84 ;  /* 0x000000145054723c */ /* 0x042ff00000041854 */
[----:B------:R-:W-:Y:S01]  /*14250*/  HMMA.16816.F32.BF16 R80, R80, R22, R16 ;  /* 0x000000165050723c */ /* 0x000fe20000041810 */
[----:B------:R-:W-:Y:S04]  /*14260*/  LDSM.16.M88.4 R20, [R192+0x2000] ;  /* 0x00200000c014783b */ /* 0x000fe80000000200 */
[----:B------:R-:W1:Y:S03]  /*14270*/  LDSM.16.M88.4 R16, [R191+0x2000] ;  /* 0x00200000bf10783b */ /* 0x000e660000000200 */
[C---:B--2---:R-:W-:Y:S08]  /*14280*/  HMMA.16816.F32.BF16 R40, R96.reuse, R8, R40 ;  /* 0x000000086028723c */ /* 0x044ff00000041828 */
[C---:B------:R-:W-:Y:S01]  /*14290*/  HMMA.16816.F32.BF16 R36, R96.reuse, R10, R36 ;  /* 0x0000000a6024723c */ /* 0x040fe20000041824 */
[----:B------:R-:W2:Y:S07]  /*142a0*/  LDSM.16.M88.4 R8, [R191+0x2800] ;  /* 0x00280000bf08783b */ /* 0x000eae0000000200 */
[C---:B----4-:R-:W-:Y:S08]  /*142b0*/  HMMA.16816.F32.BF16 R32, R96.reuse, R4, R32 ;  /* 0x000000046020723c */ /* 0x050ff00000041820 */
[C---:B------:R-:W-:Y:S01]  /*142c0*/  HMMA.16816.F32.BF16 R28, R96.reuse, R6, R28 ;  /* 0x00000006601c723c */ /* 0x040fe2000004181c */
[----:B------:R-:W4:Y:S07]  /*142d0*/  LDSM.16.M88.4 R4, [R191+0x3000] ;  /* 0x00300000bf04783b */ /* 0x000f2e0000000200 */
[C---:B------:R-:W-:Y:S08]  /*142e0*/  HMMA.16816.F32.BF16 R24, R96.reuse, R100, R24 ;  /* 0x000000646018723c */ /* 0x040ff00000041818 */
[C---:B------:R-:W-:Y:S08]  /*142f0*/  HMMA.16816.F32.BF16 R88, R96.reuse, R102, R88 ;  /* 0x000000666058723c */ /* 0x040ff00000041858 */
[C---:B------:R-:W-:Y:S08]  /*14300*/  HMMA.16816.F32.BF16 R84, R96.reuse, R92, R84 ;  /* 0x0000005c6054723c */ /* 0x040ff00000041854 */
[----:B------:R-:W-:Y:S01]  /*14310*/  HMMA.16816.F32.BF16 R80, R96, R94, R80 ;  /* 0x0000005e6050723c */ /* 0x000fe20000041850 */
[----:B------:R-:W1:Y:S07]  /*14320*/  LDSM.16.M88.4 R92, [R191+0x3800] ;  /* 0x00380000bf5c783b */ /* 0x000e6e0000000200 */
[C---:B------:R-:W-:Y:S08]  /*14330*/  HMMA.16816.F32.BF16 R40, R76.reuse, R64, R40 ;  /* 0x000000404c28723c */ /* 0x040ff00000041828 */
[C---:B------:R-:W-:Y:S08]  /*14340*/  HMMA.16816.F32.BF16 R36, R76.reuse, R66, R36 ;  /* 0x000000424c24723c */ /* 0x040ff00000041824 */
[C---:B------:R-:W-:Y:S08]  /*14350*/  HMMA.16816.F32.BF16 R32, R76.reuse, R60, R32 ;  /* 0x0000003c4c20723c */ /* 0x040ff00000041820 */
[C---:B------:R-:W-:Y:S01]  /*14360*/  HMMA.16816.F32.BF16 R28, R76.reuse, R62, R28 ;  /* 0x0000003e4c1c723c */ /* 0x040fe2000004181c */
[----:B------:R-:W-:Y:S07]  /*14370*/  LDSM.16.M88.4 R60, [R190+0x2000] ;  /* 0x00200000be3c783b */ /* 0x000fee0000000200 */
[C---:B------:R-:W-:Y:S01]  /*14380*/  HMMA.16816.F32.BF16 R64, R76.reuse, R48, R24 ;  /* 0x000000304c40723c */ /* 0x040fe20000041818 */
[----:B------:R-:W2:Y:S07]  /*14390*/  LDSM.16.M88.4 R24, [R188+0x8000] ;  /* 0x00800000bc18783b */ /* 0x000eae0000000200 */
[C---:B------:R-:W-:Y:S01]  /*143a0*/  HMMA.16816.F32.BF16 R88, R76.reuse, R50, R88 ;  /* 0x000000324c58723c */ /* 0x040fe20000041858 */
[----:B------:R-:W-:Y:S07]  /*143b0*/  LDSM.16.M88.4 R48, [R189+0x2000] ;  /* 0x00200000bd30783b */ /* 0x000fee0000000200 */
[C---:B---3--:R-:W-:Y:S08]  /*143c0*/  HMMA.16816.F32.BF16 R84, R76.reuse, R44, R84 ;  /* 0x0000002c4c54723c */ /* 0x048ff00000041854 */
[----:B------:R-:W-:Y:S01]  /*143d0*/  HMMA.16816.F32.BF16 R80, R76, R46, R80 ;  /* 0x0000002e4c50723c */ /* 0x000fe20000041850 */
[----:B------:R-:W-:Y:S04]  /*143e0*/  LDSM.16.M88.4 R44, [R188+0x9000] ;  /* 0x00900000bc2c783b */ /* 0x000fe80000000200 */
[----:B------:R-:W-:Y:S03]  /*143f0*/  LDSM.16.M88.4 R76, [R184+0x3000] ;  /* 0x00300000b84c783b */ /* 0x000fe60000000200 */
[C---:B-1----:R-:W-:Y:S08]  /*14400*/  HMMA.16816.F32.BF16 R40, R20.reuse, R16, R40 ;  /* 0x000000101428723c */ /* 0x042ff00000041828 */
[C---:B------:R-:W-:Y:S01]  /*14410*/  HMMA.16816.F32.BF16 R36, R20.reuse, R18, R36 ;  /* 0x000000121424723c */ /* 0x040fe20000041824 */
[----:B------:R-:W-:Y:S07]  /*14420*/  LDSM.16.M88.4 R16, [R188+0x9800] ;  /* 0x00980000bc10783b */ /* 0x000fee0000000200 */
[C---:B--2---:R-:W-:Y:S08]  /*14430*/  HMMA.16816.F32.BF16 R32, R20.reuse, R8, R32 ;  /* 0x000000081420723c */ /* 0x044ff00000041820 */
[C---:B------:R-:W-:Y:S01]  /*14440*/  HMMA.16816.F32.BF16 R28, R20.reuse, R10, R28 ;  /* 0x0000000a141c723c */ /* 0x040fe2000004181c */
[----:B------:R-:W1:Y:S07]  /*14450*/  LDSM.16.M88.4 R8, [R188+0x8800] ;  /* 0x00880000bc08783b */ /* 0x000e6e0000000200 */
[C---:B----4-:R-:W-:Y:S08]  /*14460*/  HMMA.16816.F32.BF16 R64, R20.reuse, R4, R64 ;  /* 0x000000041440723c */ /* 0x050ff00000041840 */
[C---:B------:R-:W-:Y:S01]  /*14470*/  HMMA.16816.F32.BF16 R88, R20.reuse, R6, R88 ;  /* 0x000000061458723c */ /* 0x040fe20000041858 */
[----:B------:R-:W2:Y:S07]  /*14480*/  LDSM.16.M88.4 R4, [R184+0x2000] ;  /* 0x00200000b804783b */ /* 0x000eae0000000200 */
[C---:B------:R-:W-:Y:S08]  /*14490*/  HMMA.16816.F32.BF16 R84, R20.reuse, R92, R84 ;  /* 0x0000005c1454723c */ /* 0x040ff00000041854 */
[----:B------:R-:W-:Y:S01]  /*144a0*/  HMMA.16816.F32.BF16 R80, R20, R94, R80 ;  /* 0x0000005e1450723c */ /* 0x000fe20000041850 */
[----:B------:R-:W3:Y:S04]  /*144b0*/  LDSM.16.M88.4 R92, [R184+0x2800] ;  /* 0x00280000b85c783b */ /* 0x000ee80000000200 */
[----:B------:R-:W4:Y:S03]  /*144c0*/  LDSM.16.M88.4 R20, [R184+0x3800] ;  /* 0x00380000b814783b */ /* 0x000f260000000200 */
        /* <DEDUP_REMOVED lines=18> */
[C---:B------:R-:W-:Y:S08]  /*145f0*/  HMMA.16816.F32.BF16 R64, R48.reuse, R76, R64 ;  /* 0x0000004c3040723c */ /* 0x040ff00000041840 */
[C---:B------:R-:W-:Y:S01]  /*14600*/  HMMA.16816.F32.BF16 R88, R48.reuse, R78, R88 ;  /* 0x0000004e3058723c */ /* 0x040fe20000041858 */
[----:B------:R-:W3:Y:S07]  /*14610*/  LDSM.16.M88.4 R76, [R192+0x4000] ;  /* 0x00400000c04c783b */ /* 0x000eee0000000200 */
[C---:B----4-:R-:W-:Y:S08]  /*14620*/  HMMA.16816.F32.BF16 R84, R48.reuse, R20, R84 ;  /* 0x000000143054723c */ /* 0x050ff00000041854 */
[----:B------:R-:W-:Y:S01]  /*14630*/  HMMA.16816.F32.BF16 R80, R48, R22, R80 ;  /* 0x000000163050723c */ /* 0x000fe20000041850 */
[----:B------:R-:W4:Y:S07]  /*14640*/  LDSM.16.M88.4 R20, [R191+0x4800] ;  /* 0x00480000bf14783b */ /* 0x000f2e0000000200 */
[C---:B-1----:R-:W-:Y:S08]  /*14650*/  HMMA.16816.F32.BF16 R40, R16.reuse, R8, R40 ;  /* 0x000000081028723c */ /* 0x042ff00000041828 */
[C---:B------:R-:W-:Y:S01]  /*14660*/  HMMA.16816.F32.BF16 R36, R16.reuse, R10, R36 ;  /* 0x0000000a1024723c */ /* 0x040fe20000041824 */
        /* <DEDUP_REMOVED lines=9> */
[----:B------:R-:W-:Y:S04]  /*14700*/  LDSM.16.M88.4 R4, [R190+0x4000] ;  /* 0x00400000be04783b */ /* 0x000fe80000000200 */
[----:B------:R-:W2:Y:S03]  /*14710*/  LDSM.16.M88.4 R16, [R188+0xa000] ;  /* 0x00a00000bc10783b */ /* 0x000ea60000000200 */
[C---:B---3--:R-:W-:Y:S08]  /*14720*/  HMMA.16816.F32.BF16 R40, R76.reuse, R60, R40 ;  /* 0x0000003c4c28723c */ /* 0x048ff00000041828 */
[C---:B------:R-:W-:Y:S08]  /*14730*/  HMMA.16816.F32.BF16 R36, R76.reuse, R62, R36 ;  /* 0x0000003e4c24723c */ /* 0x040ff00000041824 */
[C---:B----4-:R-:W-:Y:S01]  /*14740*/  HMMA.16816.F32.BF16 R48, R76.reuse, R20, R32 ;  /* 0x000000144c30723c */ /* 0x050fe20000041820 */
[----:B------:R-:W-:Y:S07]  /*14750*/  LDSM.16.M88.4 R32, [R188+0xb000] ;  /* 0x00b00000bc20783b */ /* 0x000fee0000000200 */
[C---:B------:R-:W-:Y:S01]  /*14760*/  HMMA.16816.F32.BF16 R60, R76.reuse, R22, R28 ;  /* 0x000000164c3c723c */ /* 0x040fe2000004181c */
[----:B------:R-:W-:Y:S04]  /*14770*/  LDSM.16.M88.4 R20, [R189+0x4000] ;  /* 0x00400000bd14783b */ /* 0x000fe80000000200 */
[----:B------:R-:W3:Y:S03]  /*14780*/  LDSM.16.M88.4 R28, [R184+0x4000] ;  /* 0x00400000b81c783b */ /* 0x000ee60000000200 */
[C---:B-1----:R-:W-:Y:S08]  /*14790*/  HMMA.16816.F32.BF16 R64, R76.reuse, R8, R64 ;  /* 0x000000084c40723c */ /* 0x042ff00000041840 */
[----:B------:R-:W-:Y:S01]  /*147a0*/  HMMA.16816.F32.BF16 R88, R76, R10, R88 ;  /* 0x0000000a4c58723c */ /* 0x000fe20000041858 */
[----:B------:R-:W1:Y:S07]  /*147b0*/  LDSM.16.M88.4 R8, [R184+0x4800] ;  /* 0x00480000b808783b */ /* 0x000e6e0000000200 */
[C---:B--2---:R-:W-:Y:S08]  /*147c0*/  HMMA.16816.F32.BF16 R40, R4.reuse, R16, R40 ;  /* 0x000000100428723c */ /* 0x044ff00000041828 */
[C---:B------:R-:W-:Y:S01]  /*147d0*/  HMMA.16816.F32.BF16 R36, R4.reuse, R18, R36 ;  /* 0x000000120424723c */ /* 0x040fe20000041824 */
[----:B------:R-:W2:Y:S07]  /*147e0*/  LDSM.16.M88.4 R16, [R188+0xb800] ;  /* 0x00b80000bc10783b */ /* 0x000eae0000000200 */
[----:B------:R-:W-:Y:S07]  /*147f0*/  HMMA.16816.F32.BF16 R48, R4, R44, R48 ;  /* 0x0000002c0430723c */ /* 0x000fee0000041830 */
[----:B------:R-:W-:Y:S01]  /*14800*/  IMAD.IADD R44, R14, 0x1, R135 ;  /* 0x000000010e2c7824 */ /* 0x000fe200078e0287 */
[----:B---3--:R-:W-:Y:S08]  /*14810*/  HMMA.16816.F32.BF16 R40, R20, R28, R40 ;  /* 0x0000001c1428723c */ /* 0x008ff00000041828 */
[----:B------:R-:W-:Y:S07]  /*14820*/  HMMA.16816.F32.BF16 R84, R76, R24, R84 ;  /* 0x000000184c54723c */ /* 0x000fee0000041854 */
[C---:B------:R-:W-:Y:S01]  /*14830*/  IADD3 R24, R44.reuse, 0x1, RZ ;  /* 0x000000012c187810 */ /* 0x040fe20007ffe0ff */
[----:B------:R-:W-:Y:S03]  /*14840*/  HMMA.16816.F32.BF16 R36, R20, R30, R36 ;  /* 0x0000001e1424723c */ /* 0x000fe60000041824 */
[----:B------:R-:W3:Y:S04]  /*14850*/  I2F R15, R24 ;  /* 0x00000018000f7306 */ /* 0x000ee80000201400 */
[----:B------:R-:W-:Y:S01]  /*14860*/  IADD3 R30, R44, 0x9, RZ ;  /* 0x000000092c1e7810 */ /* 0x000fe20007ffe0ff */
[C---:B------:R-:W-:Y:S03]  /*14870*/  HMMA.16816.F32.BF16 R60, R4.reuse, R46, R60 ;  /* 0x0000002e043c723c */ /* 0x040fe6000004183c */
[----:B------:R-:W-:Y:S05]  /*14880*/  I2F R28, R30 ;  /* 0x0000001e001c7306 */ /* 0x000fea0000201400 */
[----:B------:R-:W-:Y:S01]  /*14890*/  HMMA.16816.F32.BF16 R64, R4, R32, R64 ;  /* 0x000000200440723c */ /* 0x000fe20000041840 */
[----:B---3--:R-:W-:-:S02]  /*148a0*/  FFMA.FTZ R31, R0, R15, R41 ;  /* 0x0000000f001f7223 */ /* 0x008fc40000010029 */
[----:B------:R-:W-:Y:S04]  /*148b0*/  I2F R33, R44 ;  /* 0x0000002c00217306 */ /* 0x000fe80000201400 */
[C---:B------:R-:W-:Y:S01]  /*148c0*/  IADD3 R32, R44.reuse, 0x8, RZ ;  /* 0x000000082c207810 */ /* 0x040fe20007ffe0ff */
[----:B-1----:R-:W-:Y:S03]  /*148d0*/  HMMA.16816.F32.BF16 R48, R20, R8, R48 ;  /* 0x000000081430723c */ /* 0x002fe60000041830 */
[----:B------:R-:W1:Y:S04]  /*148e0*/  I2F R29, R32 ;  /* 0x00000020001d7306 */ /* 0x000e680000201400 */
[C---:B------:R-:W-:Y:S01]  /*148f0*/  IADD3 R8, R44.reuse, 0x11, RZ ;  /* 0x000000112c087810 */ /* 0x040fe20007ffe0ff */
[----:B------:R-:W-:Y:S03]  /*14900*/  HMMA.16816.F32.BF16 R88, R4, R34, R88 ;  /* 0x000000220458723c */ /* 0x000fe60000041858 */
[----:B------:R-:W3:Y:S04]  /*14910*/  I2F R41, R8 ;  /* 0x0000000800297306 */ /* 0x000ee80000201400 */
[----:B------:R-:W-:Y:S01]  /*14920*/  IADD3 R34, R44, 0x10, RZ ;  /* 0x000000102c227810 */ /* 0x000fe20007ffe0ff */
[----:B------:R-:W-:Y:S03]  /*14930*/  HMMA.16816.F32.BF16 R80, R76, R26, R80 ;  /* 0x0000001a4c50723c */ /* 0x000fe60000041850 */
[----:B------:R-:W4:Y:S01]  /*14940*/  I2F R9, R34 ;  /* 0x0000002200097306 */ /* 0x000f220000201400 */
[-C--:B-1----:R-:W-:Y:S01]  /*14950*/  FFMA.FTZ R35, R0, R29.reuse, R36 ;  /* 0x0000001d00237223 */ /* 0x082fe20000010024 */
[----:B------:R-:W-:Y:S01]  /*14960*/  IADD3 R36, R44, 0x19, RZ ;  /* 0x000000192c247810 */ /* 0x000fe20007ffe0ff */
[----:B------:R-:W-:Y:S01]  /*14970*/  FFMA.FTZ R29, R0, R29, R38 ;  /* 0x0000001d001d7223 */ /* 0x000fe20000010026 */
[C---:B------:R-:W-:Y:S01]  /*14980*/  IADD3 R26, R2.reuse, 0x8, RZ ;  /* 0x00000008021a7810 */ /* 0x040fe20007ffe0ff */
[----:B------:R-:W-:Y:S01]  /*14990*/  HMMA.16816.F32.BF16 R60, R20, R10, R60 ;  /* 0x0000000a143c723c */ /* 0x000fe2000004183c */
[----:B------:R-:W-:-:S02]  /*149a0*/  IMNMX R2, R2, R73, PT ;  /* 0x0000004902027217 */ /* 0x000fc40003800200 */
[----:B------:R-:W-:Y:S01]  /*149b0*/  IMNMX R3, R26, R73, PT ;  /* 0x000000491a037217 */ /* 0x000fe20003800200 */
[-C--:B---3--:R-:W-:Y:S01]  /*149c0*/  FFMA.FTZ R49, R0, R41.reuse, R49 ;  /* 0x0000002900317223 */ /* 0x088fe20000010031 */
[-C--:B------:R-:W-:Y:S01]  /*149d0*/  ISETP.GE.AND P6, PT, R24, R2.reuse, PT ;  /* 0x000000021800720c */ /* 0x080fe20003fc6270 */
[----:B------:R-:W-:Y:S01]  /*149e0*/  FFMA.FTZ R51, R0, R41, R51 ;  /* 0x0000002900337223 */ /* 0x000fe20000010033 */
[-C--:B------:R-:W-:Y:S01]  /*149f0*/  ISETP.GE.AND P4, PT, R24, R3.reuse, PT ;  /* 0x000000031800720c */ /* 0x080fe20003f86270 */
[C---:B--2---:R-:W-:Y:S01]  /*14a00*/  HMMA.16816.F32.BF16 R84, R4.reuse, R16, R84 ;  /* 0x000000100454723c */ /* 0x044fe20000041854 */
[----:B------:R-:W1:Y:S01]  /*14a10*/  LDSM.16.M88.4 R24, [R184+0x5000] ;  /* 0x00500000b818783b */ /* 0x000e620000000200 */
[----:B------:R-:W-:Y:S01]  /*14a20*/  FSEL R31, R31, -INF , !P6 ;  /* 0xff8000001f1f7808 */ /* 0x000fe20007000000 */
[----:B------:R-:W2:Y:S01]  /*14a30*/  I2F R17, R36 ;  /* 0x0000002400117306 */ /* 0x000ea20000201400 */
[CC--:B------:R-:W-:Y:S02]  /*14a40*/  ISETP.GE.AND P5, PT, R32.reuse, R2.reuse, PT ;  /* 0x000000022000720c */ /* 0x0c0fe40003fa6270 */
[----:B------:R-:W-:Y:S01]  /*14a50*/  ISETP.GE.AND P2, PT, R32, R3, PT ;  /* 0x000000032000720c */ /* 0x000fe20003f46270 */
[----:B------:R-:W-:Y:S01]  /*14a60*/  FFMA.FTZ R32, R0, R15, R43 ;  /* 0x0000000f00207223 */ /* 0x000fe2000001002b */
[----:B------:R-:W-:Y:S01]  /*14a70*/  ISETP.GE.AND P3, PT, R34, R2, PT ;  /* 0x000000022200720c */ /* 0x000fe20003f66270 */
[----:B----4-:R-:W-:Y:S01]  /*14a80*/  FFMA.FTZ R16, R0, R9, R50 ;  /* 0x0000000900107223 */ /* 0x010fe20000010032 */
[----:B------:R-:W-:Y:S01]  /*14a90*/  ISETP.GE.AND P6, PT, R34, R3, PT ;  /* 0x000000032200720c */ /* 0x000fe20003fc6270 */
[----:B------:R-:W-:Y:S01]  /*14aa0*/  FFMA.FTZ R34, R0, R28, R37 ;  /* 0x0000001c00227223 */ /* 0x000fe20000010025 */
[----:B------:R-:W-:Y:S01]  /*14ab0*/  ISETP.GE.AND P0, PT, R30, R2, PT ;  /* 0x000000021e00720c */ /* 0x000fe20003f06270 */
[----:B------:R-:W-:Y:S01]  /*14ac0*/  HMMA.16816.F32.BF16 R80, R4, R18, R80 ;  /* 0x000000120450723c */ /* 0x000fe20000041850 */
[----:B------:R-:W-:-:S02]  /*14ad0*/  IADD3 R10, R44, 0x18, RZ ;  /* 0x000000182c0a7810 */ /* 0x000fc40007ffe0ff */
[----:B------:R-:W-:Y:S01]  /*14ae0*/  ISETP.GE.AND P1, PT, R30, R3, PT ;  /* 0x000000031e00720c */ /* 0x000fe20003f26270 */
[----:B------:R-:W-:Y:S01]  /*14af0*/  FFMA.FTZ R30, R0, R28, R39 ;  /* 0x0000001c001e7223 */ /* 0x000fe20000010027 */
[----:B------:R-:W-:Y:S01]  /*14b00*/  FSEL R32, R32, -INF , !P4 ;  /* 0xff80000020207808 */ /* 0x000fe20006000000 */
[----:B------:R3:W4:Y:S01]  /*14b10*/  I2F R15, R10 ;  /* 0x0000000a000f7306 */ /* 0x0007220000201400 */
[----:B------:R-:W-:Y:S01]  /*14b20*/  FSEL R35, R35, -INF , !P5 ;  /* 0xff80000023237808 */ /* 0x000fe20006800000 */
[C---:B------:R-:W-:Y:S01]  /*14b30*/  FFMA.FTZ R28, R0.reuse, R9, R48 ;  /* 0x00000009001c7223 */ /* 0x040fe20000010030 */
[----:B------:R-:W-:Y:S01]  /*14b40*/  FSEL R29, R29, -INF , !P2 ;  /* 0xff8000001d1d7808 */ /* 0x000fe20005000000 */
[----:B--2---:R-:W-:Y:S01]  /*14b50*/  FFMA.FTZ R5, R0, R17, R61 ;  /* 0x0000001100057223 */ /* 0x004fe2000001003d */
[----:B------:R-:W-:Y:S02]  /*14b60*/  FSEL R34, R34, -INF , !P0 ;  /* 0xff80000022227808 */ /* 0x000fe40004000000 */
[----:B------:R-:W-:-:S02]  /*14b70*/  ISETP.GE.AND P4, PT, R8, R2, PT ;  /* 0x000000020800720c */ /* 0x000fc40003f86270 */
[-C--:B------:R-:W-:Y:S02]  /*14b80*/  ISETP.GE.AND P5, PT, R8, R3.reuse, PT ;  /* 0x000000030800720c */ /* 0x080fe40003fa6270 */
[CC--:B------:R-:W-:Y:S02]  /*14b90*/  ISETP.GE.AND P2, PT, R10.reuse, R2.reuse, PT ;  /* 0x000000020a00720c */ /* 0x0c0fe40003f46270 */
[----:B------:R-:W-:Y:S02]  /*14ba0*/  ISETP.GE.AND P0, PT, R10, R3, PT ;  /* 0x000000030a00720c */ /* 0x000fe40003f06270 */
[----:B------:R-:W-:Y:S01]  /*14bb0*/  FSEL R30, R30, -INF , !P1 ;  /* 0xff8000001e1e7808 */ /* 0x000fe20004800000 */
[----:B---3--:R-:W2:Y:S01]  /*14bc0*/  LDSM.16.M88.4 R8, [R184+0x5800] ;  /* 0x00580000b808783b */ /* 0x008ea20000000200 */
[----:B------:R-:W-:Y:S01]  /*14bd0*/  FSEL R28, R28, -INF , !P3 ;  /* 0xff8000001c1c7808 */ /* 0x000fe20005800000 */
[-C--:B----4-:R-:W-:Y:S01]  /*14be0*/  FFMA.FTZ R4, R0, R15.reuse, R60 ;  /* 0x0000000f00047223 */ /* 0x090fe2000001003c */
[----:B------:R-:W-:Y:S01]  /*14bf0*/  ISETP.GE.AND P1, PT, R36, R2, PT ;  /* 0x000000022400720c */ /* 0x000fe20003f26270 */
[----:B------:R-:W-:Y:S01]  /*14c00*/  FFMA.FTZ R62, R0, R15, R62 ;  /* 0x0000000f003e7223 */ /* 0x000fe2000001003e */
[----:B------:R-:W-:Y:S01]  /*14c10*/  ISETP.GE.AND P3, PT, R36, R3, PT ;  /* 0x000000032400720c */ /* 0x000fe20003f66270 */
[----:B-1----:R-:W-:Y:S01]  /*14c20*/  HMMA.16816.F32.BF16 R64, R20, R24, R64 ;  /* 0x000000181440723c */ /* 0x002fe20000041840 */
[----:B------:R-:W-:Y:S01]  /*14c30*/  IADD3 R36, R44, 0x21, RZ ;  /* 0x000000212c247810 */ /* 0x000fe20007ffe0ff */
[----:B------:R-:W-:Y:S01]  /*14c40*/  FFMA.FTZ R15, R0, R17, R63 ;  /* 0x00000011000f7223 */ /* 0x000fe2000001003f */
[----:B------:R-:W-:Y:S01]  /*14c50*/  IADD3 R38, R44, 0x28, RZ ;  /* 0x000000282c267810 */ /* 0x000fe20007ffe0ff */
[----:B------:R-:W-:-:S04]  /*14c60*/  DEPBAR.LE SB0, 0x0 ;  /* 0x000080000000791a */ /* 0x000fc80000000000 */
[----:B------:R-:W-:Y:S01]  /*14c70*/  HMMA.16816.F32.BF16 R88, R20, R26, R88 ;  /* 0x0000001a1458723c */ /* 0x000fe20000041858 */
[----:B------:R-:W1:Y:S01]  /*14c80*/  I2F R6, R36 ;  /* 0x0000002400067306 */ /* 0x000e620000201400 */
[----:B------:R-:W-:Y:S02]  /*14c90*/  IADD3 R37, R44, 0x20, RZ ;  /* 0x000000202c257810 */ /* 0x000fe40007ffe0ff */
[----:B------:R-:W-:Y:S02]  /*14ca0*/  FSEL R4, R4, -INF , !P2 ;  /* 0xff80000004047808 */ /* 0x000fe40005000000 */
[----:B------:R-:W-:Y:S02]  /*14cb0*/  FSEL R17, R62, -INF , !P0 ;  /* 0xff8000003e117808 */ /* 0x000fe40004000000 */
[----:B------:R-:W-:Y:S01]  /*14cc0*/  IADD3 R26, R44, 0x30, RZ ;  /* 0x000000302c1a7810 */ /* 0x000fe20007ffe0ff */
[----:B------:R-:W3:Y:S01]  /*14cd0*/  I2F R19, R38 ;  /* 0x0000002600137306 */ /* 0x000ee20000201400 */
[----:B------:R-:W-:-:S02]  /*14ce0*/  ISETP.GE.AND P2, PT, R36, R3, PT ;  /* 0x000000032400720c */ /* 0x000fc40003f46270 */
[----:B------:R-:W-:Y:S02]  /*14cf0*/  ISETP.GE.AND P0, PT, R38, R2, PT ;  /* 0x000000022600720c */ /* 0x000fe40003f06270 */
[----:B------:R-:W-:Y:S02]  /*14d00*/  IADD3 R27, R44, 0x29, RZ ;  /* 0x000000292c1b7810 */ /* 0x000fe40007ffe0ff */
[----:B------:R-:W-:Y:S01]  /*14d10*/  FSEL R5, R5, -INF , !P1 ;  /* 0xff80000005057808 */ /* 0x000fe20004800000 */
[CC--:B-1----:R-:W-:Y:S01]  /*14d20*/  FFMA.FTZ R67, R0.reuse, R6.reuse, R67 ;  /* 0x0000000600437223 */ /* 0x0c2fe20000010043 */
[----:B------:R-:W1:Y:S01]  /*14d30*/  I2F R25, R37 ;  /* 0x0000002500197306 */ /* 0x000e620000201400 */
[----:B------:R-:W-:Y:S01]  /*14d40*/  FFMA.FTZ R65, R0, R6, R65 ;  /* 0x0000000600417223 */ /* 0x000fe20000010041 */
[----:B------:R-:W-:Y:S02]  /*14d50*/  ISETP.GE.AND P1, PT, R38, R3, PT ;  /* 0x000000032600720c */ /* 0x000fe40003f26270 */
[----:B------:R-:W-:-:S02]  /*14d60*/  FSEL R170, R67, -INF , !P2 ;  /* 0xff80000043aa7808 */ /* 0x000fc40005000000 */
[----:B------:R-:W-:Y:S01]  /*14d70*/  FSEL R16, R16, -INF , !P6 ;  /* 0xff80000010107808 */ /* 0x000fe20007000000 */
[CC--:B---3--:R-:W-:Y:S01]  /*14d80*/  FFMA.FTZ R88, R0.reuse, R19.reuse, R88 ;  /* 0x0000001300587223 */ /* 0x0c8fe20000010058 */
[C---:B--2---:R-:W-:Y:S01]  /*14d90*/  HMMA.16816.F32.BF16 R84, R20.reuse, R8, R84 ;  /* 0x000000081454723c */ /* 0x044fe20000041854 */
[----:B------:R-:W2:Y:S01]  /*14da0*/  I2F R9, R26 ;  /* 0x0000001a00097306 */ /* 0x000ea20000201400 */
[----:B------:R-:W-:Y:S01]  /*14db0*/  FFMA.FTZ R90, R0, R19, R90 ;  /* 0x00000013005a7223 */ /* 0x000fe2000001005a */
[----:B------:R-:W-:Y:S02]  /*14dc0*/  FSEL R24, R49, -INF , !P4 ;  /* 0xff80000031187808 */ /* 0x000fe40006000000 */
[----:B------:R-:W-:Y:S02]  /*14dd0*/  FSEL R163, R88, -INF , !P0 ;  /* 0xff80000058a37808 */ /* 0x000fe40004000000 */
[----:B------:R-:W-:Y:S01]  /*14de0*/  IADD3 R8, R44, 0x31, RZ ;  /* 0x000000312c087810 */ /* 0x000fe20007ffe0ff */
[----:B------:R-:W-:Y:S01]  /*14df0*/  HMMA.16816.F32.BF16 R80, R20, R10, R80 ;  /* 0x0000000a1450723c */ /* 0x000fe20000041850 */
[----:B------:R-:W3:Y:S01]  /*14e00*/  I2F R7, R27 ;  /* 0x0000001b00077306 */ /* 0x000ee20000201400 */
[----:B------:R-:W-:Y:S01]  /*14e10*/  FSEL R172, R90, -INF , !P1 ;  /* 0xff8000005aac7808 */ /* 0x000fe20004800000 */
[-C--:B-1----:R-:W-:Y:S01]  /*14e20*/  FFMA.FTZ R64, R0, R25.reuse, R64 ;  /* 0x0000001900407223 */ /* 0x082fe20000010040 */
[----:B------:R-:W-:Y:S01]  /*14e30*/  ISETP.GE.AND P2, PT, R8, R2, PT ;  /* 0x000000020800720c */ /* 0x000fe20003f46270 */
[----:B------:R-:W-:Y:S01]  /*14e40*/  FFMA.FTZ R66, R0, R25, R66 ;  /* 0x0000001900427223 */ /* 0x000fe20000010042 */
[----:B------:R-:W-:-:S02]  /*14e50*/  ISETP.GE.AND P0, PT, R8, R3, PT ;  /* 0x000000030800720c */ /* 0x000fc40003f06270 */
[----:B------:R-:W-:Y:S01]  /*14e60*/  IADD3 R10, R44, 0x38, RZ ;  /* 0x000000382c0a7810 */ /* 0x000fe20007ffe0ff */
[----:B------:R1:W4:Y:S01]  /*14e70*/  I2F R6, R8 ;  /* 0x0000000800067306 */ /* 0x0003220000201400 */
[----:B------:R-:W-:Y:S02]  /*14e80*/  FSEL R18, R51, -INF , !P5 ;  /* 0xff80000033127808 */ /* 0x000fe40006800000 */
[-C--:B------:R-:W-:Y:S02]  /*14e90*/  ISETP.GE.AND P1, PT, R10, R2.reuse, PT ;  /* 0x000000020a00720c */ /* 0x080fe40003f26270 */
[CC--:B------:R-:W-:Y:S02]  /*14ea0*/  ISETP.GE.AND P6, PT, R37.reuse, R2.reuse, PT ;  /* 0x000000022500720c */ /* 0x0c0fe40003fc6270 */
[CC--:B--2---:R-:W-:Y:S01]  /*14eb0*/  FFMA.FTZ R84, R0.reuse, R9.reuse, R84 ;  /* 0x0000000900547223 */ /* 0x0c4fe20000010054 */
[----:B------:R-:W2:Y:S01]  /*14ec0*/  I2F R11, R10 ;  /* 0x0000000a000b7306 */ /* 0x000ea20000201400 */
[C---:B------:R-:W-:Y:S01]  /*14ed0*/  FFMA.FTZ R86, R0.reuse, R9, R86 ;  /* 0x0000000900567223 */ /* 0x040fe20000010056 */
[----:B------:R-:W-:Y:S01]  /*14ee0*/  ISETP.GE.AND P4, PT, R37, R3, PT ;  /* 0x000000032500720c */ /* 0x000fe20003f86270 */
[-C--:B---3--:R-:W-:Y:S01]  /*14ef0*/  FFMA.FTZ R89, R0, R7.reuse, R89 ;  /* 0x0000000700597223 */ /* 0x088fe20000010059 */
[----:B------:R-:W-:Y:S01]  /*14f00*/  ISETP.GE.AND P5, PT, R36, R2, PT ;  /* 0x000000022400720c */ /* 0x000fe20003fa6270 */
[C---:B------:R-:W-:Y:S01]  /*14f10*/  FFMA.FTZ R91, R0.reuse, R7, R91 ;  /* 0x00000007005b7223 */ /* 0x040fe2000001005b */
[----:B------:R-:W-:Y:S01]  /*14f20*/  FSEL R15, R15, -INF , !P3 ;  /* 0xff8000000f0f7808 */ /* 0x000fe20005800000 */
[-C--:B------:R-:W-:Y:S01]  /*14f30*/  FFMA.FTZ R7, R0, R33.reuse, R42 ;  /* 0x0000002100077223 */ /* 0x080fe2000001002a */
[----:B-1----:R-:W-:Y:S01]  /*14f40*/  IADD3 R8, R44, 0x39, RZ ;  /* 0x000000392c087810 */ /* 0x002fe20007ffe0ff */
[-C--:B----4-:R-:W-:Y:S01]  /*14f50*/  FFMA.FTZ R85, R0, R6.reuse, R85 ;  /* 0x0000000600557223 */ /* 0x090fe20000010055 */
[----:B------:R-:W-:Y:S01]  /*14f60*/  FSEL R162, R64, -INF , !P6 ;  /* 0xff80000040a27808 */ /* 0x000fe20007000000 */
[----:B------:R-:W-:Y:S01]  /*14f70*/  FFMA.FTZ R87, R0, R6, R87 ;  /* 0x0000000600577223 */ /* 0x000fe20000010057 */
[----:B------:R-:W1:Y:S01]  /*14f80*/  I2F R9, R8 ;  /* 0x0000000800097306 */ /* 0x000e620000201400 */
[----:B------:R-:W-:Y:S01]  /*14f90*/  FSEL R169, R66, -INF , !P4 ;  /* 0xff80000042a97808 */ /* 0x000fe20006000000 */
[C---:B------:R-:W-:Y:S01]  /*14fa0*/  FFMA.FTZ R6, R0.reuse, R33, R40 ;  /* 0x0000002100067223 */ /* 0x040fe20000010028 */
[----:B------:R-:W-:Y:S01]  /*14fb0*/  FSEL R165, R65, -INF , !P5 ;  /* 0xff80000041a57808 */ /* 0x000fe20006800000 */
[CC--:B--2---:R-:W-:Y:S01]  /*14fc0*/  FFMA.FTZ R80, R0.reuse, R11.reuse, R80 ;  /* 0x0000000b00507223 */ /* 0x0c4fe20000010050 */
[C---:B------:R-:W-:Y:S01]  /*14fd0*/  ISETP.GE.AND P3, PT, R27.reuse, R2, PT ;  /* 0x000000021b00720c */ /* 0x040fe20003f66270 */
[----:B------:R-:W-:Y:S01]  /*14fe0*/  FFMA.FTZ R82, R0, R11, R82 ;  /* 0x0000000b00527223 */ /* 0x000fe20000010052 */
[----:B------:R-:W-:-:S02]  /*14ff0*/  ISETP.GE.AND P6, PT, R27, R3, PT ;  /* 0x000000031b00720c */ /* 0x000fc40003fc6270 */
[----:B------:R-:W-:Y:S02]  /*15000*/  FSEL R173, R80, -INF , !P1 ;  /* 0xff80000050ad7808 */ /* 0x000fe40004800000 */
[----:B------:R-:W-:Y:S02]  /*15010*/  ISETP.GE.AND P1, PT, R134, 0x2, PT ;  /* 0x000000028600780c */ /* 0x000fe40003f26270 */
[C---:B------:R-:W-:Y:S02]  /*15020*/  ISETP.GE.AND P4, PT, R26.reuse, R2, PT ;  /* 0x000000021a00720c */ /* 0x040fe40003f86270 */
[----:B------:R-:W-:Y:S01]  /*15030*/  ISETP.GE.AND P5, PT, R26, R3, PT ;  /* 0x000000031a00720c */ /* 0x000fe20003fa6270 */
[CC--:B-1----:R-:W-:Y:S01]  /*15040*/  FFMA.FTZ R81, R0.reuse, R9.reuse, R81 ;  /* 0x0000000900517223 */ /* 0x0c2fe20000010051 */
[----:B------:R-:W-:Y:S01]  /*15050*/  FSEL R164, R89, -INF , !P3 ;  /* 0xff80000059a47808 */ /* 0x000fe20005800000 */
[----:B------:R-:W-:Y:S01]  /*15060*/  FFMA.FTZ R83, R0, R9, R83 ;  /* 0x0000000900537223 */ /* 0x000fe20000010053 */
[----:B------:R-:W-:-:S02]  /*15070*/  FSEL R175, R91, -INF , !P6 ;  /* 0xff8000005baf7808 */ /* 0x000fc40007000000 */
[----:B------:R-:W-:Y:S02]  /*15080*/  FSEL R216, R84, -INF , !P4 ;  /* 0xff80000054d87808 */ /* 0x000fe40006000000 */
[----:B------:R-:W-:Y:S02]  /*15090*/  FSEL R142, R86, -INF , !P5 ;  /* 0xff800000568e7808 */ /* 0x000fe40006800000 */
[----:B------:R-:W-:Y:S02]  /*150a0*/  FSEL R174, R85, -INF , !P2 ;  /* 0xff80000055ae7808 */ /* 0x000fe40005000000 */
[----:B------:R-:W-:Y:S01]  /*150b0*/  FSEL R141, R87, -INF , !P0 ;  /* 0xff800000578d7808 */ /* 0x000fe20004000000 */
[----:B------:R-:W-:Y:S01]  /*150c0*/  BAR.SYNC.DEFER_BLOCKING 0x0 ;  /* 0x0000000000007b1d */ /* 0x000fe20000010000 */
[----:B------:R-:W-:Y:S02]  /*150d0*/  ISETP.GE.AND P3, PT, R10, R3, PT ;  /* 0x000000030a00720c */ /* 0x000fe40003f66270 */
[----:B------:R-:W-:-:S02]  /*150e0*/  ISETP.GE.AND P6, PT, R44, R2, PT ;  /* 0x000000022c00720c */ /* 0x000fc40003fc6270 */
[-C--:B------:R-:W-:Y:S02]  /*150f0*/  ISETP.GE.AND P4, PT, R44, R3.reuse, PT ;  /* 0x000000032c00720c */ /* 0x080fe40003f86270 */
[C---:B------:R-:W-:Y:S02]  /*15100*/  ISETP.GE.AND P5, PT, R8.reuse, R2, PT ;  /* 0x000000020800720c */ /* 0x040fe40003fa6270 */
[----:B------:R-:W-:Y:S02]  /*15110*/  ISETP.GE.AND P2, PT, R8, R3, PT ;  /* 0x000000030800720c */ /* 0x000fe40003f46270 */
[----:B------:R-:W-:Y:S02]  /*15120*/  ISETP.NE.U32.AND P0, PT, R212, RZ, PT ;  /* 0x000000ffd400720c */ /* 0x000fe40003f05070 */
[----:B------:R-:W-:Y:S02]  /*15130*/  FSEL R140, R82, -INF , !P3 ;  /* 0xff800000528c7808 */ /* 0x000fe40005800000 */
[----:B------:R-:W-:-:S02]  /*15140*/  ISETP.NE.AND.EX P0, PT, R213, RZ, PT, P0 ;  /* 0x000000ffd500720c */ /* 0x000fc40003f05300 */
[----:B------:R-:W-:Y:S02]  /*15150*/  FSEL R6, R6, -INF , !P6 ;  /* 0xff80000006067808 */ /* 0x000fe40007000000 */
[----:B------:R-:W-:Y:S02]  /*15160*/  FSEL R7, R7, -INF , !P4 ;  /* 0xff80000007077808 */ /* 0x000fe40006000000 */
[----:B------:R-:W-:Y:S02]  /*15170*/  FSEL R143, R81, -INF , !P5 ;  /* 0xff800000518f7808 */ /* 0x000fe40006800000 */
[----:B------:R-:W-:Y:S01]  /*15180*/  FSEL R166, R83, -INF , !P2 ;  /* 0xff80000053a67808 */ /* 0x000fe20005000000 */
        /* <DEDUP_REMOVED lines=21> */
[----:B------:R-:W2:Y:S04]  /*152e0*/  LD.E.64 R26, [R12.64+0x20] ;  /* 0x000020060c1a7980 */ /* 0x000ea8000c101b00 */
[----:B------:R-:W-:-:S04]  /*152f0*/  IMAD.HI.U32 R21, R19, R10, RZ ;  /* 0x0000000a13157227 */ /* 0x000fc800078e00ff */
[----:B------:R-:W-:-:S04]  /*15300*/  IMAD.HI.U32 R19, R19, R8, RZ ;  /* 0x0000000813137227 */ /* 0x000fc800078e00ff */
[-C--:B------:R-:W-:Y:S02]  /*15310*/  IMAD R8, R19, R9.reuse, R8 ;  /* 0x0000000913087224 */ /* 0x080fe400078e0208 */
[----:B------:R-:W-:-:S03]  /*15320*/  IMAD R10, R21, R9, R10 ;  /* 0x00000009150a7224 */ /* 0x000fc600078e020a */
[C---:B------:R-:W-:Y:S02]  /*15330*/  ISETP.GT.U32.AND P3, PT, R11.reuse, R8, PT ;  /* 0x000000080b00720c */ /* 0x040fe40003f64070 */
[----:B------:R-:W-:-:S11]  /*15340*/  ISETP.GT.U32.AND P2, PT, R11, R10, PT ;  /* 0x0000000a0b00720c */ /* 0x000fd60003f44070 */
[--C-:B------:R-:W-:Y:S01]  /*15350*/  @!P3 IMAD.IADD R8, R8, 0x1, -R11.reuse ;  /* 0x000000010808b824 */ /* 0x100fe200078e0a0b */
[----:B------:R-:W-:Y:S01]  /*15360*/  @!P3 IADD3 R19, R19, 0x1, RZ ;  /* 0x000000011313b810 */ /* 0x000fe20007ffe0ff */
[----:B------:R-:W-:Y:S01]  /*15370*/  @!P2 IMAD.IADD R10, R10, 0x1, -R11 ;  /* 0x000000010a0aa824 */ /* 0x000fe200078e0a0b */
[----:B------:R-:W-:Y:S02]  /*15380*/  @!P2 IADD3 R21, R21, 0x1, RZ ;  /* 0x000000011515a810 */ /* 0x000fe40007ffe0ff */
[-C--:B------:R-:W-:Y:S02]  /*15390*/  ISETP.GE.U32.AND P5, PT, R8, R11.reuse, PT ;  /* 0x0000000b0800720c */ /* 0x080fe40003fa6070 */
[----:B------:R-:W-:Y:S02]  /*153a0*/  ISETP.GE.U32.AND P6, PT, R10, R11, PT ;  /* 0x0000000b0a00720c */ /* 0x000fe40003fc6070 */
[----:B------:R-:W-:Y:S02]  /*153b0*/  ISETP.GE.AND P2, PT, R20, RZ, PT ;  /* 0x000000ff1400720c */ /* 0x000fe40003f46270 */
[----:B------:R-:W-:-:S02]  /*153c0*/  ISETP.NE.AND P3, PT, R23, RZ, PT ;  /* 0x000000ff1700720c */ /* 0x000fc40003f65270 */
[----:B------:R-:W-:-:S05]  /*153d0*/  LOP3.LUT R10, RZ, R23, RZ, 0x33, !PT ;  /* 0x00000017ff0a7212 */ /* 0x000fca00078e33ff */
        /* <DEDUP_REMOVED lines=25> */
.L_x_2930:
[----:B------:R-:W2:Y:S02]  /*15570*/  LD.E R10, [R12.64+0x38] ;  /* 0x000038060c0a7980 */ /* 0x000ea4000c101900 */
[----:B--2---:R-:W-:-:S04]  /*15580*/  LEA R10, -R10, RZ, 0x6 ;  /* 0x000000ff0a0a7211 */ /* 0x004fc800078e31ff */
[----:B------:R-:W-:Y:S02]  /*15590*/  SHF.R.S32.HI R8, RZ, 0x1f, R10 ;  /* 0x0000001fff087819 */ /* 0x000fe4000001140a */
.L_x_2931:
[----:B------:R-:W-:Y:S05]  /*155a0*/  BSYNC B0 ;  /* 0x0000000000007941 */ /* 0x000fea0003800000 */
.L_x_2929:
[C---:B------:R-:W-:Y:S02]  /*155b0*/  LOP3.LUT P6, RZ, R215.reuse, 0x1, RZ, 0xc0, !PT ;  /* 0x00000001d7ff7812 */ /* 0x040fe400078cc0ff */
[C---:B------:R-:W-:Y:S02]  /*155c0*/  LOP3.LUT P5, RZ, R215.reuse, 0x2, RZ, 0xc0, !PT ;  /* 0x00000002d7ff7812 */ /* 0x040fe400078ac0ff */
[----:B------:R-:W-:Y:S02]  /*155d0*/  LOP3.LUT P4, RZ, R215, 0x4, RZ, 0xc0, !PT ;  /* 0x00000004d7ff7812 */ /* 0x000fe4000788c0ff */
[C---:B------:R-:W-:Y:S02]  /*155e0*/  LEA R36, P3, R10.reuse, R204, 0x1 ;  /* 0x000000cc0a247211 */ /* 0x040fe400078608ff */
[C---:B------:R-:W-:Y:S02]  /*155f0*/  IADD3 R11, P2, R10.reuse, R201, RZ ;  /* 0x000000c90a0b7210 */ /* 0x040fe40007f5e0ff */
[----:B------:R-:W-:-:S03]  /*15600*/  LEA.HI.X R37, R10, R203, R8, 0x1, P3 ;  /* 0x000000cb0a257211 */ /* 0x000fc600018f0c08 */
        /* <DEDUP_REMOVED lines=9> */
[C---:B------:R-:W-:Y:S02]  /*156a0*/  @P5 LEA.HI.X R23, R11.reuse, R203, R10, 0x1, P3 ;  /* 0x000000cb0b175211 */ /* 0x040fe400018f0c0a */
[C---:B------:R-:W-:Y:S02]  /*156b0*/  @P4 LEA R20, P2, R11.reuse, R204, 0x1 ;  /* 0x000000cc0b144211 */ /* 0x040fe400078408ff */
[----:B------:R-:W-:-:S02]  /*156c0*/  IADD3 R9, P3, R11, R201, RZ ;  /* 0x000000c90b097210 */ /* 0x000fc40007f7e0ff */
        /* <DEDUP_REMOVED lines=78> */
.L_x_2928:
[----:B------:R-:W-:Y:S05]  /*15bb0*/  BSYNC B1 ;  /* 0x0000000000017941 */ /* 0x000fea0003800000 */
.L_x_2927:
[----:B------:R-:W2:Y:S01]  /*15bc0*/  LD.E R168, [R12.64+0xdc] ;  /* 0x0000dc060ca87980 */ /* 0x000ea2000c101900 */
[----:B-1----:R-:W-:-:S02]  /*15bd0*/  FMNMX.FTZ R8, R6, R31, !PT ;  /* 0x0000001f06087209 */ /* 0x002fc40007810000 */
[----:B------:R-:W-:Y:S02]  /*15be0*/  FMNMX.FTZ R10, R7, R32, !PT ;  /* 0x00000020070a7209 */ /* 0x000fe40007810000 */
[----:B------:R-:W-:Y:S02]  /*15bf0*/  FMNMX.FTZ R9, R35, R8, !PT ;  /* 0x0000000823097209 */ /* 0x000fe40007810000 */
[----:B------:R-:W-:Y:S02]  /*15c00*/  SHF.L.U32 R198, R54, 0x1, RZ ;  /* 0x0000000136c67819 */ /* 0x000fe400000006ff */
[----:B------:R-:W-:Y:S02]  /*15c10*/  FMNMX.FTZ R9, R34, R9, !PT ;  /* 0x0000000922097209 */ /* 0x000fe40007810000 */
[----:B------:R-:W-:Y:S01]  /*15c20*/  LEA R196, R55, R198, 0x1 ;  /* 0x000000c637c47211 */ /* 0x000fe200078e08ff */
[----:B------:R-:W-:Y:S01]  /*15c30*/  LDSM.16.MT88.4 R64, [R198+0xe000] ;  /* 0x00e00000c640783b */ /* 0x000fe20000004200 */
[----:B------:R-:W-:-:S02]  /*15c40*/  FMNMX.FTZ R9, R28, R9, !PT ;  /* 0x000000091c097209 */ /* 0x000fc40007810000 */
[----:B------:R-:W-:Y:S01]  /*15c50*/  LEA R197, R57, R198, 0x1 ;  /* 0x000000c639c57211 */ /* 0x000fe200078e08ff */
[----:B------:R-:W-:Y:S01]  /*15c60*/  LDSM.16.MT88.4 R80, [R196+0xe000] ;  /* 0x00e00000c450783b */ /* 0x000fe20000004200 */
[----:B------:R-:W-:Y:S02]  /*15c70*/  FMNMX.FTZ R9, R24, R9, !PT ;  /* 0x0000000918097209 */ /* 0x000fe40007810000 */
[----:B------:R-:W-:Y:S01]  /*15c80*/  LEA R195, R55, R197, 0x1 ;  /* 0x000000c537c37211 */ /* 0x000fe200078e08ff */
        /* <DEDUP_REMOVED lines=60> */
[----:B------:R-:W1:Y:S01]  /*16050*/  MUFU.EX2 R155, R155 ;  /* 0x0000009b009b7308 */ /* 0x000e620000000800 */
[-CC-:B------:R-:W-:Y:S02]  /*16060*/  FFMA.FTZ R148, R4, R168.reuse, -R171.reuse ;  /* 0x000000a804947223 */ /* 0x180fe400000108ab */
[-C--:B------:R-:W-:Y:S02]  /*16070*/  FFMA.FTZ R145, R5, R168.reuse, -R171 ;  /* 0x000000a805917223 */ /* 0x080fe400000108ab */
[----:B------:R-:W2:Y:S01]  /*16080*/  LDSM.16.MT88.4 R4, [R195+0x10000] ;  /* 0x01000000c304783b */ /* 0x000ea20000004200 */
[-CC-:B------:R-:W-:Y:S02]  /*16090*/  FFMA.FTZ R153, R16, R168.reuse, -R167.reuse ;  /* 0x000000a810997223 */ /* 0x180fe400000108a7 */
[----:B------:R-:W-:Y:S01]  /*160a0*/  MUFU.EX2 R154, R154 ;  /* 0x0000009a009a7308 */ /* 0x000fe20000000800 */
[----:B------:R-:W-:-:S02]  /*160b0*/  FFMA.FTZ R146, R18, R168, -R167 ;  /* 0x000000a812927223 */ /* 0x000fc400000108a7 */
[-C--:B------:R-:W-:Y:S02]  /*160c0*/  FFMA.FTZ R151, R17, R168.reuse, -R167 ;  /* 0x000000a811977223 */ /* 0x080fe400000108a7 */
[----:B------:R-:W3:Y:S01]  /*160d0*/  LDSM.16.MT88.4 R16, [R196+0xe800] ;  /* 0x00e80000c410783b */ /* 0x000ee20000004200 */
[--C-:B------:R-:W-:Y:S02]  /*160e0*/  FFMA.FTZ R152, R28, R168, -R171.reuse ;  /* 0x000000a81c987223 */ /* 0x100fe400000108ab */
[----:B------:R-:W4:Y:S01]  /*160f0*/  MUFU.EX2 R149, R149 ;  /* 0x0000009500957308 */ /* 0x000f220000000800 */
[----:B-1----:R-:W-:Y:S01]  /*16100*/  F2FP.BF16.PACK_AB R112, R155, R156 ;  /* 0x0000009c9b70723e */ /* 0x002fe200000010ff */
[-C--:B------:R-:W-:Y:S01]  /*16110*/  FFMA.FTZ R147, R24, R168.reuse, -R171 ;  /* 0x000000a818937223 */ /* 0x080fe200000108ab */
[----:B------:R-:W-:Y:S01]  /*16120*/  LDSM.16.MT88.4 R28, [R195+0xc800] ;  /* 0x00c80000c31c783b */ /* 0x000fe20000004200 */
[-C--:B------:R-:W-:Y:S02]  /*16130*/  FFMA.FTZ R144, R15, R168.reuse, -R167 ;  /* 0x000000a80f907223 */ /* 0x080fe400000108a7 */
[-CC-:B------:R-:W-:Y:S01]  /*16140*/  FFMA.FTZ R162, R162, R168.reuse, -R171.reuse ;  /* 0x000000a8a2a27223 */ /* 0x180fe200000108ab */
[----:B------:R-:W1:Y:S01]  /*16150*/  LDSM.16.MT88.4 R12, [R195+0xe800] ;  /* 0x00e80000c30c783b */ /* 0x000e620000004200 */
[----:B------:R-:W-:Y:S01]  /*16160*/  MUFU.EX2 R157, R157 ;  /* 0x0000009d009d7308 */ /* 0x000fe20000000800 */
[----:B------:R-:W-:-:S02]  /*16170*/  FFMA.FTZ R165, R165, R168, -R171 ;  /* 0x000000a8a5a57223 */ /* 0x000fc400000108ab */
[----:B------:R-:W-:Y:S01]  /*16180*/  LDSM.16.MT88.4 R24, [R197+0xe800] ;  /* 0x00e80000c518783b */ /* 0x000fe20000004200 */
[-CC-:B------:R-:W-:Y:S02]  /*16190*/  FFMA.FTZ R163, R163, R168.reuse, -R171.reuse ;  /* 0x000000a8a3a37223 */ /* 0x180fe400000108ab */
[----:B------:R-:W-:Y:S02]  /*161a0*/  FFMA.FTZ R164, R164, R168, -R171 ;  /* 0x000000a8a4a47223 */ /* 0x000fe400000108ab */
[----:B------:R-:W5:Y:S01]  /*161b0*/  MUFU.EX2 R158, R158 ;  /* 0x0000009e009e7308 */ /* 0x000f620000000800 */
[----:B----4-:R-:W-:Y:S01]  /*161c0*/  F2FP.BF16.PACK_AB R114, R149, R154 ;  /* 0x0000009a9572723e */ /* 0x010fe200000010ff */
[-CC-:B------:R-:W-:Y:S02]  /*161d0*/  FFMA.FTZ R169, R169, R168.reuse, -R167.reuse ;  /* 0x000000a8a9a97223 */ /* 0x180fe400000108a7 */
[-CC-:B------:R-:W-:Y:S02]  /*161e0*/  FFMA.FTZ R170, R170, R168.reuse, -R167.reuse ;  /* 0x000000a8aaaa7223 */ /* 0x180fe400000108a7 */
[----:B------:R-:W-:-:S02]  /*161f0*/  FFMA.FTZ R172, R172, R168, -R167 ;  /* 0x000000a8acac7223 */ /* 0x000fc400000108a7 */
[----:B------:R-:W-:Y:S01]  /*16200*/  MUFU.EX2 R159, R159 ;  /* 0x0000009f009f7308 */ /* 0x000fe20000000800 */
[-C--:B------:R-:W-:Y:S02]  /*16210*/  FFMA.FTZ R175, R175, R168.reuse, -R167 ;  /* 0x000000a8afaf7223 */ /* 0x080fe400000108a7 */
[-CC-:B------:R-:W-:Y:S02]  /*16220*/  FFMA.FTZ R217, R174, R168.reuse, -R171.reuse ;  /* 0x000000a8aed97223 */ /* 0x180fe400000108ab */
[-CC-:B------:R-:W-:Y:S02]  /*16230*/  FFMA.FTZ R216, R216, R168.reuse, -R171.reuse ;  /* 0x000000a8d8d87223 */ /* 0x180fe400000108ab */
[-CC-:B------:R-:W-:Y:S01]  /*16240*/  FFMA.FTZ R173, R173, R168.reuse, -R171.reuse ;  /* 0x000000a8adad7223 */ /* 0x180fe200000108ab */
[----:B------:R-:W4:Y:S01]  /*16250*/  MUFU.EX2 R150, R150 ;  /* 0x0000009600967308 */ /* 0x000f220000000800 */
        /* <DEDUP_REMOVED lines=10> */
[----:B----4-:R-:W-:Y:S01]  /*16300*/  F2FP.BF16.PACK_AB R115, R150, R159 ;  /* 0x0000009f9673723e */ /* 0x010fe200000010ff */
[----:B------:R-:W4:Y:S01]  /*16310*/  MUFU.EX2 R147, R147 ;  /* 0x0000009300937308 */ /* 0x000f220000000800 */
        /* <DEDUP_REMOVED lines=48> */
[C---:B--2---:R-:W-:Y:S07]  /*16620*/  HMMA.16816.F32.BF16 R116, R112.reuse, R4, RZ ;  /* 0x000000047074723c */ /* 0x044fee00000418ff */
        /* <DEDUP_REMOVED lines=16> */
[C---:B---3--:R-:W-:Y:S08]  /*16730*/  HMMA.16816.F32.BF16 R76, R4.reuse, R16, R76 ;  /* 0x00000010044c723c */ /* 0x048ff0000004184c */
        /* <DEDUP_REMOVED lines=192> */
.L_x_2934:
[----:B------:R-:W-:Y:S02]  /*17340*/  ULDC.64 UR4, c[0x0][0x118] ;  /* 0x0000460000047ab9 */ /* 0x000fe40000000a00 */
[----:B------:R-:W2:Y:S02]  /*17350*/  LD.E R8, [R218.64+0x40] ;  /* 0x00004004da087980 */ /* 0x000ea4000c101900 */
[----:B--2---:R-:W-:-:S04]  /*17360*/  LEA R8, -R8, RZ, 0x6 ;  /* 0x000000ff08087211 */ /* 0x004fc800078e31ff */
[----:B------:R-:W-:Y:S02]  /*17370*/  SHF.R.S32.HI R4, RZ, 0x1f, R8 ;  /* 0x0000001fff047819 */ /* 0x000fe40000011408 */
.L_x_2935:
[----:B------:R-:W-:Y:S05]  /*17380*/  BSYNC B0 ;  /* 0x0000000000007941 */ /* 0x000fea0003800000 */
.L_x_2933:
[C---:B------:R-:W-:Y:S01]  /*17390*/  LOP3.LUT P5, RZ, R215.reuse, 0x1, RZ, 0xc0, !PT ;  /* 0x00000001d7ff7812 */ /* 0x040fe200078ac0ff */
[----:B------:R-:W-:Y:S01]  /*173a0*/  ULDC.64 UR4, c[0x0][0x118] ;  /* 0x0000460000047ab9 */ /* 0x000fe20000000a00 */
[C---:B------:R-:W-:Y:S01]  /*173b0*/  LOP3.LUT P2, RZ, R215.reuse, 0x2, RZ, 0xc0, !PT ;  /* 0x00000002d7ff7812 */ /* 0x040fe2000784c0ff */
[----:B------:R-:W-:Y:S01]  /*173c0*/  IMAD R135, R214, 0x40, R135 ;  /* 0x00000040d6877824 */ /* 0x000fe200078e0287 */
        /* <DEDUP_REMOVED lines=97> */
[----:B------:R-:W3:Y:S04]  /*179e0*/  LDSM.16.M88.4 R20, [R193+0x7800] ;  /* 0x00780000c114783b */ /* 0x000ee80000000200 */
[----:B------:R-:W-:Y:S04]  /*179f0*/  LDSM.16.M88.4 R164, [R192] ;  /* 0x00000000c0a4783b */ /* 0x000fe80000000200 */
[----:B----4-:R-:W4:Y:S04]  /*17a00*/  LDSM.16.M88.4 R8, [R191] ;  /* 0x00000000bf08783b */ /* 0x010f280000000200 */
[----:B------:R-:W4:Y:S04]  /*17a10*/  LDSM.16.M88.4 R136, [R187] ;  /* 0x00000000bb88783b */ /* 0x000f280000000200 */
[----:B--2---:R-:W2:Y:S04]  /*17a20*/  LDSM.16.M88.4 R4, [R186] ;  /* 0x00000000ba04783b */ /* 0x004ea80000000200 */
[----:B------:R-:W2:Y:S04]  /*17a30*/  LDSM.16.M88.4 R168, [R185] ;  /* 0x00000000b9a8783b */ /* 0x000ea80000000200 */
[----:B------:R-:W-:Y:S01]  /*17a40*/  LDSM.16.M88.4 R32, [R188+0x6000] ;  /* 0x00600000bc20783b */ /* 0x000fe20000000200 */
[C---:B-----5:R-:W-:Y:S03]  /*17a50*/  HMMA.16816.F32.BF16 R16, R140.reuse, R12, RZ ;  /* 0x0000000c8c10723c */ /* 0x060fe600000418ff */
[----:B-1----:R-:W-:Y:S04]  /*17a60*/  LDSM.16.M88.4 R28, [R188+0x6800] ;  /* 0x00680000bc1c783b */ /* 0x002fe80000000200 */
[----:B------:R-:W-:Y:S01]  /*17a70*/  LDSM.16.M88.4 R24, [R188+0x7800] ;  /* 0x00780000bc18783b */ /* 0x000fe20000000200 */
[C---:B------:R-:W-:Y:S03]  /*17a80*/  HMMA.16816.F32.BF16 R12, R140.reuse, R14, RZ ;  /* 0x0000000e8c0c723c */ /* 0x040fe600000418ff */
[----:B------:R-:W-:Y:S04]  /*17a90*/  LDSM.16.M88.4 R172, [R184+0x800] ;  /* 0x00080000b8ac783b */ /* 0x000fe80000000200 */
[----:B------:R-:W-:Y:S01]  /*17aa0*/  LDSM.16.M88.4 R220, [R192+0x2000] ;  /* 0x00200000c0dc783b */ /* 0x000fe20000000200 */
[C---:B---3--:R-:W-:Y:S03]  /*17ab0*/  HMMA.16816.F32.BF16 R160, R140.reuse, R156, RZ ;  /* 0x0000009c8ca0723c */ /* 0x048fe600000418ff */
[----:B------:R-:W0:Y:S05]  /*17ac0*/  LDGDEPBAR ;  /* 0x00000000000079af */ /* 0x000e2a0000000000 */
[C---:B------:R-:W-:Y:S08]  /*17ad0*/  HMMA.16816.F32.BF16 R152, R140.reuse, R148, RZ ;  /* 0x000000948c98723c */ /* 0x040ff000000418ff */
[C---:B------:R-:W-:Y:S08]  /*17ae0*/  HMMA.16816.F32.BF16 R156, R140.reuse, R158, RZ ;  /* 0x0000009e8c9c723c */ /* 0x040ff000000418ff */
[C---:B------:R-:W-:Y:S08]  /*17af0*/  HMMA.16816.F32.BF16 R148, R140.reuse, R150, RZ ;  /* 0x000000968c94723c */ /* 0x040ff000000418ff */
[C---:B------:R-:W-:Y:S08]  /*17b00*/  HMMA.16816.F32.BF16 R144, R140.reuse, R20, RZ ;  /* 0x000000148c90723c */ /* 0x040ff000000418ff */
[----:B------:R-:W-:Y:S01]  /*17b10*/  HMMA.16816.F32.BF16 R140, R140, R22, RZ ;  /* 0x000000168c8c723c */ /* 0x000fe200000418ff */
[----:B------:R-:W1:Y:S07]  /*17b20*/  LDSM.16.M88.4 R20, [R190] ;  /* 0x00000000be14783b */ /* 0x000e6e0000000200 */
[C---:B----4-:R-:W-:Y:S08]  /*17b30*/  HMMA.16816.F32.BF16 R16, R164.reuse, R8, R16 ;  /* 0x00000008a410723c */ /* 0x050ff00000041810 */
[C---:B------:R-:W-:Y:S01]  /*17b40*/  HMMA.16816.F32.BF16 R12, R164.reuse, R10, R12 ;  /* 0x0000000aa40c723c */ /* 0x040fe2000004180c */
[----:B------:R-:W3:Y:S07]  /*17b50*/  LDSM.16.M88.4 R8, [R188+0x7000] ;  /* 0x00700000bc08783b */ /* 0x000eee0000000200 */
[C---:B------:R-:W-:Y:S08]  /*17b60*/  HMMA.16816.F32.BF16 R160, R164.reuse, R136, R160 ;  /* 0x00000088a4a0723c */ /* 0x040ff000000418a0 */
[C---:B------:R-:W-:Y:S01]  /*17b70*/  HMMA.16816.F32.BF16 R156, R164.reuse, R138, R156 ;  /* 0x0000008aa49c723c */ /* 0x040fe2000004189c */
[----:B------:R-:W-:Y:S07]  /*17b80*/  LDSM.16.M88.4 R136, [R189] ;  /* 0x00000000bd88783b */ /* 0x000fee0000000200 */
[C---:B--2---:R-:W-:Y:S08]  /*17b90*/  HMMA.16816.F32.BF16 R152, R164.reuse, R4, R152 ;  /* 0x00000004a498723c */ /* 0x044ff00000041898 */
[C---:B------:R-:W-:Y:S01]  /*17ba0*/  HMMA.16816.F32.BF16 R148, R164.reuse, R6, R148 ;  /* 0x00000006a494723c */ /* 0x040fe20000041894 */
[----:B------:R-:W2:Y:S07]  /*17bb0*/  LDSM.16.M88.4 R4, [R184] ;  /* 0x00000000b804783b */ /* 0x000eae0000000200 */
[C---:B------:R-:W-:Y:S08]  /*17bc0*/  HMMA.16816.F32.BF16 R144, R164.reuse, R168, R144 ;  /* 0x000000a8a490723c */ /* 0x040ff00000041890 */
[----:B------:R-:W-:Y:S01]  /*17bd0*/  HMMA.16816.F32.BF16 R140, R164, R170, R140 ;  /* 0x000000aaa48c723c */ /* 0x000fe2000004188c */
[----:B------:R-:W4:Y:S04]  /*17be0*/  LDSM.16.M88.4 R168, [R184+0x1000] ;  /* 0x00100000b8a8783b */ /* 0x000f280000000200 */
[----:B------:R-:W5:Y:S03]  /*17bf0*/  LDSM.16.M88.4 R164, [R184+0x1800] ;  /* 0x00180000b8a4783b */ /* 0x000f660000000200 */
[C---:B-1----:R-:W-:Y:S08]  /*17c00*/  HMMA.16816.F32.BF16 R16, R20.reuse, R32, R16 ;  /* 0x000000201410723c */ /* 0x042ff00000041810 */
[C---:B------:R-:W-:Y:S01]  /*17c10*/  HMMA.16816.F32.BF16 R12, R20.reuse, R34, R12 ;  /* 0x00000022140c723c */ /* 0x040fe2000004180c */
[----:B------:R-:W-:Y:S07]  /*17c20*/  LDSM.16.M88.4 R32, [R193+0x8000] ;  /* 0x00800000c120783b */ /* 0x000fee0000000200 */
[C---:B---3--:R-:W-:Y:S08]  /*17c30*/  HMMA.16816.F32.BF16 R152, R20.reuse, R8, R152 ;  /* 0x000000081498723c */ /* 0x048ff00000041898 */
[C---:B------:R-:W-:Y:S01]  /*17c40*/  HMMA.16816.F32.BF16 R148, R20.reuse, R10, R148 ;  /* 0x0000000a1494723c */ /* 0x040fe20000041894 */
[----:B------:R-:W1:Y:S07]  /*17c50*/  LDSM.16.M88.4 R8, [R194+0x2000] ;  /* 0x00200000c208783b */ /* 0x000e6e0000000200 */
[C---:B------:R-:W-:Y:S08]  /*17c60*/  HMMA.16816.F32.BF16 R160, R20.reuse, R28, R160 ;  /* 0x0000001c14a0723c */ /* 0x040ff000000418a0 */
[C---:B------:R-:W-:Y:S01]  /*17c70*/  HMMA.16816.F32.BF16 R156, R20.reuse, R30, R156 ;  /* 0x0000001e149c723c */ /* 0x040fe2000004189c */
[----:B------:R-:W3:Y:S07]  /*17c80*/  LDSM.16.M88.4 R28, [R193+0x8800] ;  /* 0x00880000c11c783b */ /* 0x000eee0000000200 */
[C---:B------:R-:W-:Y:S08]  /*17c90*/  HMMA.16816.F32.BF16 R144, R20.reuse, R24, R144 ;  /* 0x000000181490723c */ /* 0x040ff00000041890 */
[----:B------:R-:W-:Y:S01]  /*17ca0*/  HMMA.16816.F32.BF16 R140, R20, R26, R140 ;  /* 0x0000001a148c723c */ /* 0x000fe2000004188c */
[----:B------:R-:W1:Y:S04]  /*17cb0*/  LDSM.16.M88.4 R24, [R193+0x9000] ;  /* 0x00900000c118783b */ /* 0x000e680000000200 */
[----:B------:R-:W1:Y:S03]  /*17cc0*/  LDSM.16.M88.4 R20, [R193+0x9800] ;  /* 0x00980000c114783b */ /* 0x000e660000000200 */
[C---:B--2---:R-:W-:Y:S08]  /*17cd0*/  HMMA.16816.F32.BF16 R16, R136.reuse, R4, R16 ;  /* 0x000000048810723c */ /* 0x044ff00000041810 */
[C---:B------:R-:W-:Y:S01]  /*17ce0*/  HMMA.16816.F32.BF16 R12, R136.reuse, R6, R12 ;  /* 0x00000006880c723c */ /* 0x040fe2000004180c */
[----:B------:R-:W2:Y:S07]  /*17cf0*/  LDSM.16.M88.4 R4, [R183] ;  /* 0x00000000b704783b */ /* 0x000eae0000000200 */
[C---:B------:R-:W-:Y:S08]  /*17d00*/  HMMA.16816.F32.BF16 R160, R136.reuse, R172, R160 ;  /* 0x000000ac88a0723c */ /* 0x040ff000000418a0 */
[C---:B------:R-:W-:Y:S01]  /*17d10*/  HMMA.16816.F32.BF16 R156, R136.reuse, R174, R156 ;  /* 0x000000ae889c723c */ /* 0x040fe2000004189c */
[----:B------:R-:W2:Y:S07]  /*17d20*/  LDSM.16.M88.4 R172, [R182] ;  /* 0x00000000b6ac783b */ /* 0x000eae0000000200 */
[C---:B----4-:R-:W-:Y:S08]  /*17d30*/  HMMA.16816.F32.BF16 R152, R136.reuse, R168, R152 ;  /* 0x000000a88898723c */ /* 0x050ff00000041898 */
[C---:B------:R-:W-:Y:S01]  /*17d40*/  HMMA.16816.F32.BF16 R148, R136.reuse, R170, R148 ;  /* 0x000000aa8894723c */ /* 0x040fe20000041894 */
[----:B------:R-:W4:Y:S07]  /*17d50*/  LDSM.16.M88.4 R168, [R181] ;  /* 0x00000000b5a8783b */ /* 0x000f2e0000000200 */
[C---:B-----5:R-:W-:Y:S08]  /*17d60*/  HMMA.16816.F32.BF16 R144, R136.reuse, R164, R144 ;  /* 0x000000a48890723c */ /* 0x060ff00000041890 */
[----:B------:R-:W-:Y:S01]  /*17d70*/  HMMA.16816.F32.BF16 R140, R136, R166, R140 ;  /* 0x000000a6888c723c */ /* 0x000fe2000004188c */
[----:B------:R-:W5:Y:S04]  /*17d80*/  LDSM.16.M88.4 R164, [R180] ;  /* 0x00000000b4a4783b */ /* 0x000f680000000200 */
[----:B------:R-:W-:Y:S03]  /*17d90*/  LDSM.16.M88.4 R136, [R190+0x2000] ;  /* 0x00200000be88783b */ /* 0x000fe60000000200 */
[C---:B-1----:R-:W-:Y:S08]  /*17da0*/  HMMA.16816.F32.BF16 R16, R8.reuse, R32, R16 ;  /* 0x000000200810723c */ /* 0x042ff00000041810 */
[C---:B------:R-:W-:Y:S01]  /*17db0*/  HMMA.16816.F32.BF16 R12, R8.reuse, R34, R12 ;  /* 0x00000022080c723c */ /* 0x040fe2000004180c */
[----:B------:R-:W1:Y:S07]  /*17dc0*/  LDSM.16.M88.4 R32, [R188+0x8000] ;  /* 0x00800000bc20783b */ /* 0x000e6e0000000200 */
[C---:B---3--:R-:W-:Y:S08]  /*17dd0*/  HMMA.16816.F32.BF16 R160, R8.reuse, R28, R160 ;  /* 0x0000001c08a0723c */ /* 0x048ff000000418a0 */
[C---:B------:R-:W-:Y:S01]  /*17de0*/  HMMA.16816.F32.BF16 R156, R8.reuse, R30, R156 ;  /* 0x0000001e089c723c */ /* 0x040fe2000004189c */
[----:B------:R-:W3:Y:S07]  /*17df0*/  LDSM.16.M88.4 R28, [R188+0x8800] ;  /* 0x00880000bc1c783b */ /* 0x000eee0000000200 */
[C---:B------:R-:W-:Y:S08]  /*17e00*/  HMMA.16816.F32.BF16 R152, R8.reuse, R24, R152 ;  /* 0x000000180898723c */ /* 0x040ff00000041898 */
        /* <DEDUP_REMOVED lines=9> */
[C---:B------:R-:W-:Y:S08]  /*17ea0*/  HMMA.16816.F32.BF16 R160, R220.reuse, R172, R160 ;  /* 0x000000acdca0723c */ /* 0x040ff000000418a0 */
[C---:B------:R-:W-:Y:S08]  /*17eb0*/  HMMA.16816.F32.BF16 R156, R220.reuse, R174, R156 ;  /* 0x000000aedc9c723c */ /* 0x040ff0000004189c */
[C---:B----4-:R-:W-:Y:S08]  /*17ec0*/  HMMA.16816.F32.BF16 R152, R220.reuse, R168, R152 ;  /* 0x000000a8dc98723c */ /* 0x050ff00000041898 */
[C---:B------:R-:W-:Y:S08]  /*17ed0*/  HMMA.16816.F32.BF16 R148, R220.reuse, R170, R148 ;  /* 0x000000aadc94723c */ /* 0x040ff00000041894 */
[C---:B-----5:R-:W-:Y:S08]  /*17ee0*/  HMMA.16816.F32.BF16 R144, R220.reuse, R164, R144 ;  /* 0x000000a4dc90723c */ /* 0x060ff00000041890 */
[----:B------:R-:W-:Y:S01]  /*17ef0*/  HMMA.16816.F32.BF16 R164, R220, R166, R140 ;  /* 0x000000a6dca4723c */ /* 0x000fe2000004188c */
[----:B------:R-:W4:Y:S07]  /*17f00*/  LDSM.16.M88.4 R140, [R184+0x2800] ;  /* 0x00280000b88c783b */ /* 0x000f2e0000000200 */
        /* <DEDUP_REMOVED lines=13> */
[C---:B--2---:R-:W-:Y:S08]  /*17fe0*/  HMMA.16816.F32.BF16 R16, R8.reuse, R4, R16 ;  /* 0x000000040810723c */ /* 0x044ff00000041810 */
[C---:B------:R-:W-:Y:S01]  /*17ff0*/  HMMA.16816.F32.BF16 R12, R8.reuse, R6, R12 ;  /* 0x00000006080c723c */ /* 0x040fe2000004180c */
[----:B------:R-:W2:Y:S07]  /*18000*/  LDSM.16.M88.4 R4, [R193+0xa800] ;  /* 0x00a80000c104783b */ /* 0x000eae0000000200 */
[C---:B----4-:R-:W-:Y:S08]  /*18010*/  HMMA.16816.F32.BF16 R160, R8.reuse, R140, R160 ;  /* 0x0000008c08a0723c */ /* 0x050ff000000418a0 */
[C---:B------:R-:W-:Y:S01]  /*18020*/  HMMA.16816.F32.BF16 R156, R8.reuse, R142, R156 ;  /* 0x0000008e089c723c */ /* 0x040fe2000004189c */
[----:B------:R-:W-:Y:S07]  /*18030*/  LDSM.16.M88.4 R140, [R193+0xb800] ;  /* 0x00b80000c18c783b */ /* 0x000fee0000000200 */
[C---:B-1----:R-:W-:Y:S08]  /*18040*/  HMMA.16816.F32.BF16 R152, R8.reuse, R32, R152 ;  /* 0x000000200898723c */ /* 0x042ff00000041898 */
[----:B------:R-:W-:Y:S01]  /*18050*/  HMMA.16816.F32.BF16 R168, R8, R34, R148 ;  /* 0x0000002208a8723c */ /* 0x000fe20000041894 */
[----:B------:R-:W-:Y:S04]  /*18060*/  LDSM.16.M88.4 R148, [R192+0x4000] ;  /* 0x00400000c094783b */ /* 0x000fe80000000200 */
[----:B------:R-:W1:Y:S03]  /*18070*/  LDSM.16.M88.4 R32, [R179] ;  /* 0x00000000b320783b */ /* 0x000e660000000200 */
[----:B---3--:R-:W-:Y:S08]  /*18080*/  HMMA.16816.F32.BF16 R16, R28, R24, R16 ;  /* 0x000000181c10723c */ /* 0x008ff00000041810 */
[C---:B-----5:R-:W-:Y:S08]  /*18090*/  HMMA.16816.F32.BF16 R144, R8.reuse, R20, R144 ;  /* 0x000000140890723c */ /* 0x060ff00000041890 */
[----:B------:R-:W-:Y:S01]  /*180a0*/  HMMA.16816.F32.BF16 R164, R8, R22, R164 ;  /* 0x0000001608a4723c */ /* 0x000fe200000418a4 */
[----:B------:R-:W-:Y:S04]  /*180b0*/  LDSM.16.M88.4 R8, [R190+0x4000] ;  /* 0x00400000be08783b */ /* 0x000fe80000000200 */
[----:B------:R-:W-:Y:S03]  /*180c0*/  LDSM.16.M88.4 R20, [R176] ;  /* 0x00000000b014783b */ /* 0x000fe60000000200 */
[C---:B--2---:R-:W-:Y:S08]  /*180d0*/  HMMA.16816.F32.BF16 R160, R28.reuse, R4, R160 ;  /* 0x000000041ca0723c */ /* 0x044ff000000418a0 */
[C---:B------:R-:W-:Y:S01]  /*180e0*/  HMMA.16816.F32.BF16 R156, R28.reuse, R6, R156 ;  /* 0x000000061c9c723c */ /* 0x040fe2000004189c */
[----:B------:R-:W2:Y:S07]  /*180f0*/  LDSM.16.M88.4 R4, [R188+0xa000] ;  /* 0x00a00000bc04783b */ /* 0x000eae0000000200 */
[C---:B------:R-:W-:Y:S01]  /*18100*/  HMMA.16816.F32.BF16 R12, R28.reuse, R26, R12 ;  /* 0x0000001a1c0c723c */ /* 0x040fe2000004180c */
[----:B------:R-:W-:Y:S07]  /*18110*/  LDSM.16.M88.4 R24, [R177] ;  /* 0x00000000b118783b */ /* 0x000fee0000000200 */
[C---:B------:R-:W-:Y:S08]  /*18120*/  HMMA.16816.F32.BF16 R152, R28.reuse, R136, R152 ;  /* 0x000000881c98723c */ /* 0x040ff00000041898 */
[----:B------:R-:W-:Y:S01]  /*18130*/  HMMA.16816.F32.BF16 R168, R28, R138, R168 ;  /* 0x0000008a1ca8723c */ /* 0x000fe200000418a8 */
[----:B------:R-:W3:Y:S07]  /*18140*/  LDSM.16.M88.4 R136, [R178] ;  /* 0x00000000b288783b */ /* 0x000eee0000000200 */
[----:B-1----:R-:W-:Y:S08]  /*18150*/  HMMA.16816.F32.BF16 R16, R148, R32, R16 ;  /* 0x000000209410723c */ /* 0x002ff00000041810 */
[C---:B------:R-:W-:Y:S08]  /*18160*/  HMMA.16816.F32.BF16 R144, R28.reuse, R140, R144 ;  /* 0x0000008c1c90723c */ /* 0x040ff00000041890 */
[----:B------:R-:W-:Y:S01]  /*18170*/  HMMA.16816.F32.BF16 R164, R28, R142, R164 ;  /* 0x0000008e1ca4723c */ /* 0x000fe200000418a4 */
[----:B------:R-:W-:Y:S04]  /*18180*/  LDSM.16.M88.4 R140, [R189+0x4000] ;  /* 0x00400000bd8c783b */ /* 0x000fe80000000200 */
[----:B------:R-:W1:Y:S03]  /*18190*/  LDSM.16.M88.4 R28, [R184+0x4000] ;  /* 0x00400000b81c783b */ /* 0x000e660000000200 */
[----:B------:R-:W-:Y:S01]  /*181a0*/  HMMA.16816.F32.BF16 R12, R148, R34, R12 ;  /* 0x00000022940c723c */ /* 0x000fe2000004180c */
[----:B------:R-:W4:Y:S07]  /*181b0*/  LDSM.16.M88.4 R32, [R188+0xa800] ;  /* 0x00a80000bc20783b */ /* 0x000f2e0000000200 */
[----:B--2---:R-:W-:Y:S08]  /*181c0*/  HMMA.16816.F32.BF16 R16, R8, R4, R16 ;  /* 0x000000040810723c */ /* 0x004ff00000041810 */
[----:B---3--:R-:W-:Y:S07]  /*181d0*/  HMMA.16816.F32.BF16 R160, R148, R136, R160 ;  /* 0x0000008894a0723c */ /* 0x008fee00000418a0 */
[----:B------:R-:W-:Y:S01]  /*181e0*/  IADD3 R136, R135, 0x1, RZ ;  /* 0x0000000187887810 */ /* 0x000fe20007ffe0ff */
[----:B------:R-:W-:Y:S01]  /*181f0*/  HMMA.16816.F32.BF16 R12, R8, R6, R12 ;  /* 0x00000006080c723c */ /* 0x000fe2000004180c */
[----:B------:R-:W2:Y:S02]  /*18200*/  LDSM.16.M88.4 R4, [R184+0x4800] ;  /* 0x00480000b804783b */ /* 0x000ea40000000200 */
[----:B------:R-:W-:-:S02]  /*18210*/  ISETP.GE.AND P6, PT, R136, R2, PT ;  /* 0x000000028800720c */ /* 0x000fc40003fc6270 */
[----:B------:R-:W-:-:S03]  /*18220*/  ISETP.GE.AND P4, PT, R136, R3, PT ;  /* 0x000000038800720c */ /* 0x000fc60003f86270 */
[----:B------:R-:W-:Y:S08]  /*18230*/  HMMA.16816.F32.BF16 R156, R148, R138, R156 ;  /* 0x0000008a949c723c */ /* 0x000ff0000004189c */
[----:B-1----:R-:W-:Y:S01]  /*18240*/  HMMA.16816.F32.BF16 R16, R140, R28, R16 ;  /* 0x0000001c8c10723c */ /* 0x002fe20000041810 */
[----:B------:R1:W3:Y:S06]  /*18250*/  I2F R28, R136 ;  /* 0x00000088001c7306 */ /* 0x0002ec0000201400 */
[----:B------:R-:W-:Y:S01]  /*18260*/  IADD3 R29, R135, 0x8, RZ ;  /* 0x00000008871d7810 */ /* 0x000fe20007ffe0ff */
[----:B------:R-:W-:Y:S03]  /*18270*/  HMMA.16816.F32.BF16 R144, R148, R20, R144 ;  /* 0x000000149490723c */ /* 0x000fe60000041890 */
[----:B------:R-:W-:-:S05]  /*18280*/  ISETP.GE.AND P5, PT, R29, R2, PT ;  /* 0x000000021d00720c */ /* 0x000fca0003fa6270 */
[----:B------:R-:W-:Y:S01]  /*18290*/  HMMA.16816.F32.BF16 R164, R148, R22, R164 ;  /* 0x0000001694a4723c */ /* 0x000fe200000418a4 */
[----:B------:R-:W5:Y:S01]  /*182a0*/  LDSM.16.M88.4 R20, [R188+0xb000] ;  /* 0x00b00000bc14783b */ /* 0x000f620000000200 */
[----:B-1----:R-:W-:-:S06]  /*182b0*/  IADD3 R136, R135, 0x20, RZ ;  /* 0x0000002087887810 */ /* 0x002fcc0007ffe0ff */
[----:B----4-:R-:W-:Y:S01]  /*182c0*/  HMMA.16816.F32.BF16 R160, R8, R32, R160 ;  /* 0x0000002008a0723c */ /* 0x010fe200000418a0 */
[CC--:B---3--:R-:W-:Y:S01]  /*182d0*/  FFMA.FTZ R17, R0.reuse, R28.reuse, R17 ;  /* 0x0000001c00117223 */ /* 0x0c8fe20000010011 */
[----:B------:R1:W3:Y:S01]  /*182e0*/  I2F R33, R29 ;  /* 0x0000001d00217306 */ /* 0x0002e20000201400 */
[----:B------:R-:W-:-:S03]  /*182f0*/  FFMA.FTZ R19, R0, R28, R19 ;  /* 0x0000001c00137223 */ /* 0x000fc60000010013 */
[----:B------:R-:W-:Y:S02]  /*18300*/  FSEL R17, R17, -INF , !P6 ;  /* 0xff80000011117808 */ /* 0x000fe40007000000 */
[----:B------:R-:W-:Y:S01]  /*18310*/  HMMA.16816.F32.BF16 R12, R140, R30, R12 ;  /* 0x0000001e8c0c723c */ /* 0x000fe2000004180c */
[----:B------:R-:W-:Y:S02]  /*18320*/  IADD3 R32, R135, 0x9, RZ ;  /* 0x0000000987207810 */ /* 0x000fe40007ffe0ff */
[----:B------:R-:W-:-:S05]  /*18330*/  ISETP.GE.AND P6, PT, R29, R3, PT ;  /* 0x000000031d00720c */ /* 0x000fca0003fc6270 */
[C---:B------:R-:W-:Y:S01]  /*18340*/  HMMA.16816.F32.BF16 R152, R148.reuse, R24, R152 ;  /* 0x000000189498723c */ /* 0x040fe20000041898 */
[----:B-1----:R-:W-:Y:S07]  /*18350*/  LDSM.16.M88.4 R28, [R188+0xb800] ;  /* 0x00b80000bc1c783b */ /* 0x002fee0000000200 */
[----:B------:R-:W-:Y:S01]  /*18360*/  HMMA.16816.F32.BF16 R168, R148, R26, R168 ;  /* 0x0000001a94a8723c */ /* 0x000fe200000418a8 */
[----:B------:R-:W1:Y:S07]  /*18370*/  LDSM.16.M88.4 R24, [R184+0x5000] ;  /* 0x00500000b818783b */ /* 0x000e6e0000000200 */
[----:B------:R-:W-:Y:S01]  /*18380*/  HMMA.16816.F32.BF16 R156, R8, R34, R156 ;  /* 0x00000022089c723c */ /* 0x000fe2000004189c */
[----:B---3--:R-:W-:-:S06]  /*18390*/  FFMA.FTZ R14, R0, R33, R14 ;  /* 0x00000021000e7223 */ /* 0x008fcc000001000e */
[----:B------:R-:W-:Y:S01]  /*183a0*/  FFMA.FTZ R34, R0, R33, R12 ;  /* 0x0000002100227223 */ /* 0x000fe2000001000c */
[----:B--2---:R-:W-:Y:S01]  /*183b0*/  HMMA.16816.F32.BF16 R160, R140, R4, R160 ;  /* 0x000000048ca0723c */ /* 0x004fe200000418a0 */
[----:B------:R-:W2:Y:S01]  /*183c0*/  I2F R4, R32 ;  /* 0x0000002000047306 */ /* 0x000ea20000201400 */
[----:B------:R-:W-:Y:S02]  /*183d0*/  FSEL R12, R19, -INF , !P4 ;  /* 0xff800000130c7808 */ /* 0x000fe40006000000 */
[----:B------:R-:W-:Y:S02]  /*183e0*/  FSEL R19, R34, -INF , !P5 ;  /* 0xff80000022137808 */ /* 0x000fe40006800000 */
[----:B------:R-:W-:Y:S02]  /*183f0*/  ISETP.GE.AND P4, PT, R32, R2, PT ;  /* 0x000000022000720c */ /* 0x000fe40003f86270 */
[----:B-----5:R-:W-:Y:S01]  /*18400*/  HMMA.16816.F32.BF16 R152, R8, R20, R152 ;  /* 0x000000140898723c */ /* 0x020fe20000041898 */
[----:B------:R-:W-:-:S02]  /*18410*/  IADD3 R5, R135, 0x10, RZ ;  /* 0x0000001087057810 */ /* 0x000fc40007ffe0ff */
[C---:B------:R-:W-:Y:S02]  /*18420*/  IADD3 R35, R135.reuse, 0x18, RZ ;  /* 0x0000001887237810 */ /* 0x040fe40007ffe0ff */
[----:B------:R3:W4:Y:S01]  /*18430*/  I2F R21, R5 ;  /* 0x0000000500157306 */ /* 0x0007220000201400 */
[----:B------:R-:W-:Y:S02]  /*18440*/  ISETP.GE.AND P5, PT, R32, R3, PT ;  /* 0x000000032000720c */ /* 0x000fe40003fa6270 */
[----:B------:R-:W-:Y:S01]  /*18450*/  IADD3 R20, R135, 0x11, RZ ;  /* 0x0000001187147810 */ /* 0x000fe20007ffe0ff */
[-C--:B--2---:R-:W-:Y:S01]  /*18460*/  FFMA.FTZ R34, R0, R4.reuse, R13 ;  /* 0x0000000400227223 */ /* 0x084fe2000001000d */
[----:B------:R-:W-:Y:S01]  /*18470*/  HMMA.16816.F32.BF16 R156, R140, R6, R156 ;  /* 0x000000068c9c723c */ /* 0x000fe2000004189c */
[----:B------:R-:W-:Y:S01]  /*18480*/  FSEL R13, R14, -INF , !P6 ;  /* 0xff8000000e0d7808 */ /* 0x000fe20007000000 */
[----:B------:R-:W-:Y:S01]  /*18490*/  FFMA.FTZ R14, R0, R4, R15 ;  /* 0x00000004000e7223 */ /* 0x000fe2000001000f */
[----:B------:R-:W-:Y:S01]  /*184a0*/  ISETP.GE.AND P6, PT, R5, R2, PT ;  /* 0x000000020500720c */ /* 0x000fe20003fc6270 */
[----:B------:R-:W2:Y:S01]  /*184b0*/  I2F R134, R20 ;  /* 0x0000001400867306 */ /* 0x000ea20000201400 */
[----:B------:R-:W-:-:S02]  /*184c0*/  FSEL R34, R34, -INF , !P4 ;  /* 0xff80000022227808 */ /* 0x000fc40006000000 */
[----:B------:R-:W-:Y:S01]  /*184d0*/  ISETP.GE.AND P4, PT, R5, R3, PT ;  /* 0x000000030500720c */ /* 0x000fe20003f86270 */
[----:B------:R-:W-:Y:S01]  /*184e0*/  HMMA.16816.F32.BF16 R168, R8, R22, R168 ;  /* 0x0000001608a8723c */ /* 0x000fe200000418a8 */
[----:B------:R-:W-:Y:S01]  /*184f0*/  FSEL R14, R14, -INF , !P5 ;  /* 0xff8000000e0e7808 */ /* 0x000fe20006800000 */
[----:B---3--:R-:W3:Y:S02]  /*18500*/  LDSM.16.M88.4 R4, [R184+0x5800] ;  /* 0x00580000b804783b */ /* 0x008ee40000000200 */
[----:B------:R-:W5:Y:S01]  /*18510*/  I2F R137, R35 ;  /* 0x0000002300897306 */ /* 0x000f620000201400 */
[-C--:B----4-:R-:W-:Y:S01]  /*18520*/  FFMA.FTZ R33, R0, R21.reuse, R160 ;  /* 0x0000001500217223 */ /* 0x090fe200000100a0 */
[----:B------:R-:W-:Y:S01]  /*18530*/  ISETP.GE.AND P5, PT, R20, R2, PT ;  /* 0x000000021400720c */ /* 0x000fe20003fa6270 */
[----:B------:R-:W-:Y:S01]  /*18540*/  FFMA.FTZ R21, R0, R21, R162 ;  /* 0x0000001500157223 */ /* 0x000fe200000100a2 */
[----:B------:R-:W-:Y:S01]  /*18550*/  IADD3 R22, R135, 0x19, RZ ;  /* 0x0000001987167810 */ /* 0x000fe20007ffe0ff */
[----:B-1----:R-:W-:Y:S01]  /*18560*/  HMMA.16816.F32.BF16 R152, R140, R24, R152 ;  /* 0x000000188c98723c */ /* 0x002fe20000041898 */
[----:B------:R-:W-:Y:S01]  /*18570*/  FSEL R33, R33, -INF , !P6 ;  /* 0xff80000021217808 */ /* 0x000fe20007000000 */
[----:B------:R-:W-:-:S04]  /*18580*/  DEPBAR.LE SB0, 0x0 ;  /* 0x000080000000791a */ /* 0x000fc80000000000 */
[----:B------:R-:W1:Y:S01]  /*18590*/  I2F R15, R22 ;  /* 0x00000016000f7306 */ /* 0x000e620000201400 */
[CC--:B--2---:R-:W-:Y:S01]  /*185a0*/  FFMA.FTZ R32, R0.reuse, R134.reuse, R161 ;  /* 0x0000008600207223 */ /* 0x0c4fe200000100a1 */
[----:B------:R-:W-:Y:S01]  /*185b0*/  HMMA.16816.F32.BF16 R144, R8, R28, R144 ;  /* 0x0000001c0890723c */ /* 0x000fe20000041890 */
[----:B------:R-:W-:Y:S01]  /*185c0*/  FSEL R21, R21, -INF , !P4 ;  /* 0xff80000015157808 */ /* 0x000fe20006000000 */
[----:B------:R-:W-:Y:S01]  /*185d0*/  FFMA.FTZ R23, R0, R134, R163 ;  /* 0x0000008600177223 */ /* 0x000fe200000100a3 */
[----:B------:R-:W-:Y:S01]  /*185e0*/  ISETP.GE.AND P6, PT, R20, R3, PT ;  /* 0x000000031400720c */ /* 0x000fe20003fc6270 */
[CC--:B-----5:R-:W-:Y:S01]  /*185f0*/  FFMA.FTZ R25, R0.reuse, R137.reuse, R156 ;  /* 0x0000008900197223 */ /* 0x0e0fe2000001009c */
[C---:B------:R-:W-:Y:S01]  /*18600*/  ISETP.GE.AND P4, PT, R35.reuse, R2, PT ;  /* 0x000000022300720c */ /* 0x040fe20003f86270 */
[----:B------:R-:W-:Y:S01]  /*18610*/  FFMA.FTZ R20, R0, R137, R158 ;  /* 0x0000008900147223 */ /* 0x000fe2000001009e */
[----:B------:R-:W-:Y:S01]  /*18620*/  FSEL R32, R32, -INF , !P5 ;  /* 0xff80000020207808 */ /* 0x000fe20006800000 */
[----:B------:R-:W-:Y:S01]  /*18630*/  HMMA.16816.F32.BF16 R168, R140, R26, R168 ;  /* 0x0000001a8ca8723c */ /* 0x000fe200000418a8 */
[----:B------:R-:W-:Y:S01]  /*18640*/  ISETP.GE.AND P5, PT, R35, R3, PT ;  /* 0x000000032300720c */ /* 0x000fe20003fa6270 */
[----:B------:R-:W-:Y:S01]  /*18650*/  IMAD.MOV.U32 R160, RZ, RZ, R224 ;  /* 0x000000ffffa07224 */ /* 0x000fe200078e00e0 */
[----:B------:R-:W2:Y:S01]  /*18660*/  I2F R35, R136 ;  /* 0x0000008800237306 */ /* 0x000ea20000201400 */
[----:B------:R-:W-:Y:S01]  /*18670*/  IADD3 R29, R135, 0x21, RZ ;  /* 0x00000021871d7810 */ /* 0x000fe20007ffe0ff */
[----:B------:R-:W-:Y:S01]  /*18680*/  IMAD.MOV.U32 R161, RZ, RZ, R225 ;  /* 0x000000ffffa17224 */ /* 0x000fe200078e00e1 */
[----:B------:R-:W-:Y:S01]  /*18690*/  FSEL R23, R23, -INF , !P6 ;  /* 0xff80000017177808 */ /* 0x000fe20007000000 */
[----:B-1----:R-:W-:Y:S01]  /*186a0*/  FFMA.FTZ R24, R0, R15, R157 ;  /* 0x0000000f00187223 */ /* 0x002fe2000001009d */
[----:B------:R-:W-:Y:S01]  /*186b0*/  HMMA.16816.F32.BF16 R164, R8, R30, R164 ;  /* 0x0000001e08a4723c */ /* 0x000fe200000418a4 */
[----:B------:R-:W-:-:S02]  /*186c0*/  IADD3 R26, R135, 0x28, RZ ;  /* 0x00000028871a7810 */ /* 0x000fc40007ffe0ff */
[----:B------:R-:W-:Y:S01]  /*186d0*/  FSEL R25, R25, -INF , !P4 ;  /* 0xff80000019197808 */ /* 0x000fe20006000000 */
[----:B------:R-:W1:Y:S01]  /*186e0*/  I2F R28, R29 ;  /* 0x0000001d001c7306 */ /* 0x000e620000201400 */
[CC--:B------:R-:W-:Y:S02]  /*186f0*/  ISETP.GE.AND P6, PT, R22.reuse, R2.reuse, PT ;  /* 0x000000021600720c */ /* 0x0c0fe40003fc6270 */
[----:B------:R-:W-:Y:S01]  /*18700*/  ISETP.GE.AND P4, PT, R22, R3, PT ;  /* 0x000000031600720c */ /* 0x000fe20003f86270 */
[----:B------:R-:W-:Y:S01]  /*18710*/  FFMA.FTZ R22, R0, R15, R159 ;  /* 0x0000000f00167223 */ /* 0x000fe2000001009f */
[----:B------:R-:W-:Y:S01]  /*18720*/  IADD3 R9, R135, 0x29, RZ ;  /* 0x0000002987097810 */ /* 0x000fe20007ffe0ff */
[----:B---3--:R-:W-:Y:S01]  /*18730*/  HMMA.16816.F32.BF16 R144, R140, R4, R144 ;  /* 0x000000048c90723c */ /* 0x008fe20000041890 */
[----:B------:R-:W-:Y:S01]  /*18740*/  FSEL R20, R20, -INF , !P5 ;  /* 0xff80000014147808 */ /* 0x000fe20006800000 */
[----:B------:R-:W3:Y:S01]  /*18750*/  I2F R15, R26 ;  /* 0x0000001a000f7306 */ /* 0x000ee20000201400 */
[----:B------:R-:W-:Y:S01]  /*18760*/  FSEL R24, R24, -INF , !P6 ;  /* 0xff80000018187808 */ /* 0x000fe20007000000 */
[-C--:B--2---:R-:W-:Y:S01]  /*18770*/  FFMA.FTZ R152, R0, R35.reuse, R152 ;  /* 0x0000002300987223 */ /* 0x084fe20000010098 */
[----:B------:R-:W-:Y:S01]  /*18780*/  ISETP.GE.AND P5, PT, R136, R2, PT ;  /* 0x000000028800720c */ /* 0x000fe20003fa6270 */
[----:B------:R-:W-:Y:S01]  /*18790*/  FFMA.FTZ R154, R0, R35, R154 ;  /* 0x00000023009a7223 */ /* 0x000fe2000001009a */
[----:B------:R-:W-:-:S02]  /*187a0*/  ISETP.GE.AND P6, PT, R136, R3, PT ;  /* 0x000000038800720c */ /* 0x000fc40003fc6270 */
[C---:B------:R-:W-:Y:S01]  /*187b0*/  IADD3 R4, R135.reuse, 0x30, RZ ;  /* 0x0000003087047810 */ /* 0x040fe20007ffe0ff */
[----:B------:R-:W2:Y:S01]  /*187c0*/  I2F R8, R9 ;  /* 0x0000000900087306 */ /* 0x000ea20000201400 */
[----:B------:R-:W-:Y:S01]  /*187d0*/  IADD3 R10, R135, 0x31, RZ ;  /* 0x00000031870a7810 */ /* 0x000fe20007ffe0ff */
[-C--:B-1----:R-:W-:Y:S01]  /*187e0*/  FFMA.FTZ R155, R0, R28.reuse, R155 ;  /* 0x0000001c009b7223 */ /* 0x082fe2000001009b */
[----:B------:R-:W-:Y:S01]  /*187f0*/  FSEL R174, R152, -INF , !P5 ;  /* 0xff80000098ae7808 */ /* 0x000fe20006800000 */
[----:B------:R-:W-:Y:S01]  /*18800*/  FFMA.FTZ R153, R0, R28, R153 ;  /* 0x0000001c00997223 */ /* 0x000fe20000010099 */
[----:B------:R-:W-:Y:S01]  /*18810*/  FSEL R173, R154, -INF , !P6 ;  /* 0xff8000009aad7808 */ /* 0x000fe20007000000 */
[----:B------:R-:W-:Y:S01]  /*18820*/  HMMA.16816.F32.BF16 R164, R140, R6, R164 ;  /* 0x000000068ca4723c */ /* 0x000fe200000418a4 */
[----:B------:R-:W-:Y:S01]  /*18830*/  FSEL R22, R22, -INF , !P4 ;  /* 0xff80000016167808 */ /* 0x000fe20006000000 */
[C---:B---3--:R-:W-:Y:S01]  /*18840*/  FFMA.FTZ R168, R0.reuse, R15, R168 ;  /* 0x0000000f00a87223 */ /* 0x048fe200000100a8 */
[----:B------:R-:W-:Y:S01]  /*18850*/  BAR.SYNC.DEFER_BLOCKING 0x0 ;  /* 0x0000000000007b1d */ /* 0x000fe20000010000 */
[----:B------:R-:W-:Y:S01]  /*18860*/  ISETP.GE.AND P5, PT, R29, R3, PT ;  /* 0x000000031d00720c */ /* 0x000fe20003fa6270 */
[----:B------:R-:W-:Y:S01]  /*18870*/  FFMA.FTZ R170, R0, R15, R170 ;  /* 0x0000000f00aa7223 */ /* 0x000fe200000100aa */
[----:B------:R-:W-:-:S02]  /*18880*/  ISETP.GE.AND P6, PT, R26, R2, PT ;  /* 0x000000021a00720c */ /* 0x000fc40003fc6270 */
[----:B------:R-:W-:Y:S01]  /*18890*/  ISETP.GE.AND P4, PT, R29, R2, PT ;  /* 0x000000021d00720c */ /* 0x000fe20003f86270 */
[----:B------:R-:W1:Y:S01]  /*188a0*/  I2F R11, R4 ;  /* 0x00000004000b7306 */ /* 0x000e620000201400 */
[----:B------:R-:W-:Y:S02]  /*188b0*/  FSEL R172, R155, -INF , !P5 ;  /* 0xff8000009bac7808 */ /* 0x000fe40006800000 */
[----:B------:R-:W-:Y:S01]  /*188c0*/  FSEL R175, R168, -INF , !P6 ;  /* 0xff800000a8af7808 */ /* 0x000fe20007000000 */
[C---:B--2---:R-:W-:Y:S01]  /*188d0*/  FFMA.FTZ R168, R0.reuse, R8, R171 ;  /* 0x0000000800a87223 */ /* 0x044fe200000100ab */
[----:B------:R-:W-:Y:S02]  /*188e0*/  FSEL R220, R153, -INF , !P4 ;  /* 0xff80000099dc7808 */ /* 0x000fe40006000000 */
[C---:B------:R-:W-:Y:S01]  /*188f0*/  ISETP.GE.AND P5, PT, R9.reuse, R2, PT ;  /* 0x000000020900720c */ /* 0x040fe20003fa6270 */
[----:B------:R-:W2:Y:S01]  /*18900*/  I2F R5, R10 ;  /* 0x0000000a00057306 */ /* 0x000ea20000201400 */
[-C--:B------:R-:W-:Y:S01]  /*18910*/  ISETP.GE.AND P6, PT, R9, R3.reuse, PT ;  /* 0x000000030900720c */ /* 0x080fe20003fc6270 */
[----:B------:R-:W-:Y:S01]  /*18920*/  FFMA.FTZ R9, R0, R8, R169 ;  /* 0x0000000800097223 */ /* 0x000fe200000100a9 */
[----:B------:R-:W-:-:S02]  /*18930*/  ISETP.GE.AND P4, PT, R26, R3, PT ;  /* 0x000000031a00720c */ /* 0x000fc40003f86270 */
[----:B------:R-:W-:Y:S02]  /*18940*/  IADD3 R6, R135, 0x38, RZ ;  /* 0x0000003887067810 */ /* 0x000fe40007ffe0ff */
[----:B------:R-:W-:Y:S01]  /*18950*/  FSEL R169, R170, -INF , !P4 ;  /* 0xff800000aaa97808 */ /* 0x000fe20006000000 */
[CC--:B-1----:R-:W-:Y:S01]  /*18960*/  FFMA.FTZ R144, R0.reuse, R11.reuse, R144 ;  /* 0x0000000b00907223 */ /* 0x0c2fe20000010090 */
[----:B------:R-:W1:Y:S01]  /*18970*/  I2F R7, R6 ;  /* 0x0000000600077306 */ /* 0x000e620000201400 */
[----:B------:R-:W-:Y:S01]  /*18980*/  FSEL R170, R9, -INF , !P5 ;  /* 0xff80000009aa7808 */ /* 0x000fe20006800000 */
[----:B------:R-:W-:Y:S01]  /*18990*/  FFMA.FTZ R138, R0, R11, R146 ;  /* 0x0000000b008a7223 */ /* 0x000fe20000010092 */
[CC--:B------:R-:W-:Y:S02]  /*189a0*/  ISETP.GE.AND P4, PT, R4.reuse, R2.reuse, PT ;  /* 0x000000020400720c */ /* 0x0c0fe40003f86270 */
[----:B------:R-:W-:Y:S02]  /*189b0*/  ISETP.GE.AND P5, PT, R4, R3, PT ;  /* 0x000000030400720c */ /* 0x000fe40003fa6270 */
[----:B------:R-:W-:Y:S01]  /*189c0*/  IADD3 R4, R135, 0x39, RZ ;  /* 0x0000003987047810 */ /* 0x000fe20007ffe0ff */
[----:B------:R-:W3:Y:S01]  /*189d0*/  I2F R9, R135 ;  /* 0x0000008700097306 */ /* 0x000ee20000201400 */
[-C--:B--2---:R-:W-:Y:S01]  /*189e0*/  FFMA.FTZ R145, R0, R5.reuse, R145 ;  /* 0x0000000500917223 */ /* 0x084fe20000010091 */
[----:B------:R-:W-:Y:S01]  /*189f0*/  FSEL R168, R168, -INF , !P6 ;  /* 0xff800000a8a87808 */ /* 0x000fe20007000000 */
[----:B------:R-:W-:Y:S01]  /*18a00*/  FFMA.FTZ R136, R0, R5, R147 ;  /* 0x0000000500887223 */ /* 0x000fe20000010093 */
[----:B------:R-:W-:-:S02]  /*18a10*/  ISETP.GE.AND P6, PT, R10, R2, PT ;  /* 0x000000020a00720c */ /* 0x000fc40003fc6270 */
[----:B------:R-:W-:Y:S02]  /*18a20*/  FSEL R154, R144, -INF , !P4 ;  /* 0xff800000909a7808 */ /* 0x000fe40006000000 */
[----:B------:R-:W2:Y:S01]  /*18a30*/  I2F R5, R4 ;  /* 0x0000000400057306 */ /* 0x000ea20000201400 */
[----:B------:R-:W-:Y:S01]  /*18a40*/  ISETP.GE.AND P4, PT, R10, R3, PT ;  /* 0x000000030a00720c */ /* 0x000fe20003f86270 */
[CC--:B-1----:R-:W-:Y:S01]  /*18a50*/  FFMA.FTZ R137, R0.reuse, R7.reuse, R166 ;  /* 0x0000000700897223 */ /* 0x0c2fe200000100a6 */
[----:B------:R-:W-:Y:S01]  /*18a60*/  FSEL R155, R145, -INF , !P6 ;  /* 0xff800000919b7808 */ /* 0x000fe20007000000 */
[----:B------:R-:W-:Y:S01]  /*18a70*/  FFMA.FTZ R139, R0, R7, R164 ;  /* 0x00000007008b7223 */ /* 0x000fe200000100a4 */
[----:B------:R-:W-:Y:S02]  /*18a80*/  ISETP.GE.AND P6, PT, R6, R3, PT ;  /* 0x000000030600720c */ /* 0x000fe40003fc6270 */
[----:B------:R-:W-:Y:S01]  /*18a90*/  FSEL R138, R138, -INF , !P5 ;  /* 0xff8000008a8a7808 */ /* 0x000fe20006800000 */
[----:B---3--:R-:W-:Y:S01]  /*18aa0*/  FFMA.FTZ R16, R0, R9, R16 ;  /* 0x0000000900107223 */ /* 0x008fe20000010010 */
[----:B------:R-:W-:-:S02]  /*18ab0*/  FSEL R136, R136, -INF , !P4 ;  /* 0xff80000088887808 */ /* 0x000fc40006000000 */
[-C--:B------:R-:W-:Y:S02]  /*18ac0*/  ISETP.GE.AND P5, PT, R6, R2.reuse, PT ;  /* 0x000000020600720c */ /* 0x080fe40003fa6270 */
[-C--:B------:R-:W-:Y:S02]  /*18ad0*/  ISETP.GE.AND P4, PT, R135, R2.reuse, PT ;  /* 0x000000028700720c */ /* 0x080fe40003f86270 */
[----:B------:R-:W-:Y:S01]  /*18ae0*/  FSEL R137, R137, -INF , !P6 ;  /* 0xff80000089897808 */ /* 0x000fe20007000000 */
[-C--:B--2---:R-:W-:Y:S01]  /*18af0*/  FFMA.FTZ R153, R0, R5.reuse, R165 ;  /* 0x0000000500997223 */ /* 0x084fe200000100a5 */
[----:B------:R-:W-:Y:S01]  /*18b00*/  ISETP.GE.AND P6, PT, R4, R2, PT ;  /* 0x000000020400720c */ /* 0x000fe20003fc6270 */
[----:B------:R-:W-:Y:S01]  /*18b10*/  FFMA.FTZ R150, R0, R5, R167 ;  /* 0x0000000500967223 */ /* 0x000fe200000100a7 */
[----:B------:R-:W-:Y:S02]  /*18b20*/  FSEL R139, R139, -INF , !P5 ;  /* 0xff8000008b8b7808 */ /* 0x000fe40006800000 */
[----:B------:R-:W-:-:S02]  /*18b30*/  FSEL R2, R16, -INF , !P4 ;  /* 0xff80000010027808 */ /* 0x000fc40006000000 */
[-C--:B------:R-:W-:Y:S02]  /*18b40*/  ISETP.GE.AND P5, PT, R135, R3.reuse, PT ;  /* 0x000000038700720c */ /* 0x080fe40003fa6270 */
[----:B------:R-:W-:Y:S01]  /*18b50*/  ISETP.GE.AND P4, PT, R4, R3, PT ;  /* 0x000000030400720c */ /* 0x000fe20003f86270 */
[----:B------:R-:W-:Y:S01]  /*18b60*/  FFMA.FTZ R3, R0, R9, R18 ;  /* 0x0000000900037223 */ /* 0x000fe20000010012 */
        /* <DEDUP_REMOVED lines=27> */
[----:B------:R-:W-:-:S04]  /*18d20*/  IMAD.HI.U32 R9, R16, R5, RZ ;  /* 0x0000000510097227 */ /* 0x000fc800078e00ff */
        /* <DEDUP_REMOVED lines=10> */
[----:B------:R-:W-:Y:S02]  /*18dd0*/  ISETP.GE.AND P0, PT, R10, RZ, PT ;  /* 0x000000ff0a00720c */ /* 0x000fe40003f06270 */
[----:B------:R-:W-:-:S02]  /*18de0*/  @!P3 IADD3 R9, R9, 0x1, RZ ;  /* 0x000000010909b810 */ /* 0x000fc40007ffe0ff */
[----:B------:R-:W-:-:S05]  /*18df0*/  ISETP.NE.AND P3, PT, R15, RZ, PT ;  /* 0x000000ff0f00720c */ /* 0x000fca0003f65270 */
[----:B------:R-:W-:Y:S02]  /*18e00*/  @P6 IADD3 R11, R11, 0x1, RZ ;  /* 0x000000010b0b6810 */ /* 0x000fe40007ffe0ff */
[----:B------:R-:W-:-:S03]  /*18e10*/  @P5 IADD3 R9, R9, 0x1, RZ ;  /* 0x0000000109095810 */ /* 0x000fc60007ffe0ff */
[----:B------:R-:W-:Y:S01]  /*18e20*/  @!P4 IMAD.MOV R11, RZ, RZ, -R11 ;  /* 0x000000ffff0bc224 */ /* 0x000fe200078e0a0b */
[----:B------:R-:W-:-:S04]  /*18e30*/  @!P0 IADD3 R9, -R9, RZ, RZ ;  /* 0x000000ff09098210 */ /* 0x000fc80007ffe1ff */
[C---:B------:R-:W-:Y:S02]  /*18e40*/  SEL R7, R6.reuse, R11, !P3 ;  /* 0x0000000b06077207 */ /* 0x040fe40005800000 */
[----:B------:R-:W-:Y:S01]  /*18e50*/  SEL R6, R6, R9, !P3 ;  /* 0x0000000906067207 */ /* 0x000fe20005800000 */
[----:B------:R-:W2:Y:S02]  /*18e60*/  LD.E.64 R10, [R218.64+0x20] ;  /* 0x00002004da0a7980 */ /* 0x000ea4000c101b00 */
[C-C-:B------:R-:W-:Y:S02]  /*18e70*/  IMAD.WIDE R30, R7.reuse, 0x4, R212.reuse ;  /* 0x00000004071e7825 */ /* 0x140fe400078e02d4 */
[----:B------:R-:W3:Y:S02]  /*18e80*/  LD.E.64 R8, [R218.64+0x38] ;  /* 0x00003804da087980 */ /* 0x000ee4000c101b00 */
[----:B------:R-:W-:Y:S02]  /*18e90*/  IMAD.WIDE R28, R6, 0x4, R212 ;  /* 0x00000004061c7825 */ /* 0x000fe400078e02d4 */
        /* <DEDUP_REMOVED lines=16> */
.L_x_2939:
[----:B------:R-:W-:Y:S02]  /*18fa0*/  ULDC.64 UR4, c[0x0][0x118] ;  /* 0x0000460000047ab9 */ /* 0x000fe40000000a00 */
[----:B------:R-:W2:Y:S02]  /*18fb0*/  LD.E R8, [R218.64+0x38] ;  /* 0x00003804da087980 */ /* 0x000ea4000c101900 */
[----:B--2---:R-:W-:-:S04]  /*18fc0*/  LEA R8, -R8, RZ, 0x6 ;  /* 0x000000ff08087211 */ /* 0x004fc800078e31ff */
[----:B------:R-:W-:Y:S02]  /*18fd0*/  SHF.R.S32.HI R9, RZ, 0x1f, R8 ;  /* 0x0000001fff097819 */ /* 0x000fe40000011408 */
.L_x_2940:
[----:B------:R-:W-:Y:S05]  /*18fe0*/  BSYNC B0 ;  /* 0x0000000000007941 */ /* 0x000fea0003800000 */
.L_x_2938:
        /* <DEDUP_REMOVED lines=22> */
[CC--:B------:R-:W-:Y:S02]  /*19150*/  IADD3 R4, P5, R5.reuse, R201.reuse, RZ ;  /* 0x000000c905047210 */ /* 0x0c0fe40007fbe0ff */
[----:B------:R-:W-:Y:S01]  /*19160*/  @!P4 LEA R140, P6, R5, R204, 0x1 ;  /* 0x000000cc058cc211 */ /* 0x000fe200078c08ff */
[----:B------:R1:W-:Y:S01]  /*19170*/  @P4 STS.128 [R211+0x6000], RZ ;  /* 0x006000ffd3004388 */ /* 0x0003e20000000c00 */
[----:B------:R-:W-:-:S02]  /*19180*/  @!P4 IADD3 R8, P3, R8, R201, RZ ;  /* 0x000000c90808c210 */ /* 0x000fc40007f7e0ff */
[CCC-:B------:R-:W-:Y:S02]  /*19190*/  @P1 LEA.HI.X R31, R5.reuse, R203.reuse, R6.reuse, 0x1, P0 ;  /* 0x000000cb051f1211 */ /* 0x1c0fe400000f0c06 */
[-C--:B------:R-:W-:Y:S01]  /*191a0*/  @!P4 LEA.HI.X R141, R5, R203.reuse, R6, 0x1, P6 ;  /* 0x000000cb058dc211 */ /* 0x080fe200030f0c06 */
        /* <DEDUP_REMOVED lines=72> */
.L_x_2937:
[----:B------:R-:W-:Y:S05]  /*19630*/  BSYNC B1 ;  /* 0x0000000000017941 */ /* 0x000fea0003800000 */
.L_x_2936:
[----:B------:R-:W-:Y:S01]  /*19640*/  ULDC.64 UR4, c[0x0][0x118] ;  /* 0x0000460000047ab9 */ /* 0x000fe20000000a00 */
[----:B-1----:R-:W-:Y:S01]  /*19650*/  FMNMX.FTZ R4, R133, R2, !PT ;  /* 0x0000000285047209 */ /* 0x002fe20007810000 */
[----:B------:R-:W2:Y:S03]  /*19660*/  LD.E R152, [R218.64+0xdc] ;  /* 0x0000dc04da987980 */ /* 0x000ea6000c101900 */
        /* <DEDUP_REMOVED lines=42> */
[----:B------:R-:W-:Y:S02]  /*19910*/  FSEL R4, R146, RZ, P1 ;  /* 0x000000ff92047208 */ /* 0x000fe40000800000 */
[----:B------:R-:W-:-:S03]  /*19920*/  FSETP.NEU.FTZ.AND P0, PT, R145, -INF , PT ;  /* 0xff8000009100780b */ /* 0x000fc60003f1d000 */
[----:B------:R-:W-:Y:S01]  /*19930*/  FADD.FTZ R5, R133, -R4 ;  /* 0x8000000485057221 */ /* 0x000fe20000010000 */
[----:B------:R-:W-:-:S05]  /*19940*/  FSEL R7, R145, RZ, P0 ;  /* 0x000000ff91077208 */ /* 0x000fca0000000000 */
[----:B------:R-:W-:Y:S02]  /*19950*/  FADD.FTZ R7, R132, -R7 ;  /* 0x8000000784077221 */ /* 0x000fe40000010000 */
[----:B------:R-:W-:Y:S01]  /*19960*/  LDSM.16.MT88.4 R132, [R197+0xc800] ;  /* 0x00c80000c584783b */ /* 0x000fe20000004200 */
[C---:B--2---:R-:W-:Y:S02]  /*19970*/  FMUL.FTZ R157, R152.reuse, R146 ;  /* 0x00000092989d7220 */ /* 0x044fe40000410000 */
[C---:B------:R-:W-:Y:S02]  /*19980*/  FMUL.FTZ R151, R152.reuse, R145 ;  /* 0x0000009198977220 */ /* 0x040fe40000410000 */
[C---:B------:R-:W-:Y:S01]  /*19990*/  FMUL.FTZ R149, R152.reuse, R5 ;  /* 0x0000000598957220 */ /* 0x040fe20000410000 */
[----:B------:R-:W-:Y:S01]  /*199a0*/  FSEL R157, R157, RZ, P1 ;  /* 0x000000ff9d9d7208 */ /* 0x000fe20000800000 */
[----:B------:R-:W-:Y:S01]  /*199b0*/  FMUL.FTZ R148, R152, R7 ;  /* 0x0000000798947220 */ /* 0x000fe20000410000 */
[----:B------:R-:W-:-:S03]  /*199c0*/  FSEL R151, R151, RZ, P0 ;  /* 0x000000ff97977208 */ /* 0x000fc60000000000 */
[-C--:B------:R-:W-:Y:S01]  /*199d0*/  FFMA.FTZ R144, R2, R152.reuse, -R157 ;  /* 0x0000009802907223 */ /* 0x080fe2000001089d */
[----:B------:R-:W1:Y:S01]  /*199e0*/  MUFU.EX2 R149, R149 ;  /* 0x0000009500957308 */ /* 0x000e620000000800 */
[-CC-:B------:R-:W-:Y:S02]  /*199f0*/  FFMA.FTZ R140, R3, R152.reuse, -R151.reuse ;  /* 0x00000098038c7223 */ /* 0x180fe40000010897 */
[-CC-:B------:R-:W-:Y:S02]  /*19a00*/  FFMA.FTZ R3, R12, R152.reuse, -R151.reuse ;  /* 0x000000980c037223 */ /* 0x180fe40000010897 */
[-CC-:B------:R-:W-:Y:S02]  /*19a10*/  FFMA.FTZ R2, R13, R152.reuse, -R151.reuse ;  /* 0x000000980d027223 */ /* 0x180fe40000010897 */
[-C--:B------:R-:W-:Y:S01]  /*19a20*/  FFMA.FTZ R147, R14, R152.reuse, -R151 ;  /* 0x000000980e937223 */ /* 0x080fe20000010897 */
[----:B------:R-:W-:Y:S01]  /*19a30*/  MUFU.EX2 R144, R144 ;  /* 0x0000009000907308 */ /* 0x000fe20000000800 */
[----:B------:R-:W2:Y:S01]  /*19a40*/  LDSM.16.MT88.4 R12, [R197+0xc000] ;  /* 0x00c00000c50c783b */ /* 0x000ea20000004200 */
[----:B------:R-:W-:-:S02]  /*19a50*/  FFMA.FTZ R143, R17, R152, -R157 ;  /* 0x00000098118f7223 */ /* 0x000fc4000001089d */
[-CC-:B------:R-:W-:Y:S02]  /*19a60*/  FFMA.FTZ R142, R19, R152.reuse, -R157.reuse ;  /* 0x00000098138e7223 */ /* 0x180fe4000001089d */
[----:B------:R-:W-:Y:S01]  /*19a70*/  FFMA.FTZ R141, R34, R152, -R157 ;  /* 0x00000098228d7223 */ /* 0x000fe2000001089d */
[----:B------:R-:W3:Y:S01]  /*19a80*/  LDSM.16.MT88.4 R16, [R198+0xc000] ;  /* 0x00c00000c610783b */ /* 0x000ee20000004200 */
[----:B------:R-:W4:Y:S01]  /*19a90*/  MUFU.EX2 R143, R143 ;  /* 0x0000008f008f7308 */ /* 0x000f220000000800 */
[-C--:B-1----:R-:W-:Y:S02]  /*19aa0*/  FMUL.FTZ R36, R36, R149.reuse ;  /* 0x0000009524247220 */ /* 0x082fe40000410000 */
        /* <DEDUP_REMOVED lines=8> */
[----:B------:R-:W1:Y:S01]  /*19b30*/  MUFU.EX2 R141, R141 ;  /* 0x0000008d008d7308 */ /* 0x000e620000000800 */
[----:B----4-:R-:W-:Y:S01]  /*19b40*/  F2FP.BF16.PACK_AB R4, R143, R144 ;  /* 0x000000908f04723e */ /* 0x010fe200000010ff */
[-C--:B------:R-:W-:Y:S02]  /*19b50*/  FMUL.FTZ R44, R44, R149.reuse ;  /* 0x000000952c2c7220 */ /* 0x080fe40000410000 */
[-C--:B------:R-:W-:Y:S02]  /*19b60*/  FMUL.FTZ R45, R45, R149.reuse ;  /* 0x000000952d2d7220 */ /* 0x080fe40000410000 */
[----:B------:R-:W-:-:S02]  /*19b70*/  FMUL.FTZ R48, R48, R149 ;  /* 0x0000009530307220 */ /* 0x000fc40000410000 */
[----:B------:R-:W-:Y:S01]  /*19b80*/  MUFU.EX2 R140, R140 ;  /* 0x0000008c008c7308 */ /* 0x000fe20000000800 */
[-C--:B------:R-:W-:Y:S02]  /*19b90*/  FMUL.FTZ R49, R49, R149.reuse ;  /* 0x0000009531317220 */ /* 0x080fe40000410000 */
[-C--:B------:R-:W-:Y:S02]  /*19ba0*/  FMUL.FTZ R60, R60, R149.reuse ;  /* 0x000000953c3c7220 */ /* 0x080fe40000410000 */
[-C--:B------:R-:W-:Y:S02]  /*19bb0*/  FMUL.FTZ R61, R61, R149.reuse ;  /* 0x000000953d3d7220 */ /* 0x080fe40000410000 */
[-C--:B------:R-:W-:Y:S01]  /*19bc0*/  FMUL.FTZ R64, R64, R149.reuse ;  /* 0x0000009540407220 */ /* 0x080fe20000410000 */
[----:B------:R-:W4:Y:S01]  /*19bd0*/  MUFU.EX2 R3, R3 ;  /* 0x0000000300037308 */ /* 0x000f220000000800 */
[----:B-1----:R-:W-:Y:S01]  /*19be0*/  F2FP.BF16.PACK_AB R6, R141, R142 ;  /* 0x0000008e8d06723e */ /* 0x002fe200000010ff */
        /* <DEDUP_REMOVED lines=8> */
[----:B------:R-:W1:Y:S01]  /*19c70*/  MUFU.EX2 R147, R147 ;  /* 0x0000009300937308 */ /* 0x000e620000000800 */
[----:B----4-:R-:W-:Y:S01]  /*19c80*/  F2FP.BF16.PACK_AB R5, R3, R140 ;  /* 0x0000008c0305723e */ /* 0x010fe200000010ff */
[----:B------:R-:W-:-:S02]  /*19c90*/  FMUL.FTZ R72, R72, R149 ;  /* 0x0000009548487220 */ /* 0x000fc40000410000 */
[-C--:B------:R-:W-:Y:S02]  /*19ca0*/  FMUL.FTZ R73, R73, R149.reuse ;  /* 0x0000009549497220 */ /* 0x080fe40000410000 */
[-C--:B------:R-:W-:Y:S02]  /*19cb0*/  FMUL.FTZ R84, R84, R149.reuse ;  /* 0x0000009554547220 */ /* 0x080fe40000410000 */
[----:B------:R-:W4:Y:S01]  /*19cc0*/  MUFU.EX2 R148, R148 ;  /* 0x0000009400947308 */ /* 0x000f220000000800 */
[-C--:B------:R-:W-:Y:S02]  /*19cd0*/  FMUL.FTZ R85, R85, R149.reuse ;  /* 0x0000009555557220 */ /* 0x080fe40000410000 */
[-C--:B------:R-:W-:Y:S02]  /*19ce0*/  FMUL.FTZ R88, R88, R149.reuse ;  /* 0x0000009558587220 */ /* 0x080fe40000410000 */
[-C--:B------:R-:W-:Y:S02]  /*19cf0*/  FMUL.FTZ R89, R89, R149.reuse ;  /* 0x0000009559597220 */ /* 0x080fe40000410000 */
[-C--:B------:R-:W-:Y:S01]  /*19d00*/  FMUL.FTZ R76, R76, R149.reuse ;  /* 0x000000954c4c7220 */ /* 0x080fe20000410000 */
[----:B-1----:R-:W-:Y:S01]  /*19d10*/  F2FP.BF16.PACK_AB R7, R147, R2 ;  /* 0x000000029307723e */ /* 0x002fe200000010ff */
[----:B------:R-:W-:-:S02]  /*19d20*/  FMUL.FTZ R77, R77, R149 ;  /* 0x000000954d4d7220 */ /* 0x000fc40000410000 */
[-C--:B------:R-:W-:Y:S02]  /*19d30*/  FMUL.FTZ R80, R80, R149.reuse ;  /* 0x0000009550507220 */ /* 0x080fe40000410000 */
[-C--:B------:R-:W-:Y:S02]  /*19d40*/  FMUL.FTZ R81, R81, R149.reuse ;  /* 0x0000009551517220 */ /* 0x080fe40000410000 */
[----:B------:R-:W-:Y:S02]  /*19d50*/  FMUL.FTZ R92, R92, R149 ;  /* 0x000000955c5c7220 */ /* 0x000fe40000410000 */
[-C--:B----4-:R-:W-:Y:S02]  /*19d60*/  FMUL.FTZ R38, R38, R148.reuse ;  /* 0x0000009426267220 */ /* 0x090fe40000410000 */
[-C--:B------:R-:W-:Y:S02]  /*19d70*/  FMUL.FTZ R39, R39, R148.reuse ;  /* 0x0000009427277220 */ /* 0x080fe40000410000 */
[----:B------:R-:W-:-:S02]  /*19d80*/  FMUL.FTZ R42, R42, R148 ;  /* 0x000000942a2a7220 */ /* 0x000fc40000410000 */
[-C--:B------:R-:W-:Y:S02]  /*19d90*/  FMUL.FTZ R43, R43, R148.reuse ;  /* 0x000000942b2b7220 */ /* 0x080fe40000410000 */
        /* <DEDUP_REMOVED lines=11> */
[C---:B---3--:R-:W-:Y:S01]  /*19e50*/  HMMA.16816.F32.BF16 R128, R4.reuse, R16, R128 ;  /* 0x000000100480723c */ /* 0x048fe20000041880 */
        /* <DEDUP_REMOVED lines=28> */
[----:B------:R-:W-:Y:S02]  /*1a020*/  FMUL.FTZ R93, R93, R149 ;  /* 0x000000955d5d7220 */ /* 0x000fe40000410000 */
[-C--:B------:R-:W-:Y:S02]  /*1a030*/  FMUL.FTZ R94, R94, R148.reuse ;  /* 0x000000945e5e7220 */ /* 0x080fe40000410000 */
        /* <DEDUP_REMOVED lines=22> */
[-CC-:B------:R-:W-:Y:S01]  /*1a1a0*/  FFMA.FTZ R158, R25, R152.reuse, -R157.reuse ;  /* 0x00000098199e7223 */ /* 0x180fe2000001089d */
[----:B------:R-:W-:Y:S01]  /*1a1b0*/  LDSM.16.MT88.4 R32, [R196+0xc800] ;  /* 0x00c80000c420783b */ /* 0x000fe20000004200 */
        /* <DEDUP_REMOVED lines=52> */
[----:B------:R-:W-:Y:S01]  /*1a500*/  MUFU.EX2 R166, R166 ;  /* 0x000000a600a67308 */ /* 0x000fe20000000800 */
        /* <DEDUP_REMOVED lines=53> */
[C---:B--2---:R-:W-:Y:S06]  /*1a860*/  HMMA.16816.F32.BF16 R76, R4.reuse, R16, R76 ;  /* 0x00000010044c723c */ /* 0x044fec000004184c */
[----:B------:R-:W-:Y:S02]  /*1a870*/  MUFU.EX2 R157, R157 ;  /* 0x0000009d009d7308 */ /* 0x000fe40000000800 */
[C---:B------:R-:W-:Y:S01]  /*1a880*/  HMMA.16816.F32.BF16 R80, R4.reuse, R18, R80 ;  /* 0x000000120450723c */ /* 0x040fe20000041850 */
[----:B------:R-:W2:Y:S05]  /*1a890*/  LDSM.16.MT88.4 R16, [R195+0x10800] ;  /* 0x01080000c310783b */ /* 0x000eaa0000004200 */
        /* <DEDUP_REMOVED lines=18> */
[C---:B-----5:R-:W-:Y:S08]  /*1a9c0*/  HMMA.16816.F32.BF16 R100, R4.reuse, R24, R100 ;  /* 0x000000180464723c */ /* 0x060ff00000041864 */
[C---:B------:R-:W-:Y:S01]  /*1a9d0*/  HMMA.16816.F32.BF16 R104, R4.reuse, R26, R104 ;  /* 0x0000001a0468723c */ /* 0x040fe20000041868 */
[----:B------:R-:W5:Y:S07]  /*1a9e0*/  LDSM.16.MT88.4 R24, [R198+0xf000] ;  /* 0x00f00000c618783b */ /* 0x000f6e0000004200 */
[C---:B-1----:R-:W-:Y:S08]  /*1a9f0*/  HMMA.16816.F32.BF16 R108, R4.reuse, R20, R108 ;  /* 0x00000014046c723c */ /* 0x042ff0000004186c */
[C---:B------:R-:W-:Y:S01]  /*1aa00*/  HMMA.16816.F32.BF16 R120, R4.reuse, R22, R120 ;  /* 0x000000160478723c */ /* 0x040fe20000041878 */
[----:B------:R-:W-:Y:S07]  /*1aa10*/  LDSM.16.MT88.4 R20, [R197+0xf000] ;  /* 0x00f00000c514783b */ /* 0x000fee0000004200 */
[C---:B--2---:R-:W-:Y:S08]  /*1aa20*/  HMMA.16816.F32.BF16 R116, R4.reuse, R16, R116 ;  /* 0x000000100474723c */ /* 0x044ff00000041874 */
        /* <DEDUP_REMOVED lines=12> */
[----:B---3--:R-:W-:Y:S01]  /*1aaf0*/  HMMA.16816.F32.BF16 R128, R4, R12, R128 ;  /* 0x0000000c0480723c */ /* 0x008fe20000041880 */
        /* <DEDUP_REMOVED lines=76> */
[----:B------:R-:W-:-:S02]  /*1afc0*/  MOV R132, R145 ;  /* 0x0000009100847202 */ /* 0x000fc40000000f00 */
[----:B------:R-:W-:Y:S02]  /*1afd0*/  MOV R133, R146 ;  /* 0x0000009200857202 */ /* 0x000fe40000000f00 */
.L_x_2932:
[----:B------:R-:W-:-:S13]  /*1afe0*/  ISETP.GE.AND P0, PT, R214, 0x1, PT ;  /* 0x00000001d600780c */ /* 0x000fda0003f06270 */
[----:B------:R-:W-:Y:S05]  /*1aff0*/  @!P0 BRA `(.L_x_2941) ;  /* 0x00003d5000008947 */ /* 0x000fea0003800000 */
[----:B------:R-:W-:Y:S02]  /*1b000*/  MOV R135, R132 ;  /* 0x0000008400877202 */ /* 0x000fe40000000f00 */
[----:B------:R-:W-:Y:S02]  /*1b010*/  MOV R3, R133 ;  /* 0x0000008500037202 */ /* 0x000fe40000000f00 */
.L_x_2950:
        /* <DEDUP_REMOVED lines=16> */
[----:B------:R-:W3:Y:S01]  /*1b120*/  LD.E.64 R14, [R132.64+0x28] ;  /* 0x00002804840e7980 */ /* 0x000ee2000c101b00 */
        /* <DEDUP_REMOVED lines=8> */
[----:B------:R-:W-:Y:S04]  /*1b1b0*/  LOP3.LUT R10, R10, R11, RZ, 0x3c, !PT ;  /* 0x0000000b0a0a7212 */ /* 0x000fe800078e3cff */
        /* <DEDUP_REMOVED lines=8> */
[----:B------:R-:W-:Y:S02]  /*1b240*/  ISETP.GE.AND P0, PT, R2, RZ, PT ;  /* 0x000000ff0200720c */ /* 0x000fe40003f06270 */
[----:B------:R-:W-:Y:S01]  /*1b250*/  LOP3.LUT R2, RZ, R11, RZ, 0x33, !PT ;  /* 0x0000000bff027212 */ /* 0x000fe200078e33ff */
        /* <DEDUP_REMOVED lines=12> */
[----:B------:R-:W-:Y:S09]  /*1b320*/  ISETP.NE.AND P1, PT, R11, RZ, PT ;  /* 0x000000ff0b00720c */ /* 0x000ff20003f25270 */
        /* <DEDUP_REMOVED lines=26> */
.L_x_2943:
[----:B------:R-:W-:Y:S02]  /*1b4d0*/  ULDC.64 UR4, c[0x0][0x118] ;  /* 0x0000460000047ab9 */ /* 0x000fe40000000a00 */
[----:B------:R-:W2:Y:S02]  /*1b4e0*/  LD.E R8, [R132.64+0x40] ;  /* 0x0000400484087980 */ /* 0x000ea4000c101900 */
[----:B--2---:R-:W-:Y:S04]  /*1b4f0*/  LEA R8, -R8, RZ, 0x6 ;  /* 0x000000ff08087211 */ /* 0x004fe800078e31ff */
[----:B------:R-:W-:Y:S02]  /*1b500*/  SHF.R.S32.HI R7, RZ, 0x1f, R8 ;  /* 0x0000001fff077819 */ /* 0x000fe40000011408 */
.L_x_2944:
[----:B------:R-:W-:Y:S05]  /*1b510*/  BSYNC B0 ;  /* 0x0000000000007941 */ /* 0x000fea0003800000 */
.L_x_2942:
        /* <DEDUP_REMOVED lines=94> */
[----:B------:R-:W3:Y:S04]  /*1bb00*/  LDSM.16.M88.4 R144, [R193+0x6800] ;  /* 0x00680000c190783b */ /* 0x000ee80000000200 */
        /* <DEDUP_REMOVED lines=11> */
[C---:B---3--:R-:W-:Y:S08]  /*1bbc0*/  HMMA.16816.F32.BF16 R12, R136.reuse, R144, RZ ;  /* 0x00000090880c723c */ /* 0x048ff000000418ff */
[C---:B----4-:R-:W-:Y:S01]  /*1bbd0*/  HMMA.16816.F32.BF16 R16, R136.reuse, R146, RZ ;  /* 0x000000928810723c */ /* 0x050fe200000418ff */
        /* <DEDUP_REMOVED lines=157> */
[-C--:B--2---:R-:W-:Y:S02]  /*1c5b0*/  IABS R139, R141.reuse ;  /* 0x0000008d008b7213 */ /* 0x084fe40000000000 */
[-C--:B------:R-:W-:Y:S02]  /*1c5c0*/  IABS R137, R141.reuse ;  /* 0x0000008d00897213 */ /* 0x080fe40000000000 */
[----:B------:R-:W1:Y:S03]  /*1c5d0*/  I2F.RP R136, R139 ;  /* 0x0000008b00887306 */ /* 0x000e660000209400 */
[----:B------:R-:W-:Y:S07]  /*1c5e0*/  IMAD.MOV R137, RZ, RZ, -R137 ;  /* 0x000000ffff897224 */ /* 0x000fee00078e0a89 */
[----:B-1----:R-:W1:Y:S02]  /*1c5f0*/  MUFU.RCP R2, R136 ;  /* 0x0000008800027308 */ /* 0x002e640000001000 */
[----:B-1----:R-:W-:Y:S02]  /*1c600*/  IADD3 R144, R2, 0xffffffe, RZ ;  /* 0x0ffffffe02907810 */ /* 0x002fe40007ffe0ff */
[----:B------:R-:W-:Y:S06]  /*1c610*/  IABS R2, R138 ;  /* 0x0000008a00027213 */ /* 0x000fec0000000000 */
[----:B------:R-:W1:Y:S01]  /*1c620*/  F2I.FTZ.U32.TRUNC.NTZ R145, R144 ;  /* 0x0000009000917305 */ /* 0x000e62000021f000 */
        /* <DEDUP_REMOVED lines=21> */
[----:B------:R-:W-:Y:S01]  /*1c780*/  LOP3.LUT R139, RZ, R141, RZ, 0x33, !PT ;  /* 0x0000008dff8b7212 */ /* 0x000fe200078e33ff */
[----:B------:R-:W2:Y:S06]  /*1c790*/  LD.E.64 R142, [R132.64+0x38] ;  /* 0x00003804848e7980 */ /* 0x000eac000c101b00 */
        /* <DEDUP_REMOVED lines=27> */
.L_x_2948:
[----:B------:R-:W-:Y:S02]  /*1c950*/  ULDC.64 UR4, c[0x0][0x118] ;  /* 0x0000460000047ab9 */ /* 0x000fe40000000a00 */
[----:B------:R-:W2:Y:S02]  /*1c960*/  LD.E R140, [R132.64+0x38] ;  /* 0x00003804848c7980 */ /* 0x000ea4000c101900 */
[----:B--2---:R-:W-:Y:S04]  /*1c970*/  LEA R140, -R140, RZ, 0x6 ;  /* 0x000000ff8c8c7211 */ /* 0x004fe800078e31ff */
[----:B------:R-:W-:Y:S02]  /*1c980*/  SHF.R.S32.HI R139, RZ, 0x1f, R140 ;  /* 0x0000001fff8b7819 */ /* 0x000fe4000001148c */
.L_x_2949:
[----:B------:R-:W-:Y:S05]  /*1c990*/  BSYNC B0 ;  /* 0x0000000000007941 */ /* 0x000fea0003800000 */
.L_x_2947:
        /* <DEDUP_REMOVED lines=90> */
.L_x_2946:
[----:B------:R-:W-:Y:S05]  /*1cf40*/  BSYNC B1 ;  /* 0x0000000000017941 */ /* 0x000fea0003800000 */
.L_x_2945:
[----:B------:R-:W-:Y:S01]  /*1cf50*/  ULDC.64 UR4, c[0x0][0x118] ;  /* 0x0000460000047ab9 */ /* 0x000fe20000000a00 */
[----:B-1----:R-:W1:Y:S01]  /*1cf60*/  S2R R136, SR_TID.X ;  /* 0x0000000000887919 */ /* 0x002e620000002100 */
[----:B------:R-:W-:Y:S07]  /*1cf70*/  IADD3 R137, R214, -0x1, RZ ;  /* 0xffffffffd6897810 */ /* 0x000fee0007ffe0ff */
[----:B------:R2:W3:Y:S04]  /*1cf80*/  LD.E R134, [R132.64+0xdc] ;  /* 0x0000dc0484867980 */ /* 0x0004e8000c101900 */
[----:B------:R-:W-:Y:S08]  /*1cf90*/  LDSM.16.MT88.4 R148, [R198+0xe800] ;  /* 0x00e80000c694783b */ /* 0x000ff00000004200 */
[----:B------:R-:W-:Y:S08]  /*1cfa0*/  LDSM.16.MT88.4 R152, [R197+0xe800] ;  /* 0x00e80000c598783b */ /* 0x000ff00000004200 */
[----:B------:R-:W-:Y:S01]  /*1cfb0*/  LDSM.16.MT88.4 R156, [R196+0xe800] ;  /* 0x00e80000c49c783b */ /* 0x000fe20000004200 */
[----:B-1----:R-:W-:Y:S04]  /*1cfc0*/  SHF.L.U32 R136, R136, 0x1, RZ ;  /* 0x0000000188887819 */ /* 0x002fe800000006ff */
[----:B------:R-:W-:Y:S04]  /*1cfd0*/  LOP3.LUT R136, R136, 0x6, RZ, 0xc0, !PT ;  /* 0x0000000688887812 */ /* 0x000fe800078ec0ff */
[----:B------:R-:W-:Y:S04]  /*1cfe0*/  LEA R2, R137, R136, 0x6 ;  /* 0x0000008889027211 */ /* 0x000fe800078e30ff */
[C---:B------:R-:W-:Y:S01]  /*1cff0*/  IADD3 R144, R2.reuse, 0x1, RZ ;  /* 0x0000000102907810 */ /* 0x040fe20007ffe0ff */
[----:B------:R-:W1:Y:S01]  /*1d000*/  I2F R147, R2 ;  /* 0x0000000200937306 */ /* 0x000e620000201400 */
[C---:B------:R-:W-:Y:S02]  /*1d010*/  IADD3 R145, R2.reuse, 0x8, RZ ;  /* 0x0000000802917810 */ /* 0x040fe40007ffe0ff */
[C---:B------:R-:W-:Y:S02]  /*1d020*/  IADD3 R138, R2.reuse, 0x9, RZ ;  /* 0x00000009028a7810 */ /* 0x040fe40007ffe0ff */
[C---:B------:R-:W-:Y:S02]  /*1d030*/  IADD3 R143, R2.reuse, 0x10, RZ ;  /* 0x00000010028f7810 */ /* 0x040fe40007ffe0ff */
[C---:B------:R-:W-:Y:S02]  /*1d040*/  IADD3 R139, R2.reuse, 0x18, RZ ;  /* 0x00000018028b7810 */ /* 0x040fe40007ffe0ff */
[C---:B------:R-:W-:Y:S01]  /*1d050*/  IADD3 R142, R2.reuse, 0x11, RZ ;  /* 0x00000011028e7810 */ /* 0x040fe20007ffe0ff */
[----:B------:R-:W4:Y:S01]  /*1d060*/  I2F R144, R144 ;  /* 0x0000009000907306 */ /* 0x000f220000201400 */
[C---:B------:R-:W-:Y:S02]  /*1d070*/  IADD3 R140, R2.reuse, 0x19, RZ ;  /* 0x00000019028c7810 */ /* 0x040fe40007ffe0ff */
[C---:B------:R-:W-:Y:S02]  /*1d080*/  IADD3 R141, R2.reuse, 0x20, RZ ;  /* 0x00000020028d7810 */ /* 0x040fe40007ffe0ff */
[C---:B------:R-:W-:Y:S02]  /*1d090*/  IADD3 R136, R2.reuse, 0x21, RZ ;  /* 0x0000002102887810 */ /* 0x040fe40007ffe0ff */
[C---:B------:R-:W-:Y:S02]  /*1d0a0*/  IADD3 R137, R2.reuse, 0x28, RZ ;  /* 0x0000002802897810 */ /* 0x040fe40007ffe0ff */
[C---:B--2---:R-:W-:Y:S01]  /*1d0b0*/  IADD3 R132, R2.reuse, 0x29, RZ ;  /* 0x0000002902847810 */ /* 0x044fe20007ffe0ff */
[----:B------:R-:W2:Y:S01]  /*1d0c0*/  I2F R145, R145 ;  /* 0x0000009100917306 */ /* 0x000ea20000201400 */
[----:B------:R-:W-:Y:S01]  /*1d0d0*/  IADD3 R133, R2, 0x30, RZ ;  /* 0x0000003002857810 */ /* 0x000fe20007ffe0ff */
[CC--:B-1----:R-:W-:Y:S02]  /*1d0e0*/  FFMA.FTZ R6, R0.reuse, R147.reuse, R6 ;  /* 0x0000009300067223 */ /* 0x0c2fe40000010006 */
[C---:B------:R-:W-:Y:S06]  /*1d0f0*/  FFMA.FTZ R4, R0.reuse, R147, R4 ;  /* 0x0000009300047223 */ /* 0x040fec0000010004 */
[----:B------:R-:W1:Y:S01]  /*1d100*/  I2F R138, R138 ;  /* 0x0000008a008a7306 */ /* 0x000e620000201400 */
[CC--:B----4-:R-:W-:Y:S02]  /*1d110*/  FFMA.FTZ R7, R0.reuse, R144.reuse, R7 ;  /* 0x0000009000077223 */ /* 0x0d0fe40000010007 */
[----:B------:R-:W-:Y:S01]  /*1d120*/  FFMA.FTZ R5, R0, R144, R5 ;  /* 0x0000009000057223 */ /* 0x000fe20000010005 */
[----:B------:R-:W-:Y:S06]  /*1d130*/  FMNMX.FTZ R144, R6, R135, !PT ;  /* 0x0000008706907209 */ /* 0x000fec0007810000 */
[----:B------:R-:W4:Y:S01]  /*1d140*/  I2F R143, R143 ;  /* 0x0000008f008f7306 */ /* 0x000f220000201400 */
[CC--:B--2---:R-:W-:Y:S02]  /*1d150*/  FFMA.FTZ R10, R0.reuse, R145.reuse, R10 ;  /* 0x00000091000a7223 */ /* 0x0c4fe4000001000a */
[----:B------:R-:W-:Y:S01]  /*1d160*/  FFMA.FTZ R8, R0, R145, R8 ;  /* 0x0000009100087223 */ /* 0x000fe20000010008 */
[----:B------:R-:W-:Y:S02]  /*1d170*/  FMNMX.FTZ R145, R7, R144, !PT ;  /* 0x0000009007917209 */ /* 0x000fe40007810000 */
[----:B------:R-:W-:Y:S04]  /*1d180*/  FMNMX.FTZ R144, R4, R3, !PT ;  /* 0x0000000304907209 */ /* 0x000fe80007810000 */
[----:B------:R-:W2:Y:S01]  /*1d190*/  I2F R139, R139 ;  /* 0x0000008b008b7306 */ /* 0x000ea20000201400 */
[----:B------:R-:W-:Y:S02]  /*1d1a0*/  FMNMX.FTZ R146, R10, R145, !PT ;  /* 0x000000910a927209 */ /* 0x000fe40007810000 */
[----:B------:R-:W-:Y:S01]  /*1d1b0*/  FMNMX.FTZ R147, R5, R144, !PT ;  /* 0x0000009005937209 */ /* 0x000fe20007810000 */
[CC--:B-1----:R-:W-:Y:S02]  /*1d1c0*/  FFMA.FTZ R11, R0.reuse, R138.reuse, R11 ;  /* 0x0000008a000b7223 */ /* 0x0c2fe4000001000b */
[----:B------:R-:W-:Y:S01]  /*1d1d0*/  FFMA.FTZ R9, R0, R138, R9 ;  /* 0x0000008a00097223 */ /* 0x000fe20000010009 */
[----:B------:R-:W-:Y:S02]  /*1d1e0*/  FMNMX.FTZ R144, R8, R147, !PT ;  /* 0x0000009308907209 */ /* 0x000fe40007810000 */
[----:B------:R-:W-:Y:S01]  /*1d1f0*/  FMNMX.FTZ R145, R11, R146, !PT ;  /* 0x000000920b917209 */ /* 0x000fe20007810000 */
[----:B------:R-:W1:Y:S01]  /*1d200*/  I2F R142, R142 ;  /* 0x0000008e008e7306 */ /* 0x000e620000201400 */
[----:B------:R-:W-:Y:S01]  /*1d210*/  IADD3 R138, R2, 0x31, RZ ;  /* 0x00000031028a7810 */ /* 0x000fe20007ffe0ff */
[CC--:B----4-:R-:W-:Y:S02]  /*1d220*/  FFMA.FTZ R14, R0.reuse, R143.reuse, R14 ;  /* 0x0000008f000e7223 */ /* 0x0d0fe4000001000e */
[----:B------:R-:W-:Y:S01]  /*1d230*/  FFMA.FTZ R12, R0, R143, R12 ;  /* 0x0000008f000c7223 */ /* 0x000fe2000001000c */
[C---:B------:R-:W-:Y:S02]  /*1d240*/  IADD3 R143, R2.reuse, 0x38, RZ ;  /* 0x00000038028f7810 */ /* 0x040fe40007ffe0ff */
[----:B------:R-:W-:Y:S03]  /*1d250*/  IADD3 R2, R2, 0x39, RZ ;  /* 0x0000003902027810 */ /* 0x000fe60007ffe0ff */
[----:B------:R-:W4:Y:S01]  /*1d260*/  I2F R140, R140 ;  /* 0x0000008c008c7306 */ /* 0x000f220000201400 */
[CC--:B--2---:R-:W-:Y:S02]  /*1d270*/  FFMA.FTZ R16, R0.reuse, R139.reuse, R16 ;  /* 0x0000008b00107223 */ /* 0x0c4fe40000010010 */
[C---:B------:R-:W-:Y:S07]  /*1d280*/  FFMA.FTZ R18, R0.reuse, R139, R18 ;  /* 0x0000008b00127223 */ /* 0x040fee0000010012 */
[----:B------:R-:W2:Y:S01]  /*1d290*/  I2F R141, R141 ;  /* 0x0000008d008d7306 */ /* 0x000ea20000201400 */
[CC--:B-1----:R-:W-:Y:S02]  /*1d2a0*/  FFMA.FTZ R15, R0.reuse, R142.reuse, R15 ;  /* 0x0000008e000f7223 */ /* 0x0c2fe4000001000f */
[----:B------:R-:W-:Y:S01]  /*1d2b0*/  FFMA.FTZ R13, R0, R142, R13 ;  /* 0x0000008e000d7223 */ /* 0x000fe2000001000d */
[----:B------:R-:W-:Y:S02]  /*1d2c0*/  FMNMX.FTZ R142, R14, R145, !PT ;  /* 0x000000910e8e7209 */ /* 0x000fe40007810000 */
[----:B------:R-:W-:Y:S04]  /*1d2d0*/  FMNMX.FTZ R145, R9, R144, !PT ;  /* 0x0000009009917209 */ /* 0x000fe80007810000 */
[----:B------:R-:W1:Y:S01]  /*1d2e0*/  I2F R136, R136 ;  /* 0x0000008800887306 */ /* 0x000e620000201400 */
[----:B------:R-:W-:Y:S01]  /*1d2f0*/  FMNMX.FTZ R147, R15, R142, !PT ;  /* 0x0000008e0f937209 */ /* 0x000fe20007810000 */
[-C--:B----4-:R-:W-:Y:S03]  /*1d300*/  FFMA.FTZ R19, R0, R140.reuse, R19 ;  /* 0x0000008c00137223 */ /* 0x090fe60000010013 */
[----:B------:R-:W-:Y:S01]  /*1d310*/  FMNMX.FTZ R142, R18, R147, !PT ;  /* 0x00000093128e7209 */ /* 0x000fe20007810000 */
[----:B------:R-:W-:Y:S01]  /*1d320*/  FFMA.FTZ R17, R0, R140, R17 ;  /* 0x0000008c00117223 */ /* 0x000fe20000010011 */
[----:B------:R-:W-:Y:S02]  /*1d330*/  FMNMX.FTZ R140, R12, R145, !PT ;  /* 0x000000910c8c7209 */ /* 0x000fe40007810000 */
[----:B------:R-:W-:Y:S01]  /*1d340*/  FMNMX.FTZ R147, R19, R142, !PT ;  /* 0x0000008e13937209 */ /* 0x000fe20007810000 */
[----:B------:R-:W4:Y:S01]  /*1d350*/  I2F R137, R137 ;  /* 0x0000008900897306 */ /* 0x000f220000201400 */
[----:B------:R-:W-:Y:S01]  /*1d360*/  FMNMX.FTZ R145, R13, R140, !PT ;  /* 0x0000008c0d917209 */ /* 0x000fe20007810000 */
[----:B--2---:R-:W-:Y:S03]  /*1d370*/  FFMA.FTZ R22, R0, R141, R22 ;  /* 0x0000008d00167223 */ /* 0x004fe60000010016 */
[----:B------:R-:W-:Y:S01]  /*1d380*/  FMNMX.FTZ R140, R16, R145, !PT ;  /* 0x00000091108c7209 */ /* 0x000fe20007810000 */
[----:B------:R-:W-:Y:S01]  /*1d390*/  FFMA.FTZ R20, R0, R141, R20 ;  /* 0x0000008d00147223 */ /* 0x000fe20000010014 */
[----:B------:R-:W-:Y:S03]  /*1d3a0*/  FMNMX.FTZ R142, R22, R147, !PT ;  /* 0x00000093168e7209 */ /* 0x000fe60007810000 */
[----:B------:R2:W5:Y:S01]  /*1d3b0*/  I2F R139, R143 ;  /* 0x0000008f008b7306 */ /* 0x0005620000201400 */
[----:B------:R-:W-:Y:S01]  /*1d3c0*/  FMNMX.FTZ R141, R17, R140, !PT ;  /* 0x0000008c118d7209 */ /* 0x000fe20007810000 */
[----:B------:R-:W-:Y:S01]  /*1d3d0*/  LDSM.16.MT88.4 R144, [R196+0xc000] ;  /* 0x00c00000c490783b */ /* 0x000fe20000004200 */
[CC--:B-1----:R-:W-:Y:S02]  /*1d3e0*/  FFMA.FTZ R23, R0.reuse, R136.reuse, R23 ;  /* 0x0000008800177223 */ /* 0x0c2fe40000010017 */
[----:B------:R-:W-:Y:S01]  /*1d3f0*/  FFMA.FTZ R21, R0, R136, R21 ;  /* 0x0000008800157223 */ /* 0x000fe20000010015 */
[----:B------:R-:W-:Y:S04]  /*1d400*/  FMNMX.FTZ R136, R20, R141, !PT ;  /* 0x0000008d14887209 */ /* 0x000fe80007810000 */
[----:B------:R-:W1:Y:S01]  /*1d410*/  I2F R132, R132 ;  /* 0x0000008400847306 */ /* 0x000e620000201400 */
[CC--:B----4-:R-:W-:Y:S02]  /*1d420*/  FFMA.FTZ R26, R0.reuse, R137.reuse, R26 ;  /* 0x00000089001a7223 */ /* 0x0d0fe4000001001a */
[C---:B------:R-:W-:Y:S01]  /*1d430*/  FFMA.FTZ R24, R0.reuse, R137, R24 ;  /* 0x0000008900187223 */ /* 0x040fe20000010018 */
[----:B------:R-:W-:Y:S06]  /*1d440*/  FMNMX.FTZ R137, R21, R136, !PT ;  /* 0x0000008815897209 */ /* 0x000fec0007810000 */
[----:B------:R-:W4:Y:S01]  /*1d450*/  I2F R133, R133 ;  /* 0x0000008500857306 */ /* 0x000f220000201400 */
[----:B--2---:R-:W-:Y:S01]  /*1d460*/  FMNMX.FTZ R143, R23, R142, !PT ;  /* 0x0000008e178f7209 */ /* 0x004fe20007810000 */
[CC--:B-----5:R-:W-:Y:S02]  /*1d470*/  FFMA.FTZ R34, R0.reuse, R139.reuse, R34 ;  /* 0x0000008b00227223 */ /* 0x0e0fe40000010022 */
[----:B------:R-:W-:Y:S01]  /*1d480*/  FFMA.FTZ R32, R0, R139, R32 ;  /* 0x0000008b00207223 */ /* 0x000fe20000010020 */
[----:B------:R-:W-:Y:S05]  /*1d490*/  FMNMX.FTZ R140, R26, R143, !PT ;  /* 0x0000008f1a8c7209 */ /* 0x000fea0007810000 */
[----:B------:R-:W2:Y:S01]  /*1d4a0*/  I2F R138, R138 ;  /* 0x0000008a008a7306 */ /* 0x000ea20000201400 */
[CC--:B-1----:R-:W-:Y:S02]  /*1d4b0*/  FFMA.FTZ R27, R0.reuse, R132.reuse, R27 ;  /* 0x00000084001b7223 */ /* 0x0c2fe4000001001b */
[----:B------:R-:W-:Y:S01]  /*1d4c0*/  FFMA.FTZ R25, R0, R132, R25 ;  /* 0x0000008400197223 */ /* 0x000fe20000010019 */
[----:B------:R-:W-:Y:S02]  /*1d4d0*/  FMNMX.FTZ R132, R24, R137, !PT ;  /* 0x0000008918847209 */ /* 0x000fe40007810000 */
[----:B------:R-:W-:Y:S04]  /*1d4e0*/  FMNMX.FTZ R141, R27, R140, !PT ;  /* 0x0000008c1b8d7209 */ /* 0x000fe80007810000 */
[----:B------:R-:W1:Y:S01]  /*1d4f0*/  I2F R2, R2 ;  /* 0x0000000200027306 */ /* 0x000e620000201400 */
[----:B------:R-:W-:Y:S01]  /*1d500*/  FMNMX.FTZ R137, R25, R132, !PT ;  /* 0x0000008419897209 */ /* 0x000fe20007810000 */
[CC--:B----4-:R-:W-:Y:S02]  /*1d510*/  FFMA.FTZ R30, R0.reuse, R133.reuse, R30 ;  /* 0x00000085001e7223 */ /* 0x0d0fe4000001001e */
[----:B------:R-:W-:Y:S03]  /*1d520*/  FFMA.FTZ R28, R0, R133, R28 ;  /* 0x00000085001c7223 */ /* 0x000fe6000001001c */
[----:B------:R-:W-:Y:S02]  /*1d530*/  FMNMX.FTZ R136, R30, R141, !PT ;  /* 0x0000008d1e887209 */ /* 0x000fe40007810000 */
[----:B------:R-:W-:Y:S01]  /*1d540*/  LDSM.16.MT88.4 R140, [R197+0xc000] ;  /* 0x00c00000c58c783b */ /* 0x000fe20000004200 */
[CC--:B--2---:R-:W-:Y:S02]  /*1d550*/  FFMA.FTZ R31, R0.reuse, R138.reuse, R31 ;  /* 0x0000008a001f7223 */ /* 0x0c4fe4000001001f */
[----:B------:R-:W-:Y:S03]  /*1d560*/  FFMA.FTZ R29, R0, R138, R29 ;  /* 0x0000008a001d7223 */ /* 0x000fe6000001001d */
[----:B------:R-:W-:Y:S02]  /*1d570*/  FMNMX.FTZ R133, R31, R136, !PT ;  /* 0x000000881f857209 */ /* 0x000fe40007810000 */
[----:B------:R-:W-:Y:S02]  /*1d580*/  FMNMX.FTZ R136, R28, R137, !PT ;  /* 0x000000891c887209 */ /* 0x000fe40007810000 */
[----:B------:R-:W-:Y:S01]  /*1d590*/  FMNMX.FTZ R132, R34, R133, !PT ;  /* 0x0000008522847209 */ /* 0x000fe20007810000 */
[C---:B-1----:R-:W-:Y:S01]  /*1d5a0*/  FFMA.FTZ R35, R0.reuse, R2, R35 ;  /* 0x0000000200237223 */ /* 0x042fe20000010023 */
[----:B------:R-:W-:Y:S01]  /*1d5b0*/  FMNMX.FTZ R133, R29, R136, !PT ;  /* 0x000000881d857209 */ /* 0x000fe20007810000 */
[----:B------:R-:W-:Y:S03]  /*1d5c0*/  FFMA.FTZ R33, R0, R2, R33 ;  /* 0x0000000200217223 */ /* 0x000fe60000010021 */
        /* <DEDUP_REMOVED lines=12> */
[----:B--2---:R-:W-:Y:S02]  /*1d690*/  FMNMX.FTZ R133, R136, R133, !PT ;  /* 0x0000008588857209 */ /* 0x004fe40007810000 */
[----:B------:R-:W1:Y:S01]  /*1d6a0*/  LDSM.16.MT88.4 R136, [R198+0xc000] ;  /* 0x00c00000c688783b */ /* 0x000e620000004200 */
[C---:B---3--:R-:W-:Y:S02]  /*1d6b0*/  FMUL.FTZ R169, R134.reuse, R132 ;  /* 0x0000008486a97220 */ /* 0x048fe40000410000 */
        /* <DEDUP_REMOVED lines=8> */
[----:B------:R-:W2:Y:S01]  /*1d740*/  MUFU.EX2 R2, R2 ;  /* 0x0000000200027308 */ /* 0x000ea20000000800 */
[-C--:B------:R-:W-:Y:S01]  /*1d750*/  FFMA.FTZ R162, R10, R134.reuse, -R169 ;  /* 0x000000860aa27223 */ /* 0x080fe200000108a9 */
[----:B------:R-:W-:Y:S01]  /*1d760*/  ISETP.GT.AND P0, PT, R214, 0x1, PT ;  /* 0x00000001d600780c */ /* 0x000fe20003f04270 */
[-CC-:B------:R-:W-:Y:S02]  /*1d770*/  FFMA.FTZ R168, R4, R134.reuse, -R171.reuse ;  /* 0x0000008604a87223 */ /* 0x180fe400000108ab */
[-CC-:B------:R-:W-:Y:S02]  /*1d780*/  FFMA.FTZ R167, R5, R134.reuse, -R171.reuse ;  /* 0x0000008605a77223 */ /* 0x180fe400000108ab */
[-CC-:B------:R-:W-:Y:S02]  /*1d790*/  FFMA.FTZ R166, R8, R134.reuse, -R171.reuse ;  /* 0x0000008608a67223 */ /* 0x180fe400000108ab */
[-C--:B------:R-:W-:Y:S01]  /*1d7a0*/  FFMA.FTZ R165, R9, R134.reuse, -R171 ;  /* 0x0000008609a57223 */ /* 0x080fe200000108ab */
[----:B------:R-:W-:Y:S01]  /*1d7b0*/  MUFU.EX2 R164, R164 ;  /* 0x000000a400a47308 */ /* 0x000fe20000000800 */
[----:B------:R-:W-:Y:S02]  /*1d7c0*/  FMUL.FTZ R3, R134, R135 ;  /* 0x0000008786037220 */ /* 0x000fe40000410000 */
[-CC-:B------:R-:W-:Y:S02]  /*1d7d0*/  FFMA.FTZ R135, R11, R134.reuse, -R169.reuse ;  /* 0x000000860b877223 */ /* 0x180fe400000108a9 */
[-CC-:B------:R-:W-:Y:S02]  /*1d7e0*/  FFMA.FTZ R220, R30, R134.reuse, -R169.reuse ;  /* 0x000000861edc7223 */ /* 0x180fe400000108a9 */
[-C--:B------:R-:W-:Y:S02]  /*1d7f0*/  FFMA.FTZ R223, R31, R134.reuse, -R169 ;  /* 0x000000861fdf7223 */ /* 0x080fe400000108a9 */
[-CC-:B------:R-:W-:Y:S01]  /*1d800*/  FFMA.FTZ R222, R28, R134.reuse, -R171.reuse ;  /* 0x000000861cde7223 */ /* 0x180fe200000108ab */
[----:B------:R-:W3:Y:S01]  /*1d810*/  MUFU.EX2 R3, R3 ;  /* 0x0000000300037308 */ /* 0x000ee20000000800 */
[--C-:B------:R-:W-:Y:S02]  /*1d820*/  FFMA.FTZ R225, R29, R134, -R171.reuse ;  /* 0x000000861de17223 */ /* 0x100fe400000108ab */
[----:B------:R-:W-:Y:S01]  /*1d830*/  LDSM.16.MT88.4 R28, [R197+0xd800] ;  /* 0x00d80000c51c783b */ /* 0x000fe20000004200 */
[C---:B--2---:R-:W-:Y:S02]  /*1d840*/  FMUL.FTZ R6, R2.reuse, R130 ;  /* 0x0000008202067220 */ /* 0x044fe40000410000 */
[C---:B------:R-:W-:Y:S02]  /*1d850*/  FMUL.FTZ R7, R2.reuse, R131 ;  /* 0x0000008302077220 */ /* 0x040fe40000410000 */
[C---:B------:R-:W-:Y:S02]  /*1d860*/  FMUL.FTZ R10, R2.reuse, R126 ;  /* 0x0000007e020a7220 */ /* 0x040fe40000410000 */
[----:B------:R-:W2:Y:S01]  /*1d870*/  MUFU.EX2 R163, R163 ;  /* 0x000000a300a37308 */ /* 0x000ea20000000800 */
[C---:B------:R-:W-:Y:S02]  /*1d880*/  FMUL.FTZ R11, R2.reuse, R127 ;  /* 0x0000007f020b7220 */ /* 0x040fe40000410000 */
[C---:B------:R-:W-:Y:S02]  /*1d890*/  FMUL.FTZ R38, R2.reuse, R38 ;  /* 0x0000002602267220 */ /* 0x040fe40000410000 */
[C---:B------:R-:W-:Y:S02]  /*1d8a0*/  FMUL.FTZ R39, R2.reuse, R39 ;  /* 0x0000002702277220 */ /* 0x040fe40000410000 */
[C---:B------:R-:W-:Y:S02]  /*1d8b0*/  FMUL.FTZ R42, R2.reuse, R42 ;  /* 0x0000002a022a7220 */ /* 0x040fe40000410000 */
[----:B------:R-:W-:Y:S01]  /*1d8c0*/  FMUL.FTZ R43, R2, R43 ;  /* 0x0000002b022b7220 */ /* 0x000fe20000410000 */
[----:B------:R-:W-:Y:S01]  /*1d8d0*/  MUFU.EX2 R162, R162 ;  /* 0x000000a200a27308 */ /* 0x000fe20000000800 */
[-C--:B------:R-:W-:Y:S02]  /*1d8e0*/  FFMA.FTZ R224, R32, R134.reuse, -R171 ;  /* 0x0000008620e07223 */ /* 0x080fe400000108ab */
[--C-:B------:R-:W-:Y:S02]  /*1d8f0*/  FFMA.FTZ R226, R34, R134, -R169.reuse ;  /* 0x0000008622e27223 */ /* 0x100fe400000108a9 */
[C---:B---3--:R-:W-:Y:S02]  /*1d900*/  FMUL.FTZ R4, R3.reuse, R128 ;  /* 0x0000008003047220 */ /* 0x048fe40000410000 */
[C---:B------:R-:W-:Y:S02]  /*1d910*/  FMUL.FTZ R5, R3.reuse, R129 ;  /* 0x0000008103057220 */ /* 0x040fe40000410000 */
[C---:B------:R-:W-:Y:S01]  /*1d920*/  FMUL.FTZ R8, R3.reuse, R124 ;  /* 0x0000007c03087220 */ /* 0x040fe20000410000 */
[----:B------:R-:W3:Y:S01]  /*1d930*/  MUFU.EX2 R135, R135 ;  /* 0x0000008700877308 */ /* 0x000ee20000000800 */
[----:B------:R-:W-:Y:S02]  /*1d940*/  FMUL.FTZ R9, R3, R125 ;  /* 0x0000007d03097220 */ /* 0x000fe40000410000 */
        /* <DEDUP_REMOVED lines=10> */
[----:B------:R-:W-:Y:S01]  /*1d9f0*/  FMUL.FTZ R45, R3, R45 ;  /* 0x0000002d032d7220 */ /* 0x000fe20000410000 */
[----:B------:R-:W2:Y:S01]  /*1da00*/  MUFU.EX2 R167, R167 ;  /* 0x000000a700a77308 */ /* 0x000ea20000000800 */
[C---:B------:R-:W-:Y:S02]  /*1da10*/  FMUL.FTZ R50, R2.reuse, R50 ;  /* 0x0000003202327220 */ /* 0x040fe40000410000 */
        /* <DEDUP_REMOVED lines=12> */
[C---:B------:R-:W-:Y:S02]  /*1dae0*/  FMUL.FTZ R56, R3.reuse, R56 ;  /* 0x0000003803387220 */ /* 0x040fe40000410000 */
[----:B------:R-:W-:Y:S01]  /*1daf0*/  FMUL.FTZ R57, R3, R57 ;  /* 0x0000003903397220 */ /* 0x000fe20000410000 */
        /* <DEDUP_REMOVED lines=10> */
[----:B------:R-:W-:Y:S01]  /*1dba0*/  MUFU.EX2 R223, R223 ;  /* 0x000000df00df7308 */ /* 0x000fe20000000800 */
[C---:B------:R-:W-:Y:S02]  /*1dbb0*/  FMUL.FTZ R70, R2.reuse, R70 ;  /* 0x0000004602467220 */ /* 0x040fe40000410000 */
[C---:B------:R-:W-:Y:S01]  /*1dbc0*/  FMUL.FTZ R71, R2.reuse, R71 ;  /* 0x0000004702477220 */ /* 0x040fe20000410000 */
        /* <DEDUP_REMOVED lines=64> */
[----:B------:R-:W-:Y:S02]  /*1dfd0*/  FMUL.FTZ R107, R2, R107 ;  /* 0x0000006b026b7220 */ /* 0x000fe40000410000 */
[C---:B------:R-:W-:Y:S02]  /*1dfe0*/  FMUL.FTZ R104, R3.reuse, R104 ;  /* 0x0000006803687220 */ /* 0x040fe40000410000 */
[C---:B--2---:R-:W-:Y:S04]  /*1dff0*/  HMMA.16816.F32.BF16 R92, R128.reuse, R140, R92 ;  /* 0x0000008c805c723c */ /* 0x044fe8000004185c */
[----:B------:R-:W-:Y:S02]  /*1e000*/  FMUL.FTZ R105, R3, R105 ;  /* 0x0000006903697220 */ /* 0x000fe40000410000 */
[--C-:B------:R-:W-:Y:S02]  /*1e010*/  FFMA.FTZ R170, R14, R134, -R169.reuse ;  /* 0x000000860eaa7223 */ /* 0x100fe400000108a9 */
[C---:B------:R-:W-:Y:S01]  /*1e020*/  HMMA.16816.F32.BF16 R96, R128.reuse, R142, R96 ;  /* 0x0000008e8060723c */ /* 0x040fe20000041860 */
[----:B------:R-:W2:Y:S03]  /*1e030*/  LDSM.16.MT88.4 R140, [R195+0x10000] ;  /* 0x01000000c38c783b */ /* 0x000ea60000004200 */
[C---:B------:R-:W-:Y:S01]  /*1e040*/  FMUL.FTZ R14, R2.reuse, R122 ;  /* 0x0000007a020e7220 */ /* 0x040fe20000410000 */
[----:B------:R-:W-:Y:S01]  /*1e050*/  MUFU.EX2 R170, R170 ;  /* 0x000000aa00aa7308 */ /* 0x000fe20000000800 */
[-C--:B------:R-:W-:Y:S02]  /*1e060*/  FFMA.FTZ R173, R15, R134.reuse, -R169 ;  /* 0x000000860fad7223 */ /* 0x080fe400000108a9 */
[----:B------:R-:W-:Y:S01]  /*1e070*/  FMUL.FTZ R15, R2, R123 ;  /* 0x0000007b020f7220 */ /* 0x000fe20000410000 */
[C---:B---3--:R-:W-:Y:S03]  /*1e080*/  HMMA.16816.F32.BF16 R100, R128.reuse, R124, R100 ;  /* 0x0000007c8064723c */ /* 0x048fe60000041864 */
[--C-:B------:R-:W-:Y:S02]  /*1e090*/  FFMA.FTZ R219, R12, R134, -R171.reuse ;  /* 0x000000860cdb7223 */ /* 0x100fe400000108ab */
[----:B------:R-:W-:Y:S01]  /*1e0a0*/  FMUL.FTZ R12, R3, R120 ;  /* 0x00000078030c7220 */ /* 0x000fe20000410000 */
[----:B------:R-:W3:Y:S01]  /*1e0b0*/  MUFU.EX2 R173, R173 ;  /* 0x000000ad00ad7308 */ /* 0x000ee20000000800 */
[----:B------:R-:W-:Y:S01]  /*1e0c0*/  FFMA.FTZ R174, R13, R134, -R171 ;  /* 0x000000860dae7223 */ /* 0x000fe200000108ab */
[C---:B------:R-:W-:Y:S01]  /*1e0d0*/  HMMA.16816.F32.BF16 R104, R128.reuse, R126, R104 ;  /* 0x0000007e8068723c */ /* 0x040fe20000041868 */
[----:B------:R-:W-:Y:S03]  /*1e0e0*/  LDSM.16.MT88.4 R124, [R197+0xc800] ;  /* 0x00c80000c57c783b */ /* 0x000fe60000004200 */
[C---:B------:R-:W-:Y:S02]  /*1e0f0*/  FMUL.FTZ R13, R3.reuse, R121 ;  /* 0x00000079030d7220 */ /* 0x040fe40000410000 */
[C---:B------:R-:W-:Y:S02]  /*1e100*/  FMUL.FTZ R110, R2.reuse, R110 ;  /* 0x0000006e026e7220 */ /* 0x040fe40000410000 */
[----:B------:R-:W-:Y:S01]  /*1e110*/  FMUL.FTZ R111, R2, R111 ;  /* 0x0000006f026f7220 */ /* 0x000fe20000410000 */
[----:B------:R-:W4:Y:S01]  /*1e120*/  LDSM.16.MT88.4 R120, [R198+0xc800] ;  /* 0x00c80000c678783b */ /* 0x000f220000004200 */
[----:B------:R-:W-:Y:S02]  /*1e130*/  MUFU.EX2 R219, R219 ;  /* 0x000000db00db7308 */ /* 0x000fe40000000800 */
[C---:B------:R-:W-:Y:S02]  /*1e140*/  FMUL.FTZ R108, R3.reuse, R108 ;  /* 0x0000006c036c7220 */ /* 0x040fe40000410000 */
[----:B------:R-:W-:Y:S02]  /*1e150*/  FMUL.FTZ R109, R3, R109 ;  /* 0x0000006d036d7220 */ /* 0x000fe40000410000 */
[-CC-:B------:R-:W-:Y:S02]  /*1e160*/  FFMA.FTZ R172, R18, R134.reuse, -R169.reuse ;  /* 0x0000008612ac7223 */ /* 0x180fe400000108a9 */
[-C--:B------:R-:W-:Y:S02]  /*1e170*/  FFMA.FTZ R175, R19, R134.reuse, -R169 ;  /* 0x0000008613af7223 */ /* 0x080fe400000108a9 */
[-CC-:B------:R-:W-:Y:S01]  /*1e180*/  FFMA.FTZ R218, R16, R134.reuse, -R171.reuse ;  /* 0x0000008610da7223 */ /* 0x180fe200000108ab */
[C---:B-1----:R-:W-:Y:S01]  /*1e190*/  HMMA.16816.F32.BF16 R108, R128.reuse, R136, R108 ;  /* 0x00000088806c723c */ /* 0x042fe2000004186c */
[----:B------:R-:W-:Y:S02]  /*1e1a0*/  MUFU.EX2 R172, R172 ;  /* 0x000000ac00ac7308 */ /* 0x000fe40000000800 */
[----:B------:R-:W-:Y:S02]  /*1e1b0*/  FFMA.FTZ R221, R17, R134, -R171 ;  /* 0x0000008611dd7223 */ /* 0x000fe400000108ab */
[C---:B------:R-:W-:Y:S02]  /*1e1c0*/  FMUL.FTZ R18, R2.reuse, R118 ;  /* 0x0000007602127220 */ /* 0x040fe40000410000 */
[C---:B------:R-:W-:Y:S01]  /*1e1d0*/  FMUL.FTZ R19, R2.reuse, R119 ;  /* 0x0000007702137220 */ /* 0x040fe20000410000 */
[C---:B------:R-:W-:Y:S01]  /*1e1e0*/  HMMA.16816.F32.BF16 R12, R128.reuse, R138, R12 ;  /* 0x0000008a800c723c */ /* 0x040fe2000004180c */
[----:B------:R-:W1:Y:S02]  /*1e1f0*/  LDSM.16.MT88.4 R136, [R196+0xc800] ;  /* 0x00c80000c488783b */ /* 0x000e640000004200 */
[----:B------:R-:W5:Y:S01]  /*1e200*/  MUFU.EX2 R175, R175 ;  /* 0x000000af00af7308 */ /* 0x000f620000000800 */
[C---:B------:R-:W-:Y:S02]  /*1e210*/  FMUL.FTZ R16, R3.reuse, R116 ;  /* 0x0000007403107220 */ /* 0x040fe40000410000 */
[----:B------:R-:W-:Y:S01]  /*1e220*/  FMUL.FTZ R17, R3, R117 ;  /* 0x0000007503117220 */ /* 0x000fe20000410000 */
[----:B---3--:R-:W-:Y:S01]  /*1e230*/  F2FP.BF16.PACK_AB R117, R173, R170 ;  /* 0x000000aaad75723e */ /* 0x008fe200000010ff */
[C---:B------:R-:W-:Y:S04]  /*1e240*/  FMUL.FTZ R114, R2.reuse, R114 ;  /* 0x0000007202727220 */ /* 0x040fe80000410000 */
[C---:B------:R-:W-:Y:S01]  /*1e250*/  FMUL.FTZ R115, R2.reuse, R115 ;  /* 0x0000007302737220 */ /* 0x040fe20000410000 */
[C---:B--2---:R-:W-:Y:S01]  /*1e260*/  HMMA.16816.F32.BF16 R16, R128.reuse, R140, R16 ;  /* 0x0000008c8010723c */ /* 0x044fe20000041810 */
[----:B------:R-:W2:Y:S02]  /*1e270*/  MUFU.EX2 R174, R174 ;  /* 0x000000ae00ae7308 */ /* 0x000ea40000000800 */
[C---:B------:R-:W-:Y:S02]  /*1e280*/  FMUL.FTZ R112, R3.reuse, R112 ;  /* 0x0000007003707220 */ /* 0x040fe40000410000 */
[C---:B------:R-:W-:Y:S02]  /*1e290*/  FMUL.FTZ R113, R3.reuse, R113 ;  /* 0x0000007103717220 */ /* 0x040fe40000410000 */
[----:B------:R-:W-:Y:S01]  /*1e2a0*/  FFMA.FTZ R168, R3, R216, R168 ;  /* 0x000000d803a87223 */ /* 0x000fe200000100a8 */
[----:B------:R-:W-:Y:S01]  /*1e2b0*/  MOV R3, R133 ;  /* 0x0000008500037202 */ /* 0x000fe20000000f00 */
[----:B------:R-:W-:Y:S02]  /*1e2c0*/  FFMA.FTZ R164, R2, R217, R164 ;  /* 0x000000d902a47223 */ /* 0x000fe400000100a4 */
[----:B------:R-:W-:Y:S01]  /*1e2d0*/  MUFU.EX2 R218, R218 ;  /* 0x000000da00da7308 */ /* 0x000fe20000000800 */
[----:B------:R-:W-:Y:S01]  /*1e2e0*/  HMMA.16816.F32.BF16 R112, R128, R142, R112 ;  /* 0x0000008e8070723c */ /* 0x000fe20000041870 */
[----:B------:R-:W-:Y:S02]  /*1e2f0*/  LDSM.16.MT88.4 R128, [R197+0x10800] ;  /* 0x01080000c580783b */ /* 0x000fe40000004200 */
[----:B-----5:R-:W-:Y:S01]  /*1e300*/  F2FP.BF16.PACK_AB R119, R175, R172 ;  /* 0x000000acaf77723e */ /* 0x020fe200000010ff */
[----:B------:R-:W-:Y:S01]  /*1e310*/  FADD.FTZ R167, R167, R168 ;  /* 0x000000a8a7a77221 */ /* 0x000fe20000010000 */
[----:B------:R-:W-:Y:S01]  /*1e320*/  IADD3 R2, R214, -0x1, RZ ;  /* 0xffffffffd6027810 */ /* 0x000fe20007ffe0ff */
[----:B------:R-:W-:Y:S02]  /*1e330*/  FADD.FTZ R163, R163, R164 ;  /* 0x000000a4a3a37221 */ /* 0x000fe40000010000 */
[----:B------:R-:W-:Y:S01]  /*1e340*/  FADD.FTZ R166, R166, R167 ;  /* 0x000000a7a6a67221 */ /* 0x000fe20000010000 */
[----:B------:R-:W3:Y:S01]  /*1e350*/  MUFU.EX2 R221, R221 ;  /* 0x000000dd00dd7308 */ /* 0x000ee20000000800 */
[----:B------:R-:W-:Y:S02]  /*1e360*/  LDSM.16.MT88.4 R140, [R197+0xd000] ;  /* 0x00d00000c58c783b */ /* 0x000fe40000004200 */
[----:B------:R-:W-:Y:S01]  /*1e370*/  FADD.FTZ R162, R162, R163 ;  /* 0x000000a3a2a27221 */ /* 0x000fe20000010000 */
[----:B--2---:R-:W-:Y:S01]  /*1e380*/  F2FP.BF16.PACK_AB R116, R174, R219 ;  /* 0x000000dbae74723e */ /* 0x004fe200000010ff */
[----:B------:R-:W-:Y:S01]  /*1e390*/  FADD.FTZ R166, R165, R166 ;  /* 0x000000a6a5a67221 */ /* 0x000fe20000010000 */
[----:B------:R-:W-:Y:S01]  /*1e3a0*/  MOV R214, R2 ;  /* 0x0000000200d67202 */ /* 0x000fe20000000f00 */
[----:B------:R-:W-:Y:S02]  /*1e3b0*/  FADD.FTZ R135, R135, R162 ;  /* 0x000000a287877221 */ /* 0x000fe40000010000 */
[----:B------:R-:W-:Y:S02]  /*1e3c0*/  FADD.FTZ R219, R219, R166 ;  /* 0x000000a6dbdb7221 */ /* 0x000fe40000010000 */
[----:B------:R-:W-:Y:S01]  /*1e3d0*/  FADD.FTZ R170, R170, R135 ;  /* 0x00000087aaaa7221 */ /* 0x000fe20000010000 */
[----:B------:R-:W-:Y:S01]  /*1e3e0*/  MOV R135, R132 ;  /* 0x0000008400877202 */ /* 0x000fe20000000f00 */
[----:B------:R-:W-:Y:S02]  /*1e3f0*/  FADD.FTZ R219, R174, R219 ;  /* 0x000000dbaedb7221 */ /* 0x000fe40000010000 */
[----:B------:R-:W-:Y:S04]  /*1e400*/  FADD.FTZ R173, R173, R170 ;  /* 0x000000aaadad7221 */ /* 0x000fe80000010000 */
[----:B------:R-:W-:Y:S04]  /*1e410*/  FADD.FTZ R172, R172, R173 ;  /* 0x000000adacac7221 */ /* 0x000fe80000010000 */
[----:B------:R-:W-:Y:S01]  /*1e420*/  FADD.FTZ R175, R175, R172 ;  /* 0x000000acafaf7221 */ /* 0x000fe20000010000 */
[C---:B---3--:R-:W-:Y:S01]  /*1e430*/  F2FP.BF16.PACK_AB R118, R221.reuse, R218 ;  /* 0x000000dadd76723e */ /* 0x048fe200000010ff */
[----:B------:R-:W-:Y:S04]  /*1e440*/  FADD.FTZ R218, R218, R219 ;  /* 0x000000dbdada7221 */ /* 0x000fe80000010000 */
[----:B------:R-:W-:Y:S02]  /*1e450*/  FADD.FTZ R221, R221, R218 ;  /* 0x000000dadddd7221 */ /* 0x000fe40000010000 */
[C---:B----4-:R-:W-:Y:S08]  /*1e460*/  HMMA.16816.F32.BF16 R4, R116.reuse, R120, R4 ;  /* 0x000000787404723c */ /* 0x050ff00000041804 */
        /* <DEDUP_REMOVED lines=17> */
[-CC-:B------:R-:W-:Y:S01]  /*1e580*/  FFMA.FTZ R153, R23, R134.reuse, -R169.reuse ;  /* 0x0000008617997223 */ /* 0x180fe200000108a9 */
[----:B------:R-:W-:Y:S02]  /*1e590*/  MUFU.EX2 R152, R152 ;  /* 0x0000009800987308 */ /* 0x000fe40000000800 */
[-CC-:B------:R-:W-:Y:S01]  /*1e5a0*/  FFMA.FTZ R154, R26, R134.reuse, -R169.reuse ;  /* 0x000000861a9a7223 */ /* 0x180fe200000108a9 */
[C---:B------:R-:W-:Y:S04]  /*1e5b0*/  HMMA.16816.F32.BF16 R76, R116.reuse, R156, R76 ;  /* 0x0000009c744c723c */ /* 0x040fe8000004184c */
[-CC-:B------:R-:W-:Y:S02]  /*1e5c0*/  FFMA.FTZ R155, R27, R134.reuse, -R169.reuse ;  /* 0x000000861b9b7223 */ /* 0x180fe400000108a9 */
[-C--:B------:R-:W-:Y:S01]  /*1e5d0*/  FFMA.FTZ R169, R35, R134.reuse, -R169 ;  /* 0x0000008623a97223 */ /* 0x080fe200000108a9 */
[----:B------:R-:W4:Y:S01]  /*1e5e0*/  MUFU.EX2 R153, R153 ;  /* 0x0000009900997308 */ /* 0x000f220000000800 */
[C---:B------:R-:W-:Y:S04]  /*1e5f0*/  HMMA.16816.F32.BF16 R80, R116.reuse, R158, R80 ;  /* 0x0000009e7450723c */ /* 0x040fe80000041850 */
[-CC-:B------:R-:W-:Y:S02]  /*1e600*/  FFMA.FTZ R156, R20, R134.reuse, -R171.reuse ;  /* 0x00000086149c7223 */ /* 0x180fe400000108ab */
[-CC-:B------:R-:W-:Y:S02]  /*1e610*/  FFMA.FTZ R157, R21, R134.reuse, -R171.reuse ;  /* 0x00000086159d7223 */ /* 0x180fe400000108ab */
[C---:B--2---:R-:W-:Y:S01]  /*1e620*/  HMMA.16816.F32.BF16 R84, R116.reuse, R120, R84 ;  /* 0x000000787454723c */ /* 0x044fe20000041854 */
[----:B------:R-:W-:Y:S03]  /*1e630*/  MUFU.EX2 R154, R154 ;  /* 0x0000009a009a7308 */ /* 0x000fe60000000800 */
[-CC-:B------:R-:W-:Y:S02]  /*1e640*/  FFMA.FTZ R158, R24, R134.reuse, -R171.reuse ;  /* 0x00000086189e7223 */ /* 0x180fe400000108ab */
[-CC-:B------:R-:W-:Y:S02]  /*1e650*/  FFMA.FTZ R159, R25, R134.reuse, -R171.reuse ;  /* 0x00000086199f7223 */ /* 0x180fe400000108ab */
[C---:B------:R-:W-:Y:S01]  /*1e660*/  HMMA.16816.F32.BF16 R88, R116.reuse, R122, R88 ;  /* 0x0000007a7458723c */ /* 0x040fe20000041858 */
[----:B------:R-:W2:Y:S02]  /*1e670*/  LDSM.16.MT88.4 R120, [R195+0x10800] ;  /* 0x01080000c378783b */ /* 0x000ea40000004200 */
[----:B------:R-:W5:Y:S01]  /*1e680*/  MUFU.EX2 R155, R155 ;  /* 0x0000009b009b7308 */ /* 0x000f620000000800 */
[----:B------:R-:W-:Y:S01]  /*1e690*/  FFMA.FTZ R171, R33, R134, -R171 ;  /* 0x0000008621ab7223 */ /* 0x000fe200000108ab */
        /* <DEDUP_REMOVED lines=107> */
.L_x_2941:
        /* <DEDUP_REMOVED lines=11> */
.L_x_2964:
[----:B--23--:R-:W-:Y:S01]  /*1ee00*/  FADD.FTZ R216, R5, R216 ;  /* 0x000000d805d87221 */ /* 0x00cfe20000010000 */
[----:B------:R-:W-:Y:S05]  /*1ee10*/  BRA.DIV ~URZ, `(.L_x_2952) ;  /* 0x00001be27f007947 */ /* 0x000fea000b800000 */
[----:B------:R-:W2:Y:S04]  /*1ee20*/  SHFL.BFLY PT, R8, R217, 0x2, 0x1f ;  /* 0x0c401f00d9087f89 */ /* 0x000ea800000e0000 */
[----:B------:R-:W3:Y:S01]  /*1ee30*/  SHFL.BFLY PT, R9, R216, 0x1, 0x1f ;  /* 0x0c201f00d8097f89 */ /* 0x000ee200000e0000 */
[----:B--2---:R-:W-:Y:S02]  /*1ee40*/  FADD.FTZ R8, R8, R217 ;  /* 0x000000d908087221 */ /* 0x004fe40000010000 */
[----:B---3--:R-:W-:-:S03]  /*1ee50*/  FADD.FTZ R9, R216, R9 ;  /* 0x00000009d8097221 */ /* 0x008fc60000010000 */
[----:B------:R2:W3:Y:S04]  /*1ee60*/  SHFL.BFLY PT, R5, R8, 0x1, 0x1f ;  /* 0x0c201f0008057f89 */ /* 0x0004e800000e0000 */
.L_x_2965:
        /* <DEDUP_REMOVED lines=13> */
[----:B------:R-:W-:Y:S01]  /*1ef40*/  FMUL.FTZ R124, R0, R124 ;  /* 0x0000007c007c7220 */ /* 0x000fe20000410000 */
[----:B------:R-:W-:Y:S01]  /*1ef50*/  LOP3.LUT R8, R8, 0x3ffffffc, RZ, 0xc0, !PT ;  /* 0x3ffffffc08087812 */ /* 0x000fe200078ec0ff */
[----:B------:R-:W-:Y:S01]  /*1ef60*/  FMUL.FTZ R125, R0, R125 ;  /* 0x0000007d007d7220 */ /* 0x000fe20000410000 */
[----:B------:R-:W-:Y:S01]  /*1ef70*/  LEA.HI R10, R10, R11, RZ, 0x3 ;  /* 0x0000000b0a0a7211 */ /* 0x000fe200078f18ff */
[----:B------:R-:W-:Y:S01]  /*1ef80*/  FMUL.FTZ R36, R0, R36 ;  /* 0x0000002400247220 */ /* 0x000fe20000410000 */
[----:B------:R-:W-:Y:S01]  /*1ef90*/  IADD3 R15, -R8, R3, RZ ;  /* 0x00000003080f7210 */ /* 0x000fe20007ffe1ff */
[----:B------:R-:W-:Y:S01]  /*1efa0*/  FMUL.FTZ R37, R0, R37 ;  /* 0x0000002500257220 */ /* 0x000fe20000410000 */
[----:B------:R-:W-:Y:S01]  /*1efb0*/  LOP3.LUT R10, R10, 0xfffffff8, RZ, 0xc0, !PT ;  /* 0xfffffff80a0a7812 */ /* 0x000fe200078ec0ff */
[C---:B------:R-:W-:Y:S01]  /*1efc0*/  FMUL.FTZ R40, R0.reuse, R40 ;  /* 0x0000002800287220 */ /* 0x040fe20000410000 */
[----:B------:R-:W-:Y:S01]  /*1efd0*/  F2FP.BF16.PACK_AB R128, R129, R128 ;  /* 0x000000808180723e */ /* 0x000fe200000010ff */
        /* <DEDUP_REMOVED lines=12> */
[----:B------:R-:W-:Y:S01]  /*1f0a0*/  FMUL.FTZ R53, R0, R53 ;  /* 0x0000003500357220 */ /* 0x000fe20000410000 */
[----:B------:R-:W-:Y:S01]  /*1f0b0*/  LEA R15, R12, R15, 0x9 ;  /* 0x0000000f0c0f7211 */ /* 0x000fe200078e48ff */
[C---:B------:R-:W-:Y:S01]  /*1f0c0*/  FMUL.FTZ R56, R0.reuse, R56 ;  /* 0x0000003800387220 */ /* 0x040fe20000410000 */
[----:B------:R-:W-:Y:S01]  /*1f0d0*/  LEA.HI R14, R13, R13, RZ, 0x1d ;  /* 0x0000000d0d0e7211 */ /* 0x000fe200078fe8ff */
[----:B------:R-:W-:Y:S01]  /*1f0e0*/  FMUL.FTZ R57, R0, R57 ;  /* 0x0000003900397220 */ /* 0x000fe20000410000 */
[----:B------:R-:W-:Y:S01]  /*1f0f0*/  ISETP.NE.U32.AND P0, PT, R8, 0x1, PT ;  /* 0x000000010800780c */ /* 0x000fe20003f05070 */
[C---:B------:R-:W-:Y:S01]  /*1f100*/  FMUL.FTZ R60, R0.reuse, R60 ;  /* 0x0000003c003c7220 */ /* 0x040fe20000410000 */
[----:B------:R-:W-:Y:S01]  /*1f110*/  LEA R14, R15, R14, 0x1 ;  /* 0x0000000e0f0e7211 */ /* 0x000fe200078e08ff */
[C---:B------:R-:W-:Y:S01]  /*1f120*/  FMUL.FTZ R61, R0.reuse, R61 ;  /* 0x0000003d003d7220 */ /* 0x040fe20000410000 */
[----:B------:R-:W-:Y:S01]  /*1f130*/  R2P PR, R11, 0x6 ;  /* 0x000000060b007804 */ /* 0x000fe20000000000 */
[----:B------:R-:W-:Y:S01]  /*1f140*/  FMUL.FTZ R64, R0, R64 ;  /* 0x0000004000407220 */ /* 0x000fe20000410000 */
[----:B------:R-:W-:Y:S01]  /*1f150*/  SHF.L.U32 R13, R14, 0x1, RZ ;  /* 0x000000010e0d7819 */ /* 0x000fe200000006ff */
[C---:B------:R-:W-:Y:S01]  /*1f160*/  FMUL.FTZ R65, R0.reuse, R65 ;  /* 0x0000004100417220 */ /* 0x040fe20000410000 */
[----:B------:R-:W-:Y:S01]  /*1f170*/  MOV R8, 0x20 ;  /* 0x0000002000087802 */ /* 0x000fe20000000f00 */
[C---:B------:R-:W-:Y:S01]  /*1f180*/  FMUL.FTZ R68, R0.reuse, R68 ;  /* 0x0000004400447220 */ /* 0x040fe20000410000 */
[----:B------:R-:W-:Y:S01]  /*1f190*/  MOV R14, 0x40 ;  /* 0x00000040000e7802 */ /* 0x000fe20000000f00 */
[C---:B------:R-:W-:Y:S01]  /*1f1a0*/  FMUL.FTZ R69, R0.reuse, R69 ;  /* 0x0000004500457220 */ /* 0x040fe20000410000 */
[C---:B------:R-:W-:Y:S01]  /*1f1b0*/  IADD3 R11, R13.reuse, -0x10, RZ ;  /* 0xfffffff00d0b7810 */ /* 0x040fe20007ffe0ff */
[----:B------:R-:W-:Y:S01]  /*1f1c0*/  FMUL.FTZ R72, R0, R72 ;  /* 0x0000004800487220 */ /* 0x000fe20000410000 */
[----:B------:R-:W-:Y:S01]  /*1f1d0*/  SEL R8, R8, 0xffffffe0, !P1 ;  /* 0xffffffe008087807 */ /* 0x000fe20004800000 */
[C---:B------:R-:W-:Y:S01]  /*1f1e0*/  FMUL.FTZ R73, R0.reuse, R73 ;  /* 0x0000004900497220 */ /* 0x040fe20000410000 */
[----:B------:R-:W-:Y:S01]  /*1f1f0*/  @P0 IADD3 R11, R13, 0x10, RZ ;  /* 0x000000100d0b0810 */ /* 0x000fe20007ffe0ff */
[----:B------:R-:W-:Y:S01]  /*1f200*/  FMUL.FTZ R76, R0, R76 ;  /* 0x0000004c004c7220 */ /* 0x000fe20000410000 */
        /* <DEDUP_REMOVED lines=146> */
[----:B------:R2:W-:Y:S01]  /*1fb30*/  STS [R15+0x2400], R70 ;  /* 0x002400460f007388 */ /* 0x0005e20000000800 */
        /* <DEDUP_REMOVED lines=29> */
[----:B------:R-:W4:Y:S04]  /*1fd10*/  LD.E.U8 R8, [R6.64+0x1c8] ;  /* 0x0001c80406087980 */ /* 0x000f28000c101100 */
[----:B------:R-:W4:Y:S04]  /*1fd20*/  @!P0 LD.E.64 R26, [R6.64+0x80] ;  /* 0x00008004061a8980 */ /* 0x000f28000c101b00 */
[----:B--2---:R-:W2:Y:S01]  /*1fd30*/  LD.E.64 R70, [R6.64+0x88] ;  /* 0x0000880406467980 */ /* 0x004ea2000c101b00 */
[----:B---3--:R-:W3:Y:S08]  /*1fd40*/  @P4 MUFU.LG2 R15, R9 ;  /* 0x00000009000f4308 */ /* 0x008ef00000000c00 */
[----:B------:R-:W1:Y:S01]  /*1fd50*/  @P3 MUFU.LG2 R5, R5 ;  /* 0x0000000500053308 */ /* 0x000e620000000c00 */
[----:B------:R-:W-:Y:S01]  /*1fd60*/  @!P0 SHF.R.S32.HI R14, RZ, 0x1f, R205 ;  /* 0x0000001fff0e8819 */ /* 0x000fe200000114cd */
[----:B------:R2:W5:Y:S01]  /*1fd70*/  LD.E.64 R68, [R6.64+0x90] ;  /* 0x0000900406447980 */ /* 0x000562000c101b00 */
[----:B------:R-:W-:Y:S01]  /*1fd80*/  BSSY B0, `(.L_x_2953) ;  /* 0x000001e000007945 */ /* 0x000fe20003800000 */
[----:B------:R-:W-:Y:S01]  /*1fd90*/  MOV R13, 0x7f800000 ;  /* 0x7f800000000d7802 */ /* 0x000fe20000000f00 */
[----:B---3--:R-:W-:-:S02]  /*1fda0*/  @P4 FMUL.FTZ R15, R15, 0.69314718246459960938 ;  /* 0x3f3172180f0f4820 */ /* 0x008fc40000410000 */
[----:B-1----:R-:W-:-:S04]  /*1fdb0*/  @P3 FMUL.FTZ R9, R5, 0.69314718246459960938 ;  /* 0x3f31721805093820 */ /* 0x002fc80000410000 */
[----:B-----5:R-:W-:Y:S01]  /*1fdc0*/  @P3 FFMA.FTZ R13, R132, R2, R9 ;  /* 0x00000002840d3223 */ /* 0x020fe20000010009 */
[----:B----4-:R-:W-:Y:S01]  /*1fdd0*/  ISETP.NE.AND P1, PT, R8, RZ, PT ;  /* 0x000000ff0800720c */ /* 0x010fe20003f25270 */
[----:B------:R-:W-:-:S04]  /*1fde0*/  @!P0 IMAD R11, R27, R205, RZ ;  /* 0x000000cd1b0b8224 */ /* 0x000fc800078e02ff */
[----:B------:R-:W-:Y:S02]  /*1fdf0*/  @!P0 IMAD R14, R26, R14, R11 ;  /* 0x0000000e1a0e8224 */ /* 0x000fe400078e020b */
[-C--:B--2---:R-:W-:Y:S02]  /*1fe00*/  @P0 IMAD R0, R71, R209.reuse, RZ ;  /* 0x000000d147000224 */ /* 0x084fe400078e02ff */
        /* <DEDUP_REMOVED lines=16> */
.L_x_2954:
[----:B------:R-:W-:Y:S02]  /*1ff10*/  ULDC.64 UR4, c[0x0][0x118] ;  /* 0x0000460000047ab9 */ /* 0x000fe40000000a00 */
[----:B------:R-:W2:Y:S04]  /*1ff20*/  LD.E R2, [R6.64+0x60] ;  /* 0x0000600406027980 */ /* 0x000ea8000c101900 */
[----:B------:R-:W3:Y:S01]  /*1ff30*/  LD.E R14, [R6.64+0xb4] ;  /* 0x0000b404060e7980 */ /* 0x000ee2000c101900 */
[----:B--2---:R-:W-:-:S04]  /*1ff40*/  IMAD R205, R2, R205, R208 ;  /* 0x000000cd02cd7224 */ /* 0x004fc800078e02d0 */
[----:B---3--:R-:W-:Y:S02]  /*1ff50*/  IMAD R14, R14, R205, RZ ;  /* 0x000000cd0e0e7224 */ /* 0x008fe400078e02ff */
.L_x_2955:
[----:B------:R-:W-:Y:S05]  /*1ff60*/  BSYNC B0 ;  /* 0x0000000000007941 */ /* 0x000fea0003800000 */
.L_x_2953:
[----:B------:R-:W-:Y:S02]  /*1ff70*/  ULDC.64 UR4, c[0x0][0x118] ;  /* 0x0000460000047ab9 */ /* 0x000fe40000000a00 */
[----:B------:R1:W5:Y:S04]  /*1ff80*/  LD.E.64 R72, [R6.64+0x70] ;  /* 0x0000700406487980 */ /* 0x000368000c101b00 */
[----:B------:R1:W5:Y:S01]  /*1ff90*/  LD.E.64 R74, [R6.64+0xa0] ;  /* 0x0000a004064a7980 */ /* 0x000362000c101b00 */
[----:B------:R-:W-:Y:S01]  /*1ffa0*/  WARPSYNC 0xffffffff ;  /* 0xffffffff00007948 */ /* 0x000fe20003800000 */
[----:B------:R-:W-:Y:S01]  /*1ffb0*/  SHF.R.S32.HI R15, RZ, 0x1f, R12 ;  /* 0x0000001fff0f7819 */ /* 0x000fe2000001140c */
[----:B------:R-:W-:Y:S01]  /*1ffc0*/  BSSY B0, `(.L_x_2956) ;  /* 0x000002b000007945 */ /* 0x000fe20003800000 */
[----:B------:R-:W-:Y:S01]  /*1ffd0*/  BAR.SYNC.DEFER_BLOCKING 0x0 ;  /* 0x0000000000007b1d */ /* 0x000fe20000010000 */
[----:B------:R-:W-:-:S02]  /*1ffe0*/  LOP3.LUT R66, R10, 0xffffffe0, RZ, 0xc0, !PT ;  /* 0xffffffe00a427812 */ /* 0x000fc400078ec0ff */
[----:B------:R-:W-:-:S03]  /*1fff0*/  LEA.HI R64, R15, R12, RZ, 0x2 ;  /* 0x0000000c0f407211 */ /* 0x000fc600078f10ff */
[----:B------:R-:W2:Y:S01]  /*20000*/  S2R R2, SR_TID.X ;  /* 0x0000000000027919 */ /* 0x000ea20000002100 */
[----:B------:R-:W-:Y:S01]  /*20010*/  IMAD.IADD R15, R3, 0x1, -R66 ;  /* 0x00000001030f7824 */ /* 0x000fe200078e0a42 */
[----:B------:R-:W-:-:S04]  /*20020*/  LOP3.LUT R65, R64, 0xffffffc, RZ, 0xc0, !PT ;  /* 0x0ffffffc40417812 */ /* 0x000fc800078ec0ff */
[----:B------:R-:W-:Y:S01]  /*20030*/  LOP3.LUT P0, RZ, R15, 0x3, RZ, 0xc0, !PT ;  /* 0x000000030fff7812 */ /* 0x000fe2000780c0ff */
[----:B------:R1:W3:Y:S04]  /*20040*/  LDS.128 R56, [R211] ;  /* 0x00000000d3387984 */ /* 0x0002e80000000c00 */
[----:B------:R1:W4:Y:S01]  /*20050*/  LDS.128 R52, [R211+0x800] ;  /* 0x00080000d3347984 */ /* 0x0003220000000c00 */
[----:B--2---:R-:W-:-:S03]  /*20060*/  SHF.R.S32.HI R9, RZ, 0x1f, R2 ;  /* 0x0000001fff097819 */ /* 0x004fc60000011402 */
[----:B------:R1:W2:Y:S01]  /*20070*/  LDS.128 R48, [R211+0x1000] ;  /* 0x00100000d3307984 */ /* 0x0002a20000000c00 */
[----:B------:R-:W-:-:S03]  /*20080*/  LEA.HI R5, R9, R2, RZ, 0x5 ;  /* 0x0000000209057211 */ /* 0x000fc600078f28ff */
[----:B------:R1:W1:Y:S01]  /*20090*/  LDS.128 R44, [R211+0x1800] ;  /* 0x00180000d32c7984 */ /* 0x0002620000000c00 */
[----:B------:R-:W-:-:S03]  /*200a0*/  LOP3.LUT R5, R5, 0xffffffe0, RZ, 0xc0, !PT ;  /* 0xffffffe005057812 */ /* 0x000fc600078ec0ff */
[----:B------:R1:W1:Y:S02]  /*200b0*/  LDS.128 R40, [R211+0x2000] ;  /* 0x00200000d3287984 */ /* 0x0002640000000c00 */
[----:B------:R-:W-:Y:S02]  /*200c0*/  IMAD.IADD R5, R2, 0x1, -R5 ;  /* 0x0000000102057824 */ /* 0x000fe400078e0a05 */
[----:B------:R1:W1:Y:S04]  /*200d0*/  LDS.128 R36, [R211+0x2800] ;  /* 0x00280000d3247984 */ /* 0x0002680000000c00 */
[----:B------:R1:W1:Y:S01]  /*200e0*/  LDS.128 R32, [R211+0x3000] ;  /* 0x00300000d3207984 */ /* 0x0002620000000c00 */
[----:B------:R-:W-:-:S03]  /*200f0*/  SHF.R.S32.HI R10, RZ, 0x1f, R5 ;  /* 0x0000001fff0a7819 */ /* 0x000fc60000011405 */
[----:B------:R1:W1:Y:S01]  /*20100*/  LDS.128 R28, [R211+0x3800] ;  /* 0x00380000d31c7984 */ /* 0x0002620000000c00 */
[----:B------:R-:W-:Y:S01]  /*20110*/  LEA.HI R10, R10, R5, RZ, 0x2 ;  /* 0x000000050a0a7211 */ /* 0x000fe200078f10ff */
[----:B------:R-:W-:Y:S02]  /*20120*/  IMAD.IADD R5, R12, 0x1, -R65 ;  /* 0x000000010c057824 */ /* 0x000fe400078e0a41 */
[----:B------:R1:W1:Y:S01]  /*20130*/  LDS.128 R24, [R211+0x4000] ;  /* 0x00400000d3187984 */ /* 0x0002620000000c00 */
[----:B------:R-:W-:-:S03]  /*20140*/  SHF.R.S32.HI R10, RZ, 0x2, R10 ;  /* 0x00000002ff0a7819 */ /* 0x000fc6000001140a */
[----:B------:R1:W1:Y:S02]  /*20150*/  LDS.128 R20, [R211+0x4800] ;  /* 0x00480000d3147984 */ /* 0x0002640000000c00 */
[----:B------:R-:W-:Y:S02]  /*20160*/  IMAD R5, R5, 0x10, R10 ;  /* 0x0000001005057824 */ /* 0x000fe400078e020a */
        /* <DEDUP_REMOVED lines=16> */
.L_x_2957:
[----:B---34-:R-:W-:Y:S05]  /*20270*/  BSYNC B0 ;  /* 0x0000000000007941 */ /* 0x018fea0003800000 */
.L_x_2956:
[----:B------:R-:W-:Y:S01]  /*20280*/  LEA.HI R4, R4, R3, RZ, 0x3 ;  /* 0x0000000304047211 */ /* 0x000fe200078f18ff */
[----:B------:R-:W-:Y:S01]  /*20290*/  ULDC.64 UR4, c[0x0][0x118] ;  /* 0x0000460000047ab9 */ /* 0x000fe20000000a00 */
[----:B------:R-:W-:Y:S01]  /*202a0*/  IMAD.SHL.U32 R207, R207, 0x40, RZ ;  /* 0x00000040cfcf7824 */ /* 0x000fe200078e00ff */
[----:B------:R-:W-:Y:S01]  /*202b0*/  LEA.HI R9, R9, R2, RZ, 0x3 ;  /* 0x0000000209097211 */ /* 0x000fe200078f18ff */
[----:B-1----:R1:W5:Y:S01]  /*202c0*/  LD.E R6, [R6.64+0xc0] ;  /* 0x0000c00406067980 */ /* 0x002362000c101900 */
[----:B------:R-:W-:Y:S01]  /*202d0*/  LOP3.LUT R4, R4, 0xfffffff8, RZ, 0xc0, !PT ;  /* 0xfffffff804047812 */ /* 0x000fe200078ec0ff */
[----:B------:R-:W-:Y:S01]  /*202e0*/  IMAD R5, R71, R207, RZ ;  /* 0x000000cf47057224 */ /* 0x000fe200078e02ff */
[----:B------:R-:W-:Y:S03]  /*202f0*/  BSSY B0, `(.L_x_2958) ;  /* 0x0000026000007945 */ /* 0x000fe60003800000 */
[----:B------:R-:W-:Y:S01]  /*20300*/  IMAD.IADD R4, R3, 0x1, -R4 ;  /* 0x0000000103047824 */ /* 0x000fe200078e0a04 */
[----:B------:R-:W-:-:S02]  /*20310*/  LOP3.LUT R3, R9, 0xfffffff8, RZ, 0xc0, !PT ;  /* 0xfffffff809037812 */ /* 0x000fc400078ec0ff */
[----:B------:R-:W-:Y:S01]  /*20320*/  SHF.R.S32.HI R9, RZ, 0x3, R9 ;  /* 0x00000003ff097819 */ /* 0x000fe20000011409 */
[----:B------:R-:W-:Y:S01]  /*20330*/  IMAD.SHL.U32 R12, R4, 0x8, RZ ;  /* 0x00000008040c7824 */ /* 0x000fe200078e00ff */
[----:B------:R-:W-:Y:S01]  /*20340*/  SHF.R.S32.HI R4, RZ, 0x1f, R207 ;  /* 0x0000001fff047819 */ /* 0x000fe200000114cf */
[----:B------:R-:W-:Y:S01]  /*20350*/  IMAD.IADD R3, R2, 0x1, -R3 ;  /* 0x0000000102037824 */ /* 0x000fe200078e0a03 */
[----:B------:R-:W-:Y:S02]  /*20360*/  SHF.R.S32.HI R2, RZ, 0x1f, R208 ;  /* 0x0000001fff027819 */ /* 0x000fe400000114d0 */
[--C-:B------:R-:W-:Y:S01]  /*20370*/  SHF.R.S32.HI R13, RZ, 0x1f, R12.reuse ;  /* 0x0000001fff0d7819 */ /* 0x100fe2000001140c */
[C---:B------:R-:W-:Y:S02]  /*20380*/  IMAD R5, R70.reuse, R4, R5 ;  /* 0x0000000446057224 */ /* 0x040fe400078e0205 */
[----:B------:R-:W-:Y:S02]  /*20390*/  IMAD.SHL.U32 R3, R3, 0x8, RZ ;  /* 0x0000000803037824 */ /* 0x000fe400078e00ff */
[----:B------:R-:W-:-:S04]  /*203a0*/  IMAD.WIDE.U32 R10, R70, R207, R12 ;  /* 0x000000cf460a7225 */ /* 0x000fc800078e000c */
[----:B------:R-:W-:Y:S01]  /*203b0*/  IMAD.IADD R207, R210, 0x1, -R207 ;  /* 0x00000001d2cf7824 */ /* 0x000fe200078e0acf */
[----:B------:R-:W-:Y:S01]  /*203c0*/  IADD3 R4, P0, R8, R10, RZ ;  /* 0x0000000a08047210 */ /* 0x000fe20007f1e0ff */
[----:B-1----:R-:W-:-:S03]  /*203d0*/  IMAD R7, R69, R208, RZ ;  /* 0x000000d045077224 */ /* 0x002fc600078e02ff */
[----:B------:R-:W-:Y:S01]  /*203e0*/  IADD3.X R5, R0, R11, R5, P0, !PT ;  /* 0x0000000b00057210 */ /* 0x000fe200007fe405 */
[C---:B------:R-:W-:Y:S01]  /*203f0*/  IMAD R2, R68.reuse, R2, R7 ;  /* 0x0000000244027224 */ /* 0x040fe200078e0207 */
[----:B------:R-:W-:Y:S02]  /*20400*/  ISETP.GE.AND P0, PT, R9, R207, PT ;  /* 0x000000cf0900720c */ /* 0x000fe40003f06270 */
[C---:B------:R-:W-:Y:S01]  /*20410*/  IADD3 R7, R3.reuse, 0x40, RZ ;  /* 0x0000004003077810 */ /* 0x040fe20007ffe0ff */
[----:B------:R-:W-:Y:S01]  /*20420*/  IMAD.WIDE.U32 R68, R68, R208, R4 ;  /* 0x000000d044447225 */ /* 0x000fe200078e0004 */
[----:B------:R-:W-:Y:S02]  /*20430*/  SHF.R.S32.HI R5, RZ, 0x1f, R9 ;  /* 0x0000001fff057819 */ /* 0x000fe40000011409 */
        /* <DEDUP_REMOVED lines=14> */
[----:B------:R1:W-:Y:S04]  /*20520*/  @!P3 ST.E.128 [R14.64], R56 ;  /* 0x000000380e00b985 */ /* 0x0003e8000c101d04 */
[----:B------:R1:W-:Y:S04]  /*20530*/  @!P2 ST.E.128 [R14.64+0x80], R40 ;  /* 0x000080280e00a985 */ /* 0x0003e8000c101d04 */
[----:B------:R1:W-:Y:S02]  /*20540*/  @!P1 ST.E.128 [R14.64+0x100], R24 ;  /* 0x000100180e009985 */ /* 0x0003e4000c101d04 */
.L_x_2959:
[----:B------:R-:W-:Y:S05]  /*20550*/  BSYNC B0 ;  /* 0x0000000000007941 */ /* 0x000fea0003800000 */
.L_x_2958:
        /* <DEDUP_REMOVED lines=21> */
.L_x_2961:
[----:B------:R-:W-:Y:S05]  /*206b0*/  BSYNC B0 ;  /* 0x0000000000007941 */ /* 0x000fea0003800000 */
.L_x_2960:
        /* <DEDUP_REMOVED lines=18> */
[----:B--2---:R1:W-:Y:S04]  /*207e0*/  @!P2 ST.E.128 [R10.64], R48 ;  /* 0x000000300a00a985 */ /* 0x0043e8000c101d04 */
[----:B------:R1:W-:Y:S04]  /*207f0*/  @!P1 ST.E.128 [R10.64+0x80], R32 ;  /* 0x000080200a009985 */ /* 0x0003e8000c101d04 */
[----:B------:R1:W-:Y:S02]  /*20800*/  @!P0 ST.E.128 [R10.64+0x100], R16 ;  /* 0x000100100a008985 */ /* 0x0003e4000c101d04 */
.L_x_2963:
[----:B------:R-:W-:Y:S05]  /*20810*/  BSYNC B0 ;  /* 0x0000000000007941 */ /* 0x000fea0003800000 */
.L_x_2962:
[----:B------:R-:W-:-:S04]  /*20820*/  IADD3 R0, R9, 0x30, RZ ;  /* 0x0000003009007810 */ /* 0x000fc80007ffe0ff */
[----:B------:R-:W-:Y:S01]  /*20830*/  ISETP.GE.AND P0, PT, R0, R207, PT ;  /* 0x000000cf0000720c */ /* 0x000fe20003f06270 */
[----:B------:R-:W-:-:S12]  /*20840*/  IMAD.MOV.U32 R207, RZ, RZ, 0x0 ;  /* 0x00000000ffcf7424 */ /* 0x000fd800078e00ff */
[----:B------:R-:W-:Y:S05]  /*20850*/  @P0 RET.REL.NODEC R206 `(_ZN5flash24flash_fwd_splitkv_kernelI23Flash_fwd_kernel_traitsILi192ELi64ELi64ELi4ELb0ELb0EN7cutlass10bfloat16_tE19Flash_kernel_traitsILi192ELi64ELi64ELi4ES3_EELb1ELb0ELb1ELb0ELb0ELb0ELb0ELb1EEEvNS_16Flash_fwd_paramsE) ;  /* 0xfffdf7a0ce000950 */ /* 0x000fea0003c3ffff */
[----:B------:R-:W-:Y:S01]  /*20860*/  IADD3 R9, P0, R9, 0x30, RZ ;  /* 0x0000003009097810 */ /* 0x000fe20007f1e0ff */
[----:B-1----:R-:W-:Y:S01]  /*20870*/  IMAD.MOV.U32 R10, RZ, RZ, R68 ;  /* 0x000000ffff0a7224 */ /* 0x002fe200078e0044 */
        /* <DEDUP_REMOVED lines=12> */
[----:B------:R1:W-:Y:S01]  /*20940*/  @!P0 ST.E.128 [R4.64+0x80], R28 ;  /* 0x0000801c04008985 */ /* 0x0003e2000c101d04 */
[----:B------:R-:W-:-:S03]  /*20950*/  ISETP.GE.AND P0, PT, R3, R6, PT ;  /* 0x000000060300720c */ /* 0x000fc60003f06270 */
[----:B------:R1:W-:Y:S10]  /*20960*/  @!P1 ST.E.128 [R4.64], R44 ;  /* 0x0000002c04009985 */ /* 0x0003f4000c101d04 */
[----:B------:R-:W-:Y:S05]  /*20970*/  @P0 RET.REL.NODEC R206 `(_ZN5flash24flash_fwd_splitkv_kernelI23Flash_fwd_kernel_traitsILi192ELi64ELi64ELi4ELb0ELb0EN7cutlass10bfloat16_tE19Flash_kernel_traitsILi192ELi64ELi64ELi4ES3_EELb1ELb0ELb1ELb0ELb0ELb0ELb0ELb1EEEvNS_16Flash_fwd_paramsE) ;  /* 0xfffdf680ce000950 */ /* 0x000fea0003c3ffff */
[----:B------:R-:W-:Y:S01]  /*20980*/  MOV R207, 0x0 ;  /* 0x0000000000cf7802 */ /* 0x000fe20000000f00 */
[----:B------:R-:W-:-:S02]  /*20990*/  ULDC.64 UR4, c[0x0][0x118] ;  /* 0x0000460000047ab9 */ /* 0x000fc40000000a00 */
[----:B------:R3:W-:Y:S01]  /*209a0*/  ST.E.128 [R4.64+0x100], R60 ;  /* 0x0001003c04007985 */ /* 0x0007e2000c101d04 */
[----:B------:R-:W-:Y:S05]  /*209b0*/  RET.REL.NODEC R206 `(_ZN5flash24flash_fwd_splitkv_kernelI23Flash_fwd_kernel_traitsILi192ELi64ELi64ELi4ELb0ELb0EN7cutlass10bfloat16_tE19Flash_kernel_traitsILi192ELi64ELi64ELi4ES3_EELb1ELb0ELb1ELb0ELb0ELb0ELb0ELb1EEEvNS_16Flash_fwd_paramsE) ;  /* 0xfffdf640ce007950 */ /* 0x000fea0003c3ffff */
.L_x_2951:
[----:B------:R-:W-:Y:S02]  /*209c0*/  MOV R5, 0x2 ;  /* 0x0000000200057802 */ /* 0x000fe40000000f00 */
[----:B------:R-:W-:Y:S02]  /*209d0*/  MOV R4, 0x209f0 ;  /* 0x000209f000047802 */ /* 0x000fe40000000f00 */
[----:B-1---5:R-:W-:Y:S05]  /*209e0*/  CALL.REL.NOINC `($__internal_20_$__cuda_sm70_shflsync_bfly_p) ;  /* 0x000000f000007944 */ /* 0x022fea0003c00000 */
[----:B-12---:R-:W-:Y:S05]  /*209f0*/  BRA `(.L_x_2964) ;  /* 0xffffe40000007947 */ /* 0x006fea000383ffff */
.L_x_2952:
[----:B------:R-:W-:Y:S02]  /*20a00*/  MOV R5, 0x1 ;  /* 0x0000000100057802 */ /* 0x000fe40000000f00 */
[----:B------:R-:W-:Y:S02]  /*20a10*/  MOV R4, 0x20a30 ;  /* 0x00020a3000047802 */ /* 0x000fe40000000f00 */
[----:B-1---5:R-:W-:Y:S05]  /*20a20*/  CALL.REL.NOINC `($__internal_20_$__cuda_sm70_shflsync_bfly_p) ;  /* 0x000000b000007944 */ /* 0x022fea0003c00000 */
[----:B--2---:R-:W-:Y:S01]  /*20a30*/  FADD.FTZ R9, R216, R5 ;  /* 0x00000005d8097221 */ /* 0x004fe20000010000 */
[----:B-1----:R-:W-:Y:S02]  /*20a40*/  MOV R216, R217 ;  /* 0x000000d900d87202 */ /* 0x002fe40000000f00 */
[----:B------:R-:W-:Y:S02]  /*20a50*/  MOV R5, 0x2 ;  /* 0x0000000200057802 */ /* 0x000fe40000000f00 */
[----:B------:R-:W-:-:S02]  /*20a60*/  MOV R4, 0x20a80 ;  /* 0x00020a8000047802 */ /* 0x000fc40000000f00 */
[----:B------:R-:W-:Y:S05]  /*20a70*/  CALL.REL.NOINC `($__internal_20_$__cuda_sm70_shflsync_bfly_p) ;  /* 0x0000006000007944 */ /* 0x000fea0003c00000 */
[----:B--2---:R-:W-:Y:S01]  /*20a80*/  FADD.FTZ R8, R217, R5 ;  /* 0x00000005d9087221 */ /* 0x004fe20000010000 */
[----:B------:R-:W-:-:S02]  /*20a90*/  MOV R5, 0x1 ;  /* 0x0000000100057802 */ /* 0x000fc40000000f00 */
[----:B------:R-:W-:Y:S02]  /*20aa0*/  MOV R4, 0x20ad0 ;  /* 0x00020ad000047802 */ /* 0x000fe40000000f00 */
[----:B-1----:R-:W-:Y:S02]  /*20ab0*/  MOV R216, R8 ;  /* 0x0000000800d87202 */ /* 0x002fe40000000f00 */
[----:B------:R-:W-:Y:S05]  /*20ac0*/  CALL.REL.NOINC `($__internal_20_$__cuda_sm70_shflsync_bfly_p) ;  /* 0x0000001000007944 */ /* 0x000fea0003c00000 */
[----:B-12---:R-:W-:Y:S05]  /*20ad0*/  BRA `(.L_x_2965) ;  /* 0xffffe39000007947 */ /* 0x006fea000383ffff */
        .weak           $__internal_20_$__cuda_sm70_shflsync_bfly_p
        .type           $__internal_20_$__cuda_sm70_shflsync_bfly_p,@function
        .size           $__internal_20_$__cuda_sm70_shflsync_bfly_p,(.L_x_4395 - $__internal_20_$__cuda_sm70_shflsync_bfly_p)
$__internal_20_$__cuda_sm70_shflsync_bfly_p:
[----:B------:R-:W-:Y:S01]  /*20ae0*/  MOV R10, R4 ;  /* 0x00000004000a7202 */ /* 0x000fe20000000f00 */
[----:B------:R-:W-:Y:S04]  /*20af0*/  WARPSYNC R0 ;  /* 0x0000000000007348 */ /* 0x000fe80003800000 */
[----:B------:R-:W-:Y:S01]  /*20b00*/  MOV R11, 0x0 ;  /* 0x00000000000b7802 */ /* 0x000fe20000000f00 */
[----:B------:R1:W2:Y:S03]  /*20b10*/  SHFL.BFLY PT, R5, R216, R5, R3 ;  /* 0x0c000005d8057389 */ /* 0x0002a600000e0003 */
[----:B------:R-:W-:Y:S05]  /*20b20*/  RET.REL.NODEC R10 `(_ZN5flash24flash_fwd_splitkv_kernelI23Flash_fwd_kernel_traitsILi192ELi64ELi64ELi4ELb0ELb0EN7cutlass10bfloat16_tE19Flash_kernel_traitsILi192ELi64ELi64ELi4ES3_EELb1ELb0ELb1ELb0ELb0ELb0ELb0ELb1EEEvNS_16Flash_fwd_paramsE) ;  /* 0xfffdf4d00a007950 */ /* 0x000fea0003c3ffff */
.L_x_2966:
        /* <DEDUP_REMOVED lines=13> */
.L_x_4395:


//--------------------- .text._ZN5flash24flash_fwd_splitkv_kernelI23Flash_fwd_kernel_traitsILi192ELi64ELi64ELi4ELb0ELb0EN7cutlass10bfloat16_tE19Flash_kernel_traitsILi192ELi64ELi64ELi4ES3_EELb1ELb0ELb1ELb0ELb0ELb1ELb0ELb1EEEvNS_16Flash_fwd_paramsE --------------------------
	.section	.text._ZN5flash24flash_fwd_splitkv_kernelI23Flash_fwd_kernel_traitsILi192ELi64ELi64ELi4ELb0ELb0EN7cutlass10bfloat16_tE19Flash_kernel_traitsILi192ELi64ELi64ELi4ES3_EELb1ELb0ELb1ELb0ELb0ELb1ELb0ELb1EEEvNS_16Flash_fwd_paramsE,"ax",@progbits
	.sectioninfo	@"SHI_REGISTERS=248"
	.align	128
        .global         _ZN5flash24flash_fwd_splitkv_kernelI23Flash_fwd_kernel_traitsILi192ELi64ELi64ELi4ELb0ELb0EN7cutlass10bfloat16_tE19Flash_kernel_traitsILi192ELi64ELi64ELi4ES3_EELb1ELb0ELb1ELb0ELb0ELb1ELb0ELb1EEEvNS_16Flash_fwd_paramsE
        .type           _ZN5flash24flash_fwd_splitkv_kernelI23Flash_fwd_kernel_traitsILi192ELi64ELi64ELi4ELb0ELb0EN7cutlass10bfloat16_tE19Flash_kernel_traitsILi192ELi64ELi64ELi4ES3_EELb1ELb0ELb1ELb0ELb0ELb1ELb0ELb1EEEvNS_16Flash_fwd_paramsE,@function
        .size           _ZN5flash24flash_fwd_splitkv_kernelI23Flash_fwd_kernel_traitsILi192ELi64ELi64ELi4ELb0ELb0EN7cutlass10bfloat16_tE19Flash_kernel_traitsILi192ELi64ELi64ELi4ES3_EELb1ELb0ELb1ELb0ELb0ELb1ELb0ELb1EEEvNS_16Flash_fwd_paramsE,(.L_x_4397 - _ZN5flash24flash_fwd_splitkv_kernelI23Flash_fwd_kernel_traitsILi192ELi64ELi64ELi4ELb0ELb0EN7cutlass10bfloat16_tE19Flash_kernel_traitsILi192ELi64ELi64ELi4ES3_EELb1ELb0ELb1ELb0ELb0ELb1ELb0ELb1EEEvNS_16Flash_fwd_paramsE)
        .other          _ZN5flash24flash_fwd_splitkv_kernelI23Flash_fwd_kernel_traitsILi192ELi64ELi64ELi4ELb0ELb0EN7cutlass10bfloat16_tE19Flash_kernel_traitsILi192ELi64ELi64ELi4ES3_EELb1ELb0ELb1ELb0ELb0ELb1ELb0ELb1EEEvNS_16Flash_fwd_paramsE,@"STO_CUDA_ENTRY STV_DEFAULT"
_ZN5flash24flash_fwd_splitkv_kernelI23Flash_fwd_kernel_traitsILi192ELi64ELi64ELi4ELb0ELb0EN7cutlass10bfloat16_tE19Flash_kernel_traitsILi192ELi64ELi64ELi4ES3_EELb1ELb0ELb1ELb0ELb0ELb1ELb0ELb1EEEvNS_16Flash_fwd_paramsE:
.text._ZN5flash24flash_fwd_splitkv_kernelI23Flash_fwd_kernel_traitsILi192ELi64ELi64ELi4ELb0ELb0EN7cutlass10bfloat16_tE19Flash_kernel_traitsILi192ELi64ELi64ELi4ES3_EELb1ELb0ELb1ELb0ELb0ELb1ELb0ELb1EEEvNS_16Flash_fwd_paramsE:
        /* <DEDUP_REMOVED lines=9> */
[----:B-123--:R-:W-:Y:S05]  /*0090*/  CALL.REL.NOINC `($_ZN5flash24flash_fwd_splitkv_kernelI23Flash_fwd_kernel_traitsILi192ELi64ELi64ELi4ELb0ELb0EN7cutlass10bfloat16_tE19Flash_kernel_traitsILi192ELi64ELi64ELi4ES3_EELb1ELb0ELb1ELb0ELb0ELb1ELb0ELb1EEEvNS_16Flash_fwd_paramsE$_ZN5flash30compute_attn_1rowblock_splitkvI23Flash_fwd_kernel_traitsILi192ELi64ELi64ELi4ELb0ELb0EN7cutlass10bfloat16_tE19Flash_kernel_traitsILi192ELi64ELi64ELi4ES3_EELb1ELb0ELb1ELb0ELb0ELb1ELb0ELb1ENS_16Flash_fwd_paramsEEEvRKT8_iiiii) ;  /* 0x0000002000007944 */ /* 0x00efea0003c00000 */
[----:B------:R-:W-:Y:S05]  /*00a0*/  BSYNC B4 ;  /* 0x0000000000047941 */ /* 0x000fea0003800000 */
.L_x_2967:
[----:B------:R-:W-:Y:S05]  /*00b0*/  EXIT ;  /* 0x000000000000794d */ /* 0x000fea0003800000 */
        .type           $_ZN5flash24flash_fwd_splitkv_kernelI23Flash_fwd_kernel_traitsILi192ELi64ELi64ELi4ELb0ELb0EN7cutlass10bfloat16_tE19Flash_kernel_traitsILi192ELi64ELi64ELi4ES3_EELb1ELb0ELb1ELb0ELb0ELb1ELb0ELb1EEEvNS_16Flash_fwd_paramsE$_ZN5flash30compute_attn_1rowblock_splitkvI23Flash_fwd_kernel_traitsILi192ELi64ELi64ELi4ELb0ELb0EN7cutlass10bfloat16_tE19Flash_kernel_traitsILi192ELi64ELi64ELi4ES3_EELb1ELb0ELb1ELb0ELb0ELb1ELb0ELb1ENS_16Flash_fwd_paramsEEEvRKT8_iiiii,@function
        .size           $_ZN5flash24flash_fwd_splitkv_kernelI23Flash_fwd_kernel_traitsILi192ELi64ELi64ELi4ELb0ELb0EN7cutlass10bfloat16_tE19Flash_kernel_traitsILi192ELi64ELi64ELi4ES3_EELb1ELb0ELb1ELb0ELb0ELb1ELb0ELb1EEEvNS_16Flash_fwd_paramsE$_ZN5flash30compute_attn_1rowblock_splitkvI23Flash_fwd_kernel_traitsILi192ELi64ELi64ELi4ELb0ELb0EN7cutlass10bfloat16_tE19Flash_kernel_traitsILi192ELi64ELi64ELi4ES3_EELb1ELb0ELb1ELb0ELb0ELb1ELb0ELb1ENS_16Flash_fwd_paramsEEEvRKT8_iiiii,($__internal_21_$__cuda_sm70_shflsync_bfly_p - $_ZN5flash24flash_fwd_splitkv_kernelI23Flash_fwd_kernel_traitsILi192ELi64ELi64ELi4ELb0ELb0EN7cutlass10bfloat16_tE19Flash_kernel_traitsILi192ELi64ELi64ELi4ES3_EELb1ELb0ELb1ELb0ELb0ELb1ELb0ELb1EEEvNS_16Flash_fwd_paramsE$_ZN5flash30compute_attn_1rowblock_splitkvI23Flash_fwd_kernel_traitsILi192ELi64ELi64ELi4ELb0ELb0EN7cutlass10bfloat16_tE19Flash_kernel_traitsILi192ELi64ELi64ELi4ES3_EELb1ELb0ELb1ELb0ELb0ELb1ELb0ELb1ENS_16Flash_fwd_paramsEEEvRKT8_iiiii)
$_ZN5flash24flash_fwd_splitkv_kernelI23Flash_fwd_kernel_traitsILi192ELi64ELi64ELi4ELb0ELb0EN7cutlass10bfloat16_tE19Flash_kernel_traitsILi192ELi64ELi64ELi4ES3_EELb1ELb0ELb1ELb0ELb0ELb1ELb0ELb1EEEvNS_16Flash_fwd_paramsE$_ZN5flash30compute_attn_1rowblock_splitkvI23Flash_fwd_kernel_traitsILi192ELi64ELi64ELi4ELb0ELb0EN7cutlass10bfloat16_tE19Flash_kernel_traitsILi192ELi64ELi64ELi4ES3_EELb1ELb0ELb1ELb0ELb0ELb1ELb0ELb1ENS_16Flash_fwd_paramsEEEvRKT8_iiiii:
        /* <DEDUP_REMOVED lines=20> */
.L_x_2969:
[----:B------:R-:W-:Y:S05]  /*0200*/  BSYNC B0 ;  /* 0x0000000000007941 */ /* 0x000fea0003800000 */
.L_x_2968:
        /* <DEDUP_REMOVED lines=17> */
.L_x_2971:
[----:B------:R4:W5:Y:S02]  /*0320*/  LD.E R76, [R12.64+0xb8] ;  /* 0x0000b8060c4c7980 */ /* 0x000964000c101900 */
.L_x_2972:
[----:B------:R-:W-:Y:S05]  /*0330*/  BSYNC B0 ;  /* 0x0000000000007941 */ /* 0x000fea0003800000 */
.L_x_2970:
        /* <DEDUP_REMOVED lines=10> */
.L_x_2974:
[----:B------:R-:W2:Y:S01]  /*03e0*/  LD.E.64 R2, [R12.64+0x108] ;  /* 0x000108060c027980 */ /* 0x000ea2000c101b00 */
[----:B------:R-:W-:Y:S01]  /*03f0*/  BSSY B0, `(.L_x_2976) ;  /* 0x0000006000007945 */ /* 0x000fe20003800000 */
[----:B------:R-:W-:Y:S01]  /*0400*/  IMAD.MOV.U32 R73, RZ, RZ, RZ ;  /* 0x000000ffff497224 */ /* 0x000fe200078e00ff */
[----:B--2---:R-:W-:-:S04]  /*0410*/  ISETP.NE.U32.AND P0, PT, R2, RZ, PT ;  /* 0x000000ff0200720c */ /* 0x004fc80003f05070 */
[----:B------:R-:W-:-:S13]  /*0420*/  ISETP.NE.AND.EX P0, PT, R3, RZ, PT, P0 ;  /* 0x000000ff0300720c */ /* 0x000fda0003f05300 */
[----:B------:R-:W-:Y:S05]  /*0430*/  @!P0 BRA `(.L_x_2977) ;  /* 0x0000001000008947 */ /* 0x000fea0003800000 */
[----:B------:R1:W5:Y:S02]  /*0440*/  LD.E R73, [R12.64+0xbc] ;  /* 0x0000bc060c497980 */ /* 0x000364000c101900 */
.L_x_2977:
[----:B------:R-:W-:Y:S05]  /*0450*/  BSYNC B0 ;  /* 0x0000000000007941 */ /* 0x000fea0003800000 */
.L_x_2976:
[----:B-----5:R-:W-:Y:S02]  /*0460*/  IADD3 R73, R76, R73, RZ ;  /* 0x000000494c497210 */ /* 0x020fe40007ffe0ff */
.L_x_2975:
[----:B------:R-:W-:Y:S05]  /*0470*/  BSYNC B1 ;  /* 0x0000000000017941 */ /* 0x000fea0003800000 */
.L_x_2973:
[----:B------:R-:W-:Y:S01]  /*0480*/  IMAD.SHL.U32 R71, R219, 0x40, RZ ;  /* 0x00000040db477824 */ /* 0x000fe200078e00ff */
[----:B------:R-:W-:Y:S01]  /*0490*/  MOV R2, R218 ;  /* 0x000000da00027202 */ /* 0x000fe20000000f00 */
[----:B------:R-:W-:-:S03]  /*04a0*/  IMAD.MOV.U32 R3, RZ, RZ, 0x0 ;  /* 0x00000000ff037424 */ /* 0x000fc600078e00ff */
[----:B------:R-:W-:-:S13]  /*04b0*/  ISETP.GT.AND P0, PT, R222, R71, PT ;  /* 0x00000047de00720c */ /* 0x000fda0003f04270 */
[----:B------:R-:W-:Y:S05]  /*04c0*/  @!P0 RET.REL.NODEC R2 `(_ZN5flash24flash_fwd_splitkv_kernelI23Flash_fwd_kernel_traitsILi192ELi64ELi64ELi4ELb0ELb0EN7cutlass10bfloat16_tE19Flash_kernel_traitsILi192ELi64ELi64ELi4ES3_EELb1ELb0ELb1ELb0ELb0ELb1ELb0ELb1EEEvNS_16Flash_fwd_paramsE) ;  /* 0xfffffb3002008950 */ /* 0x000fea0003c3ffff */
        /* <DEDUP_REMOVED lines=79> */
.L_x_2980:
[----:B------:R-:W-:Y:S05]  /*09c0*/  BSYNC B0 ;  /* 0x0000000000007941 */ /* 0x000fea0003800000 */
.L_x_2979:
        /* <DEDUP_REMOVED lines=20> */
.L_x_2982:
[----:B------:R-:W-:Y:S05]  /*0b10*/  BSYNC B0 ;  /* 0x0000000000007941 */ /* 0x000fea0003800000 */
.L_x_2981:
        /* <DEDUP_REMOVED lines=20> */
.L_x_2984:
[----:B------:R-:W-:Y:S05]  /*0c60*/  BSYNC B0 ;  /* 0x0000000000007941 */ /* 0x000fea0003800000 */
.L_x_2983:
        /* <DEDUP_REMOVED lines=19> */
.L_x_2986:
[----:B------:R-:W-:Y:S05]  /*0da0*/  BSYNC B0 ;  /* 0x0000000000007941 */ /* 0x000fea0003800000 */
.L_x_2985:
        /* <DEDUP_REMOVED lines=16> */
[----:B------:R-:W-:Y:S05]  /*0eb0*/  @P4 RET.REL.NODEC R218 `(_ZN5flash24flash_fwd_splitkv_kernelI23Flash_fwd_kernel_traitsILi192ELi64ELi64ELi4ELb0ELb0EN7cutlass10bfloat16_tE19Flash_kernel_traitsILi192ELi64ELi64ELi4ES3_EELb1ELb0ELb1ELb0ELb0ELb1ELb0ELb1EEEvNS_16Flash_fwd_paramsE) ;  /* 0xfffff140da004950 */ /* 0x000fea0003c3ffff */
[----:B-1----:R-:W-:Y:S02]  /*0ec0*/  MOV R5, 0x7f800000 ;  /* 0x7f80000000057802 */ /* 0x002fe40000000f00 */
[----:B------:R-:W-:-:S03]  /*0ed0*/  MOV R219, 0x0 ;  /* 0x0000000000db7802 */ /* 0x000fc60000000f00 */
[----:B------:R1:W-:Y:S01]  /*0ee0*/  ST.E [R2.64+0xc0], R5 ;  /* 0x0000c00502007985 */ /* 0x0003e2000c101906 */
[----:B------:R-:W-:Y:S05]  /*0ef0*/  RET.REL.NODEC R218 `(_ZN5flash24flash_fwd_splitkv_kernelI23Flash_fwd_kernel_traitsILi192ELi64ELi64ELi4ELb0ELb0EN7cutlass10bfloat16_tE19Flash_kernel_traitsILi192ELi64ELi64ELi4ES3_EELb1ELb0ELb1ELb0ELb0ELb1ELb0ELb1EEEvNS_16Flash_fwd_paramsE) ;  /* 0xfffff100da007950 */ /* 0x000fea0003c3ffff */
.L_x_2978:
        /* <DEDUP_REMOVED lines=105> */
.L_x_2988:
        /* <DEDUP_REMOVED lines=80> */
.L_x_2989:
[----:B-1----:R-:W-:Y:S05]  /*1a90*/  BSYNC B0 ;  /* 0x0000000000007941 */ /* 0x002fea0003800000 */
.L_x_2987:
        /* <DEDUP_REMOVED lines=276> */
.L_x_3084:
        /* <DEDUP_REMOVED lines=19> */
.L_x_2992:
[----:B------:R-:W-:Y:S05]  /*2d10*/  BSYNC B0 ;  /* 0x0000000000007941 */ /* 0x000fea0003800000 */
.L_x_2991:
        /* <DEDUP_REMOVED lines=18> */
.L_x_2994:
[----:B------:R-:W-:Y:S05]  /*2e40*/  BSYNC B0 ;  /* 0x0000000000007941 */ /* 0x000fea0003800000 */
.L_x_2993:
        /* <DEDUP_REMOVED lines=18> */
.L_x_2996:
[----:B------:R-:W-:Y:S05]  /*2f70*/  BSYNC B0 ;  /* 0x0000000000007941 */ /* 0x000fea0003800000 */
.L_x_2995:
        /* <DEDUP_REMOVED lines=18> */
.L_x_2998:
[----:B------:R-:W-:Y:S05]  /*30a0*/  BSYNC B0 ;  /* 0x0000000000007941 */ /* 0x000fea0003800000 */
.L_x_2997:
        /* <DEDUP_REMOVED lines=65> */
.L_x_3005:
[----:B------:R-:W-:Y:S05]  /*34c0*/  BSYNC B0 ;  /* 0x0000000000007941 */ /* 0x000fea0003800000 */
.L_x_3004:
        /* <DEDUP_REMOVED lines=50> */
.L_x_3007:
[----:B------:R-:W-:Y:S05]  /*37f0*/  BSYNC B0 ;  /* 0x0000000000007941 */ /* 0x000fea0003800000 */
.L_x_3006:
        /* <DEDUP_REMOVED lines=49> */
.L_x_3003:
[----:B------:R-:W-:Y:S05]  /*3b10*/  BSYNC B1 ;  /* 0x0000000000017941 */ /* 0x000fea0003800000 */
.L_x_3002:
        /* <DEDUP_REMOVED lines=63> */
.L_x_3011:
[----:B------:R-:W-:Y:S05]  /*3f10*/  BSYNC B0 ;  /* 0x0000000000007941 */ /* 0x000fea0003800000 */
.L_x_3010:
        /* <DEDUP_REMOVED lines=53> */
.L_x_3013:
[----:B------:R-:W-:Y:S05]  /*4270*/  BSYNC B0 ;  /* 0x0000000000007941 */ /* 0x000fea0003800000 */
.L_x_3012:
        /* <DEDUP_REMOVED lines=52> */
.L_x_3009:
[----:B------:R-:W-:Y:S05]  /*45c0*/  BSYNC B1 ;  /* 0x0000000000017941 */ /* 0x000fea0003800000 */
.L_x_3008:
        /* <DEDUP_REMOVED lines=63> */
.L_x_3017:
[----:B------:R-:W-:Y:S05]  /*49c0*/  BSYNC B0 ;  /* 0x0000000000007941 */ /* 0x000fea0003800000 */
.L_x_3016:
        /* <DEDUP_REMOVED lines=53> */
.L_x_3019:
[----:B------:R-:W-:Y:S05]  /*4d20*/  BSYNC B0 ;  /* 0x0000000000007941 */ /* 0x000fea0003800000 */
.L_x_3018:
        /* <DEDUP_REMOVED lines=52> */
.L_x_3015:
[----:B------:R-:W-:Y:S05]  /*5070*/  BSYNC B1 ;  /* 0x0000000000017941 */ /* 0x000fea0003800000 */
.L_x_3014:
        /* <DEDUP_REMOVED lines=65> */
.L_x_3023:
[----:B------:R-:W-:Y:S05]  /*5490*/  BSYNC B0 ;  /* 0x0000000000007941 */ /* 0x000fea0003800000 */
.L_x_3022:
        /* <DEDUP_REMOVED lines=53> */
.L_x_3025:
[----:B------:R-:W-:Y:S05]  /*57f0*/  BSYNC B0 ;  /* 0x0000000000007941 */ /* 0x000fea0003800000 */
.L_x_3024:
        /* <DEDUP_REMOVED lines=52> */
.L_x_3021:
[----:B------:R-:W-:Y:S05]  /*5b40*/  BSYNC B1 ;  /* 0x0000000000017941 */ /* 0x000fea0003800000 */
.L_x_3020:
[----:B------:R-:W2:Y:S02]  /*5b50*/  LD.E R3, [R12.64+0xd0] ;  /* 0x0000d0060c037980 */ /* 0x000ea4000c101900 */
[----:B--2---:R-:W-:Y:S05]  /*5b60*/  IMAD.U32 R3, R3, -0x20, RZ ;  /* 0xffffffe003037824 */ /* 0x004fea00078e00ff */
[C---:B------:R-:W-:Y:S02]  /*5b70*/  LEA R18, P1, R3.reuse, R18, 0x1 ;  /* 0x0000001203127211 */ /* 0x040fe400078208ff */
[C---:B------:R-:W-:Y:S02]  /*5b80*/  LEA R58, P0, R3.reuse, R58, 0x1 ;  /* 0x0000003a033a7211 */ /* 0x040fe400078008ff */
[C---:B------:R-:W-:Y:S02]  /*5b90*/  LEA.HI.X.SX32 R19, R3.reuse, R19, 0x1, P1 ;  /* 0x0000001303137211 */ /* 0x040fe400008f0eff */
[----:B------:R-:W-:Y:S01]  /*5ba0*/  LEA.HI.X.SX32 R59, R3, R59, 0x1, P0 ;  /* 0x0000003b033b7211 */ /* 0x000fe200000f0eff */
[----:B------:R-:W-:-:S05]  /*5bb0*/  BRA `(.L_x_3026) ;  /* 0x00004ec000007947 */ /* 0x000fca0003800000 */
.L_x_3001:
        /* <DEDUP_REMOVED lines=89> */
.L_x_3032:
[----:B------:R-:W-:Y:S05]  /*6150*/  BSYNC B0 ;  /* 0x0000000000007941 */ /* 0x000fea0003800000 */
.L_x_3031:
[----:B-----5:R2:W-:Y:S02]  /*6160*/  ST.E.128 [R130.64], R48 ;  /* 0x0000003082007985 */ /* 0x0205e4000c101d06 */
.L_x_3030:
[----:B------:R-:W-:Y:S05]  /*6170*/  BSYNC B1 ;  /* 0x0000000000017941 */ /* 0x000fea0003800000 */
.L_x_3029:
        /* <DEDUP_REMOVED lines=87> */
.L_x_3036:
[----:B------:R-:W-:Y:S05]  /*66f0*/  BSYNC B0 ;  /* 0x0000000000007941 */ /* 0x000fea0003800000 */
.L_x_3035:
[----:B-----5:R3:W-:Y:S02]  /*6700*/  ST.E.128 [R130.64+0x80], R48 ;  /* 0x0000803082007985 */ /* 0x0207e4000c101d06 */
.L_x_3034:
[----:B------:R-:W-:Y:S05]  /*6710*/  BSYNC B1 ;  /* 0x0000000000017941 */ /* 0x000fea0003800000 */
.L_x_3033:
        /* <DEDUP_REMOVED lines=86> */
.L_x_3038:
[----:B------:R-:W-:Y:S05]  /*6c80*/  BSYNC B0 ;  /* 0x0000000000007941 */ /* 0x000fea0003800000 */
.L_x_3037:
[----:B-----5:R3:W-:Y:S02]  /*6c90*/  ST.E.128 [R130.64+0x100], R48 ;  /* 0x0001003082007985 */ /* 0x0207e4000c101d06 */
.L_x_3028:
[----:B------:R-:W-:Y:S05]  /*6ca0*/  BSYNC B2 ;  /* 0x0000000000027941 */ /* 0x000fea0003800000 */
.L_x_3027:
        /* <DEDUP_REMOVED lines=97> */
.L_x_3044:
[----:B------:R-:W-:Y:S05]  /*72c0*/  BSYNC B0 ;  /* 0x0000000000007941 */ /* 0x000fea0003800000 */
.L_x_3043:
[C---:B------:R-:W-:Y:S04]  /*72d0*/  LEA R2, P0, R213.reuse, R130, 0x1 ;  /* 0x00000082d5027211 */ /* 0x040fe800078008ff */
[----:B------:R-:W-:Y:S05]  /*72e0*/  LEA.HI.X R3, R213, R131, R214, 0x1, P0 ;  /* 0x00000083d5037211 */ /* 0x000fea00000f0cd6 */
[----:B-----5:R3:W-:Y:S04]  /*72f0*/  ST.E.128 [R2.64], R48 ;  /* 0x0000003002007985 */ /* 0x0207e8000c101d06 */
.L_x_3042:
[----:B------:R-:W-:Y:S05]  /*7300*/  BSYNC B1 ;  /* 0x0000000000017941 */ /* 0x000fea0003800000 */
.L_x_3041:
        /* <DEDUP_REMOVED lines=92> */
.L_x_3048:
[----:B------:R-:W-:Y:S05]  /*78d0*/  BSYNC B0 ;  /* 0x0000000000007941 */ /* 0x000fea0003800000 */
.L_x_3047:
[C---:B------:R-:W-:Y:S04]  /*78e0*/  LEA R2, P0, R96.reuse, R130, 0x1 ;  /* 0x0000008260027211 */ /* 0x040fe800078008ff */
[----:B------:R-:W-:Y:S05]  /*78f0*/  LEA.HI.X R3, R96, R131, R95, 0x1, P0 ;  /* 0x0000008360037211 */ /* 0x000fea00000f0c5f */
[----:B-----5:R3:W-:Y:S04]  /*7900*/  ST.E.128 [R2.64], R48 ;  /* 0x0000003002007985 */ /* 0x0207e8000c101d06 */
.L_x_3046:
[----:B------:R-:W-:Y:S05]  /*7910*/  BSYNC B1 ;  /* 0x0000000000017941 */ /* 0x000fea0003800000 */
.L_x_3045:
        /* <DEDUP_REMOVED lines=91> */
.L_x_3050:
[----:B------:R-:W-:Y:S05]  /*7ed0*/  BSYNC B0 ;  /* 0x0000000000007941 */ /* 0x000fea0003800000 */
.L_x_3049:
[C---:B------:R-:W-:Y:S04]  /*7ee0*/  LEA R2, P0, R92.reuse, R130, 0x1 ;  /* 0x000000825c027211 */ /* 0x040fe800078008ff */
[----:B------:R-:W-:Y:S05]  /*7ef0*/  LEA.HI.X R3, R92, R131, R91, 0x1, P0 ;  /* 0x000000835c037211 */ /* 0x000fea00000f0c5b */
[----:B-----5:R3:W-:Y:S04]  /*7f00*/  ST.E.128 [R2.64], R48 ;  /* 0x0000003002007985 */ /* 0x0207e8000c101d06 */
.L_x_3040:
[----:B------:R-:W-:Y:S05]  /*7f10*/  BSYNC B2 ;  /* 0x0000000000027941 */ /* 0x000fea0003800000 */
.L_x_3039:
        /* <DEDUP_REMOVED lines=97> */
.L_x_3056:
[----:B------:R-:W-:Y:S05]  /*8530*/  BSYNC B0 ;  /* 0x0000000000007941 */ /* 0x000fea0003800000 */
.L_x_3055:
[C---:B------:R-:W-:Y:S04]  /*8540*/  LEA R2, P0, R97.reuse, R130, 0x1 ;  /* 0x0000008261027211 */ /* 0x040fe800078008ff */
[----:B------:R-:W-:Y:S05]  /*8550*/  LEA.HI.X R3, R97, R131, R98, 0x1, P0 ;  /* 0x0000008361037211 */ /* 0x000fea00000f0c62 */
[----:B-----5:R3:W-:Y:S04]  /*8560*/  ST.E.128 [R2.64], R48 ;  /* 0x0000003002007985 */ /* 0x0207e8000c101d06 */
.L_x_3054:
[----:B------:R-:W-:Y:S05]  /*8570*/  BSYNC B1 ;  /* 0x0000000000017941 */ /* 0x000fea0003800000 */
.L_x_3053:
        /* <DEDUP_REMOVED lines=92> */
.L_x_3060:
[----:B------:R-:W-:Y:S05]  /*8b40*/  BSYNC B0 ;  /* 0x0000000000007941 */ /* 0x000fea0003800000 */
.L_x_3059:
[C---:B------:R-:W-:Y:S04]  /*8b50*/  LEA R2, P0, R94.reuse, R130, 0x1 ;  /* 0x000000825e027211 */ /* 0x040fe800078008ff */
[----:B------:R-:W-:Y:S05]  /*8b60*/  LEA.HI.X R3, R94, R131, R93, 0x1, P0 ;  /* 0x000000835e037211 */ /* 0x000fea00000f0c5d */
[----:B-----5:R3:W-:Y:S04]  /*8b70*/  ST.E.128 [R2.64], R48 ;  /* 0x0000003002007985 */ /* 0x0207e8000c101d06 */
.L_x_3058:
[----:B------:R-:W-:Y:S05]  /*8b80*/  BSYNC B1 ;  /* 0x0000000000017941 */ /* 0x000fea0003800000 */
.L_x_3057:
        /* <DEDUP_REMOVED lines=91> */
.L_x_3062:
[----:B------:R-:W-:Y:S05]  /*9140*/  BSYNC B0 ;  /* 0x0000000000007941 */ /* 0x000fea0003800000 */
.L_x_3061:
[C---:B------:R-:W-:Y:S04]  /*9150*/  LEA R2, P0, R90.reuse, R130, 0x1 ;  /* 0x000000825a027211 */ /* 0x040fe800078008ff */
[----:B------:R-:W-:Y:S05]  /*9160*/  LEA.HI.X R3, R90, R131, R89, 0x1, P0 ;  /* 0x000000835a037211 */ /* 0x000fea00000f0c59 */
[----:B-----5:R3:W-:Y:S04]  /*9170*/  ST.E.128 [R2.64], R48 ;  /* 0x0000003002007985 */ /* 0x0207e8000c101d06 */
.L_x_3052:
[----:B------:R-:W-:Y:S05]  /*9180*/  BSYNC B2 ;  /* 0x0000000000027941 */ /* 0x000fea0003800000 */
.L_x_3051:
        /* <DEDUP_REMOVED lines=98> */
.L_x_3068:
[----:B------:R-:W-:Y:S05]  /*97b0*/  BSYNC B0 ;  /* 0x0000000000007941 */ /* 0x000fea0003800000 */
.L_x_3067:
[----:B------:R-:W-:Y:S02]  /*97c0*/  IMAD R0, R67, 0x60, RZ ;  /* 0x0000006043007824 */ /* 0x000fe400078e02ff */
[----:B------:R-:W-:Y:S05]  /*97d0*/  IMAD.WIDE.U32 R2, R66, 0x60, R130 ;  /* 0x0000006042027825 */ /* 0x000fea00078e0082 */
[----:B------:R-:W-:Y:S05]  /*97e0*/  IADD3 R3, R3, R0, RZ ;  /* 0x0000000003037210 */ /* 0x000fea0007ffe0ff */
[----:B-----5:R3:W-:Y:S02]  /*97f0*/  ST.E.128 [R2.64], R48 ;  /* 0x0000003002007985 */ /* 0x0207e4000c101d06 */
.L_x_3066:
[----:B------:R-:W-:Y:S05]  /*9800*/  BSYNC B1 ;  /* 0x0000000000017941 */ /* 0x000fea0003800000 */
.L_x_3065:
        /* <DEDUP_REMOVED lines=92> */
.L_x_3072:
[----:B------:R-:W-:Y:S05]  /*9dd0*/  BSYNC B0 ;  /* 0x0000000000007941 */ /* 0x000fea0003800000 */
.L_x_3071:
[C---:B------:R-:W-:Y:S04]  /*9de0*/  LEA R2, P0, R88.reuse, R130, 0x1 ;  /* 0x0000008258027211 */ /* 0x040fe800078008ff */
[----:B------:R-:W-:Y:S05]  /*9df0*/  LEA.HI.X R3, R88, R131, R87, 0x1, P0 ;  /* 0x0000008358037211 */ /* 0x000fea00000f0c57 */
[----:B-----5:R3:W-:Y:S04]  /*9e00*/  ST.E.128 [R2.64], R48 ;  /* 0x0000003002007985 */ /* 0x0207e8000c101d06 */
.L_x_3070:
[----:B------:R-:W-:Y:S05]  /*9e10*/  BSYNC B1 ;  /* 0x0000000000017941 */ /* 0x000fea0003800000 */
.L_x_3069:
        /* <DEDUP_REMOVED lines=91> */
.L_x_3074:
[----:B------:R-:W-:Y:S05]  /*a3d0*/  BSYNC B0 ;  /* 0x0000000000007941 */ /* 0x000fea0003800000 */
.L_x_3073:
[C---:B------:R-:W-:Y:S04]  /*a3e0*/  LEA R2, P0, R86.reuse, R130, 0x1 ;  /* 0x0000008256027211 */ /* 0x040fe800078008ff */
[----:B------:R-:W-:Y:S05]  /*a3f0*/  LEA.HI.X R3, R86, R131, R85, 0x1, P0 ;  /* 0x0000008356037211 */ /* 0x000fea00000f0c55 */
[----:B-----5:R3:W-:Y:S04]  /*a400*/  ST.E.128 [R2.64], R48 ;  /* 0x0000003002007985 */ /* 0x0207e8000c101d06 */
.L_x_3064:
[----:B------:R-:W-:Y:S05]  /*a410*/  BSYNC B2 ;  /* 0x0000000000027941 */ /* 0x000fea0003800000 */
.L_x_3063:
[----:B---3--:R-:W3:Y:S02]  /*a420*/  LD.E R3, [R12.64+0xd0] ;  /* 0x0000d0060c037980 */ /* 0x008ee4000c101900 */
[----:B---3--:R-:W-:Y:S05]  /*a430*/  IMAD.U32 R3, R3, -0x20, RZ ;  /* 0xffffffe003037824 */ /* 0x008fea00078e00ff */
[C---:B------:R-:W-:Y:S02]  /*a440*/  LEA R128, P1, R3.reuse, R128, 0x1 ;  /* 0x0000008003807211 */ /* 0x040fe400078208ff */
[C---:B------:R-:W-:Y:S02]  /*a450*/  LEA R126, P0, R3.reuse, R126, 0x1 ;  /* 0x0000007e037e7211 */ /* 0x040fe400078008ff */
[C---:B------:R-:W-:Y:S02]  /*a460*/  LEA.HI.X.SX32 R129, R3.reuse, R129, 0x1, P1 ;  /* 0x0000008103817211 */ /* 0x040fe400008f0eff */
[----:B------:R-:W-:Y:S01]  /*a470*/  LEA.HI.X.SX32 R127, R3, R127, 0x1, P0 ;  /* 0x0000007f037f7211 */ /* 0x000fe200000f0eff */
[----:B------:R-:W-:-:S05]  /*a480*/  BRA `(.L_x_3026) ;  /* 0x000005f000007947 */ /* 0x000fca0003800000 */
.L_x_3000:
        /* <DEDUP_REMOVED lines=11> */
.L_x_3076:
[----:B------:R-:W-:Y:S05]  /*a540*/  BSYNC B0 ;  /* 0x0000000000007941 */ /* 0x000fea0003800000 */
.L_x_3075:
        /* <DEDUP_REMOVED lines=27> */
.L_x_3078:
[----:B------:R-:W-:Y:S05]  /*a700*/  BSYNC B0 ;  /* 0x0000000000007941 */ /* 0x000fea0003800000 */
.L_x_3077:
        /* <DEDUP_REMOVED lines=27> */
.L_x_3080:
[----:B------:R-:W-:Y:S05]  /*a8c0*/  BSYNC B0 ;  /* 0x0000000000007941 */ /* 0x000fea0003800000 */
.L_x_3079:
        /* <DEDUP_REMOVED lines=27> */
.L_x_3026:
[----:B------:R-:W-:Y:S05]  /*aa80*/  BSYNC B3 ;  /* 0x0000000000037941 */ /* 0x000fea0003800000 */
.L_x_2999:
        /* <DEDUP_REMOVED lines=89> */
.L_x_3082:
        /* <DEDUP_REMOVED lines=8> */
.L_x_3083:
[----:B------:R-:W-:Y:S05]  /*b0a0*/  BSYNC B0 ;  /* 0x0000000000007941 */ /* 0x000fea0003800000 */
.L_x_3081:
[----:B------:R-:W-:Y:S04]  /*b0b0*/  IADD3 R11, R11, -0x1, RZ ;  /* 0xffffffff0b0b7810 */ /* 0x000fe80007ffe0ff */
[----:B------:R-:W-:Y:S11]  /*b0c0*/  ISETP.GT.AND P0, PT, R11, R99, PT ;  /* 0x000000630b00720c */ /* 0x000ff60003f04270 */
[----:B------:R-:W-:Y:S02]  /*b0d0*/  @!UPT UIADD3 URZ, URZ, URZ, URZ ;  /* 0x0000003f3f3ff290 */ /* 0x000fe4000fffe03f */
[----:B------:R-:W-:-:S05]  /*b0e0*/  @P0 BRA `(.L_x_3084) ;  /* 0xffff7af000000947 */ /* 0x000fca000383ffff */
.L_x_2990:
        /* <DEDUP_REMOVED lines=108> */
.L_x_3093:
[----:B------:R-:W-:Y:S05]  /*b7b0*/  BSYNC B0 ;  /* 0x0000000000007941 */ /* 0x000fea0003800000 */
.L_x_3092:
[----:B-----5:R3:W-:Y:S02]  /*b7c0*/  STS.128 [R223], R20 ;  /* 0x00000014df007388 */ /* 0x0207e40000000c00 */
.L_x_3091:
[----:B------:R-:W-:Y:S05]  /*b7d0*/  BSYNC B1 ;  /* 0x0000000000017941 */ /* 0x000fea0003800000 */
.L_x_3090:
        /* <DEDUP_REMOVED lines=47> */
.L_x_3097:
[----:B------:R-:W-:Y:S05]  /*bad0*/  BSYNC B0 ;  /* 0x0000000000007941 */ /* 0x000fea0003800000 */
.L_x_3096:
[----:B-----5:R1:W-:Y:S02]  /*bae0*/  STS.128 [R223+0x2000], R20 ;  /* 0x00200014df007388 */ /* 0x0203e40000000c00 */
.L_x_3095:
[----:B------:R-:W-:Y:S05]  /*baf0*/  BSYNC B1 ;  /* 0x0000000000017941 */ /* 0x000fea0003800000 */
.L_x_3094:
        /* <DEDUP_REMOVED lines=46> */
.L_x_3099:
[----:B------:R-:W-:Y:S05]  /*bde0*/  BSYNC B0 ;  /* 0x0000000000007941 */ /* 0x000fea0003800000 */
.L_x_3098:
[----:B-----5:R3:W-:Y:S02]  /*bdf0*/  STS.128 [R223+0x4000], R20 ;  /* 0x00400014df007388 */ /* 0x0207e40000000c00 */
.L_x_3089:
[----:B------:R-:W-:Y:S05]  /*be00*/  BSYNC B2 ;  /* 0x0000000000027941 */ /* 0x000fea0003800000 */
.L_x_3088:
        /* <DEDUP_REMOVED lines=61> */
.L_x_3105:
[----:B------:R-:W-:Y:S05]  /*c1e0*/  BSYNC B0 ;  /* 0x0000000000007941 */ /* 0x000fea0003800000 */
.L_x_3104:
[----:B-----5:R3:W-:Y:S02]  /*c1f0*/  STS.128 [R223+0x800], R20 ;  /* 0x00080014df007388 */ /* 0x0207e40000000c00 */
.L_x_3103:
[----:B------:R-:W-:Y:S05]  /*c200*/  BSYNC B1 ;  /* 0x0000000000017941 */ /* 0x000fea0003800000 */
.L_x_3102:
        /* <DEDUP_REMOVED lines=48> */
.L_x_3109:
[----:B------:R-:W-:Y:S05]  /*c510*/  BSYNC B0 ;  /* 0x0000000000007941 */ /* 0x000fea0003800000 */
.L_x_3108:
[----:B-----5:R3:W-:Y:S02]  /*c520*/  STS.128 [R223+0x2800], R20 ;  /* 0x00280014df007388 */ /* 0x0207e40000000c00 */
.L_x_3107:
[----:B------:R-:W-:Y:S05]  /*c530*/  BSYNC B1 ;  /* 0x0000000000017941 */ /* 0x000fea0003800000 */
.L_x_3106:
        /* <DEDUP_REMOVED lines=45> */
.L_x_3111:
[----:B------:R-:W-:Y:S05]  /*c810*/  BSYNC B0 ;  /* 0x0000000000007941 */ /* 0x000fea0003800000 */
.L_x_3110:
[----:B-----5:R1:W-:Y:S02]  /*c820*/  STS.128 [R223+0x4800], R44 ;  /* 0x0048002cdf007388 */ /* 0x0203e40000000c00 */
.L_x_3101:
[----:B------:R-:W-:Y:S05]  /*c830*/  BSYNC B2 ;  /* 0x0000000000027941 */ /* 0x000fea0003800000 */
.L_x_3100:
        /* <DEDUP_REMOVED lines=61> */
.L_x_3117:
[----:B------:R-:W-:Y:S05]  /*cc10*/  BSYNC B0 ;  /* 0x0000000000007941 */ /* 0x000fea0003800000 */
.L_x_3116:
[----:B-----5:R1:W-:Y:S02]  /*cc20*/  STS.128 [R223+0x1000], R20 ;  /* 0x00100014df007388 */ /* 0x0203e40000000c00 */
.L_x_3115:
[----:B------:R-:W-:Y:S05]  /*cc30*/  BSYNC B1 ;  /* 0x0000000000017941 */ /* 0x000fea0003800000 */
.L_x_3114:
        /* <DEDUP_REMOVED lines=47> */
.L_x_3121:
[----:B------:R-:W-:Y:S05]  /*cf30*/  BSYNC B0 ;  /* 0x0000000000007941 */ /* 0x000fea0003800000 */
.L_x_3120:
[----:B-----5:R3:W-:Y:S02]  /*cf40*/  STS.128 [R223+0x3000], R20 ;  /* 0x00300014df007388 */ /* 0x0207e40000000c00 */
.L_x_3119:
[----:B------:R-:W-:Y:S05]  /*cf50*/  BSYNC B1 ;  /* 0x0000000000017941 */ /* 0x000fea0003800000 */
.L_x_3118:
        /* <DEDUP_REMOVED lines=46> */
.L_x_3123:
[----:B------:R-:W-:Y:S05]  /*d240*/  BSYNC B0 ;  /* 0x0000000000007941 */ /* 0x000fea0003800000 */
.L_x_3122:
[----:B-----5:R3:W-:Y:S02]  /*d250*/  STS.128 [R223+0x5000], R20 ;  /* 0x00500014df007388 */ /* 0x0207e40000000c00 */
.L_x_3113:
[----:B------:R-:W-:Y:S05]  /*d260*/  BSYNC B2 ;  /* 0x0000000000027941 */ /* 0x000fea0003800000 */
.L_x_3112:
        /* <DEDUP_REMOVED lines=59> */
.L_x_3128:
[----:B------:R-:W-:Y:S05]  /*d620*/  BSYNC B0 ;  /* 0x0000000000007941 */ /* 0x000fea0003800000 */
.L_x_3127:
[----:B-----5:R3:W-:Y:S02]  /*d630*/  STS.128 [R223+0x1800], R20 ;  /* 0x00180014df007388 */ /* 0x0207e40000000c00 */
.L_x_3126:
[----:B------:R-:W-:Y:S05]  /*d640*/  BSYNC B1 ;  /* 0x0000000000017941 */ /* 0x000fea0003800000 */
.L_x_3125:
        /* <DEDUP_REMOVED lines=48> */
.L_x_3132:
[----:B------:R-:W-:Y:S05]  /*d950*/  BSYNC B0 ;  /* 0x0000000000007941 */ /* 0x000fea0003800000 */
.L_x_3131:
[----:B-----5:R1:W-:Y:S02]  /*d960*/  STS.128 [R223+0x3800], R16 ;  /* 0x00380010df007388 */ /* 0x0203e40000000c00 */
.L_x_3130:
[----:B------:R-:W-:Y:S05]  /*d970*/  BSYNC B1 ;  /* 0x0000000000017941 */ /* 0x000fea0003800000 */
.L_x_3129:
        /* <DEDUP_REMOVED lines=45> */
.L_x_3134:
[----:B------:R-:W-:Y:S05]  /*dc50*/  BSYNC B0 ;  /* 0x0000000000007941 */ /* 0x000fea0003800000 */
.L_x_3133:
[----:B-----5:R1:W-:Y:S01]  /*dc60*/  STS.128 [R223+0x5800], R40 ;  /* 0x00580028df007388 */ /* 0x0203e20000000c00 */
[----:B------:R-:W-:Y:S05]  /*dc70*/  BRA `(.L_x_3124) ;  /* 0x00004de000007947 */ /* 0x000fea0003800000 */
.L_x_3087:
        /* <DEDUP_REMOVED lines=89> */
.L_x_3140:
[----:B------:R-:W-:Y:S05]  /*e210*/  BSYNC B0 ;  /* 0x0000000000007941 */ /* 0x000fea0003800000 */
.L_x_3139:
[----:B-----5:R3:W-:Y:S02]  /*e220*/  STS.128 [R223], R32 ;  /* 0x00000020df007388 */ /* 0x0207e40000000c00 */
.L_x_3138:
[----:B------:R-:W-:Y:S05]  /*e230*/  BSYNC B1 ;  /* 0x0000000000017941 */ /* 0x000fea0003800000 */
.L_x_3137:
        /* <DEDUP_REMOVED lines=87> */
.L_x_3144:
[----:B------:R-:W-:Y:S05]  /*e7b0*/  BSYNC B0 ;  /* 0x0000000000007941 */ /* 0x000fea0003800000 */
.L_x_3143:
[----:B-----5:R1:W-:Y:S02]  /*e7c0*/  STS.128 [R223+0x2000], R32 ;  /* 0x00200020df007388 */ /* 0x0203e40000000c00 */
.L_x_3142:
[----:B------:R-:W-:Y:S05]  /*e7d0*/  BSYNC B1 ;  /* 0x0000000000017941 */ /* 0x000fea0003800000 */
.L_x_3141:
        /* <DEDUP_REMOVED lines=86> */
.L_x_3146:
[----:B------:R-:W-:Y:S05]  /*ed40*/  BSYNC B0 ;  /* 0x0000000000007941 */ /* 0x000fea0003800000 */
.L_x_3145:
[----:B-----5:R3:W-:Y:S02]  /*ed50*/  STS.128 [R223+0x4000], R32 ;  /* 0x00400020df007388 */ /* 0x0207e40000000c00 */
.L_x_3136:
[----:B------:R-:W-:Y:S05]  /*ed60*/  BSYNC B2 ;  /* 0x0000000000027941 */ /* 0x000fea0003800000 */
.L_x_3135:
        /* <DEDUP_REMOVED lines=94> */
.L_x_3152:
[----:B------:R-:W-:Y:S05]  /*f350*/  BSYNC B0 ;  /* 0x0000000000007941 */ /* 0x000fea0003800000 */
.L_x_3151:
[----:B-----5:R3:W-:Y:S02]  /*f360*/  STS.128 [R223+0x800], R32 ;  /* 0x00080020df007388 */ /* 0x0207e40000000c00 */
.L_x_3150:
[----:B------:R-:W-:Y:S05]  /*f370*/  BSYNC B1 ;  /* 0x0000000000017941 */ /* 0x000fea0003800000 */
.L_x_3149:
        /* <DEDUP_REMOVED lines=90> */
.L_x_3156:
[----:B------:R-:W-:Y:S05]  /*f920*/  BSYNC B0 ;  /* 0x0000000000007941 */ /* 0x000fea0003800000 */
.L_x_3155:
[----:B-----5:R3:W-:Y:S02]  /*f930*/  STS.128 [R223+0x2800], R32 ;  /* 0x00280020df007388 */ /* 0x0207e40000000c00 */
.L_x_3154:
[----:B------:R-:W-:Y:S05]  /*f940*/  BSYNC B1 ;  /* 0x0000000000017941 */ /* 0x000fea0003800000 */
.L_x_3153:
        /* <DEDUP_REMOVED lines=90> */
.L_x_3158:
[----:B------:R-:W-:Y:S05]  /*fef0*/  BSYNC B0 ;  /* 0x0000000000007941 */ /* 0x000fea0003800000 */
.L_x_3157:
[----:B-----5:R1:W-:Y:S02]  /*ff00*/  STS.128 [R223+0x4800], R20 ;  /* 0x00480014df007388 */ /* 0x0203e40000000c00 */
.L_x_3148:
[----:B------:R-:W-:Y:S05]  /*ff10*/  BSYNC B2 ;  /* 0x0000000000027941 */ /* 0x000fea0003800000 */
.L_x_3147:
        /* <DEDUP_REMOVED lines=95> */
.L_x_3164:
[----:B------:R-:W-:Y:S05]  /*10510*/  BSYNC B0 ;  /* 0x0000000000007941 */ /* 0x000fea0003800000 */
.L_x_3163:
[----:B-----5:R3:W-:Y:S02]  /*10520*/  STS.128 [R223+0x1000], R32 ;  /* 0x00100020df007388 */ /* 0x0207e40000000c00 */
.L_x_3162:
[----:B------:R-:W-:Y:S05]  /*10530*/  BSYNC B1 ;  /* 0x0000000000017941 */ /* 0x000fea0003800000 */
.L_x_3161:
        /* <DEDUP_REMOVED lines=90> */
.L_x_3168:
[----:B------:R-:W-:Y:S05]  /*10ae0*/  BSYNC B0 ;  /* 0x0000000000007941 */ /* 0x000fea0003800000 */
.L_x_3167:
[----:B-----5:R3:W-:Y:S02]  /*10af0*/  STS.128 [R223+0x3000], R32 ;  /* 0x00300020df007388 */ /* 0x0207e40000000c00 */
.L_x_3166:
[----:B------:R-:W-:Y:S05]  /*10b00*/  BSYNC B1 ;  /* 0x0000000000017941 */ /* 0x000fea0003800000 */
.L_x_3165:
        /* <DEDUP_REMOVED lines=89> */
.L_x_3170:
[----:B------:R-:W-:Y:S05]  /*110a0*/  BSYNC B0 ;  /* 0x0000000000007941 */ /* 0x000fea0003800000 */
.L_x_3169:
[----:B-----5:R3:W-:Y:S02]  /*110b0*/  STS.128 [R223+0x5000], R32 ;  /* 0x00500020df007388 */ /* 0x0207e40000000c00 */
.L_x_3160:
[----:B------:R-:W-:Y:S05]  /*110c0*/  BSYNC B2 ;  /* 0x0000000000027941 */ /* 0x000fea0003800000 */
.L_x_3159:
        /* <DEDUP_REMOVED lines=95> */
.L_x_3174:
[----:B------:R-:W-:Y:S05]  /*116c0*/  BSYNC B0 ;  /* 0x0000000000007941 */ /* 0x000fea0003800000 */
.L_x_3173:
[----:B-----5:R1:W-:Y:S02]  /*116d0*/  STS.128 [R223+0x1800], R20 ;  /* 0x00180014df007388 */ /* 0x0203e40000000c00 */
.L_x_3172:
[----:B------:R-:W-:Y:S05]  /*116e0*/  BSYNC B1 ;  /* 0x0000000000017941 */ /* 0x000fea0003800000 */
.L_x_3171:
        /* <DEDUP_REMOVED lines=93> */
.L_x_3178:
[----:B------:R-:W-:Y:S05]  /*11cc0*/  BSYNC B0 ;  /* 0x0000000000007941 */ /* 0x000fea0003800000 */
.L_x_3177:
[----:B-----5:R1:W-:Y:S02]  /*11cd0*/  STS.128 [R223+0x3800], R16 ;  /* 0x00380010df007388 */ /* 0x0203e40000000c00 */
.L_x_3176:
[----:B------:R-:W-:Y:S05]  /*11ce0*/  BSYNC B1 ;  /* 0x0000000000017941 */ /* 0x000fea0003800000 */
.L_x_3175:
        /* <DEDUP_REMOVED lines=92> */
.L_x_3180:
[----:B------:R-:W-:Y:S05]  /*122b0*/  BSYNC B0 ;  /* 0x0000000000007941 */ /* 0x000fea0003800000 */
.L_x_3179:
[----:B-----5:R1:W-:Y:S01]  /*122c0*/  STS.128 [R223+0x5800], R16 ;  /* 0x00580010df007388 */ /* 0x0203e20000000c00 */
[----:B------:R-:W-:Y:S05]  /*122d0*/  BRA `(.L_x_3124) ;  /* 0x0000078000007947 */ /* 0x000fea0003800000 */
.L_x_3086:
        /* <DEDUP_REMOVED lines=29> */
.L_x_3182:
[----:B------:R-:W-:Y:S05]  /*124b0*/  BSYNC B0 ;  /* 0x0000000000007941 */ /* 0x000fea0003800000 */
.L_x_3181:
        /* <DEDUP_REMOVED lines=29> */
.L_x_3184:
[----:B------:R-:W-:Y:S05]  /*12690*/  BSYNC B0 ;  /* 0x0000000000007941 */ /* 0x000fea0003800000 */
.L_x_3183:
        /* <DEDUP_REMOVED lines=29> */
.L_x_3186:
[----:B------:R-:W-:Y:S05]  /*12870*/  BSYNC B0 ;  /* 0x0000000000007941 */ /* 0x000fea0003800000 */
.L_x_3185:
        /* <DEDUP_REMOVED lines=30> */
.L_x_3124:
[----:B------:R-:W-:Y:S05]  /*12a60*/  BSYNC B3 ;  /* 0x0000000000037941 */ /* 0x000fea0003800000 */
.L_x_3085:
        /* <DEDUP_REMOVED lines=32> */
.L_x_3189:
[----:B------:R2:W-:Y:S02]  /*12c70*/  STS.128 [R223+0xa000], RZ ;  /* 0x00a000ffdf007388 */ /* 0x0005e40000000c00 */
.L_x_3188:
[----:B------:R-:W-:Y:S05]  /*12c80*/  BSYNC B0 ;  /* 0x0000000000007941 */ /* 0x000fea0003800000 */
.L_x_3187:
        /* <DEDUP_REMOVED lines=31> */
.L_x_3192:
[----:B------:R2:W-:Y:S02]  /*12e80*/  STS.128 [R223+0xa800], RZ ;  /* 0x00a800ffdf007388 */ /* 0x0005e40000000c00 */
.L_x_3191:
[----:B------:R-:W-:Y:S05]  /*12e90*/  BSYNC B0 ;  /* 0x0000000000007941 */ /* 0x000fea0003800000 */
.L_x_3190:
        /* <DEDUP_REMOVED lines=33> */
.L_x_3195:
[----:B------:R2:W-:Y:S02]  /*130b0*/  STS.128 [R223+0xb000], RZ ;  /* 0x00b000ffdf007388 */ /* 0x0005e40000000c00 */
.L_x_3194:
[----:B------:R-:W-:Y:S05]  /*130c0*/  BSYNC B0 ;  /* 0x0000000000007941 */ /* 0x000fea0003800000 */
.L_x_3193:
        /* <DEDUP_REMOVED lines=35> */
.L_x_3197:
[----:B------:R-:W-:Y:S05]  /*13300*/  BSYNC B0 ;  /* 0x0000000000007941 */ /* 0x000fea0003800000 */
.L_x_3196:
        /* <DEDUP_REMOVED lines=49> */
.L_x_3200:
[----:B------:R2:W-:Y:S02]  /*13620*/  STS.128 [R223+0x10000], RZ ;  /* 0x010000ffdf007388 */ /* 0x0005e40000000c00 */
.L_x_3199:
[----:B-1----:R-:W-:Y:S05]  /*13630*/  BSYNC B0 ;  /* 0x0000000000007941 */ /* 0x002fea0003800000 */
.L_x_3198:
        /* <DEDUP_REMOVED lines=32> */
.L_x_3203:
[----:B------:R4:W-:Y:S02]  /*13840*/  STS.128 [R223+0x10800], RZ ;  /* 0x010800ffdf007388 */ /* 0x0009e40000000c00 */
.L_x_3202:
[----:B------:R-:W-:Y:S05]  /*13850*/  BSYNC B0 ;  /* 0x0000000000007941 */ /* 0x000fea0003800000 */
.L_x_3201:
        /* <DEDUP_REMOVED lines=34> */
.L_x_3206:
[----:B------:R1:W-:Y:S02]  /*13a80*/  STS.128 [R223+0x11000], RZ ;  /* 0x011000ffdf007388 */ /* 0x0003e40000000c00 */
.L_x_3205:
[----:B------:R-:W-:Y:S05]  /*13a90*/  BSYNC B0 ;  /* 0x0000000000007941 */ /* 0x000fea0003800000 */
.L_x_3204:
        /* <DEDUP_REMOVED lines=35> */
.L_x_3209:
[----:B------:R1:W-:Y:S02]  /*13cd0*/  STS.128 [R223+0x11800], RZ ;  /* 0x011800ffdf007388 */ /* 0x0003e40000000c00 */
.L_x_3208:
[----:B------:R-:W-:Y:S05]  /*13ce0*/  BSYNC B0 ;  /* 0x0000000000007941 */ /* 0x000fea0003800000 */
.L_x_3207:
[C---:B------:R-:W-:Y:S01]  /*13cf0*/  IMAD.SHL.U32 R2, R56.reuse, 0x40, RZ ;  /* 0x0000004038027824 */ /* 0x040fe200078e00ff */
[----:B------:R-:W-:Y:S01]  /*13d00*/  R2P PR, R56, 0x6 ;  /* 0x0000000638007804 */ /* 0x000fe20000000000 */
[----:B------:R-:W-:Y:S01]  /*13d10*/  IMAD.SHL.U32 R158, R158, 0x8, RZ ;  /* 0x000000089e9e7824 */ /* 0x000fe200078e00ff */
[----:B--2---:R-:W2:Y:S01]  /*13d20*/  LD.E R15, [R12.64+0x18c] ;  /* 0x00018c060c0f7980 */ /* 0x004ea2000c101900 */
[C---:B------:R-:W-:Y:S01]  /*13d30*/  IMAD R206, R69.reuse, 0x400, R54 ;  /* 0x0000040045ce7824 */ /* 0x040fe200078e0236 */
[----:B---3--:R-:W-:Y:S01]  /*13d40*/  LOP3.LUT R5, R2, 0x1c0, RZ, 0xc0, !PT ;  /* 0x000001c002057812 */ /* 0x008fe200078ec0ff */
[----:B------:R-:W-:Y:S01]  /*13d50*/  IMAD R52, R69, 0x10, R52 ;  /* 0x0000001045347824 */ /* 0x000fe200078e0234 */
[----:B------:R-:W0:Y:S01]  /*13d60*/  LDGDEPBAR ;  /* 0x00000000000079af */ /* 0x000e220000000000 */
[----:B------:R-:W-:Y:S01]  /*13d70*/  IMAD.SHL.U32 R206, R206, 0x2, RZ ;  /* 0x00000002cece7824 */ /* 0x000fe200078e00ff */
[----:B------:R-:W-:-:S02]  /*13d80*/  LOP3.LUT R158, R5, 0x8, R158, 0xf8, !PT ;  /* 0x00000008059e7812 */ /* 0x000fc400078ef89e */
[----:B------:R-:W-:Y:S01]  /*13d90*/  SHF.R.U32.HI R205, RZ, 0x3, R5 ;  /* 0x00000003ffcd7819 */ /* 0x000fe20000011605 */
[----:B------:R-:W-:Y:S01]  /*13da0*/  IMAD R204, R57, 0x2, R206 ;  /* 0x0000000239cc7824 */ /* 0x000fe200078e02ce */
[----:B------:R-:W-:Y:S02]  /*13db0*/  LDSM.16.M88.4 R88, [R206] ;  /* 0x00000000ce58783b */ /* 0x000fe40000000200 */
[----:B------:R-:W-:Y:S02]  /*13dc0*/  LOP3.LUT R205, R158, R205, RZ, 0x3c, !PT ;  /* 0x000000cd9ecd7212 */ /* 0x000fe400078e3cff */
[----:B------:R-:W-:Y:S03]  /*13dd0*/  LDSM.16.M88.4 R80, [R204] ;  /* 0x00000000cc50783b */ /* 0x000fe60000000200 */
[----:B------:R-:W-:-:S04]  /*13de0*/  IMAD R205, R68, 0x200, R205 ;  /* 0x0000020044cd7824 */ /* 0x000fc800078e02cd */
[----:B------:R-:W-:-:S05]  /*13df0*/  IMAD.SHL.U32 R205, R205, 0x2, RZ ;  /* 0x00000002cdcd7824 */ /* 0x000fca00078e00ff */
[----:B------:R-:W3:Y:S01]  /*13e00*/  LDSM.16.M88.4 R24, [R205+0x6000] ;  /* 0x00600000cd18783b */ /* 0x000ee20000000200 */
[C---:B------:R-:W-:Y:S02]  /*13e10*/  IADD3 R2, R205.reuse, 0x6000, RZ ;  /* 0x00006000cd027810 */ /* 0x040fe40007ffe0ff */
[----:B------:R-:W-:Y:S01]  /*13e20*/  IADD3 R203, R205, 0x6020, RZ ;  /* 0x00006020cdcb7810 */ /* 0x000fe20007ffe0ff */
[----:B------:R-:W1:Y:S01]  /*13e30*/  LDSM.16.M88.4 R64, [R205+0x6800] ;  /* 0x00680000cd40783b */ /* 0x000e620000000200 */
[----:B------:R-:W-:-:S03]  /*13e40*/  @P1 IADD3 R203, R2, -0x20, RZ ;  /* 0xffffffe002cb1810 */ /* 0x000fc60007ffe0ff */
[----:B------:R-:W4:Y:S04]  /*13e50*/  LDSM.16.M88.4 R48, [R205+0x7000] ;  /* 0x00700000cd30783b */ /* 0x000f280000000200 */
[----:B------:R-:W4:Y:S04]  /*13e60*/  LDSM.16.M88.4 R4, [R205+0x7800] ;  /* 0x00780000cd04783b */ /* 0x000f280000000200 */
[----:B------:R-:W4:Y:S01]  /*13e70*/  LDSM.16.M88.4 R28, [R203] ;  /* 0x00000000cb1c783b */ /* 0x000f220000000200 */
[----:B------:R-:W-:-:S03]  /*13e80*/  IMAD.MOV.U32 R2, RZ, RZ, 0x40 ;  /* 0x00000040ff027424 */ /* 0x000fc600078e00ff */
[----:B-----5:R-:W4:Y:S04]  /*13e90*/  LDSM.16.M88.4 R20, [R203+0x800] ;  /* 0x00080000cb14783b */ /* 0x020f280000000200 */
[----:B------:R-:W4:Y:S01]  /*13ea0*/  LDSM.16.M88.4 R8, [R203+0x1000] ;  /* 0x00100000cb08783b */ /* 0x000f220000000200 */
[----:B------:R-:W-:Y:S01]  /*13eb0*/  SEL R2, R2, 0xffffffc0, !P2 ;  /* 0xffffffc002027807 */ /* 0x000fe20005000000 */
[----:B------:R-:W-:Y:S02]  /*13ec0*/  IMAD R202, R55, 0x2, R206 ;  /* 0x0000000237ca7824 */ /* 0x000fe400078e02ce */
[----:B------:R-:W-:Y:S02]  /*13ed0*/  LDSM.16.M88.4 R92, [R203+0x1800] ;  /* 0x00180000cb5c783b */ /* 0x000fe40000000200 */
[----:B------:R-:W-:-:S02]  /*13ee0*/  IMAD.IADD R200, R205, 0x1, R2 ;  /* 0x00000001cdc87824 */ /* 0x000fc400078e0202 */
[----:B------:R-:W-:Y:S04]  /*13ef0*/  LDSM.16.M88.4 R84, [R202] ;  /* 0x00000000ca54783b */ /* 0x000fe80000000200 */
[----:B------:R-:W4:Y:S01]  /*13f00*/  LDSM.16.M88.4 R76, [R200+0x6000] ;  /* 0x00600000c84c783b */ /* 0x000f220000000200 */
[C---:B---3--:R-:W-:Y:S03]  /*13f10*/  HMMA.16816.F32.BF16 R16, R88.reuse, R24, RZ ;  /* 0x000000185810723c */ /* 0x048fe600000418ff */
[----:B------:R-:W3:Y:S05]  /*13f20*/  LDSM.16.M88.4 R36, [R200+0x6800] ;  /* 0x00680000c824783b */ /* 0x000eea0000000200 */
[C---:B-1----:R-:W-:Y:S08]  /*13f30*/  HMMA.16816.F32.BF16 R32, R88.reuse, R64, RZ ;  /* 0x000000405820723c */ /* 0x042ff000000418ff */
[C---:B----4-:R-:W-:Y:S08]  /*13f40*/  HMMA.16816.F32.BF16 R60, R88.reuse, R48, RZ ;  /* 0x00000030583c723c */ /* 0x050ff000000418ff */
[C---:B------:R-:W-:Y:S01]  /*13f50*/  HMMA.16816.F32.BF16 R44, R88.reuse, R4, RZ ;  /* 0x00000004582c723c */ /* 0x040fe200000418ff */
[----:B------:R-:W-:Y:S01]  /*13f60*/  IMAD R201, R55, 0x2, R204 ;  /* 0x0000000237c97824 */ /* 0x000fe200078e02cc */
[----:B------:R-:W-:Y:S06]  /*13f70*/  LDSM.16.M88.4 R96, [R200+0x7800] ;  /* 0x00780000c860783b */ /* 0x000fec0000000200 */
[C---:B------:R-:W-:Y:S08]  /*13f80*/  HMMA.16816.F32.BF16 R24, R88.reuse, R26, RZ ;  /* 0x0000001a5818723c */ /* 0x040ff000000418ff */
[C---:B------:R-:W-:Y:S08]  /*13f90*/  HMMA.16816.F32.BF16 R64, R88.reuse, R66, RZ ;  /* 0x000000425840723c */ /* 0x040ff000000418ff */
[C---:B------:R-:W-:Y:S08]  /*13fa0*/  HMMA.16816.F32.BF16 R48, R88.reuse, R50, RZ ;  /* 0x000000325830723c */ /* 0x040ff000000418ff */
[----:B------:R-:W-:Y:S01]  /*13fb0*/  HMMA.16816.F32.BF16 R88, R88, R6, RZ ;  /* 0x000000065858723c */ /* 0x000fe200000418ff */
[----:B------:R-:W1:Y:S01]  /*13fc0*/  LDSM.16.M88.4 R4, [R200+0x7000] ;  /* 0x00700000c804783b */ /* 0x000e620000000200 */
[----:B------:R-:W-:-:S05]  /*13fd0*/  IMAD.IADD R196, R2, 0x1, R203 ;  /* 0x0000000102c47824 */ /* 0x000fca00078e02cb */
[----:B------:R-:W-:Y:S01]  /*13fe0*/  LDSM.16.M88.4 R40, [R196] ;  /* 0x00000000c428783b */ /* 0x000fe20000000200 */
[C---:B------:R-:W-:Y:S03]  /*13ff0*/  HMMA.16816.F32.BF16 R16, R80.reuse, R28, R16 ;  /* 0x0000001c5010723c */ /* 0x040fe60000041810 */
[----:B------:R-:W-:Y:S05]  /*14000*/  LDSM.16.M88.4 R100, [R196+0x3800] ;  /* 0x00380000c464783b */ /* 0x000fea0000000200 */
[C---:B------:R-:W-:Y:S01]  /*14010*/  HMMA.16816.F32.BF16 R24, R80.reuse, R30, R24 ;  /* 0x0000001e5018723c */ /* 0x040fe20000041818 */
[----:B------:R-:W-:Y:S07]  /*14020*/  LDSM.16.M88.4 R28, [R196+0x800] ;  /* 0x00080000c41c783b */ /* 0x000fee0000000200 */
[C---:B------:R-:W-:Y:S08]  /*14030*/  HMMA.16816.F32.BF16 R32, R80.reuse, R20, R32 ;  /* 0x000000145020723c */ /* 0x040ff00000041820 */
[C---:B------:R-:W-:Y:S01]  /*14040*/  HMMA.16816.F32.BF16 R64, R80.reuse, R22, R64 ;  /* 0x000000165040723c */ /* 0x040fe20000041840 */
[----:B------:R-:W4:Y:S07]  /*14050*/  LDSM.16.M88.4 R20, [R201] ;  /* 0x00000000c914783b */ /* 0x000f2e0000000200 */
[C---:B------:R-:W-:Y:S08]  /*14060*/  HMMA.16816.F32.BF16 R60, R80.reuse, R8, R60 ;  /* 0x00000008503c723c */ /* 0x040ff0000004183c */
[----:B------:R-:W-:Y:S01]  /*14070*/  HMMA.16816.F32.BF16 R48, R80, R10, R48 ;  /* 0x0000000a5030723c */ /* 0x000fe20000041830 */
[----:B------:R-:W1:Y:S07]  /*14080*/  LDSM.16.M88.4 R8, [R196+0x1000] ;  /* 0x00100000c408783b */ /* 0x000e6e0000000200 */
[----:B------:R-:W-:Y:S08]  /*14090*/  HMMA.16816.F32.BF16 R16, R84, R76, R16 ;  /* 0x0000004c5410723c */ /* 0x000ff00000041810 */
[----:B------:R-:W-:Y:S08]  /*140a0*/  HMMA.16816.F32.BF16 R44, R80, R92, R44 ;  /* 0x0000005c502c723c */ /* 0x000ff0000004182c */
[----:B------:R-:W-:Y:S01]  /*140b0*/  HMMA.16816.F32.BF16 R24, R84, R78, R24 ;  /* 0x0000004e5418723c */ /* 0x000fe20000041818 */
[----:B------:R-:W-:Y:S07]  /*140c0*/  LDSM.16.M88.4 R76, [R206+0x2000] ;  /* 0x00200000ce4c783b */ /* 0x000fee0000000200 */
[----:B------:R-:W-:Y:S01]  /*140d0*/  HMMA.16816.F32.BF16 R88, R80, R94, R88 ;  /* 0x0000005e5058723c */ /* 0x000fe20000041858 */
[----:B------:R-:W2:Y:S04]  /*140e0*/  LDSM.16.M88.4 R80, [R205+0x8000] ;  /* 0x00800000cd50783b */ /* 0x000ea80000000200 */
[----:B------:R-:W2:Y:S03]  /*140f0*/  LDSM.16.M88.4 R92, [R196+0x1800] ;  /* 0x00180000c45c783b */ /* 0x000ea60000000200 */
[C---:B---3--:R-:W-:Y:S08]  /*14100*/  HMMA.16816.F32.BF16 R32, R84.reuse, R36, R32 ;  /* 0x000000245420723c */ /* 0x048ff00000041820 */
[C---:B------:R-:W-:Y:S01]  /*14110*/  HMMA.16816.F32.BF16 R64, R84.reuse, R38, R64 ;  /* 0x000000265440723c */ /* 0x040fe20000041840 */
[----:B------:R-:W3:Y:S07]  /*14120*/  LDSM.16.M88.4 R36, [R205+0x8800] ;  /* 0x00880000cd24783b */ /* 0x000eee0000000200 */
[C---:B-1----:R-:W-:Y:S08]  /*14130*/  HMMA.16816.F32.BF16 R60, R84.reuse, R4, R60 ;  /* 0x00000004543c723c */ /* 0x042ff0000004183c */
[----:B------:R-:W-:Y:S01]  /*14140*/  HMMA.16816.F32.BF16 R48, R84, R6, R48 ;  /* 0x000000065430723c */ /* 0x000fe20000041830 */
[----:B------:R-:W1:Y:S07]  /*14150*/  LDSM.16.M88.4 R4, [R205+0x9000] ;  /* 0x00900000cd04783b */ /* 0x000e6e0000000200 */
[----:B----4-:R-:W-:Y:S08]  /*14160*/  HMMA.16816.F32.BF16 R16, R20, R40, R16 ;  /* 0x000000281410723c */ /* 0x010ff00000041810 */
[----:B------:R-:W-:Y:S08]  /*14170*/  HMMA.16816.F32.BF16 R44, R84, R96, R44 ;  /* 0x00000060542c723c */ /* 0x000ff0000004182c */
[----:B------:R-:W-:Y:S01]  /*14180*/  HMMA.16816.F32.BF16 R24, R20, R42, R24 ;  /* 0x0000002a1418723c */ /* 0x000fe20000041818 */
[----:B------:R-:W-:Y:S07]  /*14190*/  LDSM.16.M88.4 R40, [R203+0x2000] ;  /* 0x00200000cb28783b */ /* 0x000fee0000000200 */
[----:B------:R-:W-:Y:S01]  /*141a0*/  HMMA.16816.F32.BF16 R84, R84, R98, R88 ;  /* 0x000000625454723c */ /* 0x000fe20000041858 */
[----:B------:R-:W-:Y:S04]  /*141b0*/  LDSM.16.M88.4 R88, [R205+0x9800] ;  /* 0x00980000cd58783b */ /* 0x000fe80000000200 */
[----:B------:R-:W-:Y:S03]  /*141c0*/  LDSM.16.M88.4 R96, [R205+0xa800] ;  /* 0x00a80000cd60783b */ /* 0x000fe60000000200 */
[C---:B------:R-:W-:Y:S08]  /*141d0*/  HMMA.16816.F32.BF16 R32, R20.reuse, R28, R32 ;  /* 0x0000001c1420723c */ /* 0x040ff00000041820 */
[C---:B------:R-:W-:Y:S01]  /*141e0*/  HMMA.16816.F32.BF16 R64, R20.reuse, R30, R64 ;  /* 0x0000001e1440723c */ /* 0x040fe20000041840 */
[----:B------:R-:W-:Y:S07]  /*141f0*/  LDSM.16.M88.4 R28, [R203+0x2800] ;  /* 0x00280000cb1c783b */ /* 0x000fee0000000200 */
[C---:B------:R-:W-:Y:S08]  /*14200*/  HMMA.16816.F32.BF16 R60, R20.reuse, R8, R60 ;  /* 0x00000008143c723c */ /* 0x040ff0000004183c */
[----:B------:R-:W-:Y:S01]  /*14210*/  HMMA.16816.F32.BF16 R48, R20, R10, R48 ;  /* 0x0000000a1430723c */ /* 0x000fe20000041830 */
[----:B------:R-:W4:Y:S07]  /*14220*/  LDSM.16.M88.4 R8, [R204+0x2000] ;  /* 0x00200000cc08783b */ /* 0x000f2e0000000200 */
[C---:B--2---:R-:W-:Y:S08]  /*14230*/  HMMA.16816.F32.BF16 R16, R76.reuse, R80, R16 ;  /* 0x000000504c10723c */ /* 0x044ff00000041810 */
[----:B------:R-:W-:Y:S01]  /*14240*/  HMMA.16816.F32.BF16 R24, R76, R82, R24 ;  /* 0x000000524c18723c */ /* 0x000fe20000041818 */
[----:B------:R-:W-:Y:S07]  /*14250*/  LDSM.16.M88.4 R80, [R203+0x3800] ;  /* 0x00380000cb50783b */ /* 0x000fee0000000200 */
[C---:B------:R-:W-:Y:S08]  /*14260*/  HMMA.16816.F32.BF16 R44, R20.reuse, R92, R44 ;  /* 0x0000005c142c723c */ /* 0x040ff0000004182c */
[----:B------:R-:W-:Y:S01]  /*14270*/  HMMA.16816.F32.BF16 R84, R20, R94, R84 ;  /* 0x0000005e1454723c */ /* 0x000fe20000041854 */
[----:B------:R-:W-:Y:S04]  /*14280*/  LDSM.16.M88.4 R20, [R203+0x3000] ;  /* 0x00300000cb14783b */ /* 0x000fe80000000200 */
[----:B------:R-:W-:Y:S03]  /*14290*/  LDSM.16.M88.4 R92, [R200+0x8800] ;  /* 0x00880000c85c783b */ /* 0x000fe60000000200 */
[C---:B---3--:R-:W-:Y:S08]  /*142a0*/  HMMA.16816.F32.BF16 R32, R76.reuse, R36, R32 ;  /* 0x000000244c20723c */ /* 0x048ff00000041820 */
[C---:B------:R-:W-:Y:S01]  /*142b0*/  HMMA.16816.F32.BF16 R64, R76.reuse, R38, R64 ;  /* 0x000000264c40723c */ /* 0x040fe20000041840 */
[----:B------:R-:W-:Y:S07]  /*142c0*/  LDSM.16.M88.4 R36, [R202+0x2000] ;  /* 0x00200000ca24783b */ /* 0x000fee0000000200 */
[C---:B-1----:R-:W-:Y:S08]  /*142d0*/  HMMA.16816.F32.BF16 R60, R76.reuse, R4, R60 ;  /* 0x000000044c3c723c */ /* 0x042ff0000004183c */
[----:B------:R-:W-:Y:S01]  /*142e0*/  HMMA.16816.F32.BF16 R48, R76, R6, R48 ;  /* 0x000000064c30723c */ /* 0x000fe20000041830 */
[----:B------:R-:W1:Y:S07]  /*142f0*/  LDSM.16.M88.4 R4, [R200+0x8000] ;  /* 0x00800000c804783b */ /* 0x000e6e0000000200 */
[C---:B----4-:R-:W-:Y:S08]  /*14300*/  HMMA.16816.F32.BF16 R16, R8.reuse, R40, R16 ;  /* 0x000000280810723c */ /* 0x050ff00000041810 */
[----:B------:R-:W-:Y:S01]  /*14310*/  HMMA.16816.F32.BF16 R24, R8, R42, R24 ;  /* 0x0000002a0818723c */ /* 0x000fe20000041818 */
[----:B------:R-:W-:Y:S07]  /*14320*/  LDSM.16.M88.4 R40, [R200+0x9800] ;  /* 0x00980000c828783b */ /* 0x000fee0000000200 */
[C---:B------:R-:W-:Y:S08]  /*14330*/  HMMA.16816.F32.BF16 R44, R76.reuse, R88, R44 ;  /* 0x000000584c2c723c */ /* 0x040ff0000004182c */
[----:B------:R-:W-:Y:S01]  /*14340*/  HMMA.16816.F32.BF16 R84, R76, R90, R84 ;  /* 0x0000005a4c54723c */ /* 0x000fe20000041854 */
[----:B------:R-:W-:Y:S04]  /*14350*/  LDSM.16.M88.4 R88, [R201+0x2000] ;  /* 0x00200000c958783b */ /* 0x000fe80000000200 */
[----:B------:R-:W-:Y:S03]  /*14360*/  LDSM.16.M88.4 R76, [R200+0x9000] ;  /* 0x00900000c84c783b */ /* 0x000fe60000000200 */
[C---:B------:R-:W-:Y:S08]  /*14370*/  HMMA.16816.F32.BF16 R32, R8.reuse, R28, R32 ;  /* 0x0000001c0820723c */ /* 0x040ff00000041820 */
[----:B------:R-:W-:Y:S01]  /*14380*/  HMMA.16816.F32.BF16 R64, R8, R30, R64 ;  /* 0x0000001e0840723c */ /* 0x000fe20000041840 */
[----:B------:R-:W2:Y:S07]  /*14390*/  LDSM.16.M88.4 R28, [R196+0x2000] ;  /* 0x00200000c41c783b */ /* 0x000eae0000000200 */
[C---:B-1----:R-:W-:Y:S08]  /*143a0*/  HMMA.16816.F32.BF16 R16, R36.reuse, R4, R16 ;  /* 0x000000042410723c */ /* 0x042ff00000041810 */
[----:B------:R-:W-:Y:S01]  /*143b0*/  HMMA.16816.F32.BF16 R24, R36, R6, R24 ;  /* 0x000000062418723c */ /* 0x000fe20000041818 */
[----:B------:R-:W-:Y:S07]  /*143c0*/  LDSM.16.M88.4 R4, [R205+0xa000] ;  /* 0x00a00000cd04783b */ /* 0x000fee0000000200 */
[C---:B------:R-:W-:Y:S08]  /*143d0*/  HMMA.16816.F32.BF16 R60, R8.reuse, R20, R60 ;  /* 0x00000014083c723c */ /* 0x040ff0000004183c */
[C---:B------:R-:W-:Y:S01]  /*143e0*/  HMMA.16816.F32.BF16 R48, R8.reuse, R22, R48 ;  /* 0x000000160830723c */ /* 0x040fe20000041830 */
[----:B------:R-:W-:Y:S07]  /*143f0*/  LDSM.16.M88.4 R20, [R196+0x2800] ;  /* 0x00280000c414783b */ /* 0x000fee0000000200 */
[C---:B------:R-:W-:Y:S08]  /*14400*/  HMMA.16816.F32.BF16 R44, R8.reuse, R80, R44 ;  /* 0x00000050082c723c */ /* 0x040ff0000004182c */
[----:B------:R-:W-:Y:S01]  /*14410*/  HMMA.16816.F32.BF16 R84, R8, R82, R84 ;  /* 0x000000520854723c */ /* 0x000fe20000041854 */
[----:B------:R-:W1:Y:S04]  /*14420*/  LDSM.16.M88.4 R80, [R206+0x4000] ;  /* 0x00400000ce50783b */ /* 0x000e680000000200 */
[----:B------:R-:W3:Y:S03]  /*14430*/  LDSM.16.M88.4 R8, [R196+0x3000] ;  /* 0x00300000c408783b */ /* 0x000ee60000000200 */
[C---:B--2---:R-:W-:Y:S08]  /*14440*/  HMMA.16816.F32.BF16 R16, R88.reuse, R28, R16 ;  /* 0x0000001c5810723c */ /* 0x044ff00000041810 */
[----:B------:R-:W-:Y:S01]  /*14450*/  HMMA.16816.F32.BF16 R24, R88, R30, R24 ;  /* 0x0000001e5818723c */ /* 0x000fe20000041818 */
        /* <DEDUP_REMOVED lines=9> */
[----:B------:R-:W-:Y:S04]  /*144f0*/  LDSM.16.M88.4 R92, [R200+0xa000] ;  /* 0x00a00000c85c783b */ /* 0x000fe80000000200 */
[----:B------:R-:W-:Y:S03]  /*14500*/  LDSM.16.M88.4 R36, [R203+0x4800] ;  /* 0x00480000cb24783b */ /* 0x000fe60000000200 */
[C---:B-1----:R-:W-:Y:S08]  /*14510*/  HMMA.16816.F32.BF16 R16, R80.reuse, R4, R16 ;  /* 0x000000045010723c */ /* 0x042ff00000041810 */
[----:B------:R-:W-:Y:S01]  /*14520*/  HMMA.16816.F32.BF16 R24, R80, R6, R24 ;  /* 0x000000065018723c */ /* 0x000fe20000041818 */
[----:B------:R-:W-:Y:S07]  /*14530*/  LDSM.16.M88.4 R4, [R201+0x4000] ;  /* 0x00400000c904783b */ /* 0x000fee0000000200 */
[C---:B---3--:R-:W-:Y:S08]  /*14540*/  HMMA.16816.F32.BF16 R60, R88.reuse, R8, R60 ;  /* 0x00000008583c723c */ /* 0x048ff0000004183c */
[C---:B------:R-:W-:Y:S01]  /*14550*/  HMMA.16816.F32.BF16 R48, R88.reuse, R10, R48 ;  /* 0x0000000a5830723c */ /* 0x040fe20000041830 */
[----:B------:R-:W1:Y:S07]  /*14560*/  LDSM.16.M88.4 R8, [R202+0x4000] ;  /* 0x00400000ca08783b */ /* 0x000e6e0000000200 */
[C---:B------:R-:W-:Y:S08]  /*14570*/  HMMA.16816.F32.BF16 R32, R88.reuse, R20, R32 ;  /* 0x000000145820723c */ /* 0x040ff00000041820 */
[----:B------:R-:W-:Y:S01]  /*14580*/  HMMA.16816.F32.BF16 R64, R88, R22, R64 ;  /* 0x000000165840723c */ /* 0x000fe20000041840 */
[----:B------:R-:W3:Y:S07]  /*14590*/  LDSM.16.M88.4 R20, [R196+0x4000] ;  /* 0x00400000c414783b */ /* 0x000eee0000000200 */
[C---:B--2---:R-:W-:Y:S08]  /*145a0*/  HMMA.16816.F32.BF16 R16, R40.reuse, R28, R16 ;  /* 0x0000001c2810723c */ /* 0x044ff00000041810 */
[----:B------:R-:W-:Y:S01]  /*145b0*/  HMMA.16816.F32.BF16 R24, R40, R30, R24 ;  /* 0x0000001e2818723c */ /* 0x000fe20000041818 */
[----:B------:R-:W2:Y:S07]  /*145c0*/  LDSM.16.M88.4 R28, [R200+0xa800] ;  /* 0x00a80000c81c783b */ /* 0x000eae0000000200 */
[C---:B------:R-:W-:Y:S08]  /*145d0*/  HMMA.16816.F32.BF16 R32, R80.reuse, R96, R32 ;  /* 0x000000605020723c */ /* 0x040ff00000041820 */
[----:B------:R-:W-:Y:S08]  /*145e0*/  HMMA.16816.F32.BF16 R64, R80, R98, R64 ;  /* 0x000000625040723c */ /* 0x000ff00000041840 */
[C---:B-1----:R-:W-:Y:S08]  /*145f0*/  HMMA.16816.F32.BF16 R16, R8.reuse, R92, R16 ;  /* 0x0000005c0810723c */ /* 0x042ff00000041810 */
[----:B------:R-:W-:Y:S01]  /*14600*/  HMMA.16816.F32.BF16 R24, R8, R94, R24 ;  /* 0x0000005e0818723c */ /* 0x000fe20000041818 */
[----:B------:R-:W1:Y:S07]  /*14610*/  LDSM.16.M88.4 R92, [R203+0x5000] ;  /* 0x00500000cb5c783b */ /* 0x000e6e0000000200 */
[----:B------:R-:W-:Y:S08]  /*14620*/  HMMA.16816.F32.BF16 R32, R40, R36, R32 ;  /* 0x000000242820723c */ /* 0x000ff00000041820 */
[----:B------:R-:W-:Y:S01]  /*14630*/  HMMA.16816.F32.BF16 R96, R80, R76, R60 ;  /* 0x0000004c5060723c */ /* 0x000fe2000004183c */
[----:B------:R-:W4:Y:S07]  /*14640*/  LDSM.16.M88.4 R60, [R196+0x4800] ;  /* 0x00480000c43c783b */ /* 0x000f2e0000000200 */
[----:B------:R-:W-:Y:S01]  /*14650*/  HMMA.16816.F32.BF16 R64, R40, R38, R64 ;  /* 0x000000262840723c */ /* 0x000fe20000041840 */
[----:B------:R-:W1:Y:S07]  /*14660*/  LDSM.16.M88.4 R36, [R200+0xb000] ;  /* 0x00b00000c824783b */ /* 0x000e6e0000000200 */
[C---:B---3--:R-:W-:Y:S08]  /*14670*/  HMMA.16816.F32.BF16 R16, R4.reuse, R20, R16 ;  /* 0x000000140410723c */ /* 0x048ff00000041810 */
[----:B------:R-:W-:Y:S01]  /*14680*/  HMMA.16816.F32.BF16 R24, R4, R22, R24 ;  /* 0x000000160418723c */ /* 0x000fe20000041818 */
[----:B------:R-:W-:Y:S07]  /*14690*/  LDSM.16.M88.4 R20, [R196+0x5000] ;  /* 0x00500000c414783b */ /* 0x000fee0000000200 */
[----:B------:R-:W-:Y:S08]  /*146a0*/  HMMA.16816.F32.BF16 R44, R88, R100, R44 ;  /* 0x00000064582c723c */ /* 0x000ff0000004182c */
[----:B--2---:R-:W-:Y:S01]  /*146b0*/  HMMA.16816.F32.BF16 R32, R8, R28, R32 ;  /* 0x0000001c0820723c */ /* 0x004fe20000041820 */
[----:B------:R-:W-:-:S07]  /*146c0*/  FMUL.FTZ R118, R16, R15 ;  /* 0x0000000f10767220 */ /* 0x000fce0000410000 */
[----:B------:R-:W-:Y:S07]  /*146d0*/  HMMA.16816.F32.BF16 R84, R88, R102, R84 ;  /* 0x000000665854723c */ /* 0x000fee0000041854 */
[-C--:B------:R-:W-:Y:S01]  /*146e0*/  FMUL.FTZ R89, R17, R15.reuse ;  /* 0x0000000f11597220 */ /* 0x080fe20000410000 */
[----:B-1----:R-:W-:Y:S01]  /*146f0*/  HMMA.16816.F32.BF16 R96, R40, R92, R96 ;  /* 0x0000005c2860723c */ /* 0x002fe20000041860 */
[----:B------:R-:W-:-:S07]  /*14700*/  FMUL.FTZ R88, R18, R15 ;  /* 0x0000000f12587220 */ /* 0x000fce0000410000 */
[----:B------:R-:W-:Y:S07]  /*14710*/  HMMA.16816.F32.BF16 R64, R8, R30, R64 ;  /* 0x0000001e0840723c */ /* 0x000fee0000041840 */
[-C--:B------:R-:W-:Y:S02]  /*14720*/  FMUL.FTZ R30, R19, R15.reuse ;  /* 0x0000000f131e7220 */ /* 0x080fe40000410000 */
[----:B------:R-:W1:Y:S01]  /*14730*/  LDSM.16.M88.4 R16, [R205+0xb800] ;  /* 0x00b80000cd10783b */ /* 0x000e620000000200 */
[-C--:B------:R-:W-:Y:S01]  /*14740*/  FMUL.FTZ R24, R24, R15.reuse ;  /* 0x0000000f18187220 */ /* 0x080fe20000410000 */
[----:B----4-:R-:W-:Y:S03]  /*14750*/  HMMA.16816.F32.BF16 R32, R4, R60, R32 ;  /* 0x0000003c0420723c */ /* 0x010fe60000041820 */
[----:B------:R2:W-:Y:S04]  /*14760*/  MUFU.TANH R31, R24 ;  /* 0x00000018001f7308 */ /* 0x0005e80000002400 */
[-C--:B------:R-:W-:Y:S01]  /*14770*/  FMUL.FTZ R60, R25, R15.reuse ;  /* 0x0000000f193c7220 */ /* 0x080fe20000410000 */
[----:B------:R-:W-:Y:S07]  /*14780*/  HMMA.16816.F32.BF16 R96, R8, R36, R96 ;  /* 0x000000240860723c */ /* 0x000fee0000041860 */
[----:B------:R-:W-:-:S02]  /*14790*/  FMUL.FTZ R36, R26, R15 ;  /* 0x0000000f1a247220 */ /* 0x000fc40000410000 */
[----:B------:R-:W-:Y:S02]  /*147a0*/  FMUL.FTZ R37, R27, R15 ;  /* 0x0000000f1b257220 */ /* 0x000fe40000410000 */
[----:B--2---:R-:W2:Y:S01]  /*147b0*/  LDSM.16.M88.4 R24, [R203+0x5800] ;  /* 0x00580000cb18783b */ /* 0x004ea20000000200 */
[C---:B------:R-:W-:Y:S08]  /*147c0*/  HMMA.16816.F32.BF16 R48, R80.reuse, R78, R48 ;  /* 0x0000004e5030723c */ /* 0x040ff00000041830 */
[C---:B-1----:R-:W-:Y:S08]  /*147d0*/  HMMA.16816.F32.BF16 R84, R80.reuse, R18, R84 ;  /* 0x000000125054723c */ /* 0x042ff00000041854 */
[----:B------:R-:W-:Y:S01]  /*147e0*/  HMMA.16816.F32.BF16 R44, R80, R16, R44 ;  /* 0x00000010502c723c */ /* 0x000fe2000004182c */
[----:B------:R-:W1:Y:S07]  /*147f0*/  LDSM.16.M88.4 R16, [R200+0xb800] ;  /* 0x00b80000c810783b */ /* 0x000e6e0000000200 */
[C---:B------:R-:W-:Y:S08]  /*14800*/  HMMA.16816.F32.BF16 R48, R40.reuse, R94, R48 ;  /* 0x0000005e2830723c */ /* 0x040ff00000041830 */
[C---:B--2---:R-:W-:Y:S08]  /*14810*/  HMMA.16816.F32.BF16 R84, R40.reuse, R26, R84 ;  /* 0x0000001a2854723c */ /* 0x044ff00000041854 */
[----:B------:R-:W-:Y:S01]  /*14820*/  HMMA.16816.F32.BF16 R44, R40, R24, R44 ;  /* 0x00000018282c723c */ /* 0x000fe2000004182c */
[----:B------:R-:W2:Y:S07]  /*14830*/  LDSM.16.M88.4 R24, [R196+0x5800] ;  /* 0x00580000c418783b */ /* 0x000eae0000000200 */
[----:B------:R-:W-:Y:S01]  /*14840*/  HMMA.16816.F32.BF16 R96, R4, R20, R96 ;  /* 0x000000140460723c */ /* 0x000fe20000041860 */
[----:B------:R-:W-:-:S07]  /*14850*/  IMAD.IADD R56, R14, 0x1, R239 ;  /* 0x000000010e387824 */ /* 0x000fce00078e02ef */
[----:B------:R-:W-:Y:S08]  /*14860*/  HMMA.16816.F32.BF16 R64, R4, R62, R64 ;  /* 0x0000003e0440723c */ /* 0x000ff00000041840 */
[C---:B------:R-:W-:Y:S08]  /*14870*/  HMMA.16816.F32.BF16 R48, R8.reuse, R38, R48 ;  /* 0x000000260830723c */ /* 0x040ff00000041830 */
[C---:B-1----:R-:W-:Y:S08]  /*14880*/  HMMA.16816.F32.BF16 R84, R8.reuse, R18, R84 ;  /* 0x000000120854723c */ /* 0x042ff00000041854 */
[----:B------:R-:W-:Y:S01]  /*14890*/  HMMA.16816.F32.BF16 R44, R8, R16, R44 ;  /* 0x00000010082c723c */ /* 0x000fe2000004182c */
[----:B------:R-:W-:-:S02]  /*148a0*/  IADD3 R68, R56, 0x8, RZ ;  /* 0x0000000838447810 */ /* 0x000fc40007ffe0ff */
[----:B------:R-:W-:Y:S01]  /*148b0*/  IADD3 R71, R52, 0x1, R71 ;  /* 0x0000000134477810 */ /* 0x000fe20007ffe047 */
[----:B------:R-:W-:Y:S01]  /*148c0*/  MUFU.TANH R37, R37 ;  /* 0x0000002500257308 */ /* 0x000fe20000002400 */
[----:B------:R-:W-:Y:S01]  /*148d0*/  FMUL.FTZ R32, R32, R15 ;  /* 0x0000000f20207220 */ /* 0x000fe20000410000 */
[----:B------:R-:W-:-:S04]  /*148e0*/  DEPBAR.LE SB0, 0x0 ;  /* 0x000080000000791a */ /* 0x000fc80000000000 */
[C---:B------:R-:W-:Y:S02]  /*148f0*/  HMMA.16816.F32.BF16 R48, R4.reuse, R22, R48 ;  /* 0x000000160430723c */ /* 0x040fe40000041830 */
[----:B------:R-:W1:Y:S06]  /*14900*/  I2F R75, R68 ;  /* 0x00000044004b7306 */ /* 0x000e6c0000201400 */
[----:B--2---:R-:W-:Y:S01]  /*14910*/  HMMA.16816.F32.BF16 R84, R4, R26, R84 ;  /* 0x0000001a0454723c */ /* 0x004fe20000041854 */
[----:B------:R-:W-:Y:S01]  /*14920*/  FMUL.FTZ R22, R97, R15 ;  /* 0x0000000f61167220 */ /* 0x000fe20000410000 */
[----:B------:R-:W-:-:S02]  /*14930*/  IADD3 R108, R56, 0x21, RZ ;  /* 0x00000021386c7810 */ /* 0x000fc40007ffe0ff */
[----:B------:R-:W-:Y:S01]  /*14940*/  IADD3 R70, R56, 0x9, RZ ;  /* 0x0000000938467810 */ /* 0x000fe20007ffe0ff */
[----:B------:R-:W-:Y:S01]  /*14950*/  FMUL.FTZ R21, R65, R15 ;  /* 0x0000000f41157220 */ /* 0x000fe20000410000 */
[----:B------:R-:W-:Y:S02]  /*14960*/  I2F R115, R108 ;  /* 0x0000006c00737306 */ /* 0x000fe40000201400 */
[----:B------:R-:W-:Y:S01]  /*14970*/  HMMA.16816.F32.BF16 R44, R4, R24, R44 ;  /* 0x00000018042c723c */ /* 0x000fe2000004182c */
[----:B------:R-:W-:Y:S01]  /*14980*/  IADD3 R2, R73, R71, -R222 ;  /* 0x0000004749027210 */ /* 0x000fe20007ffe8de */
[----:B------:R-:W-:Y:S01]  /*14990*/  FMUL.FTZ R20, R64, R15 ;  /* 0x0000000f40147220 */ /* 0x000fe20000410000 */
[----:B------:R-:W-:-:S03]  /*149a0*/  IADD3 R104, R56, 0x19, RZ ;  /* 0x0000001938687810 */ /* 0x000fc60007ffe0ff */
[----:B------:R-:W2:Y:S01]  /*149b0*/  MUFU.TANH R22, R22 ;  /* 0x0000001600167308 */ /* 0x000ea20000002400 */
[----:B-1----:R-:W-:Y:S01]  /*149c0*/  FFMA.FTZ R24, R0, R75, R31 ;  /* 0x0000004b00187223 */ /* 0x002fe2000001001f */
[----:B------:R-:W-:Y:S01]  /*149d0*/  IADD3 R100, R56, 0x18, RZ ;  /* 0x0000001838647810 */ /* 0x000fe20007ffe0ff */
[----:B------:R-:W-:-:S05]  /*149e0*/  IMAD.IADD R2, R3, 0x1, R2 ;  /* 0x0000000103027824 */ /* 0x000fca00078e0202 */
[----:B------:R-:W1:Y:S01]  /*149f0*/  I2F R105, R70 ;  /* 0x0000004600697306 */ /* 0x000e620000201400 */
[-C--:B------:R-:W-:Y:S01]  /*14a00*/  FMUL.FTZ R31, R50, R15.reuse ;  /* 0x0000000f321f7220 */ /* 0x080fe20000410000 */
[C---:B------:R-:W-:Y:S02]  /*14a10*/  IADD3 R58, R56.reuse, 0x1, RZ ;  /* 0x00000001383a7810 */ /* 0x040fe40007ffe0ff */
[C---:B------:R-:W-:Y:S02]  /*14a20*/  IADD3 R72, R56.reuse, 0x10, RZ ;  /* 0x0000001038487810 */ /* 0x040fe40007ffe0ff */
[----:B------:R-:W-:Y:S02]  /*14a30*/  IADD3 R110, R56, 0x28, RZ ;  /* 0x00000028386e7810 */ /* 0x000fe40007ffe0ff */
[----:B------:R-:W-:Y:S01]  /*14a40*/  I2F R111, R104 ;  /* 0x00000068006f7306 */ /* 0x000fe20000201400 */
[----:B------:R-:W-:Y:S01]  /*14a50*/  IADD3 R16, R2, 0x8, RZ ;  /* 0x0000000802107810 */ /* 0x000fe20007ffe0ff */
[----:B------:R-:W-:-:S06]  /*14a60*/  FMUL.FTZ R33, R33, R15 ;  /* 0x0000000f21217220 */ /* 0x000fcc0000410000 */
[----:B------:R-:W3:Y:S01]  /*14a70*/  MUFU.TANH R21, R21 ;  /* 0x0000001500157308 */ /* 0x000ee20000002400 */
[-C--:B------:R-:W-:Y:S01]  /*14a80*/  FMUL.FTZ R34, R34, R15.reuse ;  /* 0x0000000f22227220 */ /* 0x080fe20000410000 */
[----:B------:R-:W-:Y:S01]  /*14a90*/  IADD3 R116, R56, 0x38, RZ ;  /* 0x0000003838747810 */ /* 0x000fe20007ffe0ff */
[-C--:B------:R-:W-:Y:S02]  /*14aa0*/  FMUL.FTZ R35, R35, R15.reuse ;  /* 0x0000000f23237220 */ /* 0x080fe40000410000 */
[----:B------:R-:W-:-:S03]  /*14ab0*/  FMUL.FTZ R38, R66, R15 ;  /* 0x0000000f42267220 */ /* 0x000fc60000410000 */
[----:B------:R-:W-:Y:S01]  /*14ac0*/  I2F R109, R100 ;  /* 0x00000064006d7306 */ /* 0x000fe20000201400 */
[----:B------:R-:W-:Y:S01]  /*14ad0*/  FMUL.FTZ R84, R84, R15 ;  /* 0x0000000f54547220 */ /* 0x000fe20000410000 */
[----:B------:R-:W-:-:S06]  /*14ae0*/  IADD3 R74, R56, 0x11, RZ ;  /* 0x00000011384a7810 */ /* 0x000fcc0007ffe0ff */
[----:B------:R-:W4:Y:S01]  /*14af0*/  MUFU.TANH R20, R20 ;  /* 0x0000001400147308 */ /* 0x000f220000002400 */
[----:B------:R-:W-:Y:S01]  /*14b00*/  IMNMX R3, R16, R73, PT ;  /* 0x0000004910037217 */ /* 0x000fe20003800200 */
[----:B------:R-:W-:-:S06]  /*14b10*/  FMUL.FTZ R41, R99, R15 ;  /* 0x0000000f63297220 */ /* 0x000fcc0000410000 */
[----:B------:R-:W-:Y:S01]  /*14b20*/  I2F R59, R58 ;  /* 0x0000003a003b7306 */ /* 0x000fe20000201400 */
[----:B--2---:R-:W-:-:S07]  /*14b30*/  FFMA.FTZ R162, R0, R115, R22 ;  /* 0x0000007300a27223 */ /* 0x004fce0000010016 */
[----:B------:R-:W-:Y:S01]  /*14b40*/  I2F R107, R72 ;  /* 0x00000048006b7306 */ /* 0x000fe20000201400 */
[----:B------:R-:W-:-:S07]  /*14b50*/  FMUL.FTZ R39, R96, R15 ;  /* 0x0000000f60277220 */ /* 0x000fce0000410000 */
[----:B------:R-:W2:Y:S01]  /*14b60*/  MUFU.TANH R30, R30 ;  /* 0x0000001e001e7308 */ /* 0x000ea20000002400 */
[----:B------:R-:W-:-:S07]  /*14b70*/  FMUL.FTZ R42, R98, R15 ;  /* 0x0000000f622a7220 */ /* 0x000fce0000410000 */
[----:B------:R-:W2:Y:S01]  /*14b80*/  MUFU.TANH R32, R32 ;  /* 0x0000002000207308 */ /* 0x000ea20000002400 */
[----:B------:R-:W-:-:S07]  /*14b90*/  FMUL.FTZ R43, R48, R15 ;  /* 0x0000000f302b7220 */ /* 0x000fce0000410000 */
[----:B------:R-:W-:Y:S01]  /*14ba0*/  I2F R117, R110 ;  /* 0x0000006e00757306 */ /* 0x000fe20000201400 */
[----:B-1----:R-:W-:-:S07]  /*14bb0*/  FFMA.FTZ R17, R0, R105, R37 ;  /* 0x0000006900117223 */ /* 0x002fce0000010025 */
[----:B------:R-:W1:Y:S01]  /*14bc0*/  MUFU.TANH R36, R36 ;  /* 0x0000002400247308 */ /* 0x000e620000002400 */
[----:B------:R-:W-:-:S07]  /*14bd0*/  IADD3 R106, R56, 0x20, RZ ;  /* 0x00000020386a7810 */ /* 0x000fce0007ffe0ff */
[----:B------:R-:W1:Y:S01]  /*14be0*/  MUFU.TANH R31, R31 ;  /* 0x0000001f001f7308 */ /* 0x000e620000002400 */
[----:B------:R-:W-:Y:S01]  /*14bf0*/  FMUL.FTZ R67, R67, R15 ;  /* 0x0000000f43437220 */ /* 0x000fe20000410000 */
[----:B------:R-:W-:-:S06]  /*14c00*/  ISETP.GE.AND P1, PT, R70, R3, PT ;  /* 0x000000034600720c */ /* 0x000fcc0003f26270 */
[----:B------:R-:W1:Y:S01]  /*14c10*/  MUFU.TANH R89, R89 ;  /* 0x0000005900597308 */ /* 0x000e620000002400 */
[----:B------:R-:W-:-:S07]  /*14c20*/  IMNMX R2, R2, R73, PT ;  /* 0x0000004902027217 */ /* 0x000fce0003800200 */
[----:B------:R-:W1:Y:S01]  /*14c30*/  MUFU.TANH R60, R60 ;  /* 0x0000003c003c7308 */ /* 0x000e620000002400 */
[----:B------:R-:W-:Y:S01]  /*14c40*/  FMUL.FTZ R26, R47, R15 ;  /* 0x0000000f2f1a7220 */ /* 0x000fe20000410000 */
[----:B------:R-:W-:-:S06]  /*14c50*/  IADD3 R76, R56, 0x31, RZ ;  /* 0x00000031384c7810 */ /* 0x000fcc0007ffe0ff */
[----:B------:R-:W-:Y:S01]  /*14c60*/  I2F R123, R116 ;  /* 0x00000074007b7306 */ /* 0x000fe20000201400 */
[----:B------:R-:W-:Y:S01]  /*14c70*/  FSEL R17, R17, -INF , !P1 ;  /* 0xff80000011117808 */ /* 0x000fe20004800000 */
[----:B------:R-:W-:-:S06]  /*14c80*/  FMUL.FTZ R45, R45, R15 ;  /* 0x0000000f2d2d7220 */ /* 0x000fcc0000410000 */
[----:B------:R-:W1:Y:S01]  /*14c90*/  MUFU.TANH R22, R84 ;  /* 0x0000005400167308 */ /* 0x000e620000002400 */
[----:B---3--:R-:W-:Y:S01]  /*14ca0*/  FFMA.FTZ R4, R0, R111, R21 ;  /* 0x0000006f00047223 */ /* 0x008fe20000010015 */
[----:B------:R-:W-:-:S06]  /*14cb0*/  IADD3 R112, R56, 0x29, RZ ;  /* 0x0000002938707810 */ /* 0x000fcc0007ffe0ff */
[----:B------:R-:W-:Y:S01]  /*14cc0*/  I2F R101, R74 ;  /* 0x0000004a00657306 */ /* 0x000fe20000201400 */
[----:B------:R-:W-:Y:S01]  /*14cd0*/  IADD3 R114, R56, 0x30, RZ ;  /* 0x0000003038727810 */ /* 0x000fe20007ffe0ff */
[----:B------:R-:W-:-:S06]  /*14ce0*/  FMUL.FTZ R49, R49, R15 ;  /* 0x0000000f31317220 */ /* 0x000fcc0000410000 */
[----:B------:R-:W-:Y:S01]  /*14cf0*/  MUFU.TANH R33, R33 ;  /* 0x0000002100217308 */ /* 0x000fe20000002400 */
[----:B------:R-:W-:Y:S01]  /*14d00*/  FMUL.FTZ R51, R51, R15 ;  /* 0x0000000f33337220 */ /* 0x000fe20000410000 */
[----:B------:R-:W-:-:S06]  /*14d10*/  ISETP.GE.AND P1, PT, R104, R2, PT ;  /* 0x000000026800720c */ /* 0x000fcc0003f26270 */
[----:B------:R-:W3:Y:S01]  /*14d20*/  MUFU.TANH R34, R34 ;  /* 0x0000002200227308 */ /* 0x000ee20000002400 */
[----:B------:R-:W-:-:S07]  /*14d30*/  FMUL.FTZ R44, R44, R15 ;  /* 0x0000000f2c2c7220 */ /* 0x000fce0000410000 */
[----:B------:R-:W1:Y:S01]  /*14d40*/  MUFU.TANH R35, R35 ;  /* 0x0000002300237308 */ /* 0x000e620000002400 */
[----:B------:R-:W-:-:S07]  /*14d50*/  FMUL.FTZ R46, R46, R15 ;  /* 0x0000000f2e2e7220 */ /* 0x000fce0000410000 */
[----:B------:R-:W1:Y:S01]  /*14d60*/  MUFU.TANH R38, R38 ;  /* 0x0000002600267308 */ /* 0x000e620000002400 */
[----:B----4-:R-:W-:Y:S01]  /*14d70*/  FFMA.FTZ R5, R0, R109, R20 ;  /* 0x0000006d00057223 */ /* 0x010fe20000010014 */
[----:B------:R-:W-:Y:S01]  /*14d80*/  FSEL R4, R4, -INF , !P1 ;  /* 0xff80000004047808 */ /* 0x000fe20004800000 */
[----:B--2---:R-:W-:-:S05]  /*14d90*/  FFMA.FTZ R19, R0, R59, R30 ;  /* 0x0000003b00137223 */ /* 0x004fca000001001e */
[----:B------:R-:W2:Y:S01]  /*14da0*/  MUFU.TANH R41, R41 ;  /* 0x0000002900297308 */ /* 0x000ea20000002400 */
[----:B------:R-:W-:Y:S02]  /*14db0*/  FFMA.FTZ R16, R0, R107, R32 ;  /* 0x0000006b00107223 */ /* 0x000fe40000010020 */
[----:B------:R-:W-:-:S05]  /*14dc0*/  FMUL.FTZ R27, R85, R15 ;  /* 0x0000000f551b7220 */ /* 0x000fca0000410000 */
[----:B------:R-:W-:Y:S01]  /*14dd0*/  I2F R113, R106 ;  /* 0x0000006a00717306 */ /* 0x000fe20000201400 */
[----:B-1----:R-:W-:Y:S01]  /*14de0*/  FFMA.FTZ R18, R0, R75, R36 ;  /* 0x0000004b00127223 */ /* 0x002fe20000010024 */
[----:B------:R-:W-:Y:S01]  /*14df0*/  IADD3 R28, R56, 0x39, RZ ;  /* 0x00000039381c7810 */ /* 0x000fe20007ffe0ff */
[----:B------:R-:W-:-:S05]  /*14e00*/  FFMA.FTZ R31, R0, R117, R31 ;  /* 0x00000075001f7223 */ /* 0x000fca000001001f */
[----:B------:R-:W1:Y:S01]  /*14e10*/  MUFU.TANH R40, R67 ;  /* 0x0000004300287308 */ /* 0x000e620000002400 */
[----:B------:R-:W-:Y:S01]  /*14e20*/  ISETP.GE.AND P2, PT, R68, R3, PT ;  /* 0x000000034400720c */ /* 0x000fe20003f46270 */
[----:B------:R-:W-:-:S06]  /*14e30*/  FFMA.FTZ R23, R0, R59, R89 ;  /* 0x0000003b00177223 */ /* 0x000fcc0000010059 */
[----:B------:R-:W4:Y:S01]  /*14e40*/  MUFU.TANH R39, R39 ;  /* 0x0000002700277308 */ /* 0x000f220000002400 */
[----:B------:R-:W-:Y:S01]  /*14e50*/  FFMA.FTZ R25, R0, R105, R60 ;  /* 0x0000006900197223 */ /* 0x000fe2000001003c */
[----:B------:R-:W-:-:S06]  /*14e60*/  ISETP.GE.AND P1, PT, R110, R3, PT ;  /* 0x000000036e00720c */ /* 0x000fcc0003f26270 */
[----:B------:R-:W1:Y:S01]  /*14e70*/  MUFU.TANH R42, R42 ;  /* 0x0000002a002a7308 */ /* 0x000e620000002400 */
[----:B------:R-:W-:-:S07]  /*14e80*/  FMUL.FTZ R86, R86, R15 ;  /* 0x0000000f56567220 */ /* 0x000fce0000410000 */
[----:B------:R-:W1:Y:S01]  /*14e90*/  MUFU.TANH R43, R43 ;  /* 0x0000002b002b7308 */ /* 0x000e620000002400 */
[----:B------:R-:W-:Y:S01]  /*14ea0*/  FMUL.FTZ R87, R87, R15 ;  /* 0x0000000f57577220 */ /* 0x000fe20000410000 */
[C---:B------:R-:W-:Y:S02]  /*14eb0*/  ISETP.GE.AND P6, PT, R58.reuse, R2, PT ;  /* 0x000000023a00720c */ /* 0x040fe40003fc6270 */
[----:B------:R-:W-:-:S04]  /*14ec0*/  ISETP.GE.AND P4, PT, R58, R3, PT ;  /* 0x000000033a00720c */ /* 0x000fc80003f86270 */
[----:B------:R-:W-:Y:S01]  /*14ed0*/  I2F R77, R76 ;  /* 0x0000004c004d7306 */ /* 0x000fe20000201400 */
[-C--:B------:R-:W-:Y:S02]  /*14ee0*/  ISETP.GE.AND P5, PT, R68, R2.reuse, PT ;  /* 0x000000024400720c */ /* 0x080fe40003fa6270 */
[----:B------:R-:W-:-:S05]  /*14ef0*/  ISETP.GE.AND P0, PT, R70, R2, PT ;  /* 0x000000024600720c */ /* 0x000fca0003f06270 */
[----:B------:R-:W1:Y:S01]  /*14f00*/  MUFU.TANH R20, R45 ;  /* 0x0000002d00147308 */ /* 0x000e620000002400 */
[----:B------:R-:W-:Y:S01]  /*14f10*/  FSEL R18, R18, -INF , !P2 ;  /* 0xff80000012127808 */ /* 0x000fe20005000000 */
[----:B------:R-:W-:Y:S01]  /*14f20*/  FFMA.FTZ R143, R0, R123, R22 ;  /* 0x0000007b008f7223 */ /* 0x000fe20000010016 */
[----:B------:R-:W-:-:S05]  /*14f30*/  FSEL R171, R31, -INF , !P1 ;  /* 0xff8000001fab7808 */ /* 0x000fca0004800000 */
[----:B------:R-:W-:Y:S01]  /*14f40*/  I2F R119, R112 ;  /* 0x0000007000777306 */ /* 0x000fe20000201400 */
[----:B------:R-:W-:Y:S01]  /*14f50*/  FSEL R23, R23, -INF , !P6 ;  /* 0xff80000017177808 */ /* 0x000fe20007000000 */
[----:B---3--:R-:W-:-:S06]  /*14f60*/  FFMA.FTZ R11, R0, R107, R34 ;  /* 0x0000006b000b7223 */ /* 0x008fcc0000010022 */
[----:B------:R-:W-:Y:S01]  /*14f70*/  I2F R121, R114 ;  /* 0x0000007200797306 */ /* 0x000fe20000201400 */
[----:B------:R-:W-:Y:S01]  /*14f80*/  FSEL R19, R19, -INF , !P4 ;  /* 0xff80000013137808 */ /* 0x000fe20006000000 */
[----:B------:R-:W-:-:S06]  /*14f90*/  FFMA.FTZ R6, R0, R101, R33 ;  /* 0x0000006500067223 */ /* 0x000fcc0000010021 */
[----:B------:R-:W3:Y:S01]  /*14fa0*/  MUFU.TANH R30, R49 ;  /* 0x00000031001e7308 */ /* 0x000ee20000002400 */
[----:B------:R-:W-:Y:S01]  /*14fb0*/  FSEL R24, R24, -INF , !P5 ;  /* 0xff80000018187808 */ /* 0x000fe20006800000 */
[----:B------:R-:W-:-:S06]  /*14fc0*/  FFMA.FTZ R10, R0, R101, R35 ;  /* 0x00000065000a7223 */ /* 0x000fcc0000010023 */
[----:B------:R-:W1:Y:S01]  /*14fd0*/  MUFU.TANH R32, R51 ;  /* 0x0000003300207308 */ /* 0x000e620000002400 */
[----:B------:R-:W-:Y:S01]  /*14fe0*/  ISETP.GE.AND P2, PT, R100, R2, PT ;  /* 0x000000026400720c */ /* 0x000fe20003f46270 */
[----:B------:R-:W-:-:S06]  /*14ff0*/  FFMA.FTZ R9, R0, R109, R38 ;  /* 0x0000006d00097223 */ /* 0x000fcc0000010026 */
[----:B------:R-:W1:Y:S01]  /*15000*/  MUFU.TANH R7, R44 ;  /* 0x0000002c00077308 */ /* 0x000e620000002400 */
[----:B------:R-:W-:-:S07]  /*15010*/  FSEL R25, R25, -INF , !P0 ;  /* 0xff80000019197808 */ /* 0x000fce0004000000 */
[----:B------:R-:W1:Y:S01]  /*15020*/  MUFU.TANH R21, R46 ;  /* 0x0000002e00157308 */ /* 0x000e620000002400 */
[----:B------:R-:W-:-:S07]  /*15030*/  ISETP.GE.AND P1, PT, R116, R2, PT ;  /* 0x000000027400720c */ /* 0x000fce0003f26270 */
[----:B------:R-:W1:Y:S01]  /*15040*/  MUFU.TANH R26, R26 ;  /* 0x0000001a001a7308 */ /* 0x000e620000002400 */
[CC--:B------:R-:W-:Y:S02]  /*15050*/  ISETP.GE.AND P3, PT, R72.reuse, R2.reuse, PT ;  /* 0x000000024800720c */ /* 0x0c0fe40003f66270 */
[----:B------:R-:W-:Y:S02]  /*15060*/  ISETP.GE.AND P6, PT, R72, R3, PT ;  /* 0x000000034800720c */ /* 0x000fe40003fc6270 */
[----:B------:R-:W-:-:S03]  /*15070*/  ISETP.GE.AND P4, PT, R74, R2, PT ;  /* 0x000000024a00720c */ /* 0x000fc60003f86270 */
[----:B------:R-:W-:Y:S01]  /*15080*/  I2F R53, R56 ;  /* 0x0000003800357306 */ /* 0x000fe20000201400 */
[-C--:B------:R-:W-:Y:S02]  /*15090*/  ISETP.GE.AND P5, PT, R74, R3.reuse, PT ;  /* 0x000000034a00720c */ /* 0x080fe40003fa6270 */
[----:B------:R-:W-:-:S05]  /*150a0*/  ISETP.GE.AND P0, PT, R100, R3, PT ;  /* 0x000000036400720c */ /* 0x000fca0003f06270 */
[----:B------:R-:W-:Y:S01]  /*150b0*/  I2F R29, R28 ;  /* 0x0000001c001d7306 */ /* 0x000fe20000201400 */
[----:B------:R-:W-:Y:S01]  /*150c0*/  FSEL R5, R5, -INF , !P2 ;  /* 0xff80000005057808 */ /* 0x000fe20005000000 */
[----:B--2---:R-:W-:Y:S01]  /*150d0*/  FFMA.FTZ R41, R0, R115, R41 ;  /* 0x0000007300297223 */ /* 0x004fe20000010029 */
[----:B------:R-:W-:-:S05]  /*150e0*/  FSEL R143, R143, -INF , !P1 ;  /* 0xff8000008f8f7808 */ /* 0x000fca0004800000 */
[----:B------:R-:W-:Y:S01]  /*150f0*/  MUFU.TANH R118, R118 ;  /* 0x0000007600767308 */ /* 0x000fe20000002400 */
[----:B------:R-:W-:Y:S01]  /*15100*/  FSEL R16, R16, -INF , !P3 ;  /* 0xff80000010107808 */ /* 0x000fe20005800000 */
[----:B-1----:R-:W-:-:S06]  /*15110*/  FFMA.FTZ R8, R0, R111, R40 ;  /* 0x0000006f00087223 */ /* 0x002fcc0000010028 */
[----:B------:R-:W-:Y:S01]  /*15120*/  MUFU.TANH R88, R88 ;  /* 0x0000005800587308 */ /* 0x000fe20000002400 */
[----:B------:R-:W-:Y:S01]  /*15130*/  FSEL R11, R11, -INF , !P6 ;  /* 0xff8000000b0b7808 */ /* 0x000fe20007000000 */
[----:B----4-:R-:W-:-:S06]  /*15140*/  FFMA.FTZ R39, R0, R113, R39 ;  /* 0x0000007100277223 */ /* 0x010fcc0000010027 */
[----:B------:R-:W-:Y:S01]  /*15150*/  MUFU.TANH R27, R27 ;  /* 0x0000001b001b7308 */ /* 0x000fe20000002400 */
[----:B------:R-:W-:Y:S01]  /*15160*/  FSEL R6, R6, -INF , !P4 ;  /* 0xff80000006067808 */ /* 0x000fe20006000000 */
[----:B------:R-:W-:-:S06]  /*15170*/  FFMA.FTZ R42, R0, R113, R42 ;  /* 0x00000071002a7223 */ /* 0x000fcc000001002a */
[----:B------:R-:W1:Y:S01]  /*15180*/  MUFU.TANH R140, R86 ;  /* 0x00000056008c7308 */ /* 0x000e620000002400 */
[----:B------:R-:W-:Y:S01]  /*15190*/  FSEL R10, R10, -INF , !P5 ;  /* 0xff8000000a0a7808 */ /* 0x000fe20006800000 */
[----:B------:R-:W-:-:S06]  /*151a0*/  FFMA.FTZ R43, R0, R117, R43 ;  /* 0x00000075002b7223 */ /* 0x000fcc000001002b */
[----:B------:R-:W2:Y:S01]  /*151b0*/  MUFU.TANH R163, R87 ;  /* 0x0000005700a37308 */ /* 0x000ea20000002400 */
[-C--:B------:R-:W-:Y:S02]  /*151c0*/  ISETP.GE.AND P2, PT, R108, R3.reuse, PT ;  /* 0x000000036c00720c */ /* 0x080fe40003f46270 */
[----:B------:R-:W-:Y:S02]  /*151d0*/  FSEL R9, R9, -INF , !P0 ;  /* 0xff80000009097808 */ /* 0x000fe40004000000 */
[----:B------:R-:W-:Y:S02]  /*151e0*/  ISETP.GE.AND P1, PT, R134, 0x2, PT ;  /* 0x000000028600780c */ /* 0x000fe40003f26270 */
[-C--:B------:R-:W-:Y:S02]  /*151f0*/  ISETP.GE.AND P3, PT, R104, R3.reuse, PT ;  /* 0x000000036800720c */ /* 0x080fe40003f66270 */
[C---:B------:R-:W-:Y:S02]  /*15200*/  ISETP.GE.AND P6, PT, R106.reuse, R2, PT ;  /* 0x000000026a00720c */ /* 0x040fe40003fc6270 */
[----:B------:R-:W-:-:S02]  /*15210*/  ISETP.GE.AND P4, PT, R106, R3, PT ;  /* 0x000000036a00720c */ /* 0x000fc40003f86270 */
[-C--:B------:R-:W-:Y:S02]  /*15220*/  ISETP.GE.AND P5, PT, R108, R2.reuse, PT ;  /* 0x000000026c00720c */ /* 0x080fe40003fa6270 */
[-C--:B------:R-:W-:Y:S01]  /*15230*/  ISETP.GE.AND P0, PT, R110, R2.reuse, PT ;  /* 0x000000026e00720c */ /* 0x080fe20003f06270 */
[C---:B------:R-:W-:Y:S01]  /*15240*/  FFMA.FTZ R20, R0.reuse, R77, R20 ;  /* 0x0000004d00147223 */ /* 0x040fe20000010014 */
[----:B------:R-:W-:Y:S01]  /*15250*/  FSEL R167, R41, -INF , !P2 ;  /* 0xff80000029a77808 */ /* 0x000fe20005000000 */
[-C--:B---3--:R-:W-:Y:S01]  /*15260*/  FFMA.FTZ R30, R0, R119.reuse, R30 ;  /* 0x00000077001e7223 */ /* 0x088fe2000001001e */
[----:B------:R-:W-:Y:S01]  /*15270*/  FSEL R8, R8, -INF , !P3 ;  /* 0xff80000008087808 */ /* 0x000fe20005800000 */
[C---:B------:R-:W-:Y:S01]  /*15280*/  FFMA.FTZ R32, R0.reuse, R119, R32 ;  /* 0x0000007700207223 */ /* 0x040fe20000010020 */
[----:B------:R-:W-:Y:S01]  /*15290*/  FSEL R159, R39, -INF , !P6 ;  /* 0xff800000279f7808 */ /* 0x000fe20007000000 */
[-C--:B------:R-:W-:Y:S01]  /*152a0*/  FFMA.FTZ R7, R0, R121.reuse, R7 ;  /* 0x0000007900077223 */ /* 0x080fe20000010007 */
[----:B------:R-:W-:Y:S01]  /*152b0*/  FSEL R166, R42, -INF , !P4 ;  /* 0xff8000002aa67808 */ /* 0x000fe20006000000 */
[----:B------:R-:W-:Y:S01]  /*152c0*/  FFMA.FTZ R21, R0, R121, R21 ;  /* 0x0000007900157223 */ /* 0x000fe20000010015 */
[----:B------:R-:W-:Y:S01]  /*152d0*/  FSEL R162, R162, -INF , !P5 ;  /* 0xff800000a2a27808 */ /* 0x000fe20006800000 */
[----:B------:R-:W-:Y:S01]  /*152e0*/  FFMA.FTZ R26, R0, R77, R26 ;  /* 0x0000004d001a7223 */ /* 0x000fe2000001001a */
[----:B------:R-:W-:-:S02]  /*152f0*/  ISETP.GE.AND P2, PT, R76, R2, PT ;  /* 0x000000024c00720c */ /* 0x000fc40003f46270 */
[----:B------:R-:W-:Y:S02]  /*15300*/  FSEL R160, R43, -INF , !P0 ;  /* 0xff8000002ba07808 */ /* 0x000fe40004000000 */
[CC--:B------:R-:W-:Y:S02]  /*15310*/  ISETP.GE.AND P3, PT, R112.reuse, R2.reuse, PT ;  /* 0x000000027000720c */ /* 0x0c0fe40003f66270 */
[-C--:B------:R-:W-:Y:S02]  /*15320*/  ISETP.GE.AND P6, PT, R112, R3.reuse, PT ;  /* 0x000000037000720c */ /* 0x080fe40003fc6270 */
[C---:B------:R-:W-:Y:S02]  /*15330*/  ISETP.GE.AND P4, PT, R114.reuse, R2, PT ;  /* 0x000000027200720c */ /* 0x040fe40003f86270 */
[-C--:B------:R-:W-:Y:S02]  /*15340*/  ISETP.GE.AND P5, PT, R114, R3.reuse, PT ;  /* 0x000000037200720c */ /* 0x080fe40003fa6270 */
[----:B------:R-:W-:Y:S01]  /*15350*/  ISETP.GE.AND P0, PT, R76, R3, PT ;  /* 0x000000034c00720c */ /* 0x000fe20003f06270 */
[----:B-1----:R-:W-:Y:S01]  /*15360*/  FFMA.FTZ R140, R0, R123, R140 ;  /* 0x0000007b008c7223 */ /* 0x002fe2000001008c */
[----:B------:R-:W-:Y:S01]  /*15370*/  FSEL R173, R20, -INF , !P2 ;  /* 0xff80000014ad7808 */ /* 0x000fe20005000000 */
[-C--:B------:R-:W-:Y:S01]  /*15380*/  FFMA.FTZ R22, R0, R53.reuse, R118 ;  /* 0x0000003500167223 */ /* 0x080fe20000010076 */
[----:B------:R-:W-:Y:S01]  /*15390*/  FSEL R161, R30, -INF , !P3 ;  /* 0xff8000001ea17808 */ /* 0x000fe20005800000 */
[----:B------:R-:W-:Y:S01]  /*153a0*/  FFMA.FTZ R20, R0, R53, R88 ;  /* 0x0000003500147223 */ /* 0x000fe20000010058 */
[----:B------:R-:W-:Y:S01]  /*153b0*/  FSEL R174, R32, -INF , !P6 ;  /* 0xff80000020ae7808 */ /* 0x000fe20007000000 */
[CC--:B------:R-:W-:Y:S01]  /*153c0*/  FFMA.FTZ R27, R0.reuse, R29.reuse, R27 ;  /* 0x0000001d001b7223 */ /* 0x0c0fe2000001001b */
[----:B------:R-:W-:Y:S01]  /*153d0*/  FSEL R175, R7, -INF , !P4 ;  /* 0xff80000007af7808 */ /* 0x000fe20006000000 */
[----:B--2---:R-:W-:Y:S01]  /*153e0*/  FFMA.FTZ R163, R0, R29, R163 ;  /* 0x0000001d00a37223 */ /* 0x004fe200000100a3 */
[----:B------:R-:W-:-:S02]  /*153f0*/  FSEL R142, R21, -INF , !P5 ;  /* 0xff800000158e7808 */ /* 0x000fc40006800000 */
[----:B------:R-:W-:Y:S01]  /*15400*/  FSEL R141, R26, -INF , !P0 ;  /* 0xff8000001a8d7808 */ /* 0x000fe20004000000 */
[----:B------:R-:W-:Y:S01]  /*15410*/  BSSY B1, `(.L_x_3210) ;  /* 0x00000bb000017945 */ /* 0x000fe20003800000 */
[-C--:B------:R-:W-:Y:S02]  /*15420*/  ISETP.GE.AND P3, PT, R116, R3.reuse, PT ;  /* 0x000000037400720c */ /* 0x080fe40003f66270 */
[CC--:B------:R-:W-:Y:S02]  /*15430*/  ISETP.GE.AND P6, PT, R56.reuse, R2.reuse, PT ;  /* 0x000000023800720c */ /* 0x0c0fe40003fc6270 */
[-C--:B------:R-:W-:Y:S02]  /*15440*/  ISETP.GE.AND P4, PT, R56, R3.reuse, PT ;  /* 0x000000033800720c */ /* 0x080fe40003f86270 */
[C---:B------:R-:W-:Y:S02]  /*15450*/  ISETP.GE.AND P5, PT, R28.reuse, R2, PT ;  /* 0x000000021c00720c */ /* 0x040fe40003fa6270 */
[----:B------:R-:W-:-:S02]  /*15460*/  ISETP.GE.AND P2, PT, R28, R3, PT ;  /* 0x000000031c00720c */ /* 0x000fc40003f46270 */
[----:B------:R-:W-:Y:S02]  /*15470*/  ISETP.NE.U32.AND P0, PT, R224, RZ, PT ;  /* 0x000000ffe000720c */ /* 0x000fe40003f05070 */
[----:B------:R-:W-:Y:S02]  /*15480*/  IADD3 R199, R203, 0x800, RZ ;  /* 0x00000800cbc77810 */ /* 0x000fe40007ffe0ff */
[----:B------:R-:W-:Y:S02]  /*15490*/  ISETP.NE.AND.EX P0, PT, R225, RZ, PT, P0 ;  /* 0x000000ffe100720c */ /* 0x000fe40003f05300 */
        /* <DEDUP_REMOVED lines=9> */
[----:B------:R-:W-:Y:S02]  /*15530*/  IADD3 R188, R203, 0x5800, RZ ;  /* 0x00005800cbbc7810 */ /* 0x000fe40007ffe0ff */
[----:B------:R-:W-:Y:S02]  /*15540*/  FSEL R140, R140, -INF , !P3 ;  /* 0xff8000008c8c7808 */ /* 0x000fe40005800000 */
[----:B------:R-:W-:Y:S02]  /*15550*/  FSEL R22, R22, -INF , !P6 ;  /* 0xff80000016167808 */ /* 0x000fe40007000000 */
[----:B------:R-:W-:Y:S02]  /*15560*/  FSEL R20, R20, -INF , !P4 ;  /* 0xff80000014147808 */ /* 0x000fe40006000000 */
[----:B------:R-:W-:Y:S02]  /*15570*/  FSEL R170, R27, -INF , !P5 ;  /* 0xff8000001baa7808 */ /* 0x000fe40006800000 */
[----:B------:R-:W-:Y:S01]  /*15580*/  FSEL R163, R163, -INF , !P2 ;  /* 0xff800000a3a37808 */ /* 0x000fe20005000000 */
[----:B------:R-:W-:Y:S06]  /*15590*/  BAR.SYNC.DEFER_BLOCKING 0x0 ;  /* 0x0000000000007b1d */ /* 0x000fec0000010000 */
[----:B------:R-:W-:Y:S05]  /*155a0*/  @!P1 BRA `(.L_x_3211) ;  /* 0x00000a1000009947 */ /* 0x000fea0003800000 */
[----:B------:R-:W-:Y:S01]  /*155b0*/  BSSY B0, `(.L_x_3212) ;  /* 0x0000040000007945 */ /* 0x000fe20003800000 */
[----:B------:R-:W-:Y:S05]  /*155c0*/  @!P0 BRA `(.L_x_3213) ;  /* 0x000003b000008947 */ /* 0x000fea0003800000 */
[----:B------:R-:W2:Y:S01]  /*155d0*/  LD.E R31, [R12.64+0x170] ;  /* 0x000170060c1f7980 */ /* 0x000ea2000c101900 */
[----:B------:R-:W-:-:S02]  /*155e0*/  IADD3 R28, R14, -0x40, RZ ;  /* 0xffffffc00e1c7810 */ /* 0x000fc40007ffe0ff */
[----:B------:R-:W-:Y:S02]  /*155f0*/  IABS R15, R14 ;  /* 0x0000000e000f7213 */ /* 0x000fe40000000000 */
[----:B------:R-:W-:Y:S02]  /*15600*/  IABS R7, R28 ;  /* 0x0000001c00077213 */ /* 0x000fe40000000000 */
[-C--:B--2---:R-:W-:Y:S02]  /*15610*/  IABS R21, R31.reuse ;  /* 0x0000001f00157213 */ /* 0x084fe40000000000 */
[-C--:B------:R-:W-:Y:S02]  /*15620*/  IABS R26, R31.reuse ;  /* 0x0000001f001a7213 */ /* 0x080fe40000000000 */
[----:B------:R-:W1:Y:S01]  /*15630*/  I2F.RP R27, R21 ;  /* 0x00000015001b7306 */ /* 0x000e620000209400 */
[-C--:B------:R-:W-:Y:S02]  /*15640*/  LOP3.LUT R28, R28, R31.reuse, RZ, 0x3c, !PT ;  /* 0x0000001f1c1c7212 */ /* 0x080fe400078e3cff */
[----:B------:R-:W-:Y:S01]  /*15650*/  IMAD.MOV R26, RZ, RZ, -R26 ;  /* 0x000000ffff1a7224 */ /* 0x000fe200078e0a1a */
[----:B------:R-:W-:-:S04]  /*15660*/  LOP3.LUT R14, R14, R31, RZ, 0x3c, !PT ;  /* 0x0000001f0e0e7212 */ /* 0x000fc800078e3cff */
[----:B------:R-:W-:Y:S02]  /*15670*/  ISETP.GE.AND P4, PT, R14, RZ, PT ;  /* 0x000000ff0e00720c */ /* 0x000fe40003f86270 */
[----:B------:R-:W-:Y:S01]  /*15680*/  LOP3.LUT R14, RZ, R31, RZ, 0x33, !PT ;  /* 0x0000001fff0e7212 */ /* 0x000fe200078e33ff */
        /* <DEDUP_REMOVED lines=17> */
[----:B------:R-:W-:Y:S02]  /*157a0*/  ISETP.GE.AND P2, PT, R28, RZ, PT ;  /* 0x000000ff1c00720c */ /* 0x000fe40003f46270 */
[-C--:B------:R-:W-:Y:S02]  /*157b0*/  ISETP.GE.U32.AND P6, PT, R30, R21.reuse, PT ;  /* 0x000000151e00720c */ /* 0x080fe40003fc6070 */
[----:B------:R-:W-:Y:S02]  /*157c0*/  ISETP.GE.U32.AND P5, PT, R26, R21, PT ;  /* 0x000000151a00720c */ /* 0x000fe40003fa6070 */
[----:B------:R-:W-:Y:S02]  /*157d0*/  @!P3 IADD3 R27, R27, 0x1, RZ ;  /* 0x000000011b1bb810 */ /* 0x000fe40007ffe0ff */
[----:B------:R-:W-:-:S07]  /*157e0*/  ISETP.NE.AND P3, PT, R31, RZ, PT ;  /* 0x000000ff1f00720c */ /* 0x000fce0003f65270 */
[----:B------:R-:W-:Y:S02]  /*157f0*/  @P6 IADD3 R29, R29, 0x1, RZ ;  /* 0x000000011d1d6810 */ /* 0x000fe40007ffe0ff */
[----:B------:R-:W-:Y:S02]  /*15800*/  @P5 IADD3 R27, R27, 0x1, RZ ;  /* 0x000000011b1b5810 */ /* 0x000fe40007ffe0ff */
[----:B------:R-:W-:-:S03]  /*15810*/  @!P4 IADD3 R29, -R29, RZ, RZ ;  /* 0x000000ff1d1dc210 */ /* 0x000fc60007ffe1ff */
[----:B------:R-:W-:Y:S01]  /*15820*/  @!P2 IMAD.MOV R27, RZ, RZ, -R27 ;  /* 0x000000ffff1ba224 */ /* 0x000fe200078e0a1b */
[C---:B------:R-:W-:Y:S02]  /*15830*/  SEL R15, R14.reuse, R29, !P3 ;  /* 0x0000001d0e0f7207 */ /* 0x040fe40005800000 */
[----:B------:R-:W3:Y:S02]  /*15840*/  LD.E.64 R28, [R12.64+0x38] ;  /* 0x000038060c1c7980 */ /* 0x000ee4000c101b00 */
[----:B------:R-:W-:Y:S01]  /*15850*/  SEL R21, R14, R27, !P3 ;  /* 0x0000001b0e157207 */ /* 0x000fe20005800000 */
        /* <DEDUP_REMOVED lines=18> */
.L_x_3213:
[----:B------:R-:W2:Y:S02]  /*15980*/  LD.E R26, [R12.64+0x38] ;  /* 0x000038060c1a7980 */ /* 0x000ea4000c101900 */
[----:B--2---:R-:W-:-:S04]  /*15990*/  LEA R26, -R26, RZ, 0x6 ;  /* 0x000000ff1a1a7211 */ /* 0x004fc800078e31ff */
[----:B------:R-:W-:Y:S02]  /*159a0*/  SHF.R.S32.HI R14, RZ, 0x1f, R26 ;  /* 0x0000001fff0e7819 */ /* 0x000fe4000001141a */
.L_x_3214:
[----:B------:R-:W-:Y:S05]  /*159b0*/  BSYNC B0 ;  /* 0x0000000000007941 */ /* 0x000fea0003800000 */
.L_x_3212:
        /* <DEDUP_REMOVED lines=28> */
[CC--:B------:R-:W-:Y:S01]  /*15b80*/  @P6 LEA R42, P2, R7.reuse, R216.reuse, 0x1 ;  /* 0x000000d8072a6211 */ /* 0x0c0fe200078408ff */
        /* <DEDUP_REMOVED lines=67> */
.L_x_3211:
[----:B------:R-:W-:Y:S05]  /*15fc0*/  BSYNC B1 ;  /* 0x0000000000017941 */ /* 0x000fea0003800000 */
.L_x_3210:
[----:B------:R2:W3:Y:S01]  /*15fd0*/  LD.E R165, [R12.64+0xdc] ;  /* 0x0000dc060ca57980 */ /* 0x0004e2000c101900 */
[----:B------:R-:W-:-:S02]  /*15fe0*/  FMNMX.FTZ R7, R22, R23, !PT ;  /* 0x0000001716077209 */ /* 0x000fc40007810000 */
[----:B-1----:R-:W-:Y:S02]  /*15ff0*/  FMNMX.FTZ R15, R20, R19, !PT ;  /* 0x00000013140f7209 */ /* 0x002fe40007810000 */
        /* <DEDUP_REMOVED lines=18> */
[----:B--2---:R-:W-:Y:S01]  /*16120*/  FMNMX.FTZ R13, R11, R14, !PT ;  /* 0x0000000e0b0d7209 */ /* 0x004fe20007810000 */
        /* <DEDUP_REMOVED lines=35> */
[----:B------:R-:W-:Y:S02]  /*16360*/  FSETP.NEU.FTZ.AND P2, PT, R133, -INF , PT ;  /* 0xff8000008500780b */ /* 0x000fe40003f5d000 */
[----:B--2---:R-:W-:Y:S01]  /*16370*/  FMNMX.FTZ R132, R7, R132, !PT ;  /* 0x0000008407847209 */ /* 0x004fe20007810000 */
[----:B---3--:R-:W-:-:S04]  /*16380*/  FMUL.FTZ R172, R165, R133 ;  /* 0x00000085a5ac7220 */ /* 0x008fc80000410000 */
[----:B------:R-:W-:Y:S01]  /*16390*/  FMUL.FTZ R164, R165, R132 ;  /* 0x00000084a5a47220 */ /* 0x000fe20000410000 */
        /* <DEDUP_REMOVED lines=9> */
[----:B------:R-:W-:Y:S01]  /*16430*/  LDSM.16.MT88.4 R24, [R209+0xe800] ;  /* 0x00e80000d118783b */ /* 0x000fe20000004200 */
[----:B------:R-:W-:-:S02]  /*16440*/  FFMA.FTZ R157, R19, R165, -R164 ;  /* 0x000000a5139d7223 */ /* 0x000fc400000108a4 */
[-CC-:B------:R-:W-:Y:S01]  /*16450*/  FFMA.FTZ R158, R18, R165.reuse, -R164.reuse ;  /* 0x000000a5129e7223 */ /* 0x180fe200000108a4 */
[----:B------:R-:W-:Y:S01]  /*16460*/  LDSM.16.MT88.4 R20, [R210+0xc800] ;  /* 0x00c80000d214783b */ /* 0x000fe20000004200 */
[-C--:B------:R-:W-:Y:S01]  /*16470*/  FFMA.FTZ R149, R17, R165.reuse, -R164 ;  /* 0x000000a511957223 */ /* 0x080fe200000108a4 */
[----:B------:R-:W1:Y:S01]  /*16480*/  MUFU.EX2 R154, R154 ;  /* 0x0000009a009a7308 */ /* 0x000e620000000800 */
[-CC-:B------:R-:W-:Y:S02]  /*16490*/  FFMA.FTZ R146, R6, R165.reuse, -R172.reuse ;  /* 0x000000a506927223 */ /* 0x180fe400000108ac */
[-CC-:B------:R-:W-:Y:S02]  /*164a0*/  FFMA.FTZ R147, R5, R165.reuse, -R172.reuse ;  /* 0x000000a505937223 */ /* 0x180fe400000108ac */
[-CC-:B------:R-:W-:Y:S02]  /*164b0*/  FFMA.FTZ R144, R4, R165.reuse, -R172.reuse ;  /* 0x000000a504907223 */ /* 0x180fe400000108ac */
[----:B------:R-:W2:Y:S01]  /*164c0*/  LDSM.16.MT88.4 R4, [R207+0x10000] ;  /* 0x01000000cf04783b */ /* 0x000ea20000004200 */
[----:B------:R-:W-:Y:S01]  /*164d0*/  MUFU.EX2 R153, R153 ;  /* 0x0000009900997308 */ /* 0x000fe20000000800 */
[----:B------:R-:W-:-:S02]  /*164e0*/  FFMA.FTZ R151, R16, R165, -R172 ;  /* 0x000000a510977223 */ /* 0x000fc400000108ac */
[-CC-:B------:R-:W-:Y:S01]  /*164f0*/  FFMA.FTZ R152, R11, R165.reuse, -R164.reuse ;  /* 0x000000a50b987223 */ /* 0x180fe200000108a4 */
[----:B------:R-:W-:Y:S01]  /*16500*/  LDSM.16.MT88.4 R16, [R208+0xe800] ;  /* 0x00e80000d010783b */ /* 0x000fe20000004200 */
[-CC-:B------:R-:W-:Y:S02]  /*16510*/  FFMA.FTZ R145, R10, R165.reuse, -R164.reuse ;  /* 0x000000a50a917223 */ /* 0x180fe400000108a4 */
[-CC-:B------:R-:W-:Y:S01]  /*16520*/  FFMA.FTZ R150, R9, R165.reuse, -R164.reuse ;  /* 0x000000a509967223 */ /* 0x180fe200000108a4 */
[----:B------:R-:W3:Y:S01]  /*16530*/  MUFU.EX2 R148, R148 ;  /* 0x0000009400947308 */ /* 0x000ee20000000800 */
[----:B------:R-:W-:Y:S01]  /*16540*/  FFMA.FTZ R135, R8, R165, -R164 ;  /* 0x000000a508877223 */ /* 0x000fe200000108a4 */
[----:B-1----:R-:W-:Y:S01]  /*16550*/  F2FP.BF16.PACK_AB R96, R154, R155 ;  /* 0x0000009b9a60723e */ /* 0x002fe200000010ff */
[----:B------:R-:W1:Y:S01]  /*16560*/  LDSM.16.MT88.4 R8, [R210+0xe800] ;  /* 0x00e80000d208783b */ /* 0x000e620000004200 */
[-CC-:B------:R-:W-:Y:S02]  /*16570*/  FFMA.FTZ R159, R159, R165.reuse, -R172.reuse ;  /* 0x000000a59f9f7223 */ /* 0x180fe400000108ac */
[----:B------:R-:W-:-:S02]  /*16580*/  FFMA.FTZ R162, R162, R165, -R172 ;  /* 0x000000a5a2a27223 */ /* 0x000fc400000108ac */
[----:B------:R-:W-:Y:S01]  /*16590*/  MUFU.EX2 R156, R156 ;  /* 0x0000009c009c7308 */ /* 0x000fe20000000800 */
[-CC-:B------:R-:W-:Y:S02]  /*165a0*/  FFMA.FTZ R160, R160, R165.reuse, -R172.reuse ;  /* 0x000000a5a0a07223 */ /* 0x180fe400000108ac */
[-C--:B------:R-:W-:Y:S02]  /*165b0*/  FFMA.FTZ R161, R161, R165.reuse, -R172 ;  /* 0x000000a5a1a17223 */ /* 0x080fe400000108ac */
[-CC-:B------:R-:W-:Y:S02]  /*165c0*/  FFMA.FTZ R166, R166, R165.reuse, -R164.reuse ;  /* 0x000000a5a6a67223 */ /* 0x180fe400000108a4 */
[--C-:B------:R-:W-:Y:S01]  /*165d0*/  FFMA.FTZ R167, R167, R165, -R164.reuse ;  /* 0x000000a5a7a77223 */ /* 0x100fe200000108a4 */
[----:B------:R-:W4:Y:S01]  /*165e0*/  MUFU.EX2 R157, R157 ;  /* 0x0000009d009d7308 */ /* 0x000f220000000800 */
[----:B---3--:R-:W-:Y:S01]  /*165f0*/  F2FP.BF16.PACK_AB R98, R148, R153 ;  /* 0x000000999462723e */ /* 0x008fe200000010ff */
        /* <DEDUP_REMOVED lines=8> */
[----:B------:R-:W3:Y:S01]  /*16680*/  MUFU.EX2 R149, R149 ;  /* 0x0000009500957308 */ /* 0x000ee20000000800 */
[----:B----4-:R-:W-:Y:S01]  /*16690*/  F2FP.BF16.PACK_AB R97, R157, R156 ;  /* 0x0000009c9d61723e */ /* 0x010fe200000010ff */
        /* <DEDUP_REMOVED lines=8> */
[----:B---3--:R-:W-:-:S02]  /*16720*/  F2FP.BF16.PACK_AB R99, R149, R158 ;  /* 0x0000009e9563723e */ /* 0x008fc400000010ff */
        /* <DEDUP_REMOVED lines=57> */
[----:B-----5:R-:W-:Y:S01]  /*16ac0*/  F2FP.BF16.PACK_AB R7, R135, R150 ;  /* 0x000000968707723e */ /* 0x020fe200000010ff */
[----:B------:R-:W-:Y:S02]  /*16ad0*/  FADD.FTZ R147, R147, R146 ;  /* 0x0000009293937221 */ /* 0x000fe40000010000 */
[----:B------:R-:W-:Y:S02]  /*16ae0*/  FADD.FTZ R150, R150, R145 ;  /* 0x0000009196967221 */ /* 0x000fe40000010000 */
[----:B------:R-:W-:-:S02]  /*16af0*/  FADD.FTZ R144, R144, R147 ;  /* 0x0000009390907221 */ /* 0x000fc40000010000 */
        /* <DEDUP_REMOVED lines=197> */
.L_x_3217:
[----:B------:R-:W-:Y:S02]  /*17750*/  ULDC.64 UR4, c[0x0][0x118] ;  /* 0x0000460000047ab9 */ /* 0x000fe40000000a00 */
[----:B------:R-:W2:Y:S02]  /*17760*/  LD.E R8, [R230.64+0x40] ;  /* 0x00004004e6087980 */ /* 0x000ea4000c101900 */
[----:B--2---:R-:W-:-:S04]  /*17770*/  LEA R8, -R8, RZ, 0x6 ;  /* 0x000000ff08087211 */ /* 0x004fc800078e31ff */
[----:B------:R-:W-:Y:S02]  /*17780*/  SHF.R.S32.HI R4, RZ, 0x1f, R8 ;  /* 0x0000001fff047819 */ /* 0x000fe40000011408 */
.L_x_3218:
[----:B------:R-:W-:Y:S05]  /*17790*/  BSYNC B0 ;  /* 0x0000000000007941 */ /* 0x000fea0003800000 */
.L_x_3216:
        /* <DEDUP_REMOVED lines=95> */
[----:B------:R-:W3:Y:S04]  /*17d90*/  LDSM.16.M88.4 R24, [R205+0x6000] ;  /* 0x00600000cd18783b */ /* 0x000ee80000000200 */
[----:B------:R-:W1:Y:S04]  /*17da0*/  LDSM.16.M88.4 R152, [R205+0x6800] ;  /* 0x00680000cd98783b */ /* 0x000e680000000200 */
[----:B------:R-:W1:Y:S04]  /*17db0*/  LDSM.16.M88.4 R144, [R205+0x7000] ;  /* 0x00700000cd90783b */ /* 0x000e680000000200 */
[----:B--2---:R-:W-:Y:S04]  /*17dc0*/  LDSM.16.M88.4 R4, [R204] ;  /* 0x00000000cc04783b */ /* 0x004fe80000000200 */
[----:B-----5:R-:W2:Y:S04]  /*17dd0*/  LDSM.16.M88.4 R16, [R203] ;  /* 0x00000000cb10783b */ /* 0x020ea80000000200 */
[----:B----4-:R-:W4:Y:S04]  /*17de0*/  LDSM.16.M88.4 R8, [R205+0x7800] ;  /* 0x00780000cd08783b */ /* 0x010f280000000200 */
[----:B------:R-:W2:Y:S04]  /*17df0*/  LDSM.16.M88.4 R184, [R199] ;  /* 0x00000000c7b8783b */ /* 0x000ea80000000200 */
[----:B------:R-:W5:Y:S01]  /*17e00*/  LD.E R135, [R230.64+0x18c] ;  /* 0x00018c04e6877980 */ /* 0x000f62000c101900 */
[----:B------:R-:W-:Y:S01]  /*17e10*/  IMAD R239, R226, 0x40, R239 ;  /* 0x00000040e2ef7824 */ /* 0x000fe200078e02ef */
[----:B------:R-:W-:Y:S01]  /*17e20*/  ISETP.GE.AND P3, PT, R134, 0x3, PT ;  /* 0x000000038600780c */ /* 0x000fe20003f66270 */
[----:B------:R-:W-:Y:S01]  /*17e30*/  BSSY B1, `(.L_x_3219) ;  /* 0x0000202000017945 */ /* 0x000fe20003800000 */
[----:B------:R-:W-:Y:S02]  /*17e40*/  LDSM.16.M88.4 R32, [R202] ;  /* 0x00000000ca20783b */ /* 0x000fe40000000200 */
[----:B------:R-:W-:-:S02]  /*17e50*/  IADD3 R238, R239, 0x10, RZ ;  /* 0x00000010efee7810 */ /* 0x000fc40007ffe0ff */
[----:B------:R-:W2:Y:S01]  /*17e60*/  LDSM.16.M88.4 R168, [R200+0x6000] ;  /* 0x00600000c8a8783b */ /* 0x000ea20000000200 */
[C---:B------:R-:W-:Y:S02]  /*17e70*/  IADD3 R240, R239.reuse, 0x11, RZ ;  /* 0x00000011eff07810 */ /* 0x040fe40007ffe0ff */
[C---:B------:R-:W-:Y:S01]  /*17e80*/  IADD3 R244, R239.reuse, 0x18, RZ ;  /* 0x00000018eff47810 */ /* 0x040fe20007ffe0ff */
[C---:B---3--:R-:W-:Y:S01]  /*17e90*/  HMMA.16816.F32.BF16 R12, R176.reuse, R24, RZ ;  /* 0x00000018b00c723c */ /* 0x048fe200000418ff */
[----:B------:R-:W3:Y:S01]  /*17ea0*/  LDSM.16.M88.4 R136, [R198] ;  /* 0x00000000c688783b */ /* 0x000ee20000000200 */
[----:B------:R-:W-:Y:S03]  /*17eb0*/  I2F R241, R240 ;  /* 0x000000f000f17306 */ /* 0x000fe60000201400 */
[----:B-1----:R-:W1:Y:S03]  /*17ec0*/  LDSM.16.M88.4 R28, [R197] ;  /* 0x00000000c51c783b */ /* 0x002e660000000200 */
[C---:B------:R-:W-:Y:S01]  /*17ed0*/  HMMA.16816.F32.BF16 R24, R176.reuse, R26, RZ ;  /* 0x0000001ab018723c */ /* 0x040fe200000418ff */
[----:B------:R-:W1:Y:S01]  /*17ee0*/  LDSM.16.M88.4 R20, [R200+0x6800] ;  /* 0x00680000c814783b */ /* 0x000e620000000200 */
[----:B------:R-:W-:Y:S03]  /*17ef0*/  I2F R243, R244 ;  /* 0x000000f400f37306 */ /* 0x000fe60000201400 */
[----:B------:R-:W-:Y:S03]  /*17f00*/  LDSM.16.M88.4 R180, [R201] ;  /* 0x00000000c9b4783b */ /* 0x000fe60000000200 */
[C---:B------:R-:W-:Y:S01]  /*17f10*/  HMMA.16816.F32.BF16 R156, R176.reuse, R152, RZ ;  /* 0x00000098b09c723c */ /* 0x040fe200000418ff */
[----:B------:R-:W1:Y:S04]  /*17f20*/  LDSM.16.M88.4 R164, [R196] ;  /* 0x00000000c4a4783b */ /* 0x000e680000000200 */
[----:B------:R-:W-:Y:S03]  /*17f30*/  LDSM.16.M88.4 R172, [R206+0x2000] ;  /* 0x00200000ceac783b */ /* 0x000fe60000000200 */
[C---:B------:R-:W-:Y:S01]  /*17f40*/  HMMA.16816.F32.BF16 R152, R176.reuse, R154, RZ ;  /* 0x0000009ab098723c */ /* 0x040fe200000418ff */
[----:B------:R-:W-:Y:S04]  /*17f50*/  LDSM.16.M88.4 R160, [R200+0x7800] ;  /* 0x00780000c8a0783b */ /* 0x000fe80000000200 */
[----:B------:R-:W-:Y:S03]  /*17f60*/  LDSM.16.M88.4 R232, [R196+0x1800] ;  /* 0x00180000c4e8783b */ /* 0x000fe60000000200 */
[----:B------:R-:W-:Y:S01]  /*17f70*/  HMMA.16816.F32.BF16 R148, R176, R144, RZ ;  /* 0x00000090b094723c */ /* 0x000fe200000418ff */
[----:B------:R-:W0:Y:S07]  /*17f80*/  LDGDEPBAR ;  /* 0x00000000000079af */ /* 0x000e2e0000000000 */
[----:B--2---:R-:W-:Y:S08]  /*17f90*/  HMMA.16816.F32.BF16 R12, R4, R16, R12 ;  /* 0x00000010040c723c */ /* 0x004ff0000004180c */
[C---:B------:R-:W-:Y:S08]  /*17fa0*/  HMMA.16816.F32.BF16 R144, R176.reuse, R146, RZ ;  /* 0x00000092b090723c */ /* 0x040ff000000418ff */
[C---:B----4-:R-:W-:Y:S08]  /*17fb0*/  HMMA.16816.F32.BF16 R140, R176.reuse, R8, RZ ;  /* 0x00000008b08c723c */ /* 0x050ff000000418ff */
[----:B------:R-:W-:Y:S01]  /*17fc0*/  HMMA.16816.F32.BF16 R176, R176, R10, RZ ;  /* 0x0000000ab0b0723c */ /* 0x000fe200000418ff */
[----:B------:R-:W-:Y:S07]  /*17fd0*/  LDSM.16.M88.4 R8, [R205+0x8000] ;  /* 0x00800000cd08783b */ /* 0x000fee0000000200 */
[C---:B------:R-:W-:Y:S01]  /*17fe0*/  HMMA.16816.F32.BF16 R24, R4.reuse, R18, R24 ;  /* 0x000000120418723c */ /* 0x040fe20000041818 */
[----:B------:R-:W2:Y:S07]  /*17ff0*/  LDSM.16.M88.4 R16, [R200+0x7000] ;  /* 0x00700000c810783b */ /* 0x000eae0000000200 */
[C---:B------:R-:W-:Y:S08]  /*18000*/  HMMA.16816.F32.BF16 R156, R4.reuse, R184, R156 ;  /* 0x000000b8049c723c */ /* 0x040ff0000004189c */
[----:B------:R-:W-:Y:S01]  /*18010*/  HMMA.16816.F32.BF16 R152, R4, R186, R152 ;  /* 0x000000ba0498723c */ /* 0x000fe20000041898 */
[----:B------:R-:W-:Y:S07]  /*18020*/  LDSM.16.M88.4 R184, [R195] ;  /* 0x00000000c3b8783b */ /* 0x000fee0000000200 */
[----:B------:R-:W-:Y:S08]  /*18030*/  HMMA.16816.F32.BF16 R12, R32, R168, R12 ;  /* 0x000000a8200c723c */ /* 0x000ff0000004180c */
[C---:B---3--:R-:W-:Y:S08]  /*18040*/  HMMA.16816.F32.BF16 R148, R4.reuse, R136, R148 ;  /* 0x000000880494723c */ /* 0x048ff00000041894 */
[C---:B------:R-:W-:Y:S01]  /*18050*/  HMMA.16816.F32.BF16 R144, R4.reuse, R138, R144 ;  /* 0x0000008a0490723c */ /* 0x040fe20000041890 */
[----:B------:R-:W-:Y:S07]  /*18060*/  LDSM.16.M88.4 R136, [R204+0x2000] ;  /* 0x00200000cc88783b */ /* 0x000fee0000000200 */
[C---:B-1----:R-:W-:Y:S08]  /*18070*/  HMMA.16816.F32.BF16 R140, R4.reuse, R28, R140 ;  /* 0x0000001c048c723c */ /* 0x042ff0000004188c */
[----:B------:R-:W-:Y:S01]  /*18080*/  HMMA.16816.F32.BF16 R176, R4, R30, R176 ;  /* 0x0000001e04b0723c */ /* 0x000fe200000418b0 */
[----:B------:R-:W1:Y:S04]  /*18090*/  LDSM.16.M88.4 R28, [R196+0x800] ;  /* 0x00080000c41c783b */ /* 0x000e680000000200 */
[----:B------:R-:W3:Y:S03]  /*180a0*/  LDSM.16.M88.4 R4, [R196+0x1000] ;  /* 0x00100000c404783b */ /* 0x000ee60000000200 */
[C---:B------:R-:W-:Y:S01]  /*180b0*/  HMMA.16816.F32.BF16 R24, R32.reuse, R170, R24 ;  /* 0x000000aa2018723c */ /* 0x040fe20000041818 */
[----:B------:R-:W4:Y:S07]  /*180c0*/  LDSM.16.M88.4 R168, [R205+0x8800] ;  /* 0x00880000cda8783b */ /* 0x000f2e0000000200 */
[C---:B------:R-:W-:Y:S08]  /*180d0*/  HMMA.16816.F32.BF16 R156, R32.reuse, R20, R156 ;  /* 0x00000014209c723c */ /* 0x040ff0000004189c */
[----:B------:R-:W-:Y:S01]  /*180e0*/  HMMA.16816.F32.BF16 R152, R32, R22, R152 ;  /* 0x000000162098723c */ /* 0x000fe20000041898 */
[----:B------:R-:W-:Y:S07]  /*180f0*/  LDSM.16.M88.4 R20, [R202+0x2000] ;  /* 0x00200000ca14783b */ /* 0x000fee0000000200 */
[----:B------:R-:W-:Y:S08]  /*18100*/  HMMA.16816.F32.BF16 R12, R180, R164, R12 ;  /* 0x000000a4b40c723c */ /* 0x000ff0000004180c */
[C---:B--2---:R-:W-:Y:S08]  /*18110*/  HMMA.16816.F32.BF16 R148, R32.reuse, R16, R148 ;  /* 0x000000102094723c */ /* 0x044ff00000041894 */
[----:B------:R-:W-:Y:S01]  /*18120*/  HMMA.16816.F32.BF16 R144, R32, R18, R144 ;  /* 0x000000122090723c */ /* 0x000fe20000041890 */
[----:B------:R-:W-:Y:S07]  /*18130*/  LDSM.16.M88.4 R16, [R200+0x8000] ;  /* 0x00800000c810783b */ /* 0x000fee0000000200 */
[C---:B------:R-:W-:Y:S01]  /*18140*/  HMMA.16816.F32.BF16 R24, R180.reuse, R166, R24 ;  /* 0x000000a6b418723c */ /* 0x040fe20000041818 */
[----:B------:R-:W2:Y:S07]  /*18150*/  LDSM.16.M88.4 R164, [R205+0x9000] ;  /* 0x00900000cda4783b */ /* 0x000eae0000000200 */
[C---:B-1----:R-:W-:Y:S08]  /*18160*/  HMMA.16816.F32.BF16 R156, R180.reuse, R28, R156 ;  /* 0x0000001cb49c723c */ /* 0x042ff0000004189c */
[----:B------:R-:W-:Y:S01]  /*18170*/  HMMA.16816.F32.BF16 R152, R180, R30, R152 ;  /* 0x0000001eb498723c */ /* 0x000fe20000041898 */
[----:B------:R-:W-:Y:S07]  /*18180*/  LDSM.16.M88.4 R28, [R193] ;  /* 0x00000000c11c783b */ /* 0x000fee0000000200 */
[----:B------:R-:W-:Y:S08]  /*18190*/  HMMA.16816.F32.BF16 R12, R172, R8, R12 ;  /* 0x00000008ac0c723c */ /* 0x000ff0000004180c */
[C---:B------:R-:W-:Y:S08]  /*181a0*/  HMMA.16816.F32.BF16 R140, R32.reuse, R160, R140 ;  /* 0x000000a0208c723c */ /* 0x040ff0000004188c */
[----:B------:R-:W-:Y:S01]  /*181b0*/  HMMA.16816.F32.BF16 R176, R32, R162, R176 ;  /* 0x000000a220b0723c */ /* 0x000fe200000418b0 */
[----:B------:R-:W1:Y:S04]  /*181c0*/  LDSM.16.M88.4 R32, [R194] ;  /* 0x00000000c220783b */ /* 0x000e680000000200 */
[----:B------:R-:W1:Y:S03]  /*181d0*/  LDSM.16.M88.4 R160, [R205+0x9800] ;  /* 0x00980000cda0783b */ /* 0x000e660000000200 */
[C---:B---3--:R-:W-:Y:S08]  /*181e0*/  HMMA.16816.F32.BF16 R148, R180.reuse, R4, R148 ;  /* 0x00000004b494723c */ /* 0x048ff00000041894 */
[----:B------:R-:W-:Y:S01]  /*181f0*/  HMMA.16816.F32.BF16 R144, R180, R6, R144 ;  /* 0x00000006b490723c */ /* 0x000fe20000041890 */
[----:B------:R-:W-:Y:S07]  /*18200*/  LDSM.16.M88.4 R4, [R196+0x2000] ;  /* 0x00200000c404783b */ /* 0x000fee0000000200 */
[C---:B------:R-:W-:Y:S01]  /*18210*/  HMMA.16816.F32.BF16 R24, R172.reuse, R10, R24 ;  /* 0x0000000aac18723c */ /* 0x040fe20000041818 */
[----:B------:R-:W-:Y:S07]  /*18220*/  LDSM.16.M88.4 R8, [R201+0x2000] ;  /* 0x00200000c908783b */ /* 0x000fee0000000200 */
[C---:B----4-:R-:W-:Y:S08]  /*18230*/  HMMA.16816.F32.BF16 R156, R172.reuse, R168, R156 ;  /* 0x000000a8ac9c723c */ /* 0x050ff0000004189c */
[----:B------:R-:W-:Y:S01]  /*18240*/  HMMA.16816.F32.BF16 R152, R172, R170, R152 ;  /* 0x000000aaac98723c */ /* 0x000fe20000041898 */
[----:B------:R-:W-:Y:S07]  /*18250*/  LDSM.16.M88.4 R168, [R192] ;  /* 0x00000000c0a8783b */ /* 0x000fee0000000200 */
[----:B------:R-:W-:Y:S08]  /*18260*/  HMMA.16816.F32.BF16 R12, R136, R184, R12 ;  /* 0x000000b8880c723c */ /* 0x000ff0000004180c */
[C---:B------:R-:W-:Y:S07]  /*18270*/  HMMA.16816.F32.BF16 R140, R180.reuse, R232, R140 ;  /* 0x000000e8b48c723c */ /* 0x040fee000004188c */
[----:B------:R-:W-:Y:S01]  /*18280*/  IADD3 R232, R239, 0x8, RZ ;  /* 0x00000008efe87810 */ /* 0x000fe20007ffe0ff */
[----:B------:R-:W-:Y:S01]  /*18290*/  HMMA.16816.F32.BF16 R176, R180, R234, R176 ;  /* 0x000000eab4b0723c */ /* 0x000fe200000418b0 */
[----:B------:R-:W-:Y:S01]  /*182a0*/  LDSM.16.M88.4 R180, [R206+0x4000] ;  /* 0x00400000ceb4783b */ /* 0x000fe20000000200 */
[----:B------:R-:W-:Y:S01]  /*182b0*/  I2F R235, R238 ;  /* 0x000000ee00eb7306 */ /* 0x000fe20000201400 */
[----:B------:R-:W-:-:S04]  /*182c0*/  ISETP.GE.AND P5, PT, R232, R2, PT ;  /* 0x00000002e800720c */ /* 0x000fc80003fa6270 */
[C---:B------:R-:W-:Y:S01]  /*182d0*/  IADD3 R234, R239.reuse, 0x9, RZ ;  /* 0x00000009efea7810 */ /* 0x040fe20007ffe0ff */
[C---:B--2---:R-:W-:Y:S03]  /*182e0*/  HMMA.16816.F32.BF16 R148, R172.reuse, R164, R148 ;  /* 0x000000a4ac94723c */ /* 0x044fe60000041894 */
[----:B------:R-:W-:Y:S05]  /*182f0*/  I2F R233, R234 ;  /* 0x000000ea00e97306 */ /* 0x000fea0000201400 */
[----:B------:R-:W-:Y:S01]  /*18300*/  HMMA.16816.F32.BF16 R144, R172, R166, R144 ;  /* 0x000000a6ac90723c */ /* 0x000fe20000041890 */
[----:B------:R-:W2:Y:S07]  /*18310*/  LDSM.16.M88.4 R164, [R200+0x8800] ;  /* 0x00880000c8a4783b */ /* 0x000eae0000000200 */
[C---:B------:R-:W-:Y:S01]  /*18320*/  HMMA.16816.F32.BF16 R184, R136.reuse, R186, R24 ;  /* 0x000000ba88b8723c */ /* 0x040fe20000041818 */
[----:B------:R-:W-:Y:S07]  /*18330*/  LDSM.16.M88.4 R24, [R205+0xa000] ;  /* 0x00a00000cd18783b */ /* 0x000fee0000000200 */
[C---:B-1----:R-:W-:Y:S08]  /*18340*/  HMMA.16816.F32.BF16 R156, R136.reuse, R32, R156 ;  /* 0x00000020889c723c */ /* 0x042ff0000004189c */
[----:B------:R-:W-:Y:S01]  /*18350*/  HMMA.16816.F32.BF16 R152, R136, R34, R152 ;  /* 0x000000228898723c */ /* 0x000fe20000041898 */
[----:B------:R-:W-:Y:S07]  /*18360*/  LDSM.16.M88.4 R32, [R200+0x9000] ;  /* 0x00900000c820783b */ /* 0x000fee0000000200 */
[----:B------:R-:W-:Y:S08]  /*18370*/  HMMA.16816.F32.BF16 R12, R20, R16, R12 ;  /* 0x00000010140c723c */ /* 0x000ff0000004180c */
[C---:B------:R-:W-:Y:S08]  /*18380*/  HMMA.16816.F32.BF16 R140, R172.reuse, R160, R140 ;  /* 0x000000a0ac8c723c */ /* 0x040ff0000004188c */
[----:B------:R-:W-:Y:S01]  /*18390*/  HMMA.16816.F32.BF16 R176, R172, R162, R176 ;  /* 0x000000a2acb0723c */ /* 0x000fe200000418b0 */
[----:B------:R-:W-:Y:S04]  /*183a0*/  LDSM.16.M88.4 R160, [R204+0x4000] ;  /* 0x00400000cca0783b */ /* 0x000fe80000000200 */
[----:B------:R-:W-:Y:S03]  /*183b0*/  LDSM.16.M88.4 R172, [R201+0x4000] ;  /* 0x00400000c9ac783b */ /* 0x000fe60000000200 */
[C---:B------:R-:W-:Y:S08]  /*183c0*/  HMMA.16816.F32.BF16 R148, R136.reuse, R28, R148 ;  /* 0x0000001c8894723c */ /* 0x040ff00000041894 */
[----:B------:R-:W-:Y:S01]  /*183d0*/  HMMA.16816.F32.BF16 R144, R136, R30, R144 ;  /* 0x0000001e8890723c */ /* 0x000fe20000041890 */
[----:B------:R-:W1:Y:S07]  /*183e0*/  LDSM.16.M88.4 R28, [R196+0x2800] ;  /* 0x00280000c41c783b */ /* 0x000e6e0000000200 */
[C---:B------:R-:W-:Y:S01]  /*183f0*/  HMMA.16816.F32.BF16 R184, R20.reuse, R18, R184 ;  /* 0x0000001214b8723c */ /* 0x040fe200000418b8 */
[----:B------:R-:W-:Y:S07]  /*18400*/  LDSM.16.M88.4 R16, [R191] ;  /* 0x00000000bf10783b */ /* 0x000fee0000000200 */
[C---:B--2---:R-:W-:Y:S08]  /*18410*/  HMMA.16816.F32.BF16 R156, R20.reuse, R164, R156 ;  /* 0x000000a4149c723c */ /* 0x044ff0000004189c */
[----:B------:R-:W-:Y:S01]  /*18420*/  HMMA.16816.F32.BF16 R152, R20, R166, R152 ;  /* 0x000000a61498723c */ /* 0x000fe20000041898 */
[----:B------:R-:W-:Y:S07]  /*18430*/  LDSM.16.M88.4 R164, [R196+0x3000] ;  /* 0x00300000c4a4783b */ /* 0x000fee0000000200 */
[----:B------:R-:W-:Y:S08]  /*18440*/  HMMA.16816.F32.BF16 R12, R8, R4, R12 ;  /* 0x00000004080c723c */ /* 0x000ff0000004180c */
[C---:B------:R-:W-:Y:S08]  /*18450*/  HMMA.16816.F32.BF16 R140, R136.reuse, R168, R140 ;  /* 0x000000a8888c723c */ /* 0x040ff0000004188c */
[----:B------:R-:W-:Y:S01]  /*18460*/  HMMA.16816.F32.BF16 R176, R136, R170, R176 ;  /* 0x000000aa88b0723c */ /* 0x000fe200000418b0 */
[----:B------:R-:W2:Y:S04]  /*18470*/  LDSM.16.M88.4 R136, [R205+0xa800] ;  /* 0x00a80000cd88783b */ /* 0x000ea80000000200 */
[----:B------:R-:W-:Y:S03]  /*18480*/  LDSM.16.M88.4 R168, [R202+0x4000] ;  /* 0x00400000caa8783b */ /* 0x000fe60000000200 */
        /* <DEDUP_REMOVED lines=8> */
[----:B------:R-:W1:Y:S07]  /*18510*/  LDSM.16.M88.4 R32, [R190] ;  /* 0x00000000be20783b */ /* 0x000e6e0000000200 */
[C---:B------:R-:W-:Y:S01]  /*18520*/  HMMA.16816.F32.BF16 R184, R180.reuse, R26, R184 ;  /* 0x0000001ab4b8723c */ /* 0x040fe200000418b8 */
[----:B------:R-:W-:Y:S07]  /*18530*/  LDSM.16.M88.4 R24, [R196+0x4000] ;  /* 0x00400000c418783b */ /* 0x000fee0000000200 */
[C---:B--2---:R-:W-:Y:S08]  /*18540*/  HMMA.16816.F32.BF16 R156, R180.reuse, R136, R156 ;  /* 0x00000088b49c723c */ /* 0x044ff0000004189c */
[----:B------:R-:W-:Y:S01]  /*18550*/  HMMA.16816.F32.BF16 R152, R180, R138, R152 ;  /* 0x0000008ab498723c */ /* 0x000fe20000041898 */
[----:B------:R-:W-:Y:S06]  /*18560*/  I2F R139, R239 ;  /* 0x000000ef008b7306 */ /* 0x000fec0000201400 */
[----:B------:R-:W-:Y:S01]  /*18570*/  IADD3 R138, R239, 0x1, RZ ;  /* 0x00000001ef8a7810 */ /* 0x000fe20007ffe0ff */
[----:B------:R-:W-:Y:S03]  /*18580*/  HMMA.16816.F32.BF16 R12, R160, R16, R12 ;  /* 0x00000010a00c723c */ /* 0x000fe6000004180c */
[----:B------:R-:W-:Y:S01]  /*18590*/  I2F R137, R138 ;  /* 0x0000008a00897306 */ /* 0x000fe20000201400 */
[----:B------:R-:W-:-:S02]  /*185a0*/  ISETP.GE.AND P6, PT, R138, R2, PT ;  /* 0x000000028a00720c */ /* 0x000fc40003fc6270 */
[----:B------:R-:W-:Y:S02]  /*185b0*/  ISETP.GE.AND P4, PT, R138, R3, PT ;  /* 0x000000038a00720c */ /* 0x000fe40003f86270 */
[C---:B------:R-:W-:Y:S01]  /*185c0*/  HMMA.16816.F32.BF16 R184, R160.reuse, R18, R184 ;  /* 0x00000012a0b8723c */ /* 0x040fe200000418b8 */
[----:B------:R-:W2:Y:S07]  /*185d0*/  LDSM.16.M88.4 R16, [R200+0xa800] ;  /* 0x00a80000c810783b */ /* 0x000eae0000000200 */
[C---:B-1----:R-:W-:Y:S08]  /*185e0*/  HMMA.16816.F32.BF16 R156, R160.reuse, R32, R156 ;  /* 0x00000020a09c723c */ /* 0x042ff0000004189c */
[----:B------:R-:W-:Y:S01]  /*185f0*/  HMMA.16816.F32.BF16 R152, R160, R34, R152 ;  /* 0x00000022a098723c */ /* 0x000fe20000041898 */
[----:B------:R-:W1:Y:S07]  /*18600*/  LDSM.16.M88.4 R32, [R200+0x9800] ;  /* 0x00980000c820783b */ /* 0x000e6e0000000200 */
[C---:B------:R-:W-:Y:S08]  /*18610*/  HMMA.16816.F32.BF16 R12, R168.reuse, R4, R12 ;  /* 0x00000004a80c723c */ /* 0x040ff0000004180c */
[----:B------:R-:W-:Y:S01]  /*18620*/  HMMA.16816.F32.BF16 R184, R168, R6, R184 ;  /* 0x00000006a8b8723c */ /* 0x000fe200000418b8 */
[----:B------:R-:W-:Y:S07]  /*18630*/  LDSM.16.M88.4 R4, [R196+0x4800] ;  /* 0x00480000c404783b */ /* 0x000fee0000000200 */
[----:B------:R-:W-:Y:S01]  /*18640*/  HMMA.16816.F32.BF16 R148, R8, R164, R148 ;  /* 0x000000a40894723c */ /* 0x000fe20000041894 */
[----:B------:R-:W-:Y:S07]  /*18650*/  I2F R165, R232 ;  /* 0x000000e800a57306 */ /* 0x000fee0000201400 */
[C---:B--2---:R-:W-:Y:S08]  /*18660*/  HMMA.16816.F32.BF16 R156, R168.reuse, R16, R156 ;  /* 0x00000010a89c723c */ /* 0x044ff0000004189c */
[----:B------:R-:W-:Y:S01]  /*18670*/  HMMA.16816.F32.BF16 R152, R168, R18, R152 ;  /* 0x00000012a898723c */ /* 0x000fe20000041898 */
[----:B------:R-:W2:Y:S07]  /*18680*/  LDSM.16.M88.4 R16, [R196+0x3800] ;  /* 0x00380000c410783b */ /* 0x000eae0000000200 */
[C---:B-1----:R-:W-:Y:S08]  /*18690*/  HMMA.16816.F32.BF16 R140, R20.reuse, R32, R140 ;  /* 0x00000020148c723c */ /* 0x042ff0000004188c */
[----:B------:R-:W-:Y:S01]  /*186a0*/  HMMA.16816.F32.BF16 R176, R20, R34, R176 ;  /* 0x0000002214b0723c */ /* 0x000fe200000418b0 */
[----:B------:R-:W1:Y:S07]  /*186b0*/  LDSM.16.M88.4 R20, [R205+0xb800] ;  /* 0x00b80000cd14783b */ /* 0x000e6e0000000200 */
[----:B------:R-:W-:Y:S08]  /*186c0*/  HMMA.16816.F32.BF16 R144, R8, R166, R144 ;  /* 0x000000a60890723c */ /* 0x000ff00000041890 */
[C---:B------:R-:W-:Y:S08]  /*186d0*/  HMMA.16816.F32.BF16 R12, R172.reuse, R24, R12 ;  /* 0x00000018ac0c723c */ /* 0x040ff0000004180c */
[----:B------:R-:W-:Y:S01]  /*186e0*/  HMMA.16816.F32.BF16 R184, R172, R26, R184 ;  /* 0x0000001aacb8723c */ /* 0x000fe200000418b8 */
[----:B------:R-:W3:Y:S07]  /*186f0*/  LDSM.16.M88.4 R24, [R189] ;  /* 0x00000000bd18783b */ /* 0x000eee0000000200 */
[----:B--2---:R-:W-:Y:S08]  /*18700*/  HMMA.16816.F32.BF16 R140, R8, R16, R140 ;  /* 0x00000010088c723c */ /* 0x004ff0000004188c */
[----:B------:R-:W-:Y:S01]  /*18710*/  HMMA.16816.F32.BF16 R148, R180, R28, R148 ;  /* 0x0000001cb494723c */ /* 0x000fe20000041894 */
[----:B-----5:R-:W-:-:S02]  /*18720*/  FMUL.FTZ R12, R12, R135 ;  /* 0x000000870c0c7220 */ /* 0x020fc40000410000 */
[-C--:B------:R-:W-:Y:S02]  /*18730*/  FMUL.FTZ R13, R13, R135.reuse ;  /* 0x000000870d0d7220 */ /* 0x080fe40000410000 */
[-C--:B------:R-:W-:Y:S01]  /*18740*/  FMUL.FTZ R14, R14, R135.reuse ;  /* 0x000000870e0e7220 */ /* 0x080fe20000410000 */
[----:B------:R-:W-:Y:S01]  /*18750*/  MUFU.TANH R136, R12 ;  /* 0x0000000c00887308 */ /* 0x000fe20000002400 */
[-C--:B------:R-:W-:Y:S01]  /*18760*/  FMUL.FTZ R245, R15, R135.reuse ;  /* 0x000000870ff57220 */ /* 0x080fe20000410000 */
[----:B------:R-:W-:Y:S01]  /*18770*/  HMMA.16816.F32.BF16 R144, R180, R30, R144 ;  /* 0x0000001eb490723c */ /* 0x000fe20000041890 */
[----:B------:R-:W2:Y:S01]  /*18780*/  LDSM.16.M88.4 R28, [R188] ;  /* 0x00000000bc1c783b */ /* 0x000ea20000000200 */
[-C--:B------:R-:W-:Y:S02]  /*18790*/  FMUL.FTZ R34, R186, R135.reuse ;  /* 0x00000087ba227220 */ /* 0x080fe40000410000 */
[-C--:B------:R-:W-:Y:S02]  /*187a0*/  FMUL.FTZ R184, R184, R135.reuse ;  /* 0x00000087b8b87220 */ /* 0x080fe40000410000 */
[----:B------:R-:W-:Y:S01]  /*187b0*/  MUFU.TANH R242, R13 ;  /* 0x0000000d00f27308 */ /* 0x000fe20000002400 */
[-C--:B------:R-:W-:Y:S01]  /*187c0*/  FMUL.FTZ R33, R185, R135.reuse ;  /* 0x00000087b9217220 */ /* 0x080fe20000410000 */
[----:B------:R-:W-:Y:S01]  /*187d0*/  HMMA.16816.F32.BF16 R176, R8, R18, R176 ;  /* 0x0000001208b0723c */ /* 0x000fe200000418b0 */
[----:B------:R-:W-:Y:S05]  /*187e0*/  LDSM.16.M88.4 R8, [R200+0xb800] ;  /* 0x00b80000c808783b */ /* 0x000fea0000000200 */
[----:B------:R4:W-:Y:S01]  /*187f0*/  MUFU.TANH R164, R14 ;  /* 0x0000000e00a47308 */ /* 0x0009e20000002400 */
[----:B------:R-:W-:Y:S01]  /*18800*/  IADD3 R18, R239, 0x29, RZ ;  /* 0x00000029ef127810 */ /* 0x000fe20007ffe0ff */
[----:B-1----:R-:W-:Y:S06]  /*18810*/  HMMA.16816.F32.BF16 R140, R180, R20, R140 ;  /* 0x00000014b48c723c */ /* 0x002fec000004188c */
[----:B------:R-:W-:Y:S02]  /*18820*/  MUFU.TANH R32, R184 ;  /* 0x000000b800207308 */ /* 0x000fe40000002400 */
[C---:B---3--:R-:W-:Y:S01]  /*18830*/  HMMA.16816.F32.BF16 R148, R160.reuse, R24, R148 ;  /* 0x00000018a094723c */ /* 0x048fe20000041894 */
[----:B----4-:R-:W1:Y:S06]  /*18840*/  LDSM.16.M88.4 R12, [R200+0xb000] ;  /* 0x00b00000c80c783b */ /* 0x010e6c0000000200 */
[----:B------:R-:W-:Y:S01]  /*18850*/  FMUL.FTZ R24, R187, R135 ;  /* 0x00000087bb187220 */ /* 0x000fe20000410000 */
[----:B------:R-:W-:Y:S01]  /*18860*/  HMMA.16816.F32.BF16 R144, R160, R26, R144 ;  /* 0x0000001aa090723c */ /* 0x000fe20000041890 */
[----:B------:R-:W3:Y:S07]  /*18870*/  MUFU.TANH R34, R34 ;  /* 0x0000002200227308 */ /* 0x000eee0000002400 */
[----:B------:R-:W-:Y:S01]  /*18880*/  HMMA.16816.F32.BF16 R176, R180, R22, R176 ;  /* 0x00000016b4b0723c */ /* 0x000fe200000418b0 */
[----:B------:R-:W-:Y:S06]  /*18890*/  MUFU.TANH R245, R245 ;  /* 0x000000f500f57308 */ /* 0x000fec0000002400 */
[----:B------:R-:W-:Y:S01]  /*188a0*/  IADD3 R180, R239, 0x38, RZ ;  /* 0x00000038efb47810 */ /* 0x000fe20007ffe0ff */
[----:B------:R-:W-:Y:S01]  /*188b0*/  HMMA.16816.F32.BF16 R156, R172, R4, R156 ;  /* 0x00000004ac9c723c */ /* 0x000fe2000004189c */
[----:B------:R-:W4:Y:S01]  /*188c0*/  MUFU.TANH R24, R24 ;  /* 0x0000001800187308 */ /* 0x000f220000002400 */
[----:B---3--:R-:W-:-:S06]  /*188d0*/  FFMA.FTZ R34, R0, R165, R34 ;  /* 0x000000a500227223 */ /* 0x008fcc0000010022 */
[----:B------:R-:W-:Y:S01]  /*188e0*/  HMMA.16816.F32.BF16 R152, R172, R6, R152 ;  /* 0x00000006ac98723c */ /* 0x000fe20000041898 */
[----:B------:R-:W3:Y:S01]  /*188f0*/  LDSM.16.M88.4 R4, [R196+0x5000] ;  /* 0x00500000c404783b */ /* 0x000ee20000000200 */
[----:B------:R-:W5:Y:S06]  /*18900*/  MUFU.TANH R33, R33 ;  /* 0x0000002100217308 */ /* 0x000f6c0000002400 */
[----:B--2---:R-:W-:Y:S01]  /*18910*/  HMMA.16816.F32.BF16 R140, R160, R28, R140 ;  /* 0x0000001ca08c723c */ /* 0x004fe2000004188c */
[----:B----4-:R-:W-:Y:S01]  /*18920*/  FFMA.FTZ R24, R0, R233, R24 ;  /* 0x000000e900187223 */ /* 0x010fe20000010018 */
[----:B------:R-:W-:Y:S05]  /*18930*/  I2F R19, R18 ;  /* 0x0000001200137306 */ /* 0x000fea0000201400 */
[----:B------:R-:W-:Y:S01]  /*18940*/  IADD3 R28, R239, 0x31, RZ ;  /* 0x00000031ef1c7810 */ /* 0x000fe20007ffe0ff */
[----:B-1----:R-:W-:Y:S01]  /*18950*/  HMMA.16816.F32.BF16 R148, R168, R12, R148 ;  /* 0x0000000ca894723c */ /* 0x002fe20000041894 */
[-C--:B------:R-:W-:Y:S01]  /*18960*/  FMUL.FTZ R25, R156, R135.reuse ;  /* 0x000000879c197220 */ /* 0x080fe20000410000 */
[----:B------:R-:W-:Y:S01]  /*18970*/  I2F R181, R180 ;  /* 0x000000b400b57306 */ /* 0x000fe20000201400 */
[----:B------:R-:W-:-:S02]  /*18980*/  FMUL.FTZ R156, R157, R135 ;  /* 0x000000879d9c7220 */ /* 0x000fc40000410000 */
[-C--:B------:R-:W-:Y:S01]  /*18990*/  FMUL.FTZ R157, R159, R135.reuse ;  /* 0x000000879f9d7220 */ /* 0x080fe20000410000 */
[----:B------:R-:W-:Y:S01]  /*189a0*/  IADD3 R159, R239, 0x19, RZ ;  /* 0x00000019ef9f7810 */ /* 0x000fe20007ffe0ff */
[-C--:B------:R-:W-:Y:S01]  /*189b0*/  FMUL.FTZ R158, R158, R135.reuse ;  /* 0x000000879e9e7220 */ /* 0x080fe20000410000 */
[----:B------:R-:W-:Y:S01]  /*189c0*/  HMMA.16816.F32.BF16 R144, R168, R14, R144 ;  /* 0x0000000ea890723c */ /* 0x000fe20000041890 */
[----:B------:R-:W1:Y:S01]  /*189d0*/  LDSM.16.M88.4 R12, [R196+0x5800] ;  /* 0x00580000c40c783b */ /* 0x000e620000000200 */
[----:B------:R-:W2:Y:S01]  /*189e0*/  MUFU.TANH R25, R25 ;  /* 0x0000001900197308 */ /* 0x000ea20000002400 */
[----:B------:R-:W-:Y:S01]  /*189f0*/  FMUL.FTZ R166, R152, R135 ;  /* 0x0000008798a67220 */ /* 0x000fe20000410000 */
[----:B------:R-:W-:-:S04]  /*18a00*/  DEPBAR.LE SB0, 0x0 ;  /* 0x000080000000791a */ /* 0x000fc80000000000 */
[----:B------:R-:W-:Y:S01]  /*18a10*/  HMMA.16816.F32.BF16 R176, R160, R30, R176 ;  /* 0x0000001ea0b0723c */ /* 0x000fe200000418b0 */
[-C--:B------:R-:W-:Y:S01]  /*18a20*/  FMUL.FTZ R152, R153, R135.reuse ;  /* 0x0000008799987220 */ /* 0x080fe20000410000 */
[----:B------:R-:W4:Y:S01]  /*18a30*/  MUFU.TANH R156, R156 ;  /* 0x0000009c009c7308 */ /* 0x000f220000002400 */
[-C--:B------:R-:W-:Y:S01]  /*18a40*/  FMUL.FTZ R16, R154, R135.reuse ;  /* 0x000000879a107220 */ /* 0x080fe20000410000 */
[----:B------:R-:W-:Y:S01]  /*18a50*/  IADD3 R154, R239, 0x28, RZ ;  /* 0x00000028ef9a7810 */ /* 0x000fe20007ffe0ff */
[----:B------:R-:W-:Y:S01]  /*18a60*/  FMUL.FTZ R167, R155, R135 ;  /* 0x000000879ba77220 */ /* 0x000fe20000410000 */
[----:B------:R-:W-:Y:S01]  /*18a70*/  IADD3 R153, R239, 0x21, RZ ;  /* 0x00000021ef997810 */ /* 0x000fe20007ffe0ff */
[C---:B------:R-:W-:Y:S01]  /*18a80*/  FFMA.FTZ R30, R0.reuse, R165, R32 ;  /* 0x000000a5001e7223 */ /* 0x040fe20000010020 */
[----:B------:R-:W-:Y:S01]  /*18a90*/  HMMA.16816.F32.BF16 R140, R168, R8, R140 ;  /* 0x00000008a88c723c */ /* 0x000fe2000004188c */
[C---:B-----5:R-:W-:Y:S01]  /*18aa0*/  FFMA.FTZ R33, R0.reuse, R233, R33 ;  /* 0x000000e900217223 */ /* 0x060fe20000010021 */
[----:B------:R-:W5:Y:S01]  /*18ab0*/  MUFU.TANH R157, R157 ;  /* 0x0000009d009d7308 */ /* 0x000f620000002400 */
[----:B--2---:R-:W-:Y:S01]  /*18ac0*/  FFMA.FTZ R25, R0, R235, R25 ;  /* 0x000000eb00197223 */ /* 0x004fe20000010019 */
[----:B------:R-:W-:-:S02]  /*18ad0*/  FSEL R30, R30, -INF , !P5 ;  /* 0xff8000001e1e7808 */ /* 0x000fc40006800000 */
[----:B------:R-:W-:Y:S01]  /*18ae0*/  ISETP.GE.AND P5, PT, R234, R3, PT ;  /* 0x00000003ea00720c */ /* 0x000fe20003fa6270 */
[CC--:B------:R-:W-:Y:S01]  /*18af0*/  FFMA.FTZ R9, R0.reuse, R137.reuse, R242 ;  /* 0x0000008900097223 */ /* 0x0c0fe200000100f2 */
[----:B---3--:R-:W-:Y:S01]  /*18b00*/  HMMA.16816.F32.BF16 R148, R172, R4, R148 ;  /* 0x00000004ac94723c */ /* 0x008fe20000041894 */
[C---:B------:R-:W-:Y:S01]  /*18b10*/  FFMA.FTZ R8, R0.reuse, R137, R245 ;  /* 0x0000008900087223 */ /* 0x040fe200000100f5 */
[----:B------:R-:W2:Y:S01]  /*18b20*/  MUFU.TANH R158, R158 ;  /* 0x0000009e009e7308 */ /* 0x000ea20000002400 */
[----:B----4-:R-:W-:Y:S01]  /*18b30*/  FFMA.FTZ R26, R0, R241, R156 ;  /* 0x000000f1001a7223 */ /* 0x010fe2000001009c */
[----:B------:R-:W-:Y:S02]  /*18b40*/  FSEL R9, R9, -INF , !P6 ;  /* 0xff80000009097808 */ /* 0x000fe40007000000 */
[----:B------:R-:W-:Y:S02]  /*18b50*/  ISETP.GE.AND P6, PT, R232, R3, PT ;  /* 0x00000003e800720c */ /* 0x000fe40003fc6270 */
[----:B------:R-:W-:Y:S01]  /*18b60*/  HMMA.16816.F32.BF16 R176, R168, R10, R176 ;  /* 0x0000000aa8b0723c */ /* 0x000fe200000418b0 */
[----:B------:R-:W-:Y:S01]  /*18b70*/  IADD3 R4, R239, 0x20, RZ ;  /* 0x00000020ef047810 */ /* 0x000fe20007ffe0ff */
[----:B------:R-:W-:Y:S01]  /*18b80*/  I2F R35, R159 ;  /* 0x0000009f00237306 */ /* 0x000fe20000201400 */
[----:B------:R-:W-:Y:S01]  /*18b90*/  FSEL R8, R8, -INF , !P4 ;  /* 0xff80000008087808 */ /* 0x000fe20006000000 */
[----:B-----5:R-:W-:Y:S01]  /*18ba0*/  FFMA.FTZ R22, R0, R241, R157 ;  /* 0x000000f100167223 */ /* 0x020fe2000001009d */
[----:B------:R-:W-:-:S02]  /*18bb0*/  ISETP.GE.AND P4, PT, R234, R2, PT ;  /* 0x00000002ea00720c */ /* 0x000fc40003f86270 */
[----:B------:R-:W-:Y:S01]  /*18bc0*/  FSEL R10, R24, -INF , !P5 ;  /* 0xff800000180a7808 */ /* 0x000fe20006800000 */
[C---:B------:R-:W-:Y:S01]  /*18bd0*/  HMMA.16816.F32.BF16 R144, R172.reuse, R6, R144 ;  /* 0x00000006ac90723c */ /* 0x040fe20000041890 */
[-C--:B------:R-:W-:Y:S01]  /*18be0*/  ISETP.GE.AND P5, PT, R240, R2.reuse, PT ;  /* 0x00000002f000720c */ /* 0x080fe20003fa6270 */
[----:B------:R-:W3:Y:S01]  /*18bf0*/  MUFU.TANH R152, R152 ;  /* 0x0000009800987308 */ /* 0x000ee20000002400 */
[----:B--2---:R-:W-:Y:S02]  /*18c00*/  FFMA.FTZ R23, R0, R235, R158 ;  /* 0x000000eb00177223 */ /* 0x004fe4000001009e */
[----:B------:R-:W-:Y:S01]  /*18c10*/  FSEL R26, R26, -INF , !P5 ;  /* 0xff8000001a1a7808 */ /* 0x000fe20006800000 */
[----:B------:R-:W-:Y:S01]  /*18c20*/  IMAD.MOV.U32 R168, RZ, RZ, R236 ;  /* 0x000000ffffa87224 */ /* 0x000fe200078e00ec */
[----:B------:R-:W-:Y:S01]  /*18c30*/  ISETP.GE.AND P5, PT, R244, R3, PT ;  /* 0x00000003f400720c */ /* 0x000fe20003fa6270 */
[C---:B-1----:R-:W-:Y:S01]  /*18c40*/  HMMA.16816.F32.BF16 R140, R172.reuse, R12, R140 ;  /* 0x0000000cac8c723c */ /* 0x042fe2000004188c */
[-C--:B------:R-:W-:Y:S01]  /*18c50*/  FMUL.FTZ R20, R148, R135.reuse ;  /* 0x0000008794147220 */ /* 0x080fe20000410000 */
[----:B------:R-:W1:Y:S01]  /*18c60*/  MUFU.TANH R16, R16 ;  /* 0x0000001000107308 */ /* 0x000e620000002400 */
[-C--:B------:R-:W-:Y:S01]  /*18c70*/  FMUL.FTZ R150, R150, R135.reuse ;  /* 0x0000008796967220 */ /* 0x080fe20000410000 */
[----:B------:R-:W-:Y:S01]  /*18c80*/  IADD3 R148, R239, 0x30, RZ ;  /* 0x00000030ef947810 */ /* 0x000fe20007ffe0ff */
[-C--:B------:R-:W-:Y:S01]  /*18c90*/  FMUL.FTZ R149, R149, R135.reuse ;  /* 0x0000008795957220 */ /* 0x080fe20000410000 */
[----:B------:R-:W-:Y:S01]  /*18ca0*/  IADD3 R6, R239, 0x39, RZ ;  /* 0x00000039ef067810 */ /* 0x000fe20007ffe0ff */
[----:B------:R-:W-:Y:S01]  /*18cb0*/  FMUL.FTZ R31, R151, R135 ;  /* 0x00000087971f7220 */ /* 0x000fe20000410000 */
[----:B------:R-:W-:Y:S01]  /*18cc0*/  HMMA.16816.F32.BF16 R176, R172, R14, R176 ;  /* 0x0000000eacb0723c */ /* 0x000fe200000418b0 */
[----:B------:R-:W-:Y:S01]  /*18cd0*/  FSEL R12, R34, -INF , !P6 ;  /* 0xff800000220c7808 */ /* 0x000fe20007000000 */
[----:B------:R-:W2:Y:S01]  /*18ce0*/  MUFU.TANH R166, R166 ;  /* 0x000000a600a67308 */ /* 0x000ea20000002400 */
[-C--:B------:R-:W-:Y:S01]  /*18cf0*/  ISETP.GE.AND P6, PT, R238, R2.reuse, PT ;  /* 0x00000002ee00720c */ /* 0x080fe20003fc6270 */
[----:B---3--:R-:W-:Y:S01]  /*18d00*/  FFMA.FTZ R24, R0, R35, R152 ;  /* 0x0000002300187223 */ /* 0x008fe20000010098 */
[----:B------:R-:W-:Y:S01]  /*18d10*/  FSEL R13, R33, -INF , !P4 ;  /* 0xff800000210d7808 */ /* 0x000fe20006000000 */
[----:B------:R-:W-:Y:S01]  /*18d20*/  IMAD.MOV.U32 R169, RZ, RZ, R237 ;  /* 0x000000ffffa97224 */ /* 0x000fe200078e00ed */
[----:B------:R-:W-:Y:S01]  /*18d30*/  FSEL R27, R25, -INF , !P6 ;  /* 0xff800000191b7808 */ /* 0x000fe20007000000 */
[----:B------:R-:W-:Y:S01]  /*18d40*/  FMUL.FTZ R11, R146, R135 ;  /* 0x00000087920b7220 */ /* 0x000fe20000410000 */
[----:B------:R-:W-:Y:S01]  /*18d50*/  ISETP.GE.AND P6, PT, R240, R3, PT ;  /* 0x00000003f000720c */ /* 0x000fe20003fc6270 */
[----:B------:R3:W-:Y:S01]  /*18d60*/  I2F R5, R4 ;  /* 0x0000000400057306 */ /* 0x0007e20000201400 */
[----:B------:R-:W-:Y:S01]  /*18d70*/  FMUL.FTZ R32, R144, R135 ;  /* 0x0000008790207220 */ /* 0x000fe20000410000 */
[----:B------:R-:W-:Y:S01]  /*18d80*/  ISETP.GE.AND P4, PT, R238, R3, PT ;  /* 0x00000003ee00720c */ /* 0x000fe20003f86270 */
[----:B-1----:R-:W-:Y:S01]  /*18d90*/  FFMA.FTZ R16, R0, R243, R16 ;  /* 0x000000f300107223 */ /* 0x002fe20000010010 */
[----:B------:R-:W-:Y:S01]  /*18da0*/  FSEL R22, R22, -INF , !P6 ;  /* 0xff80000016167808 */ /* 0x000fe20007000000 */
[-C--:B------:R-:W-:Y:S01]  /*18db0*/  FMUL.FTZ R34, R147, R135.reuse ;  /* 0x0000008793227220 */ /* 0x080fe20000410000 */
[-C--:B------:R-:W-:Y:S01]  /*18dc0*/  ISETP.GE.AND P6, PT, R159, R2.reuse, PT ;  /* 0x000000029f00720c */ /* 0x080fe20003fc6270 */
[-C--:B------:R-:W-:Y:S01]  /*18dd0*/  FMUL.FTZ R137, R140, R135.reuse ;  /* 0x000000878c897220 */ /* 0x080fe20000410000 */
[----:B------:R-:W1:Y:S01]  /*18de0*/  MUFU.TANH R20, R20 ;  /* 0x0000001400147308 */ /* 0x000e620000002400 */
[-C--:B------:R-:W-:Y:S01]  /*18df0*/  FMUL.FTZ R14, R141, R135.reuse ;  /* 0x000000878d0e7220 */ /* 0x080fe20000410000 */
[----:B------:R-:W-:Y:S01]  /*18e00*/  FSEL R23, R23, -INF , !P4 ;  /* 0xff80000017177808 */ /* 0x000fe20006000000 */
[----:B------:R-:W-:Y:S01]  /*18e10*/  FMUL.FTZ R145, R145, R135 ;  /* 0x0000008791917220 */ /* 0x000fe20000410000 */
[----:B------:R-:W-:Y:S01]  /*18e20*/  FSEL R21, R16, -INF , !P5 ;  /* 0xff80000010157808 */ /* 0x000fe20006800000 */
[----:B--2---:R-:W-:Y:S01]  /*18e30*/  FFMA.FTZ R25, R0, R243, R166 ;  /* 0x000000f300197223 */ /* 0x004fe200000100a6 */
[----:B------:R-:W-:Y:S01]  /*18e40*/  FSEL R24, R24, -INF , !P6 ;  /* 0xff80000018187808 */ /* 0x000fe20007000000 */
[-C--:B------:R-:W-:Y:S01]  /*18e50*/  FMUL.FTZ R15, R178, R135.reuse ;  /* 0x00000087b20f7220 */ /* 0x080fe20000410000 */
[----:B------:R-:W2:Y:S01]  /*18e60*/  MUFU.TANH R134, R150 ;  /* 0x0000009600867308 */ /* 0x000ea20000002400 */
[-C--:B------:R-:W-:Y:S01]  /*18e70*/  ISETP.GE.AND P4, PT, R244, R2.reuse, PT ;  /* 0x00000002f400720c */ /* 0x080fe20003f86270 */
[-C--:B------:R-:W-:Y:S01]  /*18e80*/  FMUL.FTZ R179, R179, R135.reuse ;  /* 0x00000087b3b37220 */ /* 0x080fe20000410000 */
[C---:B------:R-:W-:Y:S01]  /*18e90*/  ISETP.GE.AND P5, PT, R4.reuse, R2, PT ;  /* 0x000000020400720c */ /* 0x040fe20003fa6270 */
[----:B------:R-:W-:Y:S01]  /*18ea0*/  FMUL.FTZ R177, R177, R135 ;  /* 0x00000087b1b17220 */ /* 0x000fe20000410000 */
[----:B------:R-:W-:Y:S01]  /*18eb0*/  ISETP.GE.AND P6, PT, R4, R3, PT ;  /* 0x000000030400720c */ /* 0x000fe20003fc6270 */
[----:B---3--:R-:W-:Y:S01]  /*18ec0*/  FMUL.FTZ R4, R142, R135 ;  /* 0x000000878e047220 */ /* 0x008fe20000410000 */
[----:B------:R-:W-:Y:S01]  /*18ed0*/  FSEL R25, R25, -INF , !P4 ;  /* 0xff80000019197808 */ /* 0x000fe20006000000 */
[----:B------:R-:W3:Y:S01]  /*18ee0*/  MUFU.TANH R167, R167 ;  /* 0x000000a700a77308 */ /* 0x000ee20000002400 */
[----:B-1----:R-:W-:Y:S01]  /*18ef0*/  FFMA.FTZ R173, R0, R5, R20 ;  /* 0x0000000500ad7223 */ /* 0x002fe20000010014 */
[----:B------:R-:W-:-:S04]  /*18f00*/  ISETP.GE.AND P4, PT, R159, R3, PT ;  /* 0x000000039f00720c */ /* 0x000fc80003f86270 */
[----:B------:R-:W-:Y:S02]  /*18f10*/  FSEL R173, R173, -INF , !P5 ;  /* 0xff800000adad7808 */ /* 0x000fe40006800000 */
[----:B------:R-:W-:Y:S01]  /*18f20*/  I2F R155, R154 ;  /* 0x0000009a009b7306 */ /* 0x000fe20000201400 */
[----:B--2---:R-:W-:Y:S01]  /*18f30*/  FFMA.FTZ R134, R0, R5, R134 ;  /* 0x0000000500867223 */ /* 0x004fe20000010086 */
[----:B------:R-:W-:Y:S01]  /*18f40*/  ISETP.GE.AND P5, PT, R153, R3, PT ;  /* 0x000000039900720c */ /* 0x000fe20003fa6270 */
[----:B------:R-:W-:-:S03]  /*18f50*/  FMUL.FTZ R5, R143, R135 ;  /* 0x000000878f057220 */ /* 0x000fc60000410000 */
[----:B------:R-:W-:Y:S02]  /*18f60*/  FSEL R170, R134, -INF , !P6 ;  /* 0xff80000086aa7808 */ /* 0x000fe40007000000 */
[----:B------:R-:W1:Y:S01]  /*18f70*/  MUFU.TANH R11, R11 ;  /* 0x0000000b000b7308 */ /* 0x000e620000002400 */
[----:B---3--:R-:W-:Y:S01]  /*18f80*/  FFMA.FTZ R167, R0, R35, R167 ;  /* 0x0000002300a77223 */ /* 0x008fe200000100a7 */
[----:B------:R-:W-:-:S04]  /*18f90*/  ISETP.GE.AND P6, PT, R154, R2, PT ;  /* 0x000000029a00720c */ /* 0x000fc80003fc6270 */
[----:B------:R-:W-:Y:S02]  /*18fa0*/  FSEL R20, R167, -INF , !P4 ;  /* 0xff800000a7147808 */ /* 0x000fe40006000000 */
[----:B------:R-:W-:Y:S01]  /*18fb0*/  I2F R17, R153 ;  /* 0x0000009900117306 */ /* 0x000fe20000201400 */
[----:B------:R-:W-:-:S07]  /*18fc0*/  ISETP.GE.AND P4, PT, R153, R2, PT ;  /* 0x000000029900720c */ /* 0x000fce0003f86270 */
[----:B------:R-:W2:Y:S01]  /*18fd0*/  MUFU.TANH R149, R149 ;  /* 0x0000009500957308 */ /* 0x000ea20000002400 */
[----:B-1----:R-:W-:Y:S02]  /*18fe0*/  FFMA.FTZ R166, R0, R155, R11 ;  /* 0x0000009b00a67223 */ /* 0x002fe4000001000b */
[----:B------:R-:W-:-:S05]  /*18ff0*/  FMUL.FTZ R11, R176, R135 ;  /* 0x00000087b00b7220 */ /* 0x000fca0000410000 */
[----:B------:R-:W1:Y:S08]  /*19000*/  MUFU.TANH R32, R32 ;  /* 0x0000002000207308 */ /* 0x000e700000002400 */
[----:B------:R-:W3:Y:S01]  /*19010*/  MUFU.TANH R31, R31 ;  /* 0x0000001f001f7308 */ /* 0x000ee20000002400 */
[----:B--2---:R-:W-:-:S05]  /*19020*/  FFMA.FTZ R149, R0, R17, R149 ;  /* 0x0000001100957223 */ /* 0x004fca0000010095 */
[----:B------:R-:W-:Y:S02]  /*19030*/  FSEL R174, R149, -INF , !P4 ;  /* 0xff80000095ae7808 */ /* 0x000fe40006000000 */
[----:B------:R-:W2:Y:S01]  /*19040*/  MUFU.TANH R34, R34 ;  /* 0x0000002200227308 */ /* 0x000ea20000002400 */
[----:B-1----:R-:W-:Y:S01]  /*19050*/  FFMA.FTZ R32, R0, R155, R32 ;  /* 0x0000009b00207223 */ /* 0x002fe20000010020 */
[----:B------:R-:W-:-:S04]  /*19060*/  ISETP.GE.AND P4, PT, R154, R3, PT ;  /* 0x000000039a00720c */ /* 0x000fc80003f86270 */
[----:B------:R-:W-:Y:S02]  /*19070*/  FSEL R172, R32, -INF , !P6 ;  /* 0xff80000020ac7808 */ /* 0x000fe40007000000 */
[----:B------:R-:W1:Y:S01]  /*19080*/  MUFU.TANH R33, R145 ;  /* 0x0000009100217308 */ /* 0x000e620000002400 */
[----:B---3--:R-:W-:Y:S01]  /*19090*/  FFMA.FTZ R31, R0, R17, R31 ;  /* 0x00000011001f7223 */ /* 0x008fe2000001001f */
[----:B------:R-:W-:Y:S02]  /*190a0*/  ISETP.GE.AND P6, PT, R18, R3, PT ;  /* 0x000000031200720c */ /* 0x000fe40003fc6270 */
[----:B------:R-:W-:Y:S02]  /*190b0*/  FSEL R166, R166, -INF , !P4 ;  /* 0xff800000a6a67808 */ /* 0x000fe40006000000 */
[----:B------:R-:W-:Y:S02]  /*190c0*/  FSEL R167, R31, -INF , !P5 ;  /* 0xff8000001fa77808 */ /* 0x000fe40006800000 */
[----:B------:R-:W-:Y:S01]  /*190d0*/  I2F R185, R148 ;  /* 0x0000009400b97306 */ /* 0x000fe20000201400 */
[----:B--2---:R-:W-:Y:S01]  /*190e0*/  FFMA.FTZ R34, R0, R19, R34 ;  /* 0x0000001300227223 */ /* 0x004fe20000010022 */
[----:B------:R-:W-:-:S02]  /*190f0*/  ISETP.GE.AND P5, PT, R18, R2, PT ;  /* 0x000000021200720c */ /* 0x000fc40003fa6270 */
[-C--:B------:R-:W-:Y:S02]  /*19100*/  ISETP.GE.AND P4, PT, R148, R2.reuse, PT ;  /* 0x000000029400720c */ /* 0x080fe40003f86270 */
[----:B------:R-:W-:Y:S02]  /*19110*/  FSEL R165, R34, -INF , !P6 ;  /* 0xff80000022a57808 */ /* 0x000fe40007000000 */
[----:B------:R-:W-:Y:S01]  /*19120*/  I2F R29, R28 ;  /* 0x0000001c001d7306 */ /* 0x000fe20000201400 */
[----:B-1----:R-:W-:Y:S01]  /*19130*/  FFMA.FTZ R33, R0, R19, R33 ;  /* 0x0000001300217223 */ /* 0x002fe20000010021 */
[----:B------:R-:W-:-:S04]  /*19140*/  ISETP.GE.AND P6, PT, R28, R2, PT ;  /* 0x000000021c00720c */ /* 0x000fc80003fc6270 */
[----:B------:R-:W-:Y:S02]  /*19150*/  FSEL R171, R33, -INF , !P5 ;  /* 0xff80000021ab7808 */ /* 0x000fe40006800000 */
[----:B------:R-:W1:Y:S01]  /*19160*/  MUFU.TANH R137, R137 ;  /* 0x0000008900897308 */ /* 0x000e620000002400 */
[----:B------:R-:W-:-:S07]  /*19170*/  ISETP.GE.AND P5, PT, R148, R3, PT ;  /* 0x000000039400720c */ /* 0x000fce0003fa6270 */
[----:B------:R-:W2:Y:S08]  /*19180*/  MUFU.TANH R14, R14 ;  /* 0x0000000e000e7308 */ /* 0x000eb00000002400 */
[----:B------:R-:W3:Y:S01]  /*19190*/  MUFU.TANH R4, R4 ;  /* 0x0000000400047308 */ /* 0x000ee20000002400 */
[----:B-1----:R-:W-:-:S05]  /*191a0*/  FFMA.FTZ R137, R0, R185, R137 ;  /* 0x000000b900897223 */ /* 0x002fca0000010089 */
[----:B------:R-:W-:Y:S02]  /*191b0*/  FSEL R156, R137, -INF , !P4 ;  /* 0xff800000899c7808 */ /* 0x000fe40006000000 */
[----:B------:R-:W1:Y:S01]  /*191c0*/  MUFU.TANH R5, R5 ;  /* 0x0000000500057308 */ /* 0x000e620000002400 */
[----:B--2---:R-:W-:Y:S01]  /*191d0*/  FFMA.FTZ R154, R0, R29, R14 ;  /* 0x0000001d009a7223 */ /* 0x004fe2000001000e */
[----:B------:R-:W-:-:S04]  /*191e0*/  ISETP.GE.AND P4, PT, R28, R3, PT ;  /* 0x000000031c00720c */ /* 0x000fc80003f86270 */
[----:B------:R-:W-:Y:S02]  /*191f0*/  FSEL R154, R154, -INF , !P6 ;  /* 0xff8000009a9a7808 */ /* 0x000fe40007000000 */
[----:B------:R-:W2:Y:S01]  /*19200*/  MUFU.TANH R15, R15 ;  /* 0x0000000f000f7308 */ /* 0x000ea20000002400 */
[----:B---3--:R-:W-:Y:S01]  /*19210*/  FFMA.FTZ R4, R0, R185, R4 ;  /* 0x000000b900047223 */ /* 0x008fe20000010004 */
[----:B------:R-:W-:-:S04]  /*19220*/  ISETP.GE.AND P6, PT, R180, R3, PT ;  /* 0x00000003b400720c */ /* 0x000fc80003fc6270 */
[----:B------:R-:W-:Y:S01]  /*19230*/  FSEL R138, R4, -INF , !P5 ;  /* 0xff800000048a7808 */ /* 0x000fe20006800000 */
[C---:B------:R-:W-:Y:S01]  /*19240*/  FFMA.FTZ R4, R0.reuse, R139, R136 ;  /* 0x0000008b00047223 */ /* 0x040fe20000010088 */
[----:B------:R-:W3:Y:S01]  /*19250*/  MUFU.TANH R11, R11 ;  /* 0x0000000b000b7308 */ /* 0x000ee20000002400 */
[----:B-1----:R-:W-:Y:S01]  /*19260*/  FFMA.FTZ R5, R0, R29, R5 ;  /* 0x0000001d00057223 */ /* 0x002fe20000010005 */
[----:B------:R-:W-:Y:S01]  /*19270*/  BAR.SYNC.DEFER_BLOCKING 0x0 ;  /* 0x0000000000007b1d */ /* 0x000fe20000010000 */
[----:B------:R-:W-:-:S03]  /*19280*/  ISETP.GE.AND P5, PT, R180, R2, PT ;  /* 0x00000002b400720c */ /* 0x000fc60003fa6270 */
[----:B------:R-:W-:Y:S02]  /*19290*/  FSEL R137, R5, -INF , !P4 ;  /* 0xff80000005897808 */ /* 0x000fe40006000000 */
[----:B------:R-:W-:Y:S01]  /*192a0*/  I2F R7, R6 ;  /* 0x0000000600077306 */ /* 0x000fe20000201400 */
[----:B--2---:R-:W-:Y:S01]  /*192b0*/  FFMA.FTZ R15, R0, R181, R15 ;  /* 0x000000b5000f7223 */ /* 0x004fe2000001000f */
[----:B------:R-:W-:-:S04]  /*192c0*/  ISETP.GE.AND P4, PT, R239, R2, PT ;  /* 0x00000002ef00720c */ /* 0x000fc80003f86270 */
[----:B------:R-:W-:Y:S02]  /*192d0*/  FSEL R136, R15, -INF , !P6 ;  /* 0xff8000000f887808 */ /* 0x000fe40007000000 */
[----:B------:R-:W1:Y:S01]  /*192e0*/  MUFU.TANH R14, R177 ;  /* 0x000000b1000e7308 */ /* 0x000e620000002400 */
[----:B---3--:R-:W-:Y:S01]  /*192f0*/  FFMA.FTZ R11, R0, R181, R11 ;  /* 0x000000b5000b7223 */ /* 0x008fe2000001000b */
[----:B------:R-:W-:Y:S02]  /*19300*/  ISETP.GE.AND P6, PT, R6, R2, PT ;  /* 0x000000020600720c */ /* 0x000fe40003fc6270 */
[----:B------:R-:W-:Y:S02]  /*19310*/  FSEL R2, R4, -INF , !P4 ;  /* 0xff80000004027808 */ /* 0x000fe40006000000 */
[----:B------:R-:W-:Y:S02]  /*19320*/  FSEL R153, R11, -INF , !P5 ;  /* 0xff8000000b997808 */ /* 0x000fe40006800000 */
[----:B------:R-:W2:Y:S01]  /*19330*/  MUFU.TANH R179, R179 ;  /* 0x000000b300b37308 */ /* 0x000ea20000002400 */
[----:B------:R-:W-:-:S02]  /*19340*/  ISETP.GE.AND P5, PT, R239, R3, PT ;  /* 0x00000003ef00720c */ /* 0x000fc40003fa6270 */
[----:B------:R-:W-:Y:S01]  /*19350*/  ISETP.GE.AND P4, PT, R6, R3, PT ;  /* 0x000000030600720c */ /* 0x000fe20003f86270 */
[C---:B------:R-:W-:Y:S02]  /*19360*/  FFMA.FTZ R3, R0.reuse, R139, R164 ;  /* 0x0000008b00037223 */ /* 0x040fe400000100a4 */
[----:B-1----:R-:W-:-:S03]  /*19370*/  FFMA.FTZ R14, R0, R7, R14 ;  /* 0x00000007000e7223 */ /* 0x002fc6000001000e */
[----:B------:R-:W-:Y:S02]  /*19380*/  FSEL R3, R3, -INF , !P5 ;  /* 0xff80000003037808 */ /* 0x000fe40006800000 */
[----:B------:R-:W-:Y:S01]  /*19390*/  FSEL R139, R14, -INF , !P6 ;  /* 0xff8000000e8b7808 */ /* 0x000fe20007000000 */
[----:B--2---:R-:W-:-:S05]  /*193a0*/  FFMA.FTZ R150, R0, R7, R179 ;  /* 0x0000000700967223 */ /* 0x004fca00000100b3 */
        /* <DEDUP_REMOVED lines=65> */
.L_x_3222:
[----:B------:R-:W-:Y:S02]  /*197c0*/  ULDC.64 UR4, c[0x0][0x118] ;  /* 0x0000460000047ab9 */ /* 0x000fe40000000a00 */
[----:B------:R-:W2:Y:S02]  /*197d0*/  LD.E R14, [R230.64+0x38] ;  /* 0x00003804e60e7980 */ /* 0x000ea4000c101900 */
[----:B--2---:R-:W-:-:S04]  /*197e0*/  LEA R14, -R14, RZ, 0x6 ;  /* 0x000000ff0e0e7211 */ /* 0x004fc800078e31ff */
[----:B------:R-:W-:Y:S02]  /*197f0*/  SHF.R.S32.HI R11, RZ, 0x1f, R14 ;  /* 0x0000001fff0b7819 */ /* 0x000fe4000001140e */
.L_x_3223:
[----:B------:R-:W-:Y:S05]  /*19800*/  BSYNC B0 ;  /* 0x0000000000007941 */ /* 0x000fea0003800000 */
.L_x_3221:
        /* <DEDUP_REMOVED lines=100> */
.L_x_3220:
[----:B------:R-:W-:Y:S05]  /*19e50*/  BSYNC B1 ;  /* 0x0000000000017941 */ /* 0x000fea0003800000 */
.L_x_3219:
        /* <DEDUP_REMOVED lines=57> */
[-CC-:B------:R-:W-:Y:S01]  /*1a1f0*/  FFMA.FTZ R144, R2, R152.reuse, -R155.reuse ;  /* 0x0000009802907223 */ /* 0x180fe2000001089b */
[----:B------:R-:W1:Y:S01]  /*1a200*/  MUFU.EX2 R149, R149 ;  /* 0x0000009500957308 */ /* 0x000e620000000800 */
[-C--:B------:R-:W-:Y:S02]  /*1a210*/  FFMA.FTZ R141, R13, R152.reuse, -R155 ;  /* 0x000000980d8d7223 */ /* 0x080fe4000001089b */
[-CC-:B------:R-:W-:Y:S02]  /*1a220*/  FFMA.FTZ R2, R12, R152.reuse, -R151.reuse ;  /* 0x000000980c027223 */ /* 0x180fe40000010897 */
[----:B------:R-:W2:Y:S01]  /*1a230*/  LDSM.16.MT88.4 R12, [R209+0xc000] ;  /* 0x00c00000d10c783b */ /* 0x000ea20000004200 */
[-C--:B------:R-:W-:Y:S02]  /*1a240*/  FFMA.FTZ R140, R3, R152.reuse, -R151 ;  /* 0x00000098038c7223 */ /* 0x080fe40000010897 */
[-CC-:B------:R-:W-:Y:S01]  /*1a250*/  FFMA.FTZ R143, R9, R152.reuse, -R155.reuse ;  /* 0x00000098098f7223 */ /* 0x180fe2000001089b */
[----:B------:R-:W-:Y:S01]  /*1a260*/  MUFU.EX2 R144, R144 ;  /* 0x0000009000907308 */ /* 0x000fe20000000800 */
[----:B------:R-:W-:-:S02]  /*1a270*/  FFMA.FTZ R142, R30, R152, -R155 ;  /* 0x000000981e8e7223 */ /* 0x000fc4000001089b */
[-CC-:B------:R-:W-:Y:S01]  /*1a280*/  FFMA.FTZ R3, R8, R152.reuse, -R151.reuse ;  /* 0x0000009808037223 */ /* 0x180fe20000010897 */
[----:B------:R-:W-:Y:S01]  /*1a290*/  LDSM.16.MT88.4 R28, [R207+0xc800] ;  /* 0x00c80000cf1c783b */ /* 0x000fe20000004200 */
[----:B------:R-:W-:Y:S02]  /*1a2a0*/  FFMA.FTZ R147, R10, R152, -R151 ;  /* 0x000000980a937223 */ /* 0x000fe40000010897 */
[-C--:B-1----:R-:W-:Y:S01]  /*1a2b0*/  FMUL.FTZ R120, R120, R149.reuse ;  /* 0x0000009578787220 */ /* 0x082fe20000410000 */
[----:B------:R-:W1:Y:S01]  /*1a2c0*/  MUFU.EX2 R143, R143 ;  /* 0x0000008f008f7308 */ /* 0x000e620000000800 */
[----:B------:R-:W3:Y:S01]  /*1a2d0*/  LDSM.16.MT88.4 R8, [R208+0xc000] ;  /* 0x00c00000d008783b */ /* 0x000ee20000004200 */
        /* <DEDUP_REMOVED lines=33> */
[----:B------:R-:W1:Y:S01]  /*1a4f0*/  MUFU.EX2 R148, R148 ;  /* 0x0000009400947308 */ /* 0x000e620000000800 */
[-C--:B------:R-:W-:Y:S02]  /*1a500*/  FMUL.FTZ R61, R61, R149.reuse ;  /* 0x000000953d3d7220 */ /* 0x080fe40000410000 */
[-C--:B------:R-:W-:Y:S02]  /*1a510*/  FMUL.FTZ R64, R64, R149.reuse ;  /* 0x0000009540407220 */ /* 0x080fe40000410000 */
[-C--:B------:R-:W-:Y:S02]  /*1a520*/  FMUL.FTZ R65, R65, R149.reuse ;  /* 0x0000009541417220 */ /* 0x080fe40000410000 */
[-C--:B------:R-:W-:Y:S01]  /*1a530*/  FMUL.FTZ R52, R52, R149.reuse ;  /* 0x0000009534347220 */ /* 0x080fe20000410000 */
[----:B----4-:R-:W-:Y:S01]  /*1a540*/  F2FP.BF16.PACK_AB R7, R147, R2 ;  /* 0x000000029307723e */ /* 0x010fe200000010ff */
[----:B------:R-:W-:-:S02]  /*1a550*/  FMUL.FTZ R53, R53, R149 ;  /* 0x0000009535357220 */ /* 0x000fc40000410000 */
[-C--:B------:R-:W-:Y:S02]  /*1a560*/  FMUL.FTZ R56, R56, R149.reuse ;  /* 0x0000009538387220 */ /* 0x080fe40000410000 */
[-C--:B------:R-:W-:Y:S02]  /*1a570*/  FMUL.FTZ R57, R57, R149.reuse ;  /* 0x0000009539397220 */ /* 0x080fe40000410000 */
[----:B------:R-:W-:Y:S02]  /*1a580*/  FMUL.FTZ R68, R68, R149 ;  /* 0x0000009544447220 */ /* 0x000fe40000410000 */
[-C--:B-1----:R-:W-:Y:S02]  /*1a590*/  FMUL.FTZ R122, R122, R148.reuse ;  /* 0x000000947a7a7220 */ /* 0x082fe40000410000 */
        /* <DEDUP_REMOVED lines=142> */
[----:B----4-:R-:W-:Y:S02]  /*1ae80*/  F2FP.BF16.PACK_AB R4, R158, R157 ;  /* 0x0000009d9e04723e */ /* 0x010fe400000010ff */
[----:B-----5:R-:W-:Y:S01]  /*1ae90*/  F2FP.BF16.PACK_AB R5, R164, R161 ;  /* 0x000000a1a405723e */ /* 0x020fe200000010ff */
[----:B------:R-:W-:Y:S01]  /*1aea0*/  MUFU.EX2 R170, R170 ;  /* 0x000000aa00aa7308 */ /* 0x000fe20000000800 */
[----:B------:R-:W-:-:S02]  /*1aeb0*/  F2FP.BF16.PACK_AB R6, R160, R159 ;  /* 0x0000009fa006723e */ /* 0x000fc400000010ff */
[----:B-1----:R-:W-:-:S05]  /*1aec0*/  F2FP.BF16.PACK_AB R7, R163, R162 ;  /* 0x000000a2a307723e */ /* 0x002fca00000010ff */
[----:B------:R-:W1:Y:S02]  /*1aed0*/  MUFU.EX2 R167, R167 ;  /* 0x000000a700a77308 */ /* 0x000e640000000800 */
[C---:B------:R-:W-:Y:S06]  /*1aee0*/  HMMA.16816.F32.BF16 R128, R4.reuse, R12, R128 ;  /* 0x0000000c0480723c */ /* 0x040fec0000041880 */
[----:B------:R-:W-:Y:S02]  /*1aef0*/  MUFU.EX2 R166, R166 ;  /* 0x000000a600a67308 */ /* 0x000fe40000000800 */
[C---:B------:R-:W-:Y:S01]  /*1af00*/  HMMA.16816.F32.BF16 R124, R4.reuse, R14, R124 ;  /* 0x0000000e047c723c */ /* 0x040fe2000004187c */
[----:B------:R-:W3:Y:S05]  /*1af10*/  LDSM.16.MT88.4 R12, [R210+0x10800] ;  /* 0x01080000d20c783b */ /* 0x000eea0000004200 */
        /* <DEDUP_REMOVED lines=42> */
[----:B------:R-:W-:-:S02]  /*1b1c0*/  F2FP.BF16.PACK_AB R4, R174, R173 ;  /* 0x000000adae04723e */ /* 0x000fc400000010ff */
[----:B------:R-:W-:Y:S02]  /*1b1d0*/  F2FP.BF16.PACK_AB R5, R167, R170 ;  /* 0x000000aaa705723e */ /* 0x000fe400000010ff */
[----:B------:R-:W-:Y:S02]  /*1b1e0*/  F2FP.BF16.PACK_AB R6, R171, R172 ;  /* 0x000000acab06723e */ /* 0x000fe400000010ff */
[----:B----4-:R-:W-:-:S07]  /*1b1f0*/  F2FP.BF16.PACK_AB R7, R165, R166 ;  /* 0x000000a6a507723e */ /* 0x010fce00000010ff */
[C---:B---3--:R-:W-:Y:S08]  /*1b200*/  HMMA.16816.F32.BF16 R128, R4.reuse, R12, R128 ;  /* 0x0000000c0480723c */ /* 0x048ff00000041880 */
        /* <DEDUP_REMOVED lines=28> */
[----:B------:R-:W4:Y:S07]  /*1b3d0*/  LDSM.16.MT88.4 R24, [R210+0xf800] ;  /* 0x00f80000d218783b */ /* 0x000f2e0000004200 */
        /* <DEDUP_REMOVED lines=9> */
[----:B------:R-:W-:-:S07]  /*1b470*/  F2FP.BF16.PACK_AB R7, R150, R177 ;  /* 0x000000b19607723e */ /* 0x000fce00000010ff */
[C---:B---3--:R-:W-:Y:S08]  /*1b480*/  HMMA.16816.F32.BF16 R128, R4.reuse, R8, R128 ;  /* 0x000000080480723c */ /* 0x048ff00000041880 */
        /* <DEDUP_REMOVED lines=9> */
[C---:B--2---:R-:W-:Y:S07]  /*1b520*/  HMMA.16816.F32.BF16 R76, R4.reuse, R8, R76 ;  /* 0x00000008044c723c */ /* 0x044fee000004184c */
[----:B------:R-:W-:Y:S01]  /*1b530*/  FADD.FTZ R8, R2, R3 ;  /* 0x0000000302087221 */ /* 0x000fe20000010000 */
[----:B------:R-:W-:Y:S01]  /*1b540*/  HMMA.16816.F32.BF16 R116, R4, R138, R116 ;  /* 0x0000008a0474723c */ /* 0x000fe20000041874 */
[----:B------:R-:W-:-:S02]  /*1b550*/  FADD.FTZ R2, R141, R142 ;  /* 0x0000008e8d027221 */ /* 0x000fc40000010000 */
[----:B------:R-:W-:Y:S02]  /*1b560*/  FADD.FTZ R8, R147, R8 ;  /* 0x0000000893087221 */ /* 0x000fe40000010000 */
[----:B------:R-:W-:Y:S02]  /*1b570*/  FADD.FTZ R157, R157, R2 ;  /* 0x000000029d9d7221 */ /* 0x000fe40000010000 */
[----:B------:R-:W-:Y:S01]  /*1b580*/  FADD.FTZ R3, R161, R8 ;  /* 0x00000008a1037221 */ /* 0x000fe20000010000 */
[----:B------:R-:W-:Y:S01]  /*1b590*/  HMMA.16816.F32.BF16 R108, R4, R134, R108 ;  /* 0x00000086046c723c */ /* 0x000fe2000004186c */
[----:B------:R-:W-:Y:S02]  /*1b5a0*/  FADD.FTZ R158, R158, R157 ;  /* 0x0000009d9e9e7221 */ /* 0x000fe40000010000 */
[----:B------:R-:W-:Y:S02]  /*1b5b0*/  FADD.FTZ R3, R164, R3 ;  /* 0x00000003a4037221 */ /* 0x000fe40000010000 */
[----:B------:R-:W-:-:S02]  /*1b5c0*/  FADD.FTZ R159, R159, R158 ;  /* 0x0000009e9f9f7221 */ /* 0x000fc40000010000 */
[----:B------:R-:W-:Y:S01]  /*1b5d0*/  FADD.FTZ R162, R162, R3 ;  /* 0x00000003a2a27221 */ /* 0x000fe20000010000 */
        /* <DEDUP_REMOVED lines=22> */
[----:B------:R-:W-:-:S05]  /*1b740*/  FADD.FTZ R229, R150, R177 ;  /* 0x000000b196e57221 */ /* 0x000fca0000010000 */
        /* <DEDUP_REMOVED lines=11> */
.L_x_3215:
[----:B------:R-:W-:-:S13]  /*1b800*/  ISETP.GE.AND P0, PT, R226, 0x1, PT ;  /* 0x00000001e200780c */ /* 0x000fda0003f06270 */
[----:B------:R-:W-:Y:S05]  /*1b810*/  @!P0 BRA `(.L_x_3224) ;  /* 0x0000416000008947 */ /* 0x000fea0003800000 */
[----:B------:R-:W-:Y:S02]  /*1b820*/  MOV R3, R132 ;  /* 0x0000008400037202 */ /* 0x000fe40000000f00 */
[----:B------:R-:W-:Y:S02]  /*1b830*/  MOV R136, R133 ;  /* 0x0000008500887202 */ /* 0x000fe40000000f00 */
.L_x_3233:
        /* <DEDUP_REMOVED lines=75> */
.L_x_3226:
[----:B------:R-:W-:Y:S02]  /*1bcf0*/  ULDC.64 UR4, c[0x0][0x118] ;  /* 0x0000460000047ab9 */ /* 0x000fe40000000a00 */
[----:B------:R-:W2:Y:S02]  /*1bd00*/  LD.E R8, [R132.64+0x40] ;  /* 0x0000400484087980 */ /* 0x000ea4000c101900 */
[----:B--2---:R-:W-:Y:S04]  /*1bd10*/  LEA R8, -R8, RZ, 0x6 ;  /* 0x000000ff08087211 */ /* 0x004fe800078e31ff */
[----:B------:R-:W-:Y:S02]  /*1bd20*/  SHF.R.S32.HI R7, RZ, 0x1f, R8 ;  /* 0x0000001fff077819 */ /* 0x000fe40000011408 */
.L_x_3227:
[----:B------:R-:W-:Y:S05]  /*1bd30*/  BSYNC B0 ;  /* 0x0000000000007941 */ /* 0x000fea0003800000 */
.L_x_3225:
        /* <DEDUP_REMOVED lines=94> */
[----:B------:R-:W3:Y:S05]  /*1c320*/  LDSM.16.M88.4 R148, [R205+0x6800] ;  /* 0x00680000cd94783b */ /* 0x000eea0000000200 */
        /* <DEDUP_REMOVED lines=11> */
[C---:B---3--:R-:W-:Y:S01]  /*1c3e0*/  HMMA.16816.F32.BF16 R12, R140.reuse, R148, RZ ;  /* 0x000000948c0c723c */ /* 0x048fe200000418ff */
[----:B------:R-:W3:Y:S05]  /*1c3f0*/  LDSM.16.M88.4 R184, [R200+0x6000] ;  /* 0x00600000c8b8783b */ /* 0x000eea0000000200 */
[----:B------:R-:W-:Y:S02]  /*1c400*/  LDSM.16.M88.4 R144, [R200+0x7000] ;  /* 0x00700000c890783b */ /* 0x000fe40000000200 */
[C---:B----4-:R-:W-:Y:S03]  /*1c410*/  HMMA.16816.F32.BF16 R16, R140.reuse, R150, RZ ;  /* 0x000000968c10723c */ /* 0x050fe600000418ff */
[----:B------:R-:W-:Y:S05]  /*1c420*/  LDSM.16.M88.4 R148, [R200+0x7800] ;  /* 0x00780000c894783b */ /* 0x000fea0000000200 */
[C---:B--2---:R-:W-:Y:S01]  /*1c430*/  HMMA.16816.F32.BF16 R20, R140.reuse, R152, RZ ;  /* 0x000000988c14723c */ /* 0x044fe200000418ff */
[----:B------:R-:W2:Y:S07]  /*1c440*/  LD.E R2, [R132.64+0x18c] ;  /* 0x00018c0484027980 */ /* 0x000eae000c101900 */
[C---:B------:R-:W-:Y:S01]  /*1c450*/  HMMA.16816.F32.BF16 R24, R140.reuse, R154, RZ ;  /* 0x0000009a8c18723c */ /* 0x040fe200000418ff */
[----:B------:R-:W-:Y:S07]  /*1c460*/  LDSM.16.M88.4 R152, [R201] ;  /* 0x00000000c998783b */ /* 0x000fee0000000200 */
[C---:B------:R-:W-:Y:S08]  /*1c470*/  HMMA.16816.F32.BF16 R28, R140.reuse, R156, RZ ;  /* 0x0000009c8c1c723c */ /* 0x040ff000000418ff */
[----:B------:R-:W-:Y:S01]  /*1c480*/  HMMA.16816.F32.BF16 R32, R140, R158, RZ ;  /* 0x0000009e8c20723c */ /* 0x000fe200000418ff */
[----:B------:R-:W4:Y:S05]  /*1c490*/  LDSM.16.M88.4 R140, [R200+0x6800] ;  /* 0x00680000c88c783b */ /* 0x000f2a0000000200 */
        /* <DEDUP_REMOVED lines=14> */
[C---:B---3--:R-:W-:Y:S08]  /*1c580*/  HMMA.16816.F32.BF16 R4, R180.reuse, R184, R4 ;  /* 0x000000b8b404723c */ /* 0x048ff00000041804 */
[C---:B------:R-:W-:Y:S01]  /*1c590*/  HMMA.16816.F32.BF16 R8, R180.reuse, R186, R8 ;  /* 0x000000bab408723c */ /* 0x040fe20000041808 */
[----:B------:R-:W-:Y:S07]  /*1c5a0*/  LDSM.16.M88.4 R184, [R195] ;  /* 0x00000000c3b8783b */ /* 0x000fee0000000200 */
[C---:B----4-:R-:W-:Y:S08]  /*1c5b0*/  HMMA.16816.F32.BF16 R12, R180.reuse, R140, R12 ;  /* 0x0000008cb40c723c */ /* 0x050ff0000004180c */
        /* <DEDUP_REMOVED lines=14> */
[----:B------:R-:W-:Y:S07]  /*1c6a0*/  LDSM.16.M88.4 R160, [R192] ;  /* 0x00000000c0a0783b */ /* 0x000fee0000000200 */
[C---:B------:R-:W-:Y:S08]  /*1c6b0*/  HMMA.16816.F32.BF16 R20, R152.reuse, R164, R20 ;  /* 0x000000a49814723c */ /* 0x040ff00000041814 */
[C---:B------:R-:W-:Y:S01]  /*1c6c0*/  HMMA.16816.F32.BF16 R24, R152.reuse, R166, R24 ;  /* 0x000000a69818723c */ /* 0x040fe20000041818 */
[----:B------:R-:W-:Y:S07]  /*1c6d0*/  LDSM.16.M88.4 R164, [R202+0x2000] ;  /* 0x00200000caa4783b */ /* 0x000fee0000000200 */
[C---:B------:R-:W-:Y:S08]  /*1c6e0*/  HMMA.16816.F32.BF16 R28, R152.reuse, R168, R28 ;  /* 0x000000a8981c723c */ /* 0x040ff0000004181c */
[----:B------:R-:W-:Y:S01]  /*1c6f0*/  HMMA.16816.F32.BF16 R32, R152, R170, R32 ;  /* 0x000000aa9820723c */ /* 0x000fe20000041820 */
[----:B------:R-:W1:Y:S05]  /*1c700*/  LDSM.16.M88.4 R152, [R194] ;  /* 0x00000000c298783b */ /* 0x000e6a0000000200 */
[----:B------:R-:W5:Y:S02]  /*1c710*/  LDSM.16.M88.4 R168, [R200+0x8000] ;  /* 0x00800000c8a8783b */ /* 0x000f640000000200 */
        /* <DEDUP_REMOVED lines=24> */
[----:B------:R-:W1:Y:S05]  /*1c8a0*/  LDSM.16.M88.4 R160, [R196+0x3800] ;  /* 0x00380000c4a0783b */ /* 0x000e6a0000000200 */
[----:B------:R-:W1:Y:S02]  /*1c8b0*/  LDSM.16.M88.4 R180, [R206+0x4000] ;  /* 0x00400000ceb4783b */ /* 0x000e640000000200 */
[C---:B-----5:R-:W-:Y:S08]  /*1c8c0*/  HMMA.16816.F32.BF16 R4, R164.reuse, R168, R4 ;  /* 0x000000a8a404723c */ /* 0x060ff00000041804 */
        /* <DEDUP_REMOVED lines=11> */
[----:B------:R-:W5:Y:S02]  /*1c980*/  LDSM.16.M88.4 R164, [R204+0x4000] ;  /* 0x00400000cca4783b */ /* 0x000f640000000200 */
        /* <DEDUP_REMOVED lines=26> */
[C---:B-----5:R-:W-:Y:S07]  /*1cb30*/  HMMA.16816.F32.BF16 R4, R164.reuse, R168, R4 ;  /* 0x000000a8a404723c */ /* 0x060fee0000041804 */
[----:B------:R-:W-:Y:S01]  /*1cb40*/  MOV R168, R138 ;  /* 0x0000008a00a87202 */ /* 0x000fe20000000f00 */
[C---:B------:R-:W-:Y:S04]  /*1cb50*/  HMMA.16816.F32.BF16 R8, R164.reuse, R170, R8 ;  /* 0x000000aaa408723c */ /* 0x040fe80000041808 */
[----:B------:R-:W-:Y:S04]  /*1cb60*/  MOV R169, R139 ;  /* 0x0000008b00a97202 */ /* 0x000fe80000000f00 */
[C---:B-1----:R-:W-:Y:S08]  /*1cb70*/  HMMA.16816.F32.BF16 R12, R164.reuse, R152, R12 ;  /* 0x00000098a40c723c */ /* 0x042ff0000004180c */
[C---:B------:R-:W-:Y:S08]  /*1cb80*/  HMMA.16816.F32.BF16 R16, R164.reuse, R154, R16 ;  /* 0x0000009aa410723c */ /* 0x040ff00000041810 */
[C---:B------:R-:W-:Y:S08]  /*1cb90*/  HMMA.16816.F32.BF16 R20, R164.reuse, R156, R20 ;  /* 0x0000009ca414723c */ /* 0x040ff00000041814 */
[C---:B------:R-:W-:Y:S08]  /*1cba0*/  HMMA.16816.F32.BF16 R24, R164.reuse, R158, R24 ;  /* 0x0000009ea418723c */ /* 0x040ff00000041818 */
[C---:B------:R-:W-:Y:S08]  /*1cbb0*/  HMMA.16816.F32.BF16 R28, R164.reuse, R160, R28 ;  /* 0x000000a0a41c723c */ /* 0x040ff0000004181c */
[----:B------:R-:W-:Y:S08]  /*1cbc0*/  HMMA.16816.F32.BF16 R32, R164, R162, R32 ;  /* 0x000000a2a420723c */ /* 0x000ff00000041820 */
[C---:B------:R-:W-:Y:S08]  /*1cbd0*/  HMMA.16816.F32.BF16 R4, R172.reuse, R176, R4 ;  /* 0x000000b0ac04723c */ /* 0x040ff00000041804 */
[C---:B------:R-:W-:Y:S08]  /*1cbe0*/  HMMA.16816.F32.BF16 R8, R172.reuse, R178, R8 ;  /* 0x000000b2ac08723c */ /* 0x040ff00000041808 */
[C---:B---3--:R-:W-:Y:S08]  /*1cbf0*/  HMMA.16816.F32.BF16 R12, R172.reuse, R140, R12 ;  /* 0x0000008cac0c723c */ /* 0x048ff0000004180c */
[C---:B------:R-:W-:Y:S01]  /*1cc00*/  HMMA.16816.F32.BF16 R16, R172.reuse, R142, R16 ;  /* 0x0000008eac10723c */ /* 0x040fe20000041810 */
[----:B------:R-:W1:Y:S07]  /*1cc10*/  LDSM.16.M88.4 R140, [R196+0x4800] ;  /* 0x00480000c48c783b */ /* 0x000e6e0000000200 */
        /* <DEDUP_REMOVED lines=27> */
[----:B------:R-:W1:Y:S01]  /*1cdd0*/  MUFU.TANH R179, R11 ;  /* 0x0000000b00b37308 */ /* 0x000e620000002400 */
[-C--:B------:R-:W-:Y:S09]  /*1cde0*/  FMUL.FTZ R19, R19, R2.reuse ;  /* 0x0000000213137220 */ /* 0x080ff20000410000 */
[----:B------:R5:W1:Y:S10]  /*1cdf0*/  MUFU.TANH R143, R8 ;  /* 0x00000008008f7308 */ /* 0x000a740000002400 */
[----:B------:R-:W1:Y:S01]  /*1ce00*/  MUFU.TANH R165, R165 ;  /* 0x000000a500a57308 */ /* 0x000e620000002400 */
[C---:B---3--:R-:W-:Y:S09]  /*1ce10*/  HMMA.16816.F32.BF16 R20, R180.reuse, R4, R20 ;  /* 0x00000004b414723c */ /* 0x048ff20000041814 */
[----:B------:R-:W3:Y:S01]  /*1ce20*/  MUFU.TANH R167, R167 ;  /* 0x000000a700a77308 */ /* 0x000ee20000002400 */
[C---:B------:R-:W-:Y:S01]  /*1ce30*/  HMMA.16816.F32.BF16 R24, R180.reuse, R6, R24 ;  /* 0x00000006b418723c */ /* 0x040fe20000041818 */
[----:B-----5:R-:W5:Y:S01]  /*1ce40*/  LDSM.16.M88.4 R8, [R196+0x5800] ;  /* 0x00580000c408783b */ /* 0x020f620000000200 */
[----:B------:R-:W-:Y:S07]  /*1ce50*/  DEPBAR.LE SB0, 0x0 ;  /* 0x000080000000791a */ /* 0x000fee0000000000 */
[----:B------:R-:W1:Y:S01]  /*1ce60*/  MUFU.TANH R171, R171 ;  /* 0x000000ab00ab7308 */ /* 0x000e620000002400 */
[----:B------:R-:W-:Y:S04]  /*1ce70*/  BAR.SYNC.DEFER_BLOCKING 0x0 ;  /* 0x0000000000007b1d */ /* 0x000fe80000010000 */
[-C--:B------:R-:W-:Y:S02]  /*1ce80*/  FMUL.FTZ R4, R20, R2.reuse ;  /* 0x0000000214047220 */ /* 0x080fe40000410000 */
[-C--:B------:R-:W-:Y:S03]  /*1ce90*/  FMUL.FTZ R21, R21, R2.reuse ;  /* 0x0000000215157220 */ /* 0x080fe60000410000 */
[----:B------:R-:W1:Y:S01]  /*1cea0*/  MUFU.TANH R173, R173 ;  /* 0x000000ad00ad7308 */ /* 0x000e620000002400 */
[-C--:B------:R-:W-:Y:S02]  /*1ceb0*/  FMUL.FTZ R22, R22, R2.reuse ;  /* 0x0000000216167220 */ /* 0x080fe40000410000 */
[-C--:B------:R-:W-:Y:S02]  /*1cec0*/  FMUL.FTZ R23, R23, R2.reuse ;  /* 0x0000000217177220 */ /* 0x080fe40000410000 */
[-C--:B------:R-:W-:Y:S02]  /*1ced0*/  FMUL.FTZ R5, R24, R2.reuse ;  /* 0x0000000218057220 */ /* 0x080fe40000410000 */
[-C--:B------:R-:W-:Y:S02]  /*1cee0*/  FMUL.FTZ R25, R25, R2.reuse ;  /* 0x0000000219197220 */ /* 0x080fe40000410000 */
[-C--:B------:R-:W-:Y:S01]  /*1cef0*/  FMUL.FTZ R26, R26, R2.reuse ;  /* 0x000000021a1a7220 */ /* 0x080fe20000410000 */
[----:B------:R1:W1:Y:S01]  /*1cf00*/  MUFU.TANH R157, R4 ;  /* 0x00000004009d7308 */ /* 0x0002620000002400 */
[-C--:B------:R-:W-:Y:S09]  /*1cf10*/  FMUL.FTZ R27, R27, R2.reuse ;  /* 0x000000021b1b7220 */ /* 0x080ff20000410000 */
[----:B------:R1:W1:Y:S01]  /*1cf20*/  MUFU.TANH R142, R13 ;  /* 0x0000000d008e7308 */ /* 0x0002620000002400 */
[C---:B-----5:R-:W-:Y:S09]  /*1cf30*/  HMMA.16816.F32.BF16 R28, R180.reuse, R8, R28 ;  /* 0x00000008b41c723c */ /* 0x060ff2000004181c */
[----:B------:R1:W1:Y:S01]  /*1cf40*/  MUFU.TANH R147, R14 ;  /* 0x0000000e00937308 */ /* 0x0002620000002400 */
[----:B------:R-:W-:Y:S09]  /*1cf50*/  HMMA.16816.F32.BF16 R32, R180, R10, R32 ;  /* 0x0000000ab420723c */ /* 0x000ff20000041820 */
[----:B------:R2:W2:Y:S05]  /*1cf60*/  MUFU.TANH R146, R15 ;  /* 0x0000000f00927308 */ /* 0x0004aa0000002400 */
[-C--:B------:R-:W-:Y:S05]  /*1cf70*/  FMUL.FTZ R7, R28, R2.reuse ;  /* 0x000000021c077220 */ /* 0x080fea0000410000 */
[----:B------:R2:W2:Y:S01]  /*1cf80*/  MUFU.TANH R141, R12 ;  /* 0x0000000c008d7308 */ /* 0x0004a20000002400 */
[-C--:B------:R-:W-:Y:S02]  /*1cf90*/  FMUL.FTZ R29, R29, R2.reuse ;  /* 0x000000021d1d7220 */ /* 0x080fe40000410000 */
[-C--:B------:R-:W-:Y:S02]  /*1cfa0*/  FMUL.FTZ R30, R30, R2.reuse ;  /* 0x000000021e1e7220 */ /* 0x080fe40000410000 */
[-C--:B------:R-:W-:Y:S02]  /*1cfb0*/  FMUL.FTZ R31, R31, R2.reuse ;  /* 0x000000021f1f7220 */ /* 0x080fe40000410000 */
[-C--:B-1----:R-:W-:Y:S02]  /*1cfc0*/  FMUL.FTZ R4, R32, R2.reuse ;  /* 0x0000000220047220 */ /* 0x082fe40000410000 */
[-C--:B------:R-:W-:Y:S01]  /*1cfd0*/  FMUL.FTZ R33, R33, R2.reuse ;  /* 0x0000000221217220 */ /* 0x080fe20000410000 */
[----:B------:R1:W1:Y:S01]  /*1cfe0*/  MUFU.TANH R140, R17 ;  /* 0x00000011008c7308 */ /* 0x0002620000002400 */
[-C--:B------:R-:W-:Y:S02]  /*1cff0*/  FMUL.FTZ R34, R34, R2.reuse ;  /* 0x0000000222227220 */ /* 0x080fe40000410000 */
[----:B------:R-:W-:Y:S07]  /*1d000*/  FMUL.FTZ R35, R35, R2 ;  /* 0x0000000223237220 */ /* 0x000fee0000410000 */
[----:B------:R1:W1:Y:S10]  /*1d010*/  MUFU.TANH R145, R18 ;  /* 0x0000001200917308 */ /* 0x0002740000002400 */
        /* <DEDUP_REMOVED lines=8> */
[----:B------:R-:W1:Y:S10]  /*1d0a0*/  MUFU.TANH R7, R7 ;  /* 0x0000000700077308 */ /* 0x000e740000002400 */
[----:B------:R1:W1:Y:S10]  /*1d0b0*/  MUFU.TANH R153, R29 ;  /* 0x0000001d00997308 */ /* 0x0002740000002400 */
[----:B------:R1:W1:Y:S10]  /*1d0c0*/  MUFU.TANH R150, R30 ;  /* 0x0000001e00967308 */ /* 0x0002740000002400 */
[----:B------:R1:W1:Y:S10]  /*1d0d0*/  MUFU.TANH R148, R31 ;  /* 0x0000001f00947308 */ /* 0x0002740000002400 */
[----:B------:R1:W1:Y:S10]  /*1d0e0*/  MUFU.TANH R151, R4 ;  /* 0x0000000400977308 */ /* 0x0002740000002400 */
[----:B------:R1:W1:Y:S10]  /*1d0f0*/  MUFU.TANH R149, R33 ;  /* 0x0000002100957308 */ /* 0x0002740000002400 */
[----:B------:R1:W1:Y:S10]  /*1d100*/  MUFU.TANH R137, R34 ;  /* 0x0000002200897308 */ /* 0x0002740000002400 */
[----:B------:R1:W1:Y:S01]  /*1d110*/  MUFU.TANH R135, R35 ;  /* 0x0000002300877308 */ /* 0x0002620000002400 */
[----:B------:R-:W-:-:S05]  /*1d120*/  @!P0 BRA `(.L_x_3229) ;  /* 0x00000a4000008947 */ /* 0x000fca0003800000 */
[----:B--234-:R-:W-:Y:S01]  /*1d130*/  ISETP.NE.U32.AND P0, PT, R224, RZ, PT ;  /* 0x000000ffe000720c */ /* 0x01cfe20003f05070 */
        /* <DEDUP_REMOVED lines=9> */
[----:B-1----:R-:W3:Y:S01]  /*1d1d0*/  LD.E.64 R16, [R132.64+0x20] ;  /* 0x0000200484107980 */ /* 0x002ee2000c101b00 */
        /* <DEDUP_REMOVED lines=58> */
.L_x_3231:
[----:B------:R-:W-:Y:S02]  /*1d580*/  ULDC.64 UR4, c[0x0][0x118] ;  /* 0x0000460000047ab9 */ /* 0x000fe40000000a00 */
[----:B------:R-:W2:Y:S02]  /*1d590*/  LD.E R10, [R132.64+0x38] ;  /* 0x00003804840a7980 */ /* 0x000ea4000c101900 */
[----:B--2---:R-:W-:Y:S04]  /*1d5a0*/  LEA R10, -R10, RZ, 0x6 ;  /* 0x000000ff0a0a7211 */ /* 0x004fe800078e31ff */
[----:B------:R-:W-:Y:S02]  /*1d5b0*/  SHF.R.S32.HI R9, RZ, 0x1f, R10 ;  /* 0x0000001fff097819 */ /* 0x000fe4000001140a */
.L_x_3232:
[----:B------:R-:W-:Y:S05]  /*1d5c0*/  BSYNC B0 ;  /* 0x0000000000007941 */ /* 0x000fea0003800000 */
.L_x_3230:
[CC--:B------:R-:W-:Y:S01]  /*1d5d0*/  LEA R24, P1, R10.reuse, R216.reuse, 0x1 ;  /* 0x000000d80a187211 */ /* 0x0c0fe200078208ff */
[----:B------:R-:W-:Y:S01]  /*1d5e0*/  ULDC.64 UR4, c[0x0][0x118] ;  /* 0x0000460000047ab9 */ /* 0x000fe20000000a00 */
[C---:B-1----:R-:W-:Y:S02]  /*1d5f0*/  IADD3 R5, P0, R10.reuse, R213, RZ ;  /* 0x000000d50a057210 */ /* 0x042fe40007f1e0ff */
        /* <DEDUP_REMOVED lines=87> */
.L_x_3229:
[----:B--234-:R-:W-:Y:S05]  /*1db70*/  BSYNC B1 ;  /* 0x0000000000017941 */ /* 0x01cfea0003800000 */
.L_x_3228:
[----:B------:R-:W-:Y:S01]  /*1db80*/  ULDC.64 UR4, c[0x0][0x118] ;  /* 0x0000460000047ab9 */ /* 0x000fe20000000a00 */
[----:B------:R-:W2:Y:S01]  /*1db90*/  S2R R2, SR_TID.X ;  /* 0x0000000000027919 */ /* 0x000ea20000002100 */
[----:B-1----:R-:W-:Y:S07]  /*1dba0*/  IADD3 R9, R226, -0x1, RZ ;  /* 0xffffffffe2097810 */ /* 0x002fee0007ffe0ff */
[----:B------:R1:W3:Y:S04]  /*1dbb0*/  LD.E R134, [R132.64+0xdc] ;  /* 0x0000dc0484867980 */ /* 0x0002e8000c101900 */
[----:B------:R-:W-:Y:S01]  /*1dbc0*/  LDSM.16.MT88.4 R28, [R208+0xc000] ;  /* 0x00c00000d01c783b */ /* 0x000fe20000004200 */
[----:B--2---:R-:W-:Y:S04]  /*1dbd0*/  SHF.L.U32 R2, R2, 0x1, RZ ;  /* 0x0000000102027819 */ /* 0x004fe800000006ff */
[----:B------:R-:W-:Y:S04]  /*1dbe0*/  LOP3.LUT R2, R2, 0x6, RZ, 0xc0, !PT ;  /* 0x0000000602027812 */ /* 0x000fe800078ec0ff */
[----:B------:R-:W-:Y:S04]  /*1dbf0*/  LEA R5, R9, R2, 0x6 ;  /* 0x0000000209057211 */ /* 0x000fe800078e30ff */
[C---:B------:R-:W-:Y:S01]  /*1dc00*/  IADD3 R12, R5.reuse, 0x1, RZ ;  /* 0x00000001050c7810 */ /* 0x040fe20007ffe0ff */
[----:B------:R-:W2:Y:S01]  /*1dc10*/  I2F R14, R5 ;  /* 0x00000005000e7306 */ /* 0x000ea20000201400 */
        /* <DEDUP_REMOVED lines=10> */
[C---:B------:R-:W-:Y:S01]  /*1dcc0*/  IADD3 R9, R5.reuse, 0x29, RZ ;  /* 0x0000002905097810 */ /* 0x040fe20007ffe0ff */
[----:B------:R-:W5:Y:S01]  /*1dcd0*/  I2F R8, R8 ;  /* 0x0000000800087306 */ /* 0x000f620000201400 */
[C---:B------:R-:W-:Y:S02]  /*1dce0*/  IADD3 R11, R5.reuse, 0x30, RZ ;  /* 0x00000030050b7810 */ /* 0x040fe40007ffe0ff */
[----:B------:R-:W-:Y:S01]  /*1dcf0*/  IADD3 R17, R5, 0x31, RZ ;  /* 0x0000003105117810 */ /* 0x000fe20007ffe0ff */
[CC--:B--2---:R-:W-:Y:S02]  /*1dd00*/  FFMA.FTZ R167, R0.reuse, R14.reuse, R167 ;  /* 0x0000000e00a77223 */ /* 0x0c4fe400000100a7 */
[C---:B------:R-:W-:Y:S04]  /*1dd10*/  FFMA.FTZ R163, R0.reuse, R14, R163 ;  /* 0x0000000e00a37223 */ /* 0x040fe800000100a3 */
[----:B------:R-:W2:Y:S01]  /*1dd20*/  I2F R10, R10 ;  /* 0x0000000a000a7306 */ /* 0x000ea20000201400 */
[CC--:B----4-:R-:W-:Y:S02]  /*1dd30*/  FFMA.FTZ R171, R0.reuse, R12.reuse, R171 ;  /* 0x0000000c00ab7223 */ /* 0x0d0fe400000100ab */
[C---:B------:R-:W-:Y:S01]  /*1dd40*/  FFMA.FTZ R165, R0.reuse, R12, R165 ;  /* 0x0000000c00a57223 */ /* 0x040fe200000100a5 */
[----:B------:R-:W-:Y:S06]  /*1dd50*/  FMNMX.FTZ R12, R167, R3, !PT ;  /* 0x00000003a70c7209 */ /* 0x000fec0007810000 */
[----:B------:R-:W4:Y:S01]  /*1dd60*/  I2F R6, R6 ;  /* 0x0000000600067306 */ /* 0x000f220000201400 */
[----:B------:R-:W-:Y:S01]  /*1dd70*/  FMNMX.FTZ R12, R171, R12, !PT ;  /* 0x0000000cab0c7209 */ /* 0x000fe20007810000 */
[CC--:B-----5:R-:W-:Y:S02]  /*1dd80*/  FFMA.FTZ R177, R0.reuse, R8.reuse, R177 ;  /* 0x0000000800b17223 */ /* 0x0e0fe400000100b1 */
[C---:B------:R-:W-:Y:S03]  /*1dd90*/  FFMA.FTZ R8, R0.reuse, R8, R173 ;  /* 0x0000000800087223 */ /* 0x040fe600000100ad */
[----:B------:R-:W-:Y:S03]  /*1dda0*/  FMNMX.FTZ R12, R177, R12, !PT ;  /* 0x0000000cb10c7209 */ /* 0x000fe60007810000 */
[----:B------:R-:W5:Y:S01]  /*1ddb0*/  I2F R4, R4 ;  /* 0x0000000400047306 */ /* 0x000f620000201400 */
[CC--:B--2---:R-:W-:Y:S02]  /*1ddc0*/  FFMA.FTZ R147, R0.reuse, R10.reuse, R147 ;  /* 0x0000000a00937223 */ /* 0x0c4fe40000010093 */
[C---:B------:R-:W-:Y:S01]  /*1ddd0*/  FFMA.FTZ R143, R0.reuse, R10, R143 ;  /* 0x0000000a008f7223 */ /* 0x040fe2000001008f */
[----:B------:R-:W-:Y:S06]  /*1dde0*/  FMNMX.FTZ R10, R163, R136, !PT ;  /* 0x00000088a30a7209 */ /* 0x000fec0007810000 */
[----:B------:R-:W2:Y:S01]  /*1ddf0*/  I2F R21, R21 ;  /* 0x0000001500157306 */ /* 0x000ea20000201400 */
[----:B------:R-:W-:Y:S02]  /*1de00*/  FMNMX.FTZ R23, R165, R10, !PT ;  /* 0x0000000aa5177209 */ /* 0x000fe40007810000 */
[C---:B------:R-:W-:Y:S01]  /*1de10*/  IADD3 R10, R5.reuse, 0x38, RZ ;  /* 0x00000038050a7810 */ /* 0x040fe20007ffe0ff */
[-C--:B----4-:R-:W-:Y:S01]  /*1de20*/  FFMA.FTZ R179, R0, R6.reuse, R179 ;  /* 0x0000000600b37223 */ /* 0x090fe200000100b3 */
[----:B------:R-:W-:Y:S01]  /*1de30*/  FMNMX.FTZ R23, R8, R23, !PT ;  /* 0x0000001708177209 */ /* 0x000fe20007810000 */
[C---:B------:R-:W-:Y:S01]  /*1de40*/  FFMA.FTZ R6, R0.reuse, R6, R175 ;  /* 0x0000000600067223 */ /* 0x040fe200000100af */
[----:B------:R-:W-:Y:S02]  /*1de50*/  IADD3 R5, R5, 0x39, RZ ;  /* 0x0000003905057810 */ /* 0x000fe40007ffe0ff */
[----:B------:R-:W-:Y:S01]  /*1de60*/  FMNMX.FTZ R12, R179, R12, !PT ;  /* 0x0000000cb30c7209 */ /* 0x000fe20007810000 */
[----:B------:R-:W4:Y:S01]  /*1de70*/  I2F R19, R19 ;  /* 0x0000001300137306 */ /* 0x000f220000201400 */
[CC--:B-----5:R-:W-:Y:S02]  /*1de80*/  FFMA.FTZ R145, R0.reuse, R4.reuse, R145 ;  /* 0x0000000400917223 */ /* 0x0e0fe40000010091 */
[C---:B------:R-:W-:Y:S07]  /*1de90*/  FFMA.FTZ R141, R0.reuse, R4, R141 ;  /* 0x00000004008d7223 */ /* 0x040fee000001008d */
[----:B------:R-:W5:Y:S01]  /*1dea0*/  I2F R2, R2 ;  /* 0x0000000200027306 */ /* 0x000f620000201400 */
[CC--:B--2---:R-:W-:Y:S02]  /*1deb0*/  FFMA.FTZ R146, R0.reuse, R21.reuse, R146 ;  /* 0x0000001500927223 */ /* 0x0c4fe40000010092 */
[----:B------:R-:W-:Y:S01]  /*1dec0*/  FFMA.FTZ R142, R0, R21, R142 ;  /* 0x00000015008e7223 */ /* 0x000fe2000001008e */
[----:B------:R-:W-:Y:S02]  /*1ded0*/  FMNMX.FTZ R21, R147, R12, !PT ;  /* 0x0000000c93157209 */ /* 0x000fe40007810000 */
[----:B------:R-:W-:Y:S04]  /*1dee0*/  FMNMX.FTZ R12, R6, R23, !PT ;  /* 0x00000017060c7209 */ /* 0x000fe80007810000 */
[----:B------:R-:W2:Y:S01]  /*1def0*/  I2F R15, R15 ;  /* 0x0000000f000f7306 */ /* 0x000ea20000201400 */
[----:B------:R-:W-:Y:S01]  /*1df00*/  FMNMX.FTZ R14, R146, R21, !PT ;  /* 0x00000015920e7209 */ /* 0x000fe20007810000 */
[CC--:B----4-:R-:W-:Y:S03]  /*1df10*/  FFMA.FTZ R144, R0.reuse, R19.reuse, R144 ;  /* 0x0000001300907223 */ /* 0x0d0fe60000010090 */
[----:B------:R-:W-:Y:S01]  /*1df20*/  FMNMX.FTZ R21, R145, R14, !PT ;  /* 0x0000000e91157209 */ /* 0x000fe20007810000 */
[----:B------:R-:W-:Y:S01]  /*1df30*/  FFMA.FTZ R140, R0, R19, R140 ;  /* 0x00000013008c7223 */ /* 0x000fe2000001008c */
[----:B------:R-:W-:Y:S02]  /*1df40*/  FMNMX.FTZ R19, R143, R12, !PT ;  /* 0x0000000c8f137209 */ /* 0x000fe40007810000 */
[----:B------:R-:W-:Y:S01]  /*1df50*/  FMNMX.FTZ R14, R144, R21, !PT ;  /* 0x00000015900e7209 */ /* 0x000fe20007810000 */
[----:B------:R-:W4:Y:S01]  /*1df60*/  I2F R13, R13 ;  /* 0x0000000d000d7306 */ /* 0x000f220000201400 */
[----:B------:R-:W-:Y:S01]  /*1df70*/  FMNMX.FTZ R12, R142, R19, !PT ;  /* 0x000000138e0c7209 */ /* 0x000fe20007810000 */
[C---:B-----5:R-:W-:Y:S03]  /*1df80*/  FFMA.FTZ R161, R0.reuse, R2, R161 ;  /* 0x0000000200a17223 */ /* 0x060fe600000100a1 */
[----:B------:R-:W-:Y:S01]  /*1df90*/  FMNMX.FTZ R19, R141, R12, !PT ;  /* 0x0000000c8d137209 */ /* 0x000fe20007810000 */
[----:B------:R-:W-:Y:S01]  /*1dfa0*/  FFMA.FTZ R157, R0, R2, R157 ;  /* 0x00000002009d7223 */ /* 0x000fe2000001009d */
[----:B------:R-:W-:Y:S03]  /*1dfb0*/  FMNMX.FTZ R21, R161, R14, !PT ;  /* 0x0000000ea1157209 */ /* 0x000fe60007810000 */
[----:B------:R5:W1:Y:S01]  /*1dfc0*/  I2F R4, R10 ;  /* 0x0000000a00047306 */ /* 0x000a620000201400 */
[----:B------:R-:W-:Y:S01]  /*1dfd0*/  FMNMX.FTZ R2, R140, R19, !PT ;  /* 0x000000138c027209 */ /* 0x000fe20007810000 */
[CC--:B--2---:R-:W-:Y:S02]  /*1dfe0*/  FFMA.FTZ R160, R0.reuse, R15.reuse, R160 ;  /* 0x0000000f00a07223 */ /* 0x0c4fe400000100a0 */
[----:B------:R-:W-:Y:S01]  /*1dff0*/  FFMA.FTZ R156, R0, R15, R156 ;  /* 0x0000000f009c7223 */ /* 0x000fe2000001009c */
[----:B------:R-:W-:Y:S05]  /*1e000*/  FMNMX.FTZ R15, R157, R2, !PT ;  /* 0x000000029d0f7209 */ /* 0x000fea0007810000 */
[----:B------:R-:W2:Y:S01]  /*1e010*/  I2F R9, R9 ;  /* 0x0000000900097306 */ /* 0x000ea20000201400 */
[----:B------:R-:W-:Y:S01]  /*1e020*/  FMNMX.FTZ R15, R156, R15, !PT ;  /* 0x0000000f9c0f7209 */ /* 0x000fe20007810000 */
[CC--:B----4-:R-:W-:Y:S02]  /*1e030*/  FFMA.FTZ R159, R0.reuse, R13.reuse, R159 ;  /* 0x0000000d009f7223 */ /* 0x0d0fe4000001009f */
[----:B------:R-:W-:Y:S06]  /*1e040*/  FFMA.FTZ R154, R0, R13, R154 ;  /* 0x0000000d009a7223 */ /* 0x000fec000001009a */
[----:B------:R-:W4:Y:S01]  /*1e050*/  I2F R11, R11 ;  /* 0x0000000b000b7306 */ /* 0x000f220000201400 */
[----:B------:R-:W-:Y:S02]  /*1e060*/  FMNMX.FTZ R15, R154, R15, !PT ;  /* 0x0000000f9a0f7209 */ /* 0x000fe40007810000 */
[----:B-----5:R-:W-:Y:S01]  /*1e070*/  FMNMX.FTZ R10, R160, R21, !PT ;  /* 0x00000015a00a7209 */ /* 0x020fe20007810000 */
[CC--:B-1----:R-:W-:Y:S01]  /*1e080*/  FFMA.FTZ R137, R0.reuse, R4.reuse, R137 ;  /* 0x0000000400897223 */ /* 0x0c2fe20000010089 */
[----:B------:R-:W-:Y:S01]  /*1e090*/  LDSM.16.MT88.4 R20, [R209+0xc000] ;  /* 0x00c00000d114783b */ /* 0x000fe20000004200 */
[C---:B------:R-:W-:Y:S01]  /*1e0a0*/  FFMA.FTZ R151, R0.reuse, R4, R151 ;  /* 0x0000000400977223 */ /* 0x040fe20000010097 */
[----:B------:R-:W-:Y:S03]  /*1e0b0*/  FMNMX.FTZ R19, R159, R10, !PT ;  /* 0x0000000a9f137209 */ /* 0x000fe60007810000 */
[----:B------:R-:W1:Y:S01]  /*1e0c0*/  I2F R17, R17 ;  /* 0x0000001100117306 */ /* 0x000e620000201400 */
[CC--:B--2---:R-:W-:Y:S02]  /*1e0d0*/  FFMA.FTZ R158, R0.reuse, R9.reuse, R158 ;  /* 0x00000009009e7223 */ /* 0x0c4fe4000001009e */
[----:B------:R-:W-:Y:S03]  /*1e0e0*/  FFMA.FTZ R152, R0, R9, R152 ;  /* 0x0000000900987223 */ /* 0x000fe60000010098 */
[----:B------:R-:W-:Y:S04]  /*1e0f0*/  FMNMX.FTZ R19, R158, R19, !PT ;  /* 0x000000139e137209 */ /* 0x000fe80007810000 */
[----:B------:R-:W2:Y:S01]  /*1e100*/  I2F R5, R5 ;  /* 0x0000000500057306 */ /* 0x000ea20000201400 */
[----:B------:R-:W-:Y:S01]  /*1e110*/  FMNMX.FTZ R15, R152, R15, !PT ;  /* 0x0000000f980f7209 */ /* 0x000fe20007810000 */
[CC--:B----4-:R-:W-:Y:S02]  /*1e120*/  FFMA.FTZ R150, R0.reuse, R11.reuse, R150 ;  /* 0x0000000b00967223 */ /* 0x0d0fe40000010096 */
[----:B------:R-:W-:Y:S03]  /*1e130*/  FFMA.FTZ R138, R0, R11, R7 ;  /* 0x0000000b008a7223 */ /* 0x000fe60000010007 */
[----:B------:R-:W-:Y:S02]  /*1e140*/  FMNMX.FTZ R19, R150, R19, !PT ;  /* 0x0000001396137209 */ /* 0x000fe40007810000 */
[----:B------:R-:W-:Y:S01]  /*1e150*/  FMNMX.FTZ R10, R138, R15, !PT ;  /* 0x0000000f8a0a7209 */ /* 0x000fe20007810000 */
[CC--:B-1----:R-:W-:Y:S02]  /*1e160*/  FFMA.FTZ R148, R0.reuse, R17.reuse, R148 ;  /* 0x0000001100947223 */ /* 0x0c2fe40000010094 */
[----:B------:R-:W-:Y:S03]  /*1e170*/  FFMA.FTZ R153, R0, R17, R153 ;  /* 0x0000001100997223 */ /* 0x000fe60000010099 */
[----:B------:R-:W-:Y:S02]  /*1e180*/  FMNMX.FTZ R2, R148, R19, !PT ;  /* 0x0000001394027209 */ /* 0x000fe40007810000 */
[----:B------:R-:W-:Y:S02]  /*1e190*/  FMNMX.FTZ R14, R153, R10, !PT ;  /* 0x0000000a990e7209 */ /* 0x000fe40007810000 */
[----:B------:R-:W-:Y:S01]  /*1e1a0*/  FMNMX.FTZ R2, R137, R2, !PT ;  /* 0x0000000289027209 */ /* 0x000fe20007810000 */
[CC--:B--2---:R-:W-:Y:S01]  /*1e1b0*/  FFMA.FTZ R135, R0.reuse, R5.reuse, R135 ;  /* 0x0000000500877223 */ /* 0x0c4fe20000010087 */
[----:B------:R-:W-:Y:S01]  /*1e1c0*/  FMNMX.FTZ R14, R151, R14, !PT ;  /* 0x0000000e970e7209 */ /* 0x000fe20007810000 */
[----:B------:R-:W-:Y:S03]  /*1e1d0*/  FFMA.FTZ R149, R0, R5, R149 ;  /* 0x0000000500957223 */ /* 0x000fe60000010095 */
[----:B------:R-:W-:Y:S02]  /*1e1e0*/  FMNMX.FTZ R4, R135, R2, !PT ;  /* 0x0000000287047209 */ /* 0x000fe40007810000 */
[----:B------:R-:W-:Y:S03]  /*1e1f0*/  FMNMX.FTZ R12, R149, R14, !PT ;  /* 0x0000000e950c7209 */ /* 0x000fe60007810000 */
[----:B------:R-:W1:Y:S08]  /*1e200*/  SHFL.BFLY PT, R7, R4, 0x2, 0x1f ;  /* 0x0c401f0004077f89 */ /* 0x000e7000000e0000 */
[----:B------:R-:W2:Y:S01]  /*1e210*/  SHFL.BFLY PT, R9, R12, 0x2, 0x1f ;  /* 0x0c401f000c097f89 */ /* 0x000ea200000e0000 */
[----:B-1----:R-:W-:Y:S07]  /*1e220*/  FMNMX.FTZ R5, R4, R7, !PT ;  /* 0x0000000704057209 */ /* 0x002fee0007810000 */
[----:B------:R-:W1:Y:S01]  /*1e230*/  SHFL.BFLY PT, R132, R5, 0x1, 0x1f ;  /* 0x0c201f0005847f89 */ /* 0x000e6200000e0000 */
[----:B--2---:R-:W-:Y:S07]  /*1e240*/  FMNMX.FTZ R10, R12, R9, !PT ;  /* 0x000000090c0a7209 */ /* 0x004fee0007810000 */
[----:B------:R-:W2:Y:S08]  /*1e250*/  SHFL.BFLY PT, R133, R10, 0x1, 0x1f ;  /* 0x0c201f000a857f89 */ /* 0x000eb000000e0000 */
[----:B------:R-:W4:Y:S01]  /*1e260*/  LDSM.16.MT88.4 R12, [R210+0xc000] ;  /* 0x00c00000d20c783b */ /* 0x000f220000004200 */
[----:B-1----:R-:W-:Y:S04]  /*1e270*/  FMNMX.FTZ R132, R5, R132, !PT ;  /* 0x0000008405847209 */ /* 0x002fe80007810000 */
[C---:B------:R-:W-:Y:S01]  /*1e280*/  FSETP.NEU.FTZ.AND P0, PT, R132.reuse, -INF , PT ;  /* 0xff8000008400780b */ /* 0x040fe20003f1d000 */
[----:B------:R-:W-:Y:S01]  /*1e290*/  FADD.FTZ R3, -R132, R3 ;  /* 0x0000000384037221 */ /* 0x000fe20000010100 */
[----:B--2---:R-:W-:Y:S01]  /*1e2a0*/  FMNMX.FTZ R133, R10, R133, !PT ;  /* 0x000000850a857209 */ /* 0x004fe20007810000 */
[C---:B---3--:R-:W-:Y:S04]  /*1e2b0*/  FMUL.FTZ R139, R134.reuse, R132 ;  /* 0x00000084868b7220 */ /* 0x048fe80000410000 */
        /* <DEDUP_REMOVED lines=11> */
[-C--:B------:R-:W-:Y:S02]  /*1e370*/  FFMA.FTZ R176, R165, R134.reuse, -R155 ;  /* 0x00000086a5b07223 */ /* 0x080fe4000001089b */
[-C--:B------:R-:W-:Y:S01]  /*1e380*/  FFMA.FTZ R171, R177, R134.reuse, -R139 ;  /* 0x00000086b1ab7223 */ /* 0x080fe2000001088b */
[----:B------:R-:W-:Y:S01]  /*1e390*/  LDSM.16.MT88.4 R164, [R210+0x11800] ;  /* 0x01180000d2a4783b */ /* 0x000fe20000004200 */
[-CC-:B------:R-:W-:Y:S02]  /*1e3a0*/  FFMA.FTZ R177, R163, R134.reuse, -R155.reuse ;  /* 0x00000086a3b17223 */ /* 0x180fe4000001089b */
[-CC-:B------:R-:W-:Y:S01]  /*1e3b0*/  FFMA.FTZ R175, R8, R134.reuse, -R155.reuse ;  /* 0x0000008608af7223 */ /* 0x180fe2000001089b */
[----:B------:R-:W-:Y:S01]  /*1e3c0*/  MUFU.EX2 R173, R173 ;  /* 0x000000ad00ad7308 */ /* 0x000fe20000000800 */
[-C--:B------:R-:W-:Y:S02]  /*1e3d0*/  FFMA.FTZ R174, R6, R134.reuse, -R155 ;  /* 0x0000008606ae7223 */ /* 0x080fe4000001089b */
[----:B------:R-:W-:Y:S02]  /*1e3e0*/  FMUL.FTZ R4, R134, R3 ;  /* 0x0000000386047220 */ /* 0x000fe40000410000 */
[-CC-:B------:R-:W-:Y:S02]  /*1e3f0*/  FFMA.FTZ R178, R147, R134.reuse, -R139.reuse ;  /* 0x0000008693b27223 */ /* 0x180fe4000001088b */
[-CC-:B------:R-:W-:Y:S02]  /*1e400*/  FFMA.FTZ R179, R146, R134.reuse, -R139.reuse ;  /* 0x0000008692b37223 */ /* 0x180fe4000001088b */
[-CC-:B------:R-:W-:Y:S01]  /*1e410*/  FFMA.FTZ R180, R145, R134.reuse, -R139.reuse ;  /* 0x0000008691b47223 */ /* 0x180fe2000001088b */
[----:B------:R-:W2:Y:S01]  /*1e420*/  MUFU.EX2 R3, R4 ;  /* 0x0000000400037308 */ /* 0x000ea20000000800 */
[----:B------:R-:W-:Y:S02]  /*1e430*/  FFMA.FTZ R181, R144, R134, -R139 ;  /* 0x0000008690b57223 */ /* 0x000fe4000001088b */
[----:B------:R-:W-:Y:S01]  /*1e440*/  LDSM.16.MT88.4 R144, [R208+0xe800] ;  /* 0x00e80000d090783b */ /* 0x000fe20000004200 */
        /* <DEDUP_REMOVED lines=28> */
[-CC-:B------:R-:W-:Y:S02]  /*1e610*/  FFMA.FTZ R182, R142, R134.reuse, -R155.reuse ;  /* 0x000000868eb67223 */ /* 0x180fe4000001089b */
[-CC-:B------:R-:W-:Y:S01]  /*1e620*/  FFMA.FTZ R184, R141, R134.reuse, -R155.reuse ;  /* 0x000000868db87223 */ /* 0x180fe2000001089b */
[----:B------:R-:W1:Y:S01]  /*1e630*/  MUFU.EX2 R176, R176 ;  /* 0x000000b000b07308 */ /* 0x000e620000000800 */
[-C--:B------:R-:W-:Y:S01]  /*1e640*/  FFMA.FTZ R185, R140, R134.reuse, -R155 ;  /* 0x000000868cb97223 */ /* 0x080fe2000001089b */
[----:B------:R-:W-:Y:S01]  /*1e650*/  LDSM.16.MT88.4 R100, [R208+0xe000] ;  /* 0x00e00000d064783b */ /* 0x000fe20000004200 */
[-CC-:B------:R-:W-:Y:S01]  /*1e660*/  FFMA.FTZ R186, R161, R134.reuse, -R139.reuse ;  /* 0x00000086a1ba7223 */ /* 0x180fe2000001088b */
[----:B--2---:R-:W-:Y:S01]  /*1e670*/  F2FP.BF16.PACK_AB R131, R170, R171 ;  /* 0x000000abaa83723e */ /* 0x004fe200000010ff */
[-CC-:B------:R-:W-:Y:S02]  /*1e680*/  FFMA.FTZ R187, R160, R134.reuse, -R139.reuse ;  /* 0x00000086a0bb7223 */ /* 0x180fe4000001088b */
[-CC-:B------:R-:W-:Y:S02]  /*1e690*/  FFMA.FTZ R230, R159, R134.reuse, -R139.reuse ;  /* 0x000000869fe67223 */ /* 0x180fe4000001088b */
[-C--:B------:R-:W-:Y:S01]  /*1e6a0*/  FFMA.FTZ R231, R158, R134.reuse, -R139 ;  /* 0x000000869ee77223 */ /* 0x080fe2000001088b */
[----:B------:R-:W-:Y:S01]  /*1e6b0*/  MUFU.EX2 R175, R175 ;  /* 0x000000af00af7308 */ /* 0x000fe20000000800 */
[----:B------:R-:W-:Y:S01]  /*1e6c0*/  LDSM.16.MT88.4 R116, [R209+0xc800] ;  /* 0x00c80000d174783b */ /* 0x000fe20000004200 */
[-CC-:B------:R-:W-:Y:S02]  /*1e6d0*/  FFMA.FTZ R232, R157, R134.reuse, -R155.reuse ;  /* 0x000000869de87223 */ /* 0x180fe4000001089b */
[-CC-:B------:R-:W-:Y:S02]  /*1e6e0*/  FFMA.FTZ R233, R156, R134.reuse, -R155.reuse ;  /* 0x000000869ce97223 */ /* 0x180fe4000001089b */
        /* <DEDUP_REMOVED lines=9> */
[--C-:B------:R-:W-:Y:S02]  /*1e780*/  FFMA.FTZ R240, R151, R134, -R155.reuse ;  /* 0x0000008697f07223 */ /* 0x100fe4000001089b */
[C---:B------:R-:W-:Y:S01]  /*1e790*/  FMUL.FTZ R38, R2.reuse, R38 ;  /* 0x0000002602267220 */ /* 0x040fe20000410000 */
[----:B------:R-:W-:Y:S01]  /*1e7a0*/  MUFU.EX2 R178, R178 ;  /* 0x000000b200b27308 */ /* 0x000fe20000000800 */
[C---:B------:R-:W-:Y:S02]  /*1e7b0*/  FMUL.FTZ R39, R2.reuse, R39 ;  /* 0x0000002702277220 */ /* 0x040fe40000410000 */
[C---:B------:R-:W-:Y:S01]  /*1e7c0*/  FMUL.FTZ R36, R3.reuse, R36 ;  /* 0x0000002403247220 */ /* 0x040fe20000410000 */
[----:B------:R-:W-:Y:S01]  /*1e7d0*/  LDSM.16.MT88.4 R160, [R207+0xf800] ;  /* 0x00f80000cfa0783b */ /* 0x000fe20000004200 */
[C---:B------:R-:W-:Y:S02]  /*1e7e0*/  FMUL.FTZ R37, R3.reuse, R37 ;  /* 0x0000002503257220 */ /* 0x040fe40000410000 */
[C---:B------:R-:W-:Y:S02]  /*1e7f0*/  FMUL.FTZ R42, R2.reuse, R42 ;  /* 0x0000002a022a7220 */ /* 0x040fe40000410000 */
[----:B------:R-:W-:Y:S01]  /*1e800*/  FMUL.FTZ R43, R2, R43 ;  /* 0x0000002b022b7220 */ /* 0x000fe20000410000 */
[----:B------:R-:W1:Y:S01]  /*1e810*/  MUFU.EX2 R179, R179 ;  /* 0x000000b300b37308 */ /* 0x000e620000000800 */
[C---:B------:R-:W-:Y:S01]  /*1e820*/  FMUL.FTZ R40, R3.reuse, R40 ;  /* 0x0000002803287220 */ /* 0x040fe20000410000 */
[----:B--2---:R-:W-:Y:S01]  /*1e830*/  F2FP.BF16.PACK_AB R130, R174, R175 ;  /* 0x000000afae82723e */ /* 0x004fe200000010ff */
[C---:B------:R-:W-:Y:S02]  /*1e840*/  FMUL.FTZ R41, R3.reuse, R41 ;  /* 0x0000002903297220 */ /* 0x040fe40000410000 */
[C---:B------:R-:W-:Y:S02]  /*1e850*/  FMUL.FTZ R46, R2.reuse, R46 ;  /* 0x0000002e022e7220 */ /* 0x040fe40000410000 */
[C---:B------:R-:W-:Y:S02]  /*1e860*/  FMUL.FTZ R47, R2.reuse, R47 ;  /* 0x0000002f022f7220 */ /* 0x040fe40000410000 */
[C---:B----4-:R-:W-:Y:S01]  /*1e870*/  HMMA.16816.F32.BF16 R4, R128.reuse, R12, R4 ;  /* 0x0000000c8004723c */ /* 0x050fe20000041804 */
[----:B------:R-:W-:Y:S04]  /*1e880*/  MUFU.EX2 R180, R180 ;  /* 0x000000b400b47308 */ /* 0x000fe80000000800 */
        /* <DEDUP_REMOVED lines=8> */
[----:B------:R-:W-:Y:S01]  /*1e910*/  MUFU.EX2 R183, R183 ;  /* 0x000000b700b77308 */ /* 0x000fe20000000800 */
[----:B------:R-:W2:Y:S01]  /*1e920*/  LDSM.16.MT88.4 R120, [R207+0xc000] ;  /* 0x00c00000cf78783b */ /* 0x000ea20000004200 */
[C---:B------:R-:W-:Y:S02]  /*1e930*/  FMUL.FTZ R50, R2.reuse, R50 ;  /* 0x0000003202327220 */ /* 0x040fe40000410000 */
[C---:B------:R-:W-:Y:S02]  /*1e940*/  FMUL.FTZ R51, R2.reuse, R51 ;  /* 0x0000003302337220 */ /* 0x040fe40000410000 */
[C---:B------:R-:W-:Y:S03]  /*1e950*/  HMMA.16816.F32.BF16 R12, R128.reuse, R20, R12 ;  /* 0x00000014800c723c */ /* 0x040fe6000004180c */
[C---:B------:R-:W-:Y:S01]  /*1e960*/  FMUL.FTZ R48, R3.reuse, R48 ;  /* 0x0000003003307220 */ /* 0x040fe20000410000 */
[----:B------:R-:W3:Y:S01]  /*1e970*/  MUFU.EX2 R182, R182 ;  /* 0x000000b600b67308 */ /* 0x000ee20000000800 */
[C---:B------:R-:W-:Y:S02]  /*1e980*/  FMUL.FTZ R49, R3.reuse, R49 ;  /* 0x0000003103317220 */ /* 0x040fe40000410000 */
[C---:B------:R-:W-:Y:S01]  /*1e990*/  FMUL.FTZ R20, R3.reuse, R112 ;  /* 0x0000007003147220 */ /* 0x040fe20000410000 */
[C---:B------:R-:W-:Y:S04]  /*1e9a0*/  HMMA.16816.F32.BF16 R16, R128.reuse, R22, R16 ;  /* 0x000000168010723c */ /* 0x040fe80000041810 */
[C---:B------:R-:W-:Y:S02]  /*1e9b0*/  FMUL.FTZ R21, R3.reuse, R113 ;  /* 0x0000007103157220 */ /* 0x040fe40000410000 */
[C---:B------:R-:W-:Y:S01]  /*1e9c0*/  FMUL.FTZ R54, R2.reuse, R54 ;  /* 0x0000003602367220 */ /* 0x040fe20000410000 */
[----:B------:R-:W-:Y:S01]  /*1e9d0*/  MUFU.EX2 R184, R184 ;  /* 0x000000b800b87308 */ /* 0x000fe20000000800 */
[C---:B------:R-:W-:Y:S04]  /*1e9e0*/  FMUL.FTZ R22, R2.reuse, R114 ;  /* 0x0000007202167220 */ /* 0x040fe80000410000 */
[C---:B------:R-:W-:Y:S02]  /*1e9f0*/  FMUL.FTZ R23, R2.reuse, R115 ;  /* 0x0000007302177220 */ /* 0x040fe40000410000 */
[----:B------:R-:W4:Y:S01]  /*1ea00*/  LDSM.16.MT88.4 R112, [R210+0xe000] ;  /* 0x00e00000d270783b */ /* 0x000f220000004200 */
[C---:B------:R-:W-:Y:S02]  /*1ea10*/  FMUL.FTZ R55, R2.reuse, R55 ;  /* 0x0000003702377220 */ /* 0x040fe40000410000 */
[C---:B------:R-:W-:Y:S01]  /*1ea20*/  FMUL.FTZ R52, R3.reuse, R52 ;  /* 0x0000003403347220 */ /* 0x040fe20000410000 */
[----:B------:R-:W5:Y:S01]  /*1ea30*/  MUFU.EX2 R185, R185 ;  /* 0x000000b900b97308 */ /* 0x000f620000000800 */
[C---:B------:R-:W-:Y:S03]  /*1ea40*/  HMMA.16816.F32.BF16 R20, R128.reuse, R28, R20 ;  /* 0x0000001c8014723c */ /* 0x040fe60000041814 */
[C---:B------:R-:W-:Y:S02]  /*1ea50*/  FMUL.FTZ R53, R3.reuse, R53 ;  /* 0x0000003503357220 */ /* 0x040fe40000410000 */
[C---:B------:R-:W-:Y:S02]  /*1ea60*/  FMUL.FTZ R58, R2.reuse, R58 ;  /* 0x0000003a023a7220 */ /* 0x040fe40000410000 */
[C---:B------:R-:W-:Y:S01]  /*1ea70*/  FMUL.FTZ R28, R3.reuse, R104 ;  /* 0x00000068031c7220 */ /* 0x040fe20000410000 */
[C---:B------:R-:W-:Y:S01]  /*1ea80*/  HMMA.16816.F32.BF16 R24, R128.reuse, R30, R24 ;  /* 0x0000001e8018723c */ /* 0x040fe20000041818 */
[----:B------:R-:W-:Y:S03]  /*1ea90*/  MUFU.EX2 R186, R186 ;  /* 0x000000ba00ba7308 */ /* 0x000fe60000000800 */
[C---:B------:R-:W-:Y:S02]  /*1eaa0*/  FMUL.FTZ R29, R3.reuse, R105 ;  /* 0x00000069031d7220 */ /* 0x040fe40000410000 */
[C---:B------:R-:W-:Y:S02]  /*1eab0*/  FMUL.FTZ R59, R2.reuse, R59 ;  /* 0x0000003b023b7220 */ /* 0x040fe40000410000 */
[C---:B------:R-:W-:Y:S03]  /*1eac0*/  FMUL.FTZ R30, R2.reuse, R106 ;  /* 0x0000006a021e7220 */ /* 0x040fe60000410000 */
[----:B------:R-:W-:Y:S01]  /*1ead0*/  MUFU.EX2 R187, R187 ;  /* 0x000000bb00bb7308 */ /* 0x000fe20000000800 */
[C---:B------:R-:W-:Y:S02]  /*1eae0*/  FMUL.FTZ R31, R2.reuse, R107 ;  /* 0x0000006b021f7220 */ /* 0x040fe40000410000 */
[----:B------:R-:W1:Y:S01]  /*1eaf0*/  LDSM.16.MT88.4 R104, [R209+0xe000] ;  /* 0x00e00000d168783b */ /* 0x000e620000004200 */
[C---:B------:R-:W-:Y:S02]  /*1eb00*/  FMUL.FTZ R56, R3.reuse, R56 ;  /* 0x0000003803387220 */ /* 0x040fe40000410000 */
[C---:B------:R-:W-:Y:S02]  /*1eb10*/  FMUL.FTZ R57, R3.reuse, R57 ;  /* 0x0000003903397220 */ /* 0x040fe40000410000 */
[C---:B--2---:R-:W-:Y:S02]  /*1eb20*/  HMMA.16816.F32.BF16 R28, R128.reuse, R120, R28 ;  /* 0x00000078801c723c */ /* 0x044fe4000004181c */
[----:B------:R-:W-:Y:S01]  /*1eb30*/  MUFU.EX2 R230, R230 ;  /* 0x000000e600e67308 */ /* 0x000fe20000000800 */
[C---:B------:R-:W-:Y:S02]  /*1eb40*/  FMUL.FTZ R62, R2.reuse, R62 ;  /* 0x0000003e023e7220 */ /* 0x040fe40000410000 */
[C---:B------:R-:W-:Y:S02]  /*1eb50*/  FMUL.FTZ R63, R2.reuse, R63 ;  /* 0x0000003f023f7220 */ /* 0x040fe40000410000 */
[C---:B------:R-:W-:Y:S01]  /*1eb60*/  FMUL.FTZ R60, R3.reuse, R60 ;  /* 0x0000003c033c7220 */ /* 0x040fe20000410000 */
[C---:B------:R-:W-:Y:S01]  /*1eb70*/  HMMA.16816.F32.BF16 R32, R128.reuse, R122, R32 ;  /* 0x0000007a8020723c */ /* 0x040fe20000041820 */
[----:B------:R-:W-:Y:S03]  /*1eb80*/  LDSM.16.MT88.4 R120, [R207+0xc800] ;  /* 0x00c80000cf78783b */ /* 0x000fe60000004200 */
[C---:B------:R-:W-:Y:S01]  /*1eb90*/  FMUL.FTZ R61, R3.reuse, R61 ;  /* 0x0000003d033d7220 */ /* 0x040fe20000410000 */
[----:B------:R-:W-:Y:S01]  /*1eba0*/  MUFU.EX2 R231, R231 ;  /* 0x000000e700e77308 */ /* 0x000fe20000000800 */
[C---:B------:R-:W-:Y:S02]  /*1ebb0*/  FMUL.FTZ R66, R2.reuse, R66 ;  /* 0x0000004202427220 */ /* 0x040fe40000410000 */
[C---:B----4-:R-:W-:Y:S04]  /*1ebc0*/  HMMA.16816.F32.BF16 R36, R128.reuse, R112, R36 ;  /* 0x000000708024723c */ /* 0x050fe80000041824 */
[C---:B------:R-:W-:Y:S02]  /*1ebd0*/  FMUL.FTZ R67, R2.reuse, R67 ;  /* 0x0000004302437220 */ /* 0x040fe40000410000 */
[C---:B------:R-:W-:Y:S01]  /*1ebe0*/  FMUL.FTZ R64, R3.reuse, R64 ;  /* 0x0000004003407220 */ /* 0x040fe20000410000 */
[----:B------:R-:W-:Y:S01]  /*1ebf0*/  MUFU.EX2 R232, R232 ;  /* 0x000000e800e87308 */ /* 0x000fe20000000800 */
[C---:B------:R-:W-:Y:S01]  /*1ec00*/  HMMA.16816.F32.BF16 R40, R128.reuse, R114, R40 ;  /* 0x000000728028723c */ /* 0x040fe20000041828 */
[----:B------:R-:W-:Y:S03]  /*1ec10*/  LDSM.16.MT88.4 R112, [R210+0xc800] ;  /* 0x00c80000d270783b */ /* 0x000fe60000004200 */
[C---:B------:R-:W-:Y:S02]  /*1ec20*/  FMUL.FTZ R65, R3.reuse, R65 ;  /* 0x0000004103417220 */ /* 0x040fe40000410000 */
        /* <DEDUP_REMOVED lines=25> */
[----:B------:R-:W4:Y:S01]  /*1edc0*/  LDSM.16.MT88.4 R108, [R208+0x10000] ;  /* 0x01000000d06c783b */ /* 0x000f220000004200 */
[----:B------:R-:W3:Y:S02]  /*1edd0*/  MUFU.EX2 R237, R237 ;  /* 0x000000ed00ed7308 */ /* 0x000ee40000000800 */
[C---:B------:R-:W-:Y:S02]  /*1ede0*/  FMUL.FTZ R83, R2.reuse, R83 ;  /* 0x0000005302537220 */ /* 0x040fe40000410000 */
[C---:B------:R-:W-:Y:S02]  /*1edf0*/  FMUL.FTZ R80, R3.reuse, R80 ;  /* 0x0000005003507220 */ /* 0x040fe40000410000 */
[C---:B------:R-:W-:Y:S01]  /*1ee00*/  FMUL.FTZ R81, R3.reuse, R81 ;  /* 0x0000005103517220 */ /* 0x040fe20000410000 */
[C---:B-1----:R-:W-:Y:S03]  /*1ee10*/  HMMA.16816.F32.BF16 R68, R128.reuse, R104, R68 ;  /* 0x000000688044723c */ /* 0x042fe60000041844 */
[C---:B------:R-:W-:Y:S01]  /*1ee20*/  FMUL.FTZ R86, R2.reuse, R86 ;  /* 0x0000005602567220 */ /* 0x040fe20000410000 */
[----:B------:R-:W-:Y:S01]  /*1ee30*/  MUFU.EX2 R239, R239 ;  /* 0x000000ef00ef7308 */ /* 0x000fe20000000800 */
[C---:B------:R-:W-:Y:S02]  /*1ee40*/  FMUL.FTZ R87, R2.reuse, R87 ;  /* 0x0000005702577220 */ /* 0x040fe40000410000 */
[C---:B------:R-:W-:Y:S01]  /*1ee50*/  FMUL.FTZ R84, R3.reuse, R84 ;  /* 0x0000005403547220 */ /* 0x040fe20000410000 */
[C---:B------:R-:W-:Y:S01]  /*1ee60*/  HMMA.16816.F32.BF16 R72, R128.reuse, R106, R72 ;  /* 0x0000006a8048723c */ /* 0x040fe20000041848 */
[----:B------:R-:W1:Y:S03]  /*1ee70*/  LDSM.16.MT88.4 R104, [R207+0x10000] ;  /* 0x01000000cf68783b */ /* 0x000e660000004200 */
[C---:B------:R-:W-:Y:S02]  /*1ee80*/  FMUL.FTZ R85, R3.reuse, R85 ;  /* 0x0000005503557220 */ /* 0x040fe40000410000 */
[C---:B------:R-:W-:Y:S01]  /*1ee90*/  FMUL.FTZ R90, R2.reuse, R90 ;  /* 0x0000005a025a7220 */ /* 0x040fe20000410000 */
[----:B------:R-:W-:Y:S01]  /*1eea0*/  MUFU.EX2 R240, R240 ;  /* 0x000000f000f07308 */ /* 0x000fe20000000800 */
[C---:B--2---:R-:W-:Y:S04]  /*1eeb0*/  HMMA.16816.F32.BF16 R76, R128.reuse, R100, R76 ;  /* 0x00000064804c723c */ /* 0x044fe8000004184c */
[----:B------:R-:W-:Y:S02]  /*1eec0*/  FMUL.FTZ R91, R2, R91 ;  /* 0x0000005b025b7220 */ /* 0x000fe40000410000 */
[----:B------:R-:W-:Y:S01]  /*1eed0*/  FMUL.FTZ R88, R3, R88 ;  /* 0x0000005803587220 */ /* 0x000fe20000410000 */
[----:B------:R-:W-:Y:S01]  /*1eee0*/  F2FP.BF16.PACK_AB R101, R179, R178 ;  /* 0x000000b2b365723e */ /* 0x000fe200000010ff */
[C---:B------:R-:W-:Y:S04]  /*1eef0*/  HMMA.16816.F32.BF16 R80, R128.reuse, R102, R80 ;  /* 0x000000668050723c */ /* 0x040fe80000041850 */
[----:B------:R-:W-:Y:S01]  /*1ef00*/  FMUL.FTZ R89, R3, R89 ;  /* 0x0000005903597220 */ /* 0x000fe20000410000 */
[----:B---3--:R-:W-:Y:S01]  /*1ef10*/  F2FP.BF16.PACK_AB R100, R182, R183 ;  /* 0x000000b7b664723e */ /* 0x008fe200000010ff */
[C---:B------:R-:W-:Y:S01]  /*1ef20*/  FMUL.FTZ R94, R2.reuse, R94 ;  /* 0x0000005e025e7220 */ /* 0x040fe20000410000 */
[----:B------:R-:W-:Y:S01]  /*1ef30*/  F2FP.BF16.PACK_AB R103, R181, R180 ;  /* 0x000000b4b567723e */ /* 0x000fe200000010ff */
[C---:B----4-:R-:W-:Y:S04]  /*1ef40*/  HMMA.16816.F32.BF16 R84, R128.reuse, R108, R84 ;  /* 0x0000006c8054723c */ /* 0x050fe80000041854 */
[C---:B------:R-:W-:Y:S01]  /*1ef50*/  FMUL.FTZ R95, R2.reuse, R95 ;  /* 0x0000005f025f7220 */ /* 0x040fe20000410000 */
[----:B-----5:R-:W-:Y:S01]  /*1ef60*/  F2FP.BF16.PACK_AB R102, R185, R184 ;  /* 0x000000b8b966723e */ /* 0x020fe200000010ff */
[C---:B------:R-:W-:Y:S02]  /*1ef70*/  FMUL.FTZ R92, R3.reuse, R92 ;  /* 0x0000005c035c7220 */ /* 0x040fe40000410000 */
[C---:B------:R-:W-:Y:S01]  /*1ef80*/  HMMA.16816.F32.BF16 R88, R128.reuse, R110, R88 ;  /* 0x0000006e8058723c */ /* 0x040fe20000041858 */
[----:B------:R-:W2:Y:S03]  /*1ef90*/  LDSM.16.MT88.4 R108, [R208+0xc800] ;  /* 0x00c80000d06c783b */ /* 0x000ea60000004200 */
[C---:B------:R-:W-:Y:S02]  /*1efa0*/  FMUL.FTZ R93, R3.reuse, R93 ;  /* 0x0000005d035d7220 */ /* 0x040fe40000410000 */
[C---:B------:R-:W-:Y:S02]  /*1efb0*/  FMUL.FTZ R98, R2.reuse, R98 ;  /* 0x0000006202627220 */ /* 0x040fe40000410000 */
[----:B------:R-:W-:Y:S03]  /*1efc0*/  FMUL.FTZ R99, R2, R99 ;  /* 0x0000006302637220 */ /* 0x000fe60000410000 */
[C---:B-1----:R-:W-:Y:S03]  /*1efd0*/  HMMA.16816.F32.BF16 R92, R128.reuse, R104, R92 ;  /* 0x00000068805c723c */ /* 0x042fe6000004185c */
[C---:B------:R-:W-:Y:S02]  /*1efe0*/  FMUL.FTZ R96, R3.reuse, R96 ;  /* 0x0000006003607220 */ /* 0x040fe40000410000 */
[----:B------:R-:W-:Y:S02]  /*1eff0*/  FMUL.FTZ R97, R3, R97 ;  /* 0x0000006103617220 */ /* 0x000fe40000410000 */
[-CC-:B------:R-:W-:Y:S02]  /*1f000*/  FFMA.FTZ R238, R138, R134.reuse, -R155.reuse ;  /* 0x000000868aee7223 */ /* 0x180fe4000001089b */
[-C--:B------:R-:W-:Y:S02]  /*1f010*/  FFMA.FTZ R155, R149, R134.reuse, -R155 ;  /* 0x00000086959b7223 */ /* 0x080fe4000001089b */
[----:B------:R-:W-:Y:S01]  /*1f020*/  LDSM.16.MT88.4 R148, [R210+0xf800] ;  /* 0x00f80000d294783b */ /* 0x000fe20000004200 */
[----:B------:R-:W-:Y:S01]  /*1f030*/  HMMA.16816.F32.BF16 R96, R128, R106, R96 ;  /* 0x0000006a8060723c */ /* 0x000fe20000041860 */
[----:B------:R-:W1:Y:S02]  /*1f040*/  MUFU.EX2 R241, R155 ;  /* 0x0000009b00f17308 */ /* 0x000e640000000800 */
[--C-:B------:R-:W-:Y:S01]  /*1f050*/  FFMA.FTZ R242, R137, R134, -R139.reuse ;  /* 0x0000008689f27223 */ /* 0x100fe2000001088b */
[----:B------:R-:W-:Y:S01]  /*1f060*/  F2FP.BF16.PACK_AB R137, R237, R236 ;  /* 0x000000eced89723e */ /* 0x000fe200000010ff */
[----:B------:R-:W-:Y:S02]  /*1f070*/  FFMA.FTZ R139, R135, R134, -R139 ;  /* 0x00000086878b7223 */ /* 0x000fe4000001088b */
[----:B------:R-:W3:Y:S01]  /*1f080*/  LDSM.16.MT88.4 R104, [R207+0xe800] ;  /* 0x00e80000cf68783b */ /* 0x000ee20000004200 */
[C---:B------:R-:W-:Y:S03]  /*1f090*/  HMMA.16816.F32.BF16 R4, R100.reuse, R112, R4 ;  /* 0x000000706404723c */ /* 0x040fe60000041804 */
[----:B------:R-:W4:Y:S02]  /*1f0a0*/  MUFU.EX2 R238, R238 ;  /* 0x000000ee00ee7308 */ /* 0x000f240000000800 */
[----:B------:R-:W-:Y:S02]  /*1f0b0*/  FFMA.FTZ R177, R3, R228, R177 ;  /* 0x000000e403b17223 */ /* 0x000fe400000100b1 */
[----:B------:R-:W-:Y:S01]  /*1f0c0*/  LDSM.16.MT88.4 R128, [R209+0xf000] ;  /* 0x00f00000d180783b */ /* 0x000fe20000004200 */
[C---:B------:R-:W-:Y:S04]  /*1f0d0*/  HMMA.16816.F32.BF16 R8, R100.reuse, R114, R8 ;  /* 0x000000726408723c */ /* 0x040fe80000041808 */
[----:B------:R-:W-:Y:S01]  /*1f0e0*/  FFMA.FTZ R173, R2, R229, R173 ;  /* 0x000000e502ad7223 */ /* 0x000fe200000100ad */
[----:B------:R-:W-:Y:S01]  /*1f0f0*/  MUFU.EX2 R242, R242 ;  /* 0x000000f200f27308 */ /* 0x000fe20000000800 */
[----:B------:R-:W-:Y:S01]  /*1f100*/  IADD3 R2, R226, -0x1, RZ ;  /* 0xffffffffe2027810 */ /* 0x000fe20007ffe0ff */
[----:B------:R-:W-:Y:S01]  /*1f110*/  LDSM.16.MT88.4 R112, [R209+0x10800] ;  /* 0x01080000d170783b */ /* 0x000fe20000004200 */
[C---:B------:R-:W-:Y:S04]  /*1f120*/  HMMA.16816.F32.BF16 R12, R100.reuse, R116, R12 ;  /* 0x00000074640c723c */ /* 0x040fe8000004180c */
[----:B-1----:R-:W-:Y:S01]  /*1f130*/  F2FP.BF16.PACK_AB R138, R241, R240 ;  /* 0x000000f0f18a723e */ /* 0x002fe200000010ff */
[----:B------:R-:W-:Y:S01]  /*1f140*/  FADD.FTZ R176, R176, R177 ;  /* 0x000000b1b0b07221 */ /* 0x000fe20000010000 */
[----:B------:R-:W-:Y:S01]  /*1f150*/  MOV R226, R2 ;  /* 0x0000000200e27202 */ /* 0x000fe20000000f00 */
[----:B------:R-:W-:Y:S01]  /*1f160*/  LDSM.16.MT88.4 R152, [R209+0xf800] ;  /* 0x00f80000d198783b */ /* 0x000fe20000004200 */
[C---:B------:R-:W-:Y:S01]  /*1f170*/  HMMA.16816.F32.BF16 R16, R100.reuse, R118, R16 ;  /* 0x000000766410723c */ /* 0x040fe20000041810 */
[----:B------:R-:W1:Y:S03]  /*1f180*/  MUFU.EX2 R135, R139 ;  /* 0x0000008b00877308 */ /* 0x000e660000000800 */
[----:B----4-:R-:W-:Y:S01]  /*1f190*/  F2FP.BF16.PACK_AB R136, R239, R238 ;  /* 0x000000eeef88723e */ /* 0x010fe200000010ff */
[----:B------:R-:W-:Y:S02]  /*1f1a0*/  FADD.FTZ R172, R172, R173 ;  /* 0x000000adacac7221 */ /* 0x000fe40000010000 */
[----:B------:R-:W-:Y:S01]  /*1f1b0*/  LDSM.16.MT88.4 R116, [R208+0x10800] ;  /* 0x01080000d074783b */ /* 0x000fe20000004200 */
[C---:B--2---:R-:W-:Y:S04]  /*1f1c0*/  HMMA.16816.F32.BF16 R20, R100.reuse, R108, R20 ;  /* 0x0000006c6414723c */ /* 0x044fe80000041814 */
[----:B------:R-:W-:Y:S02]  /*1f1d0*/  FADD.FTZ R175, R175, R176 ;  /* 0x000000b0afaf7221 */ /* 0x000fe40000010000 */
[----:B------:R-:W-:Y:S02]  /*1f1e0*/  FADD.FTZ R3, R171, R172 ;  /* 0x000000acab037221 */ /* 0x000fe40000010000 */
[C---:B------:R-:W-:Y:S01]  /*1f1f0*/  HMMA.16816.F32.BF16 R24, R100.reuse, R110, R24 ;  /* 0x0000006e6418723c */ /* 0x040fe20000041818 */
[----:B------:R-:W2:Y:S03]  /*1f200*/  LDSM.16.MT88.4 R108, [R210+0x10800] ;  /* 0x01080000d26c783b */ /* 0x000ea60000004200 */
[----:B------:R-:W-:Y:S02]  /*1f210*/  FADD.FTZ R174, R174, R175 ;  /* 0x000000afaeae7221 */ /* 0x000fe40000010000 */
[----:B------:R-:W-:Y:S02]  /*1f220*/  FADD.FTZ R3, R170, R3 ;  /* 0x00000003aa037221 */ /* 0x000fe40000010000 */
[C---:B------:R-:W-:Y:S04]  /*1f230*/  HMMA.16816.F32.BF16 R28, R100.reuse, R120, R28 ;  /* 0x00000078641c723c */ /* 0x040fe8000004181c */
[----:B-1----:R-:W-:Y:S01]  /*1f240*/  F2FP.BF16.PACK_AB R139, R135, R242 ;  /* 0x000000f2878b723e */ /* 0x002fe200000010ff */
[----:B------:R-:W-:Y:S02]  /*1f250*/  FADD.FTZ R183, R183, R174 ;  /* 0x000000aeb7b77221 */ /* 0x000fe40000010000 */
[----:B------:R-:W-:Y:S01]  /*1f260*/  FADD.FTZ R178, R178, R3 ;  /* 0x00000003b2b27221 */ /* 0x000fe20000010000 */
[C---:B------:R-:W-:Y:S01]  /*1f270*/  HMMA.16816.F32.BF16 R32, R100.reuse, R122, R32 ;  /* 0x0000007a6420723c */ /* 0x040fe20000041820 */
[----:B------:R-:W-:Y:S03]  /*1f280*/  LDSM.16.MT88.4 R120, [R209+0xd000] ;  /* 0x00d00000d178783b */ /* 0x000fe60000004200 */
[----:B------:R-:W-:Y:S01]  /*1f290*/  MOV R3, R132 ;  /* 0x0000008400037202 */ /* 0x000fe20000000f00 */
[----:B------:R-:W-:Y:S02]  /*1f2a0*/  FADD.FTZ R183, R182, R183 ;  /* 0x000000b7b6b77221 */ /* 0x000fe40000010000 */
[----:B------:R-:W-:Y:S01]  /*1f2b0*/  FADD.FTZ R179, R179, R178 ;  /* 0x000000b2b3b37221 */ /* 0x000fe20000010000 */
[C---:B------:R-:W-:Y:S04]  /*1f2c0*/  HMMA.16816.F32.BF16 R36, R100.reuse, R124, R36 ;  /* 0x0000007c6424723c */ /* 0x040fe80000041824 */
[----:B------:R-:W-:Y:S02]  /*1f2d0*/  FADD.FTZ R184, R184, R183 ;  /* 0x000000b7b8b87221 */ /* 0x000fe40000010000 */
[----:B------:R-:W-:Y:S02]  /*1f2e0*/  FADD.FTZ R180, R180, R179 ;  /* 0x000000b3b4b47221 */ /* 0x000fe40000010000 */
[C---:B------:R-:W-:Y:S01]  /*1f2f0*/  HMMA.16816.F32.BF16 R40, R100.reuse, R126, R40 ;  /* 0x0000007e6428723c */ /* 0x040fe20000041828 */
[----:B------:R-:W-:Y:S03]  /*1f300*/  LDSM.16.MT88.4 R124, [R207+0xd000] ;  /* 0x00d00000cf7c783b */ /* 0x000fe60000004200 */
[----:B------:R-:W-:Y:S02]  /*1f310*/  FADD.FTZ R185, R185, R184 ;  /* 0x000000b8b9b97221 */ /* 0x000fe40000010000 */
[----:B------:R-:W-:Y:S02]  /*1f320*/  FADD.FTZ R181, R181, R180 ;  /* 0x000000b4b5b57221 */ /* 0x000fe40000010000 */
        /* <DEDUP_REMOVED lines=8> */
[----:B------:R-:W1:Y:S07]  /*1f3b0*/  LDSM.16.MT88.4 R104, [R207+0x10800] ;  /* 0x01080000cf68783b */ /* 0x000e6e0000004200 */
[C---:B--2---:R-:W-:Y:S08]  /*1f3c0*/  HMMA.16816.F32.BF16 R68, R100.reuse, R108, R68 ;  /* 0x0000006c6444723c */ /* 0x044ff00000041844 */
        /* <DEDUP_REMOVED lines=20> */
[C---:B--2---:R-:W-:Y:S03]  /*1f510*/  HMMA.16816.F32.BF16 R4, R100.reuse, R108, R4 ;  /* 0x0000006c6404723c */ /* 0x044fe60000041804 */
[----:B------:R-:W-:Y:S02]  /*1f520*/  FADD.FTZ R234, R234, R233 ;  /* 0x000000e9eaea7221 */ /* 0x000fe40000010000 */
[----:B------:R-:W-:Y:S02]  /*1f530*/  FADD.FTZ R231, R231, R230 ;  /* 0x000000e6e7e77221 */ /* 0x000fe40000010000 */
[----:B------:R-:W-:Y:S01]  /*1f540*/  FADD.FTZ R235, R235, R234 ;  /* 0x000000eaebeb7221 */ /* 0x000fe20000010000 */
[C---:B------:R-:W-:Y:S01]  /*1f550*/  HMMA.16816.F32.BF16 R8, R100.reuse, R110, R8 ;  /* 0x0000006e6408723c */ /* 0x040fe20000041808 */
[----:B------:R-:W2:Y:S03]  /*1f560*/  LDSM.16.MT88.4 R108, [R210+0x11000] ;  /* 0x01100000d26c783b */ /* 0x000ea60000004200 */
[----:B------:R-:W-:Y:S02]  /*1f570*/  FADD.FTZ R238, R238, R235 ;  /* 0x000000ebeeee7221 */ /* 0x000fe40000010000 */
[----:B------:R-:W-:Y:S02]  /*1f580*/  FADD.FTZ R236, R236, R231 ;  /* 0x000000e7ecec7221 */ /* 0x000fe40000010000 */
[C---:B------:R-:W-:Y:S04]  /*1f590*/  HMMA.16816.F32.BF16 R12, R100.reuse, R120, R12 ;  /* 0x00000078640c723c */ /* 0x040fe8000004180c */
[----:B------:R-:W-:Y:S02]  /*1f5a0*/  FADD.FTZ R239, R239, R238 ;  /* 0x000000eeefef7221 */ /* 0x000fe40000010000 */
[----:B------:R-:W-:Y:S02]  /*1f5b0*/  FADD.FTZ R237, R237, R236 ;  /* 0x000000eceded7221 */ /* 0x000fe40000010000 */
[C---:B------:R-:W-:Y:S04]  /*1f5c0*/  HMMA.16816.F32.BF16 R16, R100.reuse, R122, R16 ;  /* 0x0000007a6410723c */ /* 0x040fe80000041810 */
[----:B------:R-:W-:Y:S02]  /*1f5d0*/  FADD.FTZ R228, R240, R239 ;  /* 0x000000eff0e47221 */ /* 0x000fe40000010000 */
[----:B------:R-:W-:Y:S02]  /*1f5e0*/  FADD.FTZ R242, R242, R237 ;  /* 0x000000edf2f27221 */ /* 0x000fe40000010000 */
[C---:B---3--:R-:W-:Y:S04]  /*1f5f0*/  HMMA.16816.F32.BF16 R20, R100.reuse, R112, R20 ;  /* 0x000000706414723c */ /* 0x048fe80000041814 */
[----:B------:R-:W-:Y:S02]  /*1f600*/  FADD.FTZ R228, R241, R228 ;  /* 0x000000e4f1e47221 */ /* 0x000fe40000010000 */
[----:B------:R-:W-:Y:S02]  /*1f610*/  FADD.FTZ R229, R135, R242 ;  /* 0x000000f287e57221 */ /* 0x000fe40000010000 */
        /* <DEDUP_REMOVED lines=51> */
[----:B------:R-:W-:Y:S07]  /*1f950*/  HMMA.16816.F32.BF16 R96, R136, R14, R96 ;  /* 0x0000000e8860723c */ /* 0x000fee0000041860 */
[----:B------:R-:W-:Y:S01]  /*1f960*/  MOV R136, R133 ;  /* 0x0000008500887202 */ /* 0x000fe20000000f00 */
[----:B------:R-:W-:-:S05]  /*1f970*/  @P0 BRA `(.L_x_3233) ;  /* 0xffffbec000000947 */ /* 0x000fca000383ffff */
.L_x_3224:
        /* <DEDUP_REMOVED lines=11> */
.L_x_3247:
[----:B--23--:R-:W-:Y:S01]  /*1fa30*/  FADD.FTZ R228, R5, R228 ;  /* 0x000000e405e47221 */ /* 0x00cfe20000010000 */
[----:B------:R-:W-:Y:S05]  /*1fa40*/  BRA.DIV ~URZ, `(.L_x_3235) ;  /* 0x00001be27f007947 */ /* 0x000fea000b800000 */
[----:B------:R-:W2:Y:S04]  /*1fa50*/  SHFL.BFLY PT, R8, R229, 0x2, 0x1f ;  /* 0x0c401f00e5087f89 */ /* 0x000ea800000e0000 */
[----:B------:R-:W3:Y:S01]  /*1fa60*/  SHFL.BFLY PT, R9, R228, 0x1, 0x1f ;  /* 0x0c201f00e4097f89 */ /* 0x000ee200000e0000 */
[----:B--2---:R-:W-:Y:S02]  /*1fa70*/  FADD.FTZ R8, R8, R229 ;  /* 0x000000e508087221 */ /* 0x004fe40000010000 */
[----:B---3--:R-:W-:-:S03]  /*1fa80*/  FADD.FTZ R9, R228, R9 ;  /* 0x00000009e4097221 */ /* 0x008fc60000010000 */
[----:B------:R2:W3:Y:S04]  /*1fa90*/  SHFL.BFLY PT, R5, R8, 0x1, 0x1f ;  /* 0x0c201f0008057f89 */ /* 0x0004e800000e0000 */
.L_x_3248:
        /* <DEDUP_REMOVED lines=266> */
.L_x_3237:
[----:B------:R-:W-:Y:S02]  /*20b40*/  ULDC.64 UR4, c[0x0][0x118] ;  /* 0x0000460000047ab9 */ /* 0x000fe40000000a00 */
[----:B------:R-:W2:Y:S04]  /*20b50*/  LD.E R2, [R6.64+0x60] ;  /* 0x0000600406027980 */ /* 0x000ea8000c101900 */
[----:B------:R-:W3:Y:S01]  /*20b60*/  LD.E R14, [R6.64+0xb4] ;  /* 0x0000b404060e7980 */ /* 0x000ee2000c101900 */
[----:B--2---:R-:W-:-:S04]  /*20b70*/  IMAD R217, R2, R217, R220 ;  /* 0x000000d902d97224 */ /* 0x004fc800078e02dc */
[----:B---3--:R-:W-:Y:S02]  /*20b80*/  IMAD R14, R14, R217, RZ ;  /* 0x000000d90e0e7224 */ /* 0x008fe400078e02ff */
.L_x_3238:
[----:B------:R-:W-:Y:S05]  /*20b90*/  BSYNC B0 ;  /* 0x0000000000007941 */ /* 0x000fea0003800000 */
.L_x_3236:
        /* <DEDUP_REMOVED lines=48> */
.L_x_3240:
[----:B---34-:R-:W-:Y:S05]  /*20ea0*/  BSYNC B0 ;  /* 0x0000000000007941 */ /* 0x018fea0003800000 */
.L_x_3239:
        /* <DEDUP_REMOVED lines=45> */
.L_x_3242:
[----:B------:R-:W-:Y:S05]  /*21180*/  BSYNC B0 ;  /* 0x0000000000007941 */ /* 0x000fea0003800000 */
.L_x_3241:
        /* <DEDUP_REMOVED lines=21> */
.L_x_3244:
[----:B------:R-:W-:Y:S05]  /*212e0*/  BSYNC B0 ;  /* 0x0000000000007941 */ /* 0x000fea0003800000 */
.L_x_3243:
        /* <DEDUP_REMOVED lines=21> */
.L_x_3246:
[----:B------:R-:W-:Y:S05]  /*21440*/  BSYNC B0 ;  /* 0x0000000000007941 */ /* 0x000fea0003800000 */
.L_x_3245:
[----:B------:R-:W-:-:S04]  /*21450*/  IADD3 R0, R9, 0x30, RZ ;  /* 0x0000003009007810 */ /* 0x000fc80007ffe0ff */
[----:B------:R-:W-:Y:S01]  /*21460*/  ISETP.GE.AND P0, PT, R0, R219, PT ;  /* 0x000000db0000720c */ /* 0x000fe20003f06270 */
[----:B------:R-:W-:-:S12]  /*21470*/  IMAD.MOV.U32 R219, RZ, RZ, 0x0 ;  /* 0x00000000ffdb7424 */ /* 0x000fd800078e00ff */
[----:B------:R-:W-:Y:S05]  /*21480*/  @P0 RET.REL.NODEC R218 `(_ZN5flash24flash_fwd_splitkv_kernelI23Flash_fwd_kernel_traitsILi192ELi64ELi64ELi4ELb0ELb0EN7cutlass10bfloat16_tE19Flash_kernel_traitsILi192ELi64ELi64ELi4ES3_EELb1ELb0ELb1ELb0ELb0ELb1ELb0ELb1EEEvNS_16Flash_fwd_paramsE) ;  /* 0xfffdeb70da000950 */ /* 0x000fea0003c3ffff */
        /* <DEDUP_REMOVED lines=17> */
[----:B------:R-:W-:Y:S05]  /*215a0*/  @P0 RET.REL.NODEC R218 `(_ZN5flash24flash_fwd_splitkv_kernelI23Flash_fwd_kernel_traitsILi192ELi64ELi64ELi4ELb0ELb0EN7cutlass10bfloat16_tE19Flash_kernel_traitsILi192ELi64ELi64ELi4ES3_EELb1ELb0ELb1ELb0ELb0ELb1ELb0ELb1EEEvNS_16Flash_fwd_paramsE) ;  /* 0xfffdea50da000950 */ /* 0x000fea0003c3ffff */
[----:B------:R-:W-:Y:S01]  /*215b0*/  MOV R219, 0x0 ;  /* 0x0000000000db7802 */ /* 0x000fe20000000f00 */
[----:B------:R-:W-:-:S02]  /*215c0*/  ULDC.64 UR4, c[0x0][0x118] ;  /* 0x0000460000047ab9 */ /* 0x000fc40000000a00 */
[----:B------:R3:W-:Y:S01]  /*215d0*/  ST.E.128 [R4.64+0x100], R60 ;  /* 0x0001003c04007985 */ /* 0x0007e2000c101d04 */
[----:B------:R-:W-:Y:S05]  /*215e0*/  RET.REL.NODEC R218 `(_ZN5flash24flash_fwd_splitkv_kernelI23Flash_fwd_kernel_traitsILi192ELi64ELi64ELi4ELb0ELb0EN7cutlass10bfloat16_tE19Flash_kernel_traitsILi192ELi64ELi64ELi4ES3_EELb1ELb0ELb1ELb0ELb0ELb1ELb0ELb1EEEvNS_16Flash_fwd_paramsE) ;  /* 0xfffdea10da007950 */ /* 0x000fea0003c3ffff */
.L_x_3234:
[----:B------:R-:W-:Y:S02]  /*215f0*/  MOV R5, 0x2 ;  /* 0x0000000200057802 */ /* 0x000fe40000000f00 */
[----:B------:R-:W-:Y:S02]  /*21600*/  MOV R4, 0x21620 ;  /* 0x0002162000047802 */ /* 0x000fe40000000f00 */
[----:B-1---5:R-:W-:Y:S05]  /*21610*/  CALL.REL.NOINC `($__internal_21_$__cuda_sm70_shflsync_bfly_p) ;  /* 0x000000f000007944 */ /* 0x022fea0003c00000 */
[----:B-12---:R-:W-:Y:S05]  /*21620*/  BRA `(.L_x_3247) ;  /* 0xffffe40000007947 */ /* 0x006fea000383ffff */
.L_x_3235:
[----:B------:R-:W-:Y:S02]  /*21630*/  MOV R5, 0x1 ;  /* 0x0000000100057802 */ /* 0x000fe40000000f00 */
[----:B------:R-:W-:Y:S02]  /*21640*/  MOV R4, 0x21660 ;  /* 0x0002166000047802 */ /* 0x000fe40000000f00 */
[----:B-1---5:R-:W-:Y:S05]  /*21650*/  CALL.REL.NOINC `($__internal_21_$__cuda_sm70_shflsync_bfly_p) ;  /* 0x000000b000007944 */ /* 0x022fea0003c00000 */
[----:B--2---:R-:W-:Y:S01]  /*21660*/  FADD.FTZ R9, R228, R5 ;  /* 0x00000005e4097221 */ /* 0x004fe20000010000 */
[----:B-1----:R-:W-:Y:S02]  /*21670*/  MOV R228, R229 ;  /* 0x000000e500e47202 */ /* 0x002fe40000000f00 */
[----:B------:R-:W-:Y:S02]  /*21680*/  MOV R5, 0x2 ;  /* 0x0000000200057802 */ /* 0x000fe40000000f00 */
[----:B------:R-:W-:-:S02]  /*21690*/  MOV R4, 0x216b0 ;  /* 0x000216b000047802 */ /* 0x000fc40000000f00 */
[----:B------:R-:W-:Y:S05]  /*216a0*/  CALL.REL.NOINC `($__internal_21_$__cuda_sm70_shflsync_bfly_p) ;  /* 0x0000006000007944 */ /* 0x000fea0003c00000 */
[----:B--2---:R-:W-:Y:S01]  /*216b0*/  FADD.FTZ R8, R229, R5 ;  /* 0x00000005e5087221 */ /* 0x004fe20000010000 */
[----:B------:R-:W-:-:S02]  /*216c0*/  MOV R5, 0x1 ;  /* 0x0000000100057802 */ /* 0x000fc40000000f00 */
[----:B------:R-:W-:Y:S02]  /*216d0*/  MOV R4, 0x21700 ;  /* 0x0002170000047802 */ /* 0x000fe40000000f00 */
[----:B-1----:R-:W-:Y:S02]  /*216e0*/  MOV R228, R8 ;  /* 0x0000000800e47202 */ /* 0x002fe40000000f00 */
[----:B------:R-:W-:Y:S05]  /*216f0*/  CALL.REL.NOINC `($__internal_21_$__cuda_sm70_shflsync_bfly_p) ;  /* 0x0000001000007944 */ /* 0x000fea0003c00000 */
[----:B-12---:R-:W-:Y:S05]  /*21700*/  BRA `(.L_x_3248) ;  /* 0xffffe39000007947 */ /* 0x006fea000383ffff */
        .weak           $__internal_21_$__cuda_sm70_shflsync_bfly_p
        .type           $__internal_21_$__cuda_sm70_shflsync_bfly_p,@function
        .size           $__internal_21_$__cuda_sm70_shflsync_bfly_p,(.L_x_4397 - $__internal_21_$__cuda_sm70_shflsync_bfly_p)
$__internal_21_$__cuda_sm70_shflsync_bfly_p:
[----:B------:R-:W-:Y:S01]  /*21710*/  MOV R10, R4 ;  /* 0x00000004000a7202 */ /* 0x000fe20000000f00 */
[----:B------:R-:W-:Y:S04]  /*21720*/  WARPSYNC R0 ;  /* 0x0000000000007348 */ /* 0x000fe80003800000 */
[----:B------:R-:W-:Y:S01]  /*21730*/  MOV R11, 0x0 ;  /* 0x00000000000b7802 */ /* 0x000fe20000000f00 */
[----:B------:R1:W2:Y:S03]  /*21740*/  SHFL.BFLY PT, R5, R228, R5, R3 ;  /* 0x0c000005e4057389 */ /* 0x0002a600000e0003 */
[----:B------:R-:W-:Y:S05]  /*21750*/  RET.REL.NODEC R10 `(_ZN5flash24flash_fwd_splitkv_kernelI23Flash_fwd_kernel_traitsILi192ELi64ELi64ELi4ELb0ELb0EN7cutlass10bfloat16_tE19Flash_kernel_traitsILi192ELi64ELi64ELi4ES3_EELb1ELb0ELb1ELb0ELb0ELb1ELb0ELb1EEEvNS_16Flash_fwd_paramsE) ;  /* 0xfffde8a00a007950 */ /* 0x000fea0003c3ffff */
.L_x_3249:
        /* <DEDUP_REMOVED lines=10> */
.L_x_4397:


//--------------------- .text._ZN5flash24flash_fwd_splitkv_kernelI23Flash_fwd_kernel_traitsILi192ELi64ELi64ELi4ELb0ELb0EN7cutlass10bfloat16_tE19Flash_kernel_traitsILi192ELi64ELi64ELi4ES3_EELb1ELb0ELb0ELb0ELb1ELb0ELb1ELb0EEEvNS_16Flash_fwd_paramsE --------------------------
	.section	.text._ZN5flash24flash_fwd_splitkv_kernelI23Flash_fwd_kernel_traitsILi192ELi64ELi64ELi4ELb0ELb0EN7cutlass10bfloat16_tE19Flash_kernel_traitsILi192ELi64ELi64ELi4ES3_EELb1ELb0ELb0ELb0ELb1ELb0ELb1ELb0EEEvNS_16Flash_fwd_paramsE,"ax",@progbits
	.sectioninfo	@"SHI_REGISTERS=230"
	.align	128
        .global         _ZN5flash24flash_fwd_splitkv_kernelI23Flash_fwd_kernel_traitsILi192ELi64ELi64ELi4ELb0ELb0EN7cutlass10bfloat16_tE19Flash_kernel_traitsILi192ELi64ELi64ELi4ES3_EELb1ELb0ELb0ELb0ELb1ELb0ELb1ELb0EEEvNS_16Flash_fwd_paramsE
        .type           _ZN5flash24flash_fwd_splitkv_kernelI23Flash_fwd_kernel_traitsILi192ELi64ELi64ELi4ELb0ELb0EN7cutlass10bfloat16_tE19Flash_kernel_traitsILi192ELi64ELi64ELi4ES3_EELb1ELb0ELb0ELb0ELb1ELb0ELb1ELb0EEEvNS_16Flash_fwd_paramsE,@function
        .size           _ZN5flash24flash_fwd_splitkv_kernelI23Flash_fwd_kernel_traitsILi192ELi64ELi64ELi4ELb0ELb0EN7cutlass10bfloat16_tE19Flash_kernel_traitsILi192ELi64ELi64ELi4ES3_EELb1ELb0ELb0ELb0ELb1ELb0ELb1ELb0EEEvNS_16Flash_fwd_paramsE,(.L_x_4436 - _ZN5flash24flash_fwd_splitkv_kernelI23Flash_fwd_kernel_traitsILi192ELi64ELi64ELi4ELb0ELb0EN7cutlass10bfloat16_tE19Flash_kernel_traitsILi192ELi64ELi64ELi4ES3_EELb1ELb0ELb0ELb0ELb1ELb0ELb1ELb0EEEvNS_16Flash_fwd_paramsE)
        .other          _ZN5flash24flash_fwd_splitkv_kernelI23Flash_fwd_kernel_traitsILi192ELi64ELi64ELi4ELb0ELb0EN7cutlass10bfloat16_tE19Flash_kernel_traitsILi192ELi64ELi64ELi4ES3_EELb1ELb0ELb0ELb0ELb1ELb0ELb1ELb0EEEvNS_16Flash_fwd_paramsE,@"STO_CUDA_ENTRY STV_DEFAULT"
_ZN5flash24flash_fwd_splitkv_kernelI23Flash_fwd_kernel_traitsILi192ELi64ELi64ELi4ELb0ELb0EN7cutlass10bfloat16_tE19Flash_kernel_traitsILi192ELi64ELi64ELi4ES3_EELb1ELb0ELb0ELb0ELb1ELb0ELb1ELb0EEEvNS_16Flash_fwd_paramsE:
.text._ZN5flash24flash_fwd_splitkv_kernelI23Flash_fwd_kernel_traitsILi192ELi64ELi64ELi4ELb0ELb0EN7cutlass10bfloat16_tE19Flash_kernel_traitsILi192ELi64ELi64ELi4ES3_EELb1ELb0ELb0ELb0ELb1ELb0ELb1ELb0EEEvNS_16Flash_fwd_paramsE:
[----:B------:R-:W-:Y:S02]  /*0000*/  MOV R1, c[0x0][0x28] ;  /* 0x00000a0000017a02 */ /* 0x000fe40000000f00 */
[----:B------:R-:W1:Y:S01]  /*0010*/  I2F.U32.RP R6, c[0x0][0x1c0] ;  /* 0x0000700000067b06 */ /* 0x000e620000209000 */
[----:B------:R-:W2:Y:S01]  /*0020*/  S2R R0, SR_CTAID.Z ;  /* 0x0000000000007919 */ /* 0x000ea20000002700 */
[----:B------:R-:W-:Y:S01]  /*0030*/  ISETP.NE.U32.AND P1, PT, RZ, c[0x0][0x1c0], PT ;  /* 0x00007000ff007a0c */ /* 0x000fe20003f25070 */
[----:B------:R-:W-:Y:S01]  /*0040*/  IMAD.MOV.U32 R11, RZ, RZ, -0x1 ;  /* 0xffffffffff0b7424 */ /* 0x000fe200078e00ff */
[----:B------:R-:W-:-:S04]  /*0050*/  ULDC.64 UR4, c[0x0][0x118] ;  /* 0x0000460000047ab9 */ /* 0x000fc80000000a00 */
[----:B-1----:R-:W1:Y:S02]  /*0060*/  MUFU.RCP R4, R6 ;  /* 0x0000000600047308 */ /* 0x002e640000001000 */
[----:B-1----:R-:W-:-:S06]  /*0070*/  IADD3 R4, R4, 0xffffffe, RZ ;  /* 0x0ffffffe04047810 */ /* 0x002fcc0007ffe0ff */
[----:B------:R-:W1:Y:S02]  /*0080*/  F2I.FTZ.U32.TRUNC.NTZ R3, R4 ;  /* 0x0000000400037305 */ /* 0x000e64000021f000 */
[----:B-1----:R-:W-:-:S04]  /*0090*/  IMAD.MOV R2, RZ, RZ, -R3 ;  /* 0x000000ffff027224 */ /* 0x002fc800078e0a03 */
[----:B------:R-:W-:Y:S02]  /*00a0*/  IMAD R5, R2, c[0x0][0x1c0], RZ ;  /* 0x0000700002057a24 */ /* 0x000fe400078e02ff */
[----:B------:R-:W-:-:S04]  /*00b0*/  IMAD.MOV.U32 R2, RZ, RZ, RZ ;  /* 0x000000ffff027224 */ /* 0x000fc800078e00ff */
[----:B------:R-:W-:Y:S02]  /*00c0*/  IMAD.HI.U32 R5, R3, R5, R2 ;  /* 0x0000000503057227 */ /* 0x000fe400078e0002 */
[----:B------:R-:W1:Y:S04]  /*00d0*/  LDC.U8 R2, c[0x0][0x312] ;  /* 0x0000c480ff027b82 */ /* 0x000e680000000000 */
[----:B--2---:R-:W-:-:S04]  /*00e0*/  IMAD.HI.U32 R204, R5, R0, RZ ;  /* 0x0000000005cc7227 */ /* 0x004fc800078e00ff */
[----:B------:R-:W-:-:S04]  /*00f0*/  IMAD.MOV R3, RZ, RZ, -R204 ;  /* 0x000000ffff037224 */ /* 0x000fc800078e0acc */
[----:B------:R-:W-:-:S05]  /*0100*/  IMAD R3, R3, c[0x0][0x1c0], R0 ;  /* 0x0000700003037a24 */ /* 0x000fca00078e0200 */
[----:B------:R-:W-:Y:S02]  /*0110*/  ISETP.GE.U32.AND P2, PT, R3, c[0x0][0x1c0], PT ;  /* 0x0000700003007a0c */ /* 0x000fe40003f46070 */
[----:B-1----:R-:W-:-:S11]  /*0120*/  ISETP.NE.AND P3, PT, R2, RZ, PT ;  /* 0x000000ff0200720c */ /* 0x002fd60003f65270 */
[----:B------:R-:W-:Y:S02]  /*0130*/  @P2 IADD3 R3, R3, -c[0x0][0x1c0], RZ ;  /* 0x8000700003032a10 */ /* 0x000fe40007ffe0ff */
[----:B------:R-:W-:Y:S02]  /*0140*/  @P2 IADD3 R204, R204, 0x1, RZ ;  /* 0x00000001cccc2810 */ /* 0x000fe40007ffe0ff */
[----:B------:R-:W-:Y:S01]  /*0150*/  ISETP.GE.U32.AND P0, PT, R3, c[0x0][0x1c0], PT ;  /* 0x0000700003007a0c */ /* 0x000fe20003f06070 */
[----:B------:R-:W-:Y:S01]  /*0160*/  IMAD.MOV.U32 R3, RZ, RZ, 0x4 ;  /* 0x00000004ff037424 */ /* 0x000fe200078e00ff */
        /* <DEDUP_REMOVED lines=19> */
[----:B------:R-:W4:Y:S04]  /*02a0*/  S2R R5, SR_CTAID.Y ;  /* 0x0000000000057919 */ /* 0x000f280000002600 */
[----:B------:R-:W1:Y:S01]  /*02b0*/  S2R R4, SR_TID.X ;  /* 0x0000000000047919 */ /* 0x000e620000002100 */
        /* <DEDUP_REMOVED lines=10> */
.L_x_3250:
[----:B-1-34-:R-:W-:Y:S02]  /*0360*/  MOV R0, c[0x0][0x218] ;  /* 0x0000860000007a02 */ /* 0x01afe40000000f00 */
.L_x_3251:
        /* <DEDUP_REMOVED lines=13> */
[----:B------:R-:W-:-:S03]  /*0440*/  IMAD.MOV.U32 R0, RZ, RZ, c[0x0][0x218] ;  /* 0x00008600ff007624 */ /* 0x000fc600078e00ff */
[----:B------:R-:W1:Y:S02]  /*0450*/  I2F.RP R6, R8 ;  /* 0x0000000800067306 */ /* 0x000e640000209400 */
[----:B------:R-:W-:-:S04]  /*0460*/  IADD3 R0, R0, 0x3f, RZ ;  /* 0x0000003f00007810 */ /* 0x000fc80007ffe0ff */
[----:B------:R-:W-:-:S04]  /*0470*/  SHF.R.S32.HI R9, RZ, 0x1f, R0 ;  /* 0x0000001fff097819 */ /* 0x000fc80000011400 */
[----:B------:R-:W-:-:S04]  /*0480*/  LEA.HI R9, R9, R0, RZ, 0x6 ;  /* 0x0000000009097211 */ /* 0x000fc800078f30ff */
[----:B------:R-:W-:Y:S01]  /*0490*/  LEA.HI.SX32 R9, R9, c[0x0][0x10], 0x1a ;  /* 0x0000040009097a11 */ /* 0x000fe200078fd2ff */
[----:B-1----:R-:W1:Y:S03]  /*04a0*/  MUFU.RCP R12, R6 ;  /* 0x00000006000c7308 */ /* 0x002e660000001000 */
[----:B------:R-:W-:-:S04]  /*04b0*/  IADD3 R9, R9, -0x1, RZ ;  /* 0xffffffff09097810 */ /* 0x000fc80007ffe0ff */
[----:B------:R-:W-:Y:S02]  /*04c0*/  IABS R0, R9 ;  /* 0x0000000900007213 */ /* 0x000fe40000000000 */
[----:B------:R-:W-:-:S04]  /*04d0*/  LOP3.LUT R9, R9, c[0x0][0x10], RZ, 0x3c, !PT ;  /* 0x0000040009097a12 */ /* 0x000fc800078e3cff */
[----:B------:R-:W-:Y:S02]  /*04e0*/  ISETP.GE.AND P0, PT, R9, RZ, PT ;  /* 0x000000ff0900720c */ /* 0x000fe40003f06270 */
[----:B------:R-:W-:Y:S02]  /*04f0*/  IADD3 R9, -R88, 0x7f, R89 ;  /* 0x0000007f58097810 */ /* 0x000fe40007ffe159 */
[----:B-1----:R-:W-:Y:S02]  /*0500*/  IADD3 R12, R12, 0xffffffe, RZ ;  /* 0x0ffffffe0c0c7810 */ /* 0x002fe40007ffe0ff */
[----:B------:R-:W-:Y:S02]  /*0510*/  IADD3 R9, R9, c[0x0][0x2e8], R84 ;  /* 0x0000ba0009097a10 */ /* 0x000fe40007ffe054 */
[----:B------:R-:W1:Y:S02]  /*0520*/  F2I.FTZ.U32.TRUNC.NTZ R13, R12 ;  /* 0x0000000c000d7305 */ /* 0x000e64000021f000 */
[----:B-1----:R-:W-:-:S02]  /*0530*/  IMAD.MOV R15, RZ, RZ, -R13 ;  /* 0x000000ffff0f7224 */ /* 0x002fc400078e0a0d */
[----:B------:R-:W-:Y:S02]  /*0540*/  IMAD.MOV.U32 R12, RZ, RZ, RZ ;  /* 0x000000ffff0c7224 */ /* 0x000fe400078e00ff */
[----:B------:R-:W-:-:S04]  /*0550*/  IMAD R6, R15, R8, RZ ;  /* 0x000000080f067224 */ /* 0x000fc800078e02ff */
[----:B------:R-:W-:-:S06]  /*0560*/  IMAD.HI.U32 R13, R13, R6, R12 ;  /* 0x000000060d0d7227 */ /* 0x000fcc00078e000c */
[----:B------:R-:W-:-:S04]  /*0570*/  IMAD.HI.U32 R6, R13, R0, RZ ;  /* 0x000000000d067227 */ /* 0x000fc800078e00ff */
[----:B------:R-:W-:-:S04]  /*0580*/  IMAD.MOV R13, RZ, RZ, -R6 ;  /* 0x000000ffff0d7224 */ /* 0x000fc800078e0a06 */
[----:B------:R-:W-:Y:S01]  /*0590*/  IMAD R13, R8, R13, R0 ;  /* 0x0000000d080d7224 */ /* 0x000fe200078e0200 */
[----:B------:R-:W-:-:S04]  /*05a0*/  SHF.R.S32.HI R0, RZ, 0x1f, R9 ;  /* 0x0000001fff007819 */ /* 0x000fc80000011409 */
[----:B------:R-:W-:Y:S02]  /*05b0*/  ISETP.GT.U32.AND P1, PT, R8, R13, PT ;  /* 0x0000000d0800720c */ /* 0x000fe40003f24070 */
[----:B------:R-:W-:-:S04]  /*05c0*/  LEA.HI R0, R0, R9, RZ, 0x6 ;  /* 0x0000000900007211 */ /* 0x000fc800078f30ff */
[----:B------:R-:W-:-:S07]  /*05d0*/  SHF.R.S32.HI R0, RZ, 0x6, R0 ;  /* 0x00000006ff007819 */ /* 0x000fce0000011400 */
[----:B------:R-:W-:Y:S01]  /*05e0*/  @!P1 IMAD.IADD R13, R13, 0x1, -R8 ;  /* 0x000000010d0d9824 */ /* 0x000fe200078e0a08 */
[----:B------:R-:W-:Y:S02]  /*05f0*/  @!P1 IADD3 R6, R6, 0x1, RZ ;  /* 0x0000000106069810 */ /* 0x000fe40007ffe0ff */
[----:B------:R-:W-:Y:S02]  /*0600*/  ISETP.NE.AND P1, PT, RZ, c[0x0][0x10], PT ;  /* 0x00000400ff007a0c */ /* 0x000fe40003f25270 */
[----:B------:R-:W-:Y:S02]  /*0610*/  ISETP.GE.U32.AND P2, PT, R13, R8, PT ;  /* 0x000000080d00720c */ /* 0x000fe40003f46070 */
[----:B------:R-:W-:-:S11]  /*0620*/  IADD3 R13, R84, 0x3f, RZ ;  /* 0x0000003f540d7810 */ /* 0x000fd60007ffe0ff */
[----:B------:R-:W-:-:S05]  /*0630*/  @P2 IADD3 R6, R6, 0x1, RZ ;  /* 0x0000000106062810 */ /* 0x000fca0007ffe0ff */
[----:B------:R-:W-:Y:S01]  /*0640*/  IMAD.MOV.U32 R8, RZ, RZ, R6 ;  /* 0x000000ffff087224 */ /* 0x000fe200078e0006 */
[----:B------:R-:W-:-:S03]  /*0650*/  SHF.R.S32.HI R6, RZ, 0x1f, R13 ;  /* 0x0000001fff067819 */ /* 0x000fc6000001140d */
[----:B------:R-:W-:Y:S01]  /*0660*/  @!P0 IMAD.MOV R8, RZ, RZ, -R8 ;  /* 0x000000ffff088224 */ /* 0x000fe200078e0a08 */
[----:B------:R-:W-:Y:S02]  /*0670*/  @!P1 LOP3.LUT R8, RZ, c[0x0][0x10], RZ, 0x33, !PT ;  /* 0x00000400ff089a12 */ /* 0x000fe400078e33ff */
[----:B------:R-:W-:-:S03]  /*0680*/  LEA.HI R6, R6, R13, RZ, 0x6 ;  /* 0x0000000d06067211 */ /* 0x000fc600078f30ff */
[----:B------:R-:W-:Y:S01]  /*0690*/  IMAD R200, R8, R5, RZ ;  /* 0x0000000508c87224 */ /* 0x000fe200078e02ff */
[----:B------:R-:W-:-:S03]  /*06a0*/  SHF.R.S32.HI R6, RZ, 0x6, R6 ;  /* 0x00000006ff067819 */ /* 0x000fc60000011406 */
[----:B------:R-:W-:-:S05]  /*06b0*/  IMAD.IADD R9, R8, 0x1, R200 ;  /* 0x0000000108097824 */ /* 0x000fca00078e02c8 */
[----:B------:R-:W-:-:S04]  /*06c0*/  IMNMX R9, R6, R9, PT ;  /* 0x0000000906097217 */ /* 0x000fc80003800200 */
[----:B------:R-:W-:-:S04]  /*06d0*/  IMNMX R145, R9, R0, PT ;  /* 0x0000000009917217 */ /* 0x000fc80003800200 */
[----:B------:R-:W-:-:S13]  /*06e0*/  ISETP.GE.AND P0, PT, R200, R145, PT ;  /* 0x00000091c800720c */ /* 0x000fda0003f06270 */
[----:B------:R-:W-:Y:S05]  /*06f0*/  @!P0 BRA `(.L_x_3252) ;  /* 0x0000058000008947 */ /* 0x000fea0003800000 */
[----:B------:R-:W-:Y:S01]  /*0700*/  SHF.R.S32.HI R3, RZ, 0x1f, R4 ;  /* 0x0000001fff037819 */ /* 0x000fe20000011404 */
[----:B------:R-:W-:Y:S01]  /*0710*/  IMAD R2, R5, c[0x0][0x210], R204 ;  /* 0x0000840005027a24 */ /* 0x000fe200078e02cc */
[----:B------:R-:W-:Y:S02]  /*0720*/  LOP3.LUT P6, RZ, R4, 0xf, RZ, 0xc0, !PT ;  /* 0x0000000f04ff7812 */ /* 0x000fe400078cc0ff */
[----:B------:R-:W-:Y:S01]  /*0730*/  LEA.HI R0, R3, R4, RZ, 0x4 ;  /* 0x0000000403007211 */ /* 0x000fe200078f20ff */
[----:B------:R-:W-:-:S03]  /*0740*/  IMAD R2, R2, c[0x0][0x1c0], R19 ;  /* 0x0000700002027a24 */ /* 0x000fc600078e0213 */
[----:B------:R-:W-:Y:S02]  /*0750*/  LOP3.LUT R3, R0, 0x3ffffff0, RZ, 0xc0, !PT ;  /* 0x3ffffff000037812 */ /* 0x000fe400078ec0ff */
[----:B------:R-:W-:-:S03]  /*0760*/  SHF.R.S32.HI R0, RZ, 0x4, R0 ;  /* 0x00000004ff007819 */ /* 0x000fc60000011400 */
[----:B------:R-:W-:Y:S01]  /*0770*/  IMAD.IADD R3, R4, 0x1, -R3 ;  /* 0x0000000104037824 */ /* 0x000fe200078e0a03 */
[C---:B------:R-:W-:Y:S02]  /*0780*/  IADD3 R8, R0.reuse, 0x18, RZ ;  /* 0x0000001800087810 */ /* 0x040fe40007ffe0ff */
[C---:B------:R-:W-:Y:S01]  /*0790*/  IADD3 R4, R0.reuse, 0x8, RZ ;  /* 0x0000000800047810 */ /* 0x040fe20007ffe0ff */
[----:B------:R-:W-:Y:S01]  /*07a0*/  IMAD.SHL.U32 R6, R3, 0x4, RZ ;  /* 0x0000000403067824 */ /* 0x000fe200078e00ff */
[----:B------:R-:W-:Y:S01]  /*07b0*/  IADD3 R10, R0, 0x38, RZ ;  /* 0x00000038000a7810 */ /* 0x000fe20007ffe0ff */
[--C-:B------:R-:W-:Y:S02]  /*07c0*/  IMAD R3, R2, c[0x0][0x214], R89.reuse ;  /* 0x0000850002037a24 */ /* 0x100fe400078e0259 */
[----:B------:R-:W-:Y:S01]  /*07d0*/  IMAD.IADD R89, R88, 0x1, -R89 ;  /* 0x0000000158597824 */ /* 0x000fe200078e0a59 */
[----:B------:R-:W-:Y:S01]  /*07e0*/  SHF.R.S32.HI R7, RZ, 0x1f, R6 ;  /* 0x0000001fff077819 */ /* 0x000fe20000011406 */
[----:B------:R-:W-:-:S03]  /*07f0*/  IMAD R5, R3, c[0x0][0x22c], RZ ;  /* 0x00008b0003057a24 */ /* 0x000fc600078e02ff */
[CC--:B------:R-:W-:Y:S01]  /*0800*/  ISETP.GE.AND P3, PT, R0.reuse, R89.reuse, PT ;  /* 0x000000590000720c */ /* 0x0c0fe20003f66270 */
[----:B------:R-:W-:Y:S01]  /*0810*/  IMAD.WIDE R6, R0, 0xc0, R6 ;  /* 0x000000c000067825 */ /* 0x000fe200078e0206 */
[CC--:B------:R-:W-:Y:S02]  /*0820*/  ISETP.GE.AND P2, PT, R4.reuse, R89.reuse, PT ;  /* 0x000000590400720c */ /* 0x0c0fe40003f46270 */
[----:B------:R-:W-:Y:S02]  /*0830*/  ISETP.GE.OR P5, PT, R4, R89, P6 ;  /* 0x000000590400720c */ /* 0x000fe400037a6670 */
[C---:B------:R-:W-:Y:S02]  /*0840*/  IADD3 R2, P0, R5.reuse, R6, RZ ;  /* 0x0000000605027210 */ /* 0x040fe40007f1e0ff */
[----:B------:R-:W-:Y:S02]  /*0850*/  IADD3 R6, R0, 0x10, RZ ;  /* 0x0000001000067810 */ /* 0x000fe40007ffe0ff */
[----:B------:R-:W-:-:S02]  /*0860*/  LEA.HI.X.SX32 R5, R5, R7, 0x1, P0 ;  /* 0x0000000705057211 */ /* 0x000fc400000f0eff */
[----:B------:R-:W-:Y:S02]  /*0870*/  LEA R12, P0, R2, c[0x0][0x1d8], 0x2 ;  /* 0x00007600020c7a11 */ /* 0x000fe400078010ff */
[-C--:B------:R-:W-:Y:S02]  /*0880*/  ISETP.GE.AND P1, PT, R6, R89.reuse, PT ;  /* 0x000000590600720c */ /* 0x080fe40003f26270 */
[----:B------:R-:W-:Y:S02]  /*0890*/  LEA.HI.X R13, R2, c[0x0][0x1dc], R5, 0x2, P0 ;  /* 0x00007700020d7a11 */ /* 0x000fe400000f1405 */
[-C--:B------:R-:W-:Y:S02]  /*08a0*/  ISETP.GE.OR P4, PT, R6, R89.reuse, P6 ;  /* 0x000000590600720c */ /* 0x080fe40003786670 */
[----:B------:R-:W-:Y:S01]  /*08b0*/  IADD3 R6, R0, 0x20, RZ ;  /* 0x0000002000067810 */ /* 0x000fe20007ffe0ff */
[----:B------:R-:W-:Y:S01]  /*08c0*/  @!P3 STG.E.128 [R12.64], RZ ;  /* 0x000000ff0c00b986 */ /* 0x000fe2000c101d04 */
[----:B------:R-:W-:-:S02]  /*08d0*/  ISETP.GE.AND P0, PT, R8, R89, PT ;  /* 0x000000590800720c */ /* 0x000fc40003f06270 */
[C---:B------:R-:W-:Y:S01]  /*08e0*/  IADD3 R4, R0.reuse, 0x28, RZ ;  /* 0x0000002800047810 */ /* 0x040fe20007ffe0ff */
[----:B------:R-:W-:Y:S01]  /*08f0*/  @!P3 STG.E.128 [R12.64+0x100], RZ ;  /* 0x000100ff0c00b986 */ /* 0x000fe2000c101d04 */
[----:B------:R-:W-:Y:S02]  /*0900*/  IADD3 R2, R0, 0x30, RZ ;  /* 0x0000003000027810 */ /* 0x000fe40007ffe0ff */
[----:B------:R-:W-:Y:S01]  /*0910*/  SHF.R.S32.HI R5, RZ, 0x1f, R3 ;  /* 0x0000001fff057819 */ /* 0x000fe20000011403 */
[----:B------:R-:W-:Y:S01]  /*0920*/  @!P3 STG.E.128 [R12.64+0x200], RZ ;  /* 0x000200ff0c00b986 */ /* 0x000fe2000c101d04 */
[----:B------:R-:W-:Y:S01]  /*0930*/  ISETP.GE.AND P3, PT, R6, R89, PT ;  /* 0x000000590600720c */ /* 0x000fe20003f66270 */
[----:B------:R-:W-:Y:S02]  /*0940*/  @!P4 IMAD.MOV.U32 R15, RZ, RZ, -0x800000 ;  /* 0xff800000ff0fc424 */ /* 0x000fe400078e00ff */
[----:B------:R-:W-:Y:S04]  /*0950*/  @!P2 STG.E.128 [R12.64+0x1800], RZ ;  /* 0x001800ff0c00a986 */ /* 0x000fe8000c101d04 */
[----:B------:R-:W-:Y:S04]  /*0960*/  @!P0 STG.E.128 [R12.64+0x4800], RZ ;  /* 0x004800ff0c008986 */ /* 0x000fe8000c101d04 */
[----:B------:R-:W-:Y:S04]  /*0970*/  @!P0 STG.E.128 [R12.64+0x4900], RZ ;  /* 0x004900ff0c008986 */ /* 0x000fe8000c101d04 */
[----:B------:R-:W-:Y:S01]  /*0980*/  @!P0 STG.E.128 [R12.64+0x4a00], RZ ;  /* 0x004a00ff0c008986 */ /* 0x000fe2000c101d04 */
[----:B------:R-:W-:-:S03]  /*0990*/  IADD3 R3, P0, R3, R0, RZ ;  /* 0x0000000003037210 */ /* 0x000fc60007f1e0ff */
[----:B------:R-:W-:Y:S01]  /*09a0*/  @!P2 STG.E.128 [R12.64+0x1900], RZ ;  /* 0x001900ff0c00a986 */ /* 0x000fe2000c101d04 */
[----:B------:R-:W-:Y:S02]  /*09b0*/  LEA.HI.X.SX32 R14, R0, R5, 0x1, P0 ;  /* 0x00000005000e7211 */ /* 0x000fe400000f0eff */
[C---:B------:R-:W-:Y:S01]  /*09c0*/  LEA R16, P0, R3.reuse, c[0x0][0x208], 0x2 ;  /* 0x0000820003107a11 */ /* 0x040fe200078010ff */
[----:B------:R-:W-:Y:S01]  /*09d0*/  @!P2 STG.E.128 [R12.64+0x1a00], RZ ;  /* 0x001a00ff0c00a986 */ /* 0x000fe2000c101d04 */
[-C--:B------:R-:W-:Y:S02]  /*09e0*/  ISETP.GE.AND P2, PT, R4, R89.reuse, PT ;  /* 0x000000590400720c */ /* 0x080fe40003f46270 */
[----:B------:R-:W-:Y:S01]  /*09f0*/  LEA.HI.X R17, R3, c[0x0][0x20c], R14, 0x2, P0 ;  /* 0x0000830003117a11 */ /* 0x000fe200000f140e */
[----:B------:R-:W-:Y:S01]  /*0a00*/  @!P1 STG.E.128 [R12.64+0x3000], RZ ;  /* 0x003000ff0c009986 */ /* 0x000fe2000c101d04 */
[----:B------:R-:W-:Y:S01]  /*0a10*/  @!P5 IMAD.MOV.U32 R3, RZ, RZ, -0x800000 ;  /* 0xff800000ff03d424 */ /* 0x000fe200078e00ff */
[----:B------:R-:W-:-:S02]  /*0a20*/  ISETP.GE.OR P0, PT, R2, R89, P6 ;  /* 0x000000590200720c */ /* 0x000fc40003706670 */
[----:B------:R-:W-:Y:S04]  /*0a30*/  @!P1 STG.E.128 [R12.64+0x3100], RZ ;  /* 0x003100ff0c009986 */ /* 0x000fe8000c101d04 */
[----:B------:R-:W-:Y:S01]  /*0a40*/  @!P1 STG.E.128 [R12.64+0x3200], RZ ;  /* 0x003200ff0c009986 */ /* 0x000fe2000c101d04 */
[----:B------:R-:W-:-:S03]  /*0a50*/  ISETP.GE.AND P1, PT, R2, R89, PT ;  /* 0x000000590200720c */ /* 0x000fc60003f26270 */
[----:B------:R-:W-:Y:S03]  /*0a60*/  @!P3 STG.E.128 [R12.64+0x6000], RZ ;  /* 0x006000ff0c00b986 */ /* 0x000fe6000c101d04 */
[----:B------:R-:W-:Y:S01]  /*0a70*/  @!P0 IMAD.MOV.U32 R5, RZ, RZ, -0x800000 ;  /* 0xff800000ff058424 */ /* 0x000fe200078e00ff */
[----:B------:R-:W-:Y:S04]  /*0a80*/  @!P3 STG.E.128 [R12.64+0x6100], RZ ;  /* 0x006100ff0c00b986 */ /* 0x000fe8000c101d04 */
[----:B------:R-:W-:Y:S01]  /*0a90*/  @!P3 STG.E.128 [R12.64+0x6200], RZ ;  /* 0x006200ff0c00b986 */ /* 0x000fe2000c101d04 */
[----:B------:R-:W-:-:S03]  /*0aa0*/  ISETP.GE.AND P3, PT, R10, R89, PT ;  /* 0x000000590a00720c */ /* 0x000fc60003f66270 */
[----:B------:R-:W-:Y:S04]  /*0ab0*/  @!P2 STG.E.128 [R12.64+0x7800], RZ ;  /* 0x007800ff0c00a986 */ /* 0x000fe8000c101d04 */
[----:B------:R-:W-:Y:S04]  /*0ac0*/  @!P2 STG.E.128 [R12.64+0x7900], RZ ;  /* 0x007900ff0c00a986 */ /* 0x000fe8000c101d04 */
[----:B------:R-:W-:Y:S01]  /*0ad0*/  @!P2 STG.E.128 [R12.64+0x7a00], RZ ;  /* 0x007a00ff0c00a986 */ /* 0x000fe2000c101d04 */
[----:B------:R-:W-:-:S03]  /*0ae0*/  ISETP.GE.OR P2, PT, R8, R89, P6 ;  /* 0x000000590800720c */ /* 0x000fc60003746670 */
[----:B------:R-:W-:Y:S04]  /*0af0*/  @!P1 STG.E.128 [R12.64+0x9000], RZ ;  /* 0x009000ff0c009986 */ /* 0x000fe8000c101d04 */
[----:B------:R-:W-:Y:S04]  /*0b00*/  @!P1 STG.E.128 [R12.64+0x9100], RZ ;  /* 0x009100ff0c009986 */ /* 0x000fe8000c101d04 */
[----:B------:R-:W-:Y:S01]  /*0b10*/  @!P1 STG.E.128 [R12.64+0x9200], RZ ;  /* 0x009200ff0c009986 */ /* 0x000fe2000c101d04 */
[----:B------:R-:W-:Y:S01]  /*0b20*/  ISETP.GE.OR P1, PT, R6, R89, P6 ;  /* 0x000000590600720c */ /* 0x000fe20003726670 */
[----:B------:R-:W-:-:S02]  /*0b30*/  @!P2 IMAD.MOV.U32 R11, RZ, RZ, -0x800000 ;  /* 0xff800000ff0ba424 */ /* 0x000fc400078e00ff */
[----:B------:R-:W-:Y:S04]  /*0b40*/  @!P3 STG.E.128 [R12.64+0xa800], RZ ;  /* 0x00a800ff0c00b986 */ /* 0x000fe8000c101d04 */
[----:B------:R-:W-:Y:S04]  /*0b50*/  @!P3 STG.E.128 [R12.64+0xa900], RZ ;  /* 0x00a900ff0c00b986 */ /* 0x000fe8000c101d04 */
[----:B------:R1:W-:Y:S01]  /*0b60*/  @!P3 STG.E.128 [R12.64+0xaa00], RZ ;  /* 0x00aa00ff0c00b986 */ /* 0x0003e2000c101d04 */
[----:B------:R-:W-:Y:S01]  /*0b70*/  ISETP.GE.OR P3, PT, R4, R89, P6 ;  /* 0x000000590400720c */ /* 0x000fe20003766670 */
[----:B------:R-:W-:-:S02]  /*0b80*/  @!P1 IMAD.MOV.U32 R9, RZ, RZ, -0x800000 ;  /* 0xff800000ff099424 */ /* 0x000fc400078e00ff */
[----:B------:R2:W-:Y:S01]  /*0b90*/  @!P5 STG.E [R16.64+0x20], R3 ;  /* 0x000020031000d986 */ /* 0x0005e2000c101904 */
[-C--:B------:R-:W-:Y:S02]  /*0ba0*/  ISETP.GE.OR P5, PT, R0, R89.reuse, P6 ;  /* 0x000000590000720c */ /* 0x080fe400037a6670 */
[----:B------:R-:W-:Y:S01]  /*0bb0*/  ISETP.GE.OR P6, PT, R10, R89, P6 ;  /* 0x000000590a00720c */ /* 0x000fe200037c6670 */
[----:B------:R2:W-:Y:S04]  /*0bc0*/  @!P4 STG.E [R16.64+0x40], R15 ;  /* 0x0000400f1000c986 */ /* 0x0005e8000c101904 */
[----:B------:R2:W-:Y:S02]  /*0bd0*/  @!P2 STG.E [R16.64+0x60], R11 ;  /* 0x0000600b1000a986 */ /* 0x0005e4000c101904 */
[----:B------:R-:W-:-:S02]  /*0be0*/  @!P3 IMAD.MOV.U32 R7, RZ, RZ, -0x800000 ;  /* 0xff800000ff07b424 */ /* 0x000fc400078e00ff */
[----:B------:R2:W-:Y:S04]  /*0bf0*/  @!P1 STG.E [R16.64+0x80], R9 ;  /* 0x0000800910009986 */ /* 0x0005e8000c101904 */
[----:B------:R2:W-:Y:S04]  /*0c00*/  @!P3 STG.E [R16.64+0xa0], R7 ;  /* 0x0000a0071000b986 */ /* 0x0005e8000c101904 */
[----:B------:R2:W-:Y:S01]  /*0c10*/  @!P0 STG.E [R16.64+0xc0], R5 ;  /* 0x0000c00510008986 */ /* 0x0005e2000c101904 */
[----:B-1----:R-:W-:-:S05]  /*0c20*/  @!P5 IMAD.MOV.U32 R13, RZ, RZ, -0x800000 ;  /* 0xff800000ff0dd424 */ /* 0x002fca00078e00ff */
[----:B------:R2:W-:Y:S01]  /*0c30*/  @!P5 STG.E [R16.64], R13 ;  /* 0x0000000d1000d986 */ /* 0x0005e2000c101904 */
[----:B------:R-:W-:Y:S05]  /*0c40*/  @P6 EXIT ;  /* 0x000000000000694d */ /* 0x000fea0003800000 */
[----:B--2---:R-:W-:-:S05]  /*0c50*/  MOV R3, 0xff800000 ;  /* 0xff80000000037802 */ /* 0x004fca0000000f00 */
[----:B------:R-:W-:Y:S01]  /*0c60*/  STG.E [R16.64+0xe0], R3 ;  /* 0x0000e00310007986 */ /* 0x000fe2000c101904 */
[----:B------:R-:W-:Y:S05]  /*0c70*/  EXIT ;  /* 0x000000000000794d */ /* 0x000fea0003800000 */
.L_x_3252:
[----:B------:R-:W-:Y:S01]  /*0c80*/  ISETP.NE.U32.AND P0, PT, RZ, c[0x0][0x2b8], PT ;  /* 0x0000ae00ff007a0c */ /* 0x000fe20003f05070 */
[----:B------:R-:W-:Y:S01]  /*0c90*/  IMAD.MOV.U32 R0, RZ, RZ, R204 ;  /* 0x000000ffff007224 */ /* 0x000fe200078e00cc */
[----:B------:R-:W-:Y:S02]  /*0ca0*/  ISETP.NE.U32.AND P1, PT, RZ, c[0x0][0x2c0], PT ;  /* 0x0000b000ff007a0c */ /* 0x000fe40003f25070 */
[----:B------:R-:W-:Y:S02]  /*0cb0*/  ISETP.NE.AND.EX P0, PT, RZ, c[0x0][0x2bc], PT, P0 ;  /* 0x0000af00ff007a0c */ /* 0x000fe40003f05300 */
[----:B------:R-:W-:-:S11]  /*0cc0*/  ISETP.NE.AND.EX P1, PT, RZ, c[0x0][0x2c4], PT, P1 ;  /* 0x0000b100ff007a0c */ /* 0x000fd60003f25310 */
[C---:B------:R-:W-:Y:S02]  /*0cd0*/  @P0 IMAD.WIDE R12, R204.reuse, R3, c[0x0][0x2b8] ;  /* 0x0000ae00cc0c0625 */ /* 0x040fe400078e0203 */
[----:B------:R-:W-:Y:S02]  /*0ce0*/  @P1 SHF.R.S32.HI R3, RZ, 0x1f, R204 ;  /* 0x0000001fff031819 */ /* 0x000fe400000114cc */
[----:B------:R-:W-:Y:S01]  /*0cf0*/  @P1 IMAD.WIDE.U32 R8, R204, c[0x0][0x2c8], RZ ;  /* 0x0000b200cc081a25 */ /* 0x000fe200078e00ff */
[----:B------:R-:W-:Y:S01]  /*0d00*/  CS2R R208, SRZ ;  /* 0x0000000000d07805 */ /* 0x000fe2000001ff00 */
[----:B------:R1:W5:Y:S01]  /*0d10*/  @P0 LDG.E R0, [R12.64] ;  /* 0x000000040c000981 */ /* 0x000362000c1e1900 */
[----:B------:R-:W-:Y:S01]  /*0d20*/  PLOP3.LUT P6, PT, PT, PT, PT, 0x8, 0x0 ;  /* 0x000000000000781c */ /* 0x000fe20003fce170 */
[----:B------:R-:W-:Y:S01]  /*0d30*/  @P1 IMAD R3, R3, c[0x0][0x2c8], RZ ;  /* 0x0000b20003031a24 */ /* 0x000fe200078e02ff */
[----:B------:R-:W-:Y:S02]  /*0d40*/  @P1 LEA R208, P0, R8, c[0x0][0x2c0], 0x2 ;  /* 0x0000b00008d01a11 */ /* 0x000fe400078010ff */
[----:B------:R-:W-:Y:S01]  /*0d50*/  IABS R133, c[0x0][0x2d0] ;  /* 0x0000b40000857a13 */ /* 0x000fe20000000000 */
[----:B------:R-:W-:-:S04]  /*0d60*/  @P1 IMAD R3, R204, c[0x0][0x2cc], R3 ;  /* 0x0000b300cc031a24 */ /* 0x000fc800078e0203 */
[----:B------:R-:W-:-:S05]  /*0d70*/  @P1 IMAD.IADD R3, R9, 0x1, R3 ;  /* 0x0000000109031824 */ /* 0x000fca00078e0203 */
        /* <DEDUP_REMOVED lines=14> */
[----:B------:R-:W-:Y:S01]  /*0e60*/  IMAD.HI.U32 R3, R7, R2, R6 ;  /* 0x0000000207037227 */ /* 0x000fe200078e0006 */
[----:B------:R-:W-:-:S05]  /*0e70*/  MOV R2, R0 ;  /* 0x0000000000027202 */ /* 0x000fca0000000f00 */
[----:B------:R-:W-:-:S04]  /*0e80*/  IMAD.HI.U32 R3, R3, R2, RZ ;  /* 0x0000000203037227 */ /* 0x000fc800078e00ff */
[----:B------:R-:W-:-:S04]  /*0e90*/  IMAD.MOV R0, RZ, RZ, -R3 ;  /* 0x000000ffff007224 */ /* 0x000fc800078e0a03 */
[----:B------:R-:W-:-:S05]  /*0ea0*/  IMAD R0, R133, R0, R2 ;  /* 0x0000000085007224 */ /* 0x000fca00078e0202 */
[----:B------:R-:W-:-:S13]  /*0eb0*/  ISETP.GT.U32.AND P1, PT, R133, R0, PT ;  /* 0x000000008500720c */ /* 0x000fda0003f24070 */
[-C--:B------:R-:W-:Y:S02]  /*0ec0*/  @!P1 IADD3 R0, R0, -R133.reuse, RZ ;  /* 0x8000008500009210 */ /* 0x080fe40007ffe0ff */
[----:B------:R-:W-:Y:S02]  /*0ed0*/  @!P1 IADD3 R3, R3, 0x1, RZ ;  /* 0x0000000103039810 */ /* 0x000fe40007ffe0ff */
[----:B------:R-:W-:Y:S02]  /*0ee0*/  ISETP.GE.U32.AND P2, PT, R0, R133, PT ;  /* 0x000000850000720c */ /* 0x000fe40003f46070 */
[----:B------:R-:W-:Y:S02]  /*0ef0*/  LOP3.LUT R0, R15, c[0x0][0x2d0], RZ, 0x3c, !PT ;  /* 0x0000b4000f007a12 */ /* 0x000fe400078e3cff */
[----:B------:R-:W-:Y:S02]  /*0f00*/  ISETP.NE.AND P1, PT, RZ, c[0x0][0x2d0], PT ;  /* 0x0000b400ff007a0c */ /* 0x000fe40003f25270 */
[----:B------:R-:W-:-:S07]  /*0f10*/  ISETP.GE.AND P0, PT, R0, RZ, PT ;  /* 0x000000ff0000720c */ /* 0x000fce0003f06270 */
[----:B------:R-:W-:-:S06]  /*0f20*/  @P2 IADD3 R3, R3, 0x1, RZ ;  /* 0x0000000103032810 */ /* 0x000fcc0007ffe0ff */
[----:B------:R-:W-:Y:S01]  /*0f30*/  @!P0 IMAD.MOV R3, RZ, RZ, -R3 ;  /* 0x000000ffff038224 */ /* 0x000fe200078e0a03 */
        /* <DEDUP_REMOVED lines=29> */
[----:B------:R-:W-:-:S04]  /*1110*/  @!P1 LOP3.LUT R9, RZ, c[0x0][0x1c8], RZ, 0x33, !PT ;  /* 0x00007200ff099a12 */ /* 0x000fc800078e33ff */
[----:B------:R-:W-:Y:S02]  /*1120*/  SHF.R.S32.HI R8, RZ, 0x1f, R9 ;  /* 0x0000001fff087819 */ /* 0x000fe40000011409 */
[----:B--2---:R-:W-:Y:S01]  /*1130*/  SHF.R.S32.HI R5, RZ, 0x1f, R6 ;  /* 0x0000001fff057819 */ /* 0x004fe20000011406 */
[----:B------:R-:W-:-:S04]  /*1140*/  IMAD.WIDE.U32 R12, R6, c[0x0][0x180], RZ ;  /* 0x00006000060c7a25 */ /* 0x000fc800078e00ff */
[C---:B------:R-:W-:Y:S02]  /*1150*/  IMAD R7, R5.reuse, c[0x0][0x180], RZ ;  /* 0x0000600005077a24 */ /* 0x040fe400078e02ff */
[----:B------:R-:W-:Y:S02]  /*1160*/  IMAD R5, R5, c[0x0][0x188], RZ ;  /* 0x0000620005057a24 */ /* 0x000fe400078e02ff */
[----:B------:R-:W-:Y:S02]  /*1170*/  IMAD R2, R6, c[0x0][0x184], R7 ;  /* 0x0000610006027a24 */ /* 0x000fe400078e0207 */
[----:B------:R-:W-:Y:S02]  /*1180*/  IMAD R7, R15, c[0x0][0x19c], R0 ;  /* 0x000067000f077a24 */ /* 0x000fe400078e0200 */
[----:B------:R-:W-:Y:S01]  /*1190*/  IMAD R0, R8, c[0x0][0x1b0], RZ ;  /* 0x00006c0008007a24 */ /* 0x000fe200078e02ff */
[----:B------:R-:W-:Y:S01]  /*11a0*/  IADD3 R13, R13, R2, RZ ;  /* 0x000000020d0d7210 */ /* 0x000fe20007ffe0ff */
[----:B------:R-:W-:-:S02]  /*11b0*/  IMAD R10, R6, c[0x0][0x18c], R5 ;  /* 0x00006300060a7a24 */ /* 0x000fc400078e0205 */
[----:B------:R-:W-:Y:S02]  /*11c0*/  IMAD R5, R9, c[0x0][0x1b4], R0 ;  /* 0x00006d0009057a24 */ /* 0x000fe400078e0200 */
[----:B------:R-:W-:-:S04]  /*11d0*/  IMAD.WIDE.U32 R28, R15, c[0x0][0x198], R12 ;  /* 0x000066000f1c7a25 */ /* 0x000fc800078e000c */
[----:B------:R-:W-:Y:S02]  /*11e0*/  IMAD.IADD R29, R29, 0x1, R7 ;  /* 0x000000011d1d7824 */ /* 0x000fe400078e0207 */
[----:B------:R-:W-:-:S04]  /*11f0*/  IMAD.WIDE.U32 R6, R6, c[0x0][0x188], RZ ;  /* 0x0000620006067a25 */ /* 0x000fc800078e00ff */
[----:B------:R-:W-:Y:S01]  /*1200*/  IMAD.WIDE.U32 R28, R9, c[0x0][0x1b0], R28 ;  /* 0x00006c00091c7a25 */ /* 0x000fe200078e001c */
[----:B------:R-:W-:-:S03]  /*1210*/  MOV R18, R6 ;  /* 0x0000000600127202 */ /* 0x000fc60000000f00 */
[----:B------:R-:W-:Y:S01]  /*1220*/  IMAD.IADD R10, R7, 0x1, R10 ;  /* 0x00000001070a7824 */ /* 0x000fe200078e020a */
[----:B------:R-:W-:Y:S01]  /*1230*/  IADD3 R5, R29, R5, RZ ;  /* 0x000000051d057210 */ /* 0x000fe20007ffe0ff */
[----:B------:R-:W-:Y:S05]  /*1240*/  BRA `(.L_x_3254) ;  /* 0x0000044000007947 */ /* 0x000fea0003800000 */
.L_x_3253:
[----:B-1----:R-:W-:-:S13]  /*1250*/  ISETP.NE.AND P3, PT, R7, -0x1, PT ;  /* 0xffffffff0700780c */ /* 0x002fda0003f65270 */
        /* <DEDUP_REMOVED lines=13> */
[----:B------:R-:W-:-:S04]  /*1330*/  IADD3 R5, R9, R3, RZ ;  /* 0x0000000309057210 */ /* 0x000fc80007ffe0ff */
.L_x_3255:
[----:B------:R-:W-:Y:S01]  /*1340*/  IABS R9, c[0x0][0x1c8] ;  /* 0x0000720000097a13 */ /* 0x000fe20000000000 */
[----:B------:R-:W-:Y:S01]  /*1350*/  IMAD.MOV.U32 R17, RZ, RZ, R5 ;  /* 0x000000ffff117224 */ /* 0x000fe200078e0005 */
[----:B------:R-:W-:Y:S02]  /*1360*/  LEA R15, R145, 0xffffffc0, 0x6 ;  /* 0xffffffc0910f7811 */ /* 0x000fe400078e30ff */
[----:B------:R-:W1:Y:S01]  /*1370*/  I2F.RP R10, R9 ;  /* 0x00000009000a7306 */ /* 0x000e620000209400 */
[----:B------:R-:W-:-:S05]  /*1380*/  MOV R16, R8 ;  /* 0x0000000800107202 */ /* 0x000fca0000000f00 */
[----:B------:R-:W-:Y:S02]  /*1390*/  IMAD.WIDE.U32 R16, R15, c[0x0][0x198], R16 ;  /* 0x000066000f107a25 */ /* 0x000fe400078e0010 */
[----:B-1----:R-:W1:Y:S02]  /*13a0*/  MUFU.RCP R12, R10 ;  /* 0x0000000a000c7308 */ /* 0x002e640000001000 */
[----:B-1----:R-:W-:-:S06]  /*13b0*/  IADD3 R12, R12, 0xffffffe, RZ ;  /* 0x0ffffffe0c0c7810 */ /* 0x002fcc0007ffe0ff */
[----:B------:R-:W1:Y:S02]  /*13c0*/  F2I.FTZ.U32.TRUNC.NTZ R13, R12 ;  /* 0x0000000c000d7305 */ /* 0x000e64000021f000 */
        /* <DEDUP_REMOVED lines=10> */
[----:B------:R-:W-:Y:S02]  /*1470*/  ISETP.GE.AND P1, PT, R3, RZ, PT ;  /* 0x000000ff0300720c */ /* 0x000fe40003f26270 */
[----:B------:R-:W-:-:S09]  /*1480*/  SHF.R.S32.HI R3, RZ, 0x1f, R15 ;  /* 0x0000001fff037819 */ /* 0x000fd2000001140f */
[----:B------:R-:W-:Y:S01]  /*1490*/  @!P0 IMAD.IADD R10, R10, 0x1, -R9 ;  /* 0x000000010a0a8824 */ /* 0x000fe200078e0a09 */
[----:B------:R-:W-:Y:S02]  /*14a0*/  @!P0 IADD3 R6, R6, 0x1, RZ ;  /* 0x0000000106068810 */ /* 0x000fe40007ffe0ff */
[----:B------:R-:W-:Y:S02]  /*14b0*/  ISETP.NE.AND P0, PT, RZ, c[0x0][0x1c8], PT ;  /* 0x00007200ff007a0c */ /* 0x000fe40003f05270 */
[----:B------:R-:W-:Y:S02]  /*14c0*/  ISETP.GE.U32.AND P2, PT, R10, R9, PT ;  /* 0x000000090a00720c */ /* 0x000fe40003f46070 */
[----:B------:R-:W-:-:S05]  /*14d0*/  @P3 IADD3 R10, R2, R7, RZ ;  /* 0x00000007020a3210 */ /* 0x000fca0007ffe0ff */
[----:B------:R-:W-:-:S04]  /*14e0*/  @P3 IMAD.WIDE.U32 R12, R10, c[0x0][0x1a0], RZ ;  /* 0x000068000a0c3a25 */ /* 0x000fc800078e00ff */
[----:B------:R-:W-:Y:S01]  /*14f0*/  @P3 IMAD R10, R10, c[0x0][0x1a4], R13 ;  /* 0x000069000a0a3a24 */ /* 0x000fe200078e020d */
[----:B------:R-:W-:Y:S02]  /*1500*/  @P3 MOV R18, R12 ;  /* 0x0000000c00123202 */ /* 0x000fe40000000f00 */
[----:B------:R-:W-:-:S04]  /*1510*/  @P2 IADD3 R6, R6, 0x1, RZ ;  /* 0x0000000106062810 */ /* 0x000fc80007ffe0ff */
[----:B------:R-:W-:Y:S01]  /*1520*/  MOV R9, R6 ;  /* 0x0000000600097202 */ /* 0x000fe20000000f00 */
[----:B------:R-:W-:-:S04]  /*1530*/  IMAD R6, R3, c[0x0][0x198], RZ ;  /* 0x0000660003067a24 */ /* 0x000fc800078e02ff */
[----:B------:R-:W-:Y:S01]  /*1540*/  @!P1 IMAD.MOV R9, RZ, RZ, -R9 ;  /* 0x000000ffff099224 */ /* 0x000fe200078e0a09 */
[----:B------:R-:W-:Y:S01]  /*1550*/  @!P0 LOP3.LUT R9, RZ, c[0x0][0x1c8], RZ, 0x33, !PT ;  /* 0x00007200ff098a12 */ /* 0x000fe200078e33ff */
[----:B------:R-:W-:-:S03]  /*1560*/  IMAD R5, R15, c[0x0][0x19c], R6 ;  /* 0x000067000f057a24 */ /* 0x000fc600078e0206 */
[----:B------:R-:W-:Y:S01]  /*1570*/  SHF.R.S32.HI R8, RZ, 0x1f, R9 ;  /* 0x0000001fff087819 */ /* 0x000fe20000011409 */
[----:B------:R-:W-:-:S04]  /*1580*/  IMAD.IADD R17, R17, 0x1, R5 ;  /* 0x0000000111117824 */ /* 0x000fc800078e0205 */
[----:B------:R-:W-:Y:S02]  /*1590*/  IMAD R6, R8, c[0x0][0x1b0], RZ ;  /* 0x00006c0008067a24 */ /* 0x000fe400078e02ff */
[----:B------:R-:W-:-:S04]  /*15a0*/  IMAD.WIDE.U32 R28, R9, c[0x0][0x1b0], R16 ;  /* 0x00006c00091c7a25 */ /* 0x000fc800078e0010 */
        /* <DEDUP_REMOVED lines=14> */
.L_x_3254:
[----:B------:R-:W-:Y:S01]  /*1690*/  ISETP.NE.AND P0, PT, R11, -0x1, PT ;  /* 0xffffffff0b00780c */ /* 0x000fe20003f05270 */
[----:B------:R-:W-:Y:S01]  /*16a0*/  IMAD.IADD R199, R88, 0x1, -R89 ;  /* 0x0000000158c77824 */ /* 0x000fe200078e0a59 */
[----:B------:R-:W-:Y:S01]  /*16b0*/  SHF.R.S32.HI R87, RZ, 0x1f, R4 ;  /* 0x0000001fff577819 */ /* 0x000fe20000011404 */
[----:B------:R-:W-:Y:S01]  /*16c0*/  IMAD R8, R8, c[0x0][0x1b8], RZ ;  /* 0x00006e0008087a24 */ /* 0x000fe200078e02ff */
[----:B------:R-:W-:Y:S02]  /*16d0*/  SHF.R.S32.HI R2, RZ, 0x1f, R19 ;  /* 0x0000001fff027819 */ /* 0x000fe40000011413 */
[----:B------:R-:W-:Y:S01]  /*16e0*/  LEA.HI R13, R87, R4, RZ, 0x3 ;  /* 0x00000004570d7211 */ /* 0x000fe200078f18ff */
[----:B------:R-:W-:Y:S01]  /*16f0*/  IMAD R8, R9, c[0x0][0x1bc], R8 ;  /* 0x00006f0009087a24 */ /* 0x000fe200078e0208 */
[----:B------:R-:W-:Y:S01]  /*1700*/  IADD3 R205, R145, -0x1, RZ ;  /* 0xffffffff91cd7810 */ /* 0x000fe20007ffe0ff */
[----:B------:R-:W-:Y:S01]  /*1710*/  IMAD R2, R2, c[0x0][0x1a8], RZ ;  /* 0x00006a0002027a24 */ /* 0x000fe200078e02ff */
[----:B------:R-:W-:-:S02]  /*1720*/  SHF.R.S32.HI R6, RZ, 0x3, R13 ;  /* 0x00000003ff067819 */ /* 0x000fc4000001140d */
[----:B------:R-:W-:Y:S01]  /*1730*/  LOP3.LUT R13, R13, 0xfffffff8, RZ, 0xc0, !PT ;  /* 0xfffffff80d0d7812 */ /* 0x000fe200078ec0ff */
[----:B------:R-:W-:Y:S01]  /*1740*/  @P0 IMAD.WIDE.U32 R24, R11, c[0x0][0x190], RZ ;  /* 0x000064000b180a25 */ /* 0x000fe200078e00ff */
[----:B------:R-:W-:Y:S02]  /*1750*/  @!P0 SHF.R.S32.HI R7, RZ, 0x1f, R204 ;  /* 0x0000001fff078819 */ /* 0x000fe400000114cc */
[----:B------:R-:W-:Y:S01]  /*1760*/  IADD3 R14, R6, 0x20, RZ ;  /* 0x00000020060e7810 */ /* 0x000fe20007ffe0ff */
[----:B------:R-:W-:Y:S01]  /*1770*/  @!P0 IMAD.WIDE.U32 R16, R204, c[0x0][0x178], RZ ;  /* 0x00005e00cc108a25 */ /* 0x000fe200078e00ff */
[----:B------:R-:W-:Y:S02]  /*1780*/  IADD3 R12, R6, 0x30, RZ ;  /* 0x00000030060c7810 */ /* 0x000fe40007ffe0ff */
[-C--:B------:R-:W-:Y:S01]  /*1790*/  ISETP.GE.AND P5, PT, R14, R199.reuse, PT ;  /* 0x000000c70e00720c */ /* 0x080fe20003fa6270 */
[----:B------:R-:W-:Y:S01]  /*17a0*/  @!P0 IMAD R7, R7, c[0x0][0x178], RZ ;  /* 0x00005e0007078a24 */ /* 0x000fe200078e02ff */
[----:B------:R-:W-:Y:S01]  /*17b0*/  ISETP.GE.AND P3, PT, R6, R199, PT ;  /* 0x000000c70600720c */ /* 0x000fe20003f66270 */
[----:B------:R-:W-:-:S02]  /*17c0*/  @P0 IMAD R11, R11, c[0x0][0x194], R25 ;  /* 0x000065000b0b0a24 */ /* 0x000fc400078e0219 */
[----:B-----5:R-:W-:Y:S01]  /*17d0*/  @!P0 IMAD R0, R204, c[0x0][0x17c], R7 ;  /* 0x00005f00cc008a24 */ /* 0x020fe200078e0207 */
[----:B------:R-:W-:Y:S01]  /*17e0*/  SHF.R.S32.HI R7, RZ, 0x1f, R6 ;  /* 0x0000001fff077819 */ /* 0x000fe20000011406 */
[----:B------:R-:W-:Y:S01]  /*17f0*/  @!P0 IMAD.MOV.U32 R24, RZ, RZ, R16 ;  /* 0x000000ffff188224 */ /* 0x000fe200078e0010 */
[----:B------:R-:W-:Y:S01]  /*1800*/  IADD3 R16, R6, 0x10, RZ ;  /* 0x0000001006107810 */ /* 0x000fe20007ffe0ff */
[----:B------:R-:W-:Y:S01]  /*1810*/  @!P0 IMAD.IADD R11, R17, 0x1, R0 ;  /* 0x00000001110b8824 */ /* 0x000fe200078e0200 */
[----:B------:R-:W-:Y:S01]  /*1820*/  LEA.HI R17, R87, R4, RZ, 0x6 ;  /* 0x0000000457117211 */ /* 0x000fe200078f30ff */
[----:B------:R-:W-:Y:S01]  /*1830*/  IMAD.IADD R0, R4, 0x1, -R13 ;  /* 0x0000000104007824 */ /* 0x000fe200078e0a0d */
[----:B------:R-:W-:Y:S01]  /*1840*/  ISETP.GE.AND P0, PT, R16, R199, PT ;  /* 0x000000c71000720c */ /* 0x000fe20003f06270 */
[----:B------:R-:W-:Y:S02]  /*1850*/  IMAD.SHL.U32 R13, R6, 0x40, RZ ;  /* 0x00000040060d7824 */ /* 0x000fe400078e00ff */
[----:B------:R-:W-:-:S02]  /*1860*/  IMAD.SHL.U32 R22, R0, 0x8, RZ ;  /* 0x0000000800167824 */ /* 0x000fc400078e00ff */
[----:B------:R-:W-:Y:S01]  /*1870*/  IMAD.WIDE R36, R37, 0x40, R6 ;  /* 0x0000004025247825 */ /* 0x000fe200078e0206 */
[----:B------:R-:W-:Y:S02]  /*1880*/  LOP3.LUT R13, R13, 0x1c0, RZ, 0xc0, !PT ;  /* 0x000001c00d0d7812 */ /* 0x000fe400078ec0ff */
[C---:B------:R-:W-:Y:S01]  /*1890*/  IADD3 R24, P4, R22.reuse, R24, RZ ;  /* 0x0000001816187210 */ /* 0x040fe20007f9e0ff */
[----:B------:R-:W-:Y:S01]  /*18a0*/  IMAD R2, R19, c[0x0][0x1ac], R2 ;  /* 0x00006b0013027a24 */ /* 0x000fe200078e0202 */
[--C-:B------:R-:W-:Y:S01]  /*18b0*/  SHF.R.S32.HI R20, RZ, 0x1f, R22.reuse ;  /* 0x0000001fff147819 */ /* 0x100fe20000011416 */
[----:B------:R-:W-:Y:S01]  /*18c0*/  IMAD R135, R7, c[0x0][0x198], RZ ;  /* 0x0000660007877a24 */ /* 0x000fe200078e02ff */
[C---:B------:R-:W-:Y:S02]  /*18d0*/  IADD3 R18, P1, R22.reuse, R18, RZ ;  /* 0x0000001216127210 */ /* 0x040fe40007f3e0ff */
[----:B------:R-:W-:Y:S01]  /*18e0*/  IADD3 R28, P2, R22, R28, RZ ;  /* 0x0000001c161c7210 */ /* 0x000fe20007f5e0ff */
[----:B------:R-:W-:Y:S01]  /*18f0*/  IMAD.X R25, R20, 0x1, R11, P4 ;  /* 0x0000000114197824 */ /* 0x000fe200020e060b */
[----:B------:R-:W-:Y:S01]  /*1900*/  ISETP.GE.AND P4, PT, R12, R199, PT ;  /* 0x000000c70c00720c */ /* 0x000fe20003f86270 */
[----:B------:R-:W-:Y:S01]  /*1910*/  IMAD R135, R6, c[0x0][0x19c], R135 ;  /* 0x0000670006877a24 */ /* 0x000fe200078e0287 */
[----:B------:R-:W-:Y:S01]  /*1920*/  LOP3.LUT R22, R13, 0x38, R22, 0xf8, !PT ;  /* 0x000000380d167812 */ /* 0x000fe200078ef816 */
[----:B------:R-:W-:Y:S01]  /*1930*/  IMAD.WIDE.U32 R24, R19, c[0x0][0x1a8], R24 ;  /* 0x00006a0013187a25 */ /* 0x000fe200078e0018 */
[----:B------:R-:W-:-:S03]  /*1940*/  SHF.R.U32.HI R13, RZ, 0x3, R13 ;  /* 0x00000003ff0d7819 */ /* 0x000fc6000001160d */
[----:B------:R-:W-:Y:S01]  /*1950*/  IMAD.X R19, R20, 0x1, R10, P1 ;  /* 0x0000000114137824 */ /* 0x000fe200008e060a */
[----:B------:R-:W-:Y:S01]  /*1960*/  @!P0 IADD3 R32, P1, R36, 0x10, RZ ;  /* 0x0000001024208810 */ /* 0x000fe20007f3e0ff */
[----:B------:R-:W-:Y:S01]  /*1970*/  IMAD.X R29, R20, 0x1, R5, P2 ;  /* 0x00000001141d7824 */ /* 0x000fe200010e0605 */
[----:B------:R-:W-:Y:S01]  /*1980*/  @!P5 IADD3 R30, P2, R36, 0x20, RZ ;  /* 0x00000020241ed810 */ /* 0x000fe20007f5e0ff */
[----:B------:R-:W-:Y:S01]  /*1990*/  IMAD.IADD R21, R25, 0x1, R2 ;  /* 0x0000000119157824 */ /* 0x000fe200078e0202 */
[----:B------:R-:W-:Y:S01]  /*19a0*/  LOP3.LUT R13, R22, R13, RZ, 0x3c, !PT ;  /* 0x0000000d160d7212 */ /* 0x000fe200078e3cff */
[----:B------:R-:W-:Y:S02]  /*19b0*/  IMAD.SHL.U32 R22, R17, 0x8, RZ ;  /* 0x0000000811167824 */ /* 0x000fe400078e00ff */
[--C-:B------:R-:W-:Y:S01]  /*19c0*/  @!P0 IMAD.X R5, RZ, RZ, R37.reuse, P1 ;  /* 0x000000ffff058224 */ /* 0x100fe200008e0625 */
[----:B------:R-:W-:Y:S01]  /*19d0*/  @!P4 IADD3 R26, P1, R36, 0x30, RZ ;  /* 0x00000030241ac810 */ /* 0x000fe20007f3e0ff */
[----:B------:R-:W-:Y:S01]  /*19e0*/  @!P5 IMAD.X R11, RZ, RZ, R37, P2 ;  /* 0x000000ffff0bd224 */ /* 0x000fe200010e0625 */
[----:B------:R-:W-:Y:S01]  /*19f0*/  LOP3.LUT R207, R13, 0xfffffe00, R22, 0xf8, !PT ;  /* 0xfffffe000dcf7812 */ /* 0x000fe200078ef816 */
[----:B------:R-:W-:Y:S01]  /*1a00*/  @!P3 IMAD R10, R37, c[0x0][0x190], RZ ;  /* 0x00006400250aba24 */ /* 0x000fe200078e02ff */
[----:B------:R-:W-:Y:S01]  /*1a10*/  IADD3 R146, P2, R6, R15, RZ ;  /* 0x0000000f06927210 */ /* 0x000fe20007f5e0ff */
[----:B------:R-:W-:-:S02]  /*1a20*/  @!P3 IMAD.MOV.U32 R20, RZ, RZ, R24 ;  /* 0x000000ffff14b224 */ /* 0x000fc400078e0018 */
[--C-:B------:R-:W-:Y:S02]  /*1a30*/  @!P0 IMAD.MOV.U32 R35, RZ, RZ, R21.reuse ;  /* 0x000000ffff238224 */ /* 0x100fe400078e0015 */
[--C-:B------:R-:W-:Y:S02]  /*1a40*/  @!P5 IMAD.MOV.U32 R25, RZ, RZ, R21.reuse ;  /* 0x000000ffff19d224 */ /* 0x100fe400078e0015 */
[--C-:B------:R-:W-:Y:S02]  /*1a50*/  @!P4 IMAD.MOV.U32 R23, RZ, RZ, R21.reuse ;  /* 0x000000ffff17c224 */ /* 0x100fe400078e0015 */
[----:B------:R-:W-:Y:S02]  /*1a60*/  @!P5 IMAD R11, R11, c[0x0][0x190], RZ ;  /* 0x000064000b0bda24 */ /* 0x000fe400078e02ff */
[C---:B------:R-:W-:Y:S02]  /*1a70*/  @!P3 IMAD R10, R36.reuse, c[0x0][0x194], R10 ;  /* 0x00006500240aba24 */ /* 0x040fe400078e020a */
[----:B------:R-:W-:-:S04]  /*1a80*/  @!P3 IMAD.WIDE.U32 R20, R36, c[0x0][0x190], R20 ;  /* 0x000064002414ba25 */ /* 0x000fc800078e0014 */
[----:B------:R-:W-:Y:S02]  /*1a90*/  @!P0 IMAD R5, R5, c[0x0][0x190], RZ ;  /* 0x0000640005058a24 */ /* 0x000fe400078e02ff */
[----:B------:R-:W-:Y:S02]  /*1aa0*/  @!P4 IMAD.X R13, RZ, RZ, R37, P1 ;  /* 0x000000ffff0dc224 */ /* 0x000fe400008e0625 */
[--C-:B------:R-:W-:Y:S02]  /*1ab0*/  @!P0 IMAD.MOV.U32 R34, RZ, RZ, R24.reuse ;  /* 0x000000ffff228224 */ /* 0x100fe400078e0018 */
[C---:B------:R-:W-:Y:S02]  /*1ac0*/  @!P5 IMAD R11, R30.reuse, c[0x0][0x194], R11 ;  /* 0x000065001e0bda24 */ /* 0x040fe400078e020b */
[--C-:B------:R-:W-:Y:S02]  /*1ad0*/  @!P4 IMAD.MOV.U32 R22, RZ, RZ, R24.reuse ;  /* 0x000000ffff16c224 */ /* 0x100fe400078e0018 */
[----:B------:R-:W-:Y:S01]  /*1ae0*/  @!P5 IMAD.WIDE.U32 R30, R30, c[0x0][0x190], R24 ;  /* 0x000064001e1eda25 */ /* 0x000fe200078e0018 */
[----:B------:R-:W-:-:S03]  /*1af0*/  @!P3 LEA R24, P1, R20, c[0x0][0x160], 0x1 ;  /* 0x000058001418ba11 */ /* 0x000fc600078208ff */
[----:B------:R-:W-:Y:S02]  /*1b00*/  @!P3 IMAD.IADD R10, R21, 0x1, R10 ;  /* 0x00000001150ab824 */ /* 0x000fe400078e020a */
[----:B------:R-:W-:Y:S02]  /*1b10*/  @!P0 IMAD R5, R32, c[0x0][0x194], R5 ;  /* 0x0000650020058a24 */ /* 0x000fe400078e0205 */
[----:B------:R-:W-:Y:S01]  /*1b20*/  @!P4 IMAD R13, R13, c[0x0][0x190], RZ ;  /* 0x000064000d0dca24 */ /* 0x000fe200078e02ff */
[----:B------:R-:W-:Y:S01]  /*1b30*/  @!P3 LEA.HI.X R25, R20, c[0x0][0x164], R10, 0x1, P1 ;  /* 0x000059001419ba11 */ /* 0x000fe200008f0c0a */
[----:B------:R-:W-:Y:S01]  /*1b40*/  @!P0 IMAD.WIDE.U32 R32, R32, c[0x0][0x190], R34 ;  /* 0x0000640020208a25 */ /* 0x000fe200078e0022 */
[----:B------:R-:W-:-:S03]  /*1b50*/  @!P5 LEA R20, P1, R30, c[0x0][0x160], 0x1 ;  /* 0x000058001e14da11 */ /* 0x000fc600078208ff */
[C---:B------:R-:W-:Y:S01]  /*1b60*/  @!P4 IMAD R2, R26.reuse, c[0x0][0x194], R13 ;  /* 0x000065001a02ca24 */ /* 0x040fe200078e020d */
[CC--:B------:R-:W-:Y:S01]  /*1b70*/  LEA.HI R13, R87.reuse, R4.reuse, RZ, 0x4 ;  /* 0x00000004570d7211 */ /* 0x0c0fe200078f20ff */
[----:B------:R-:W-:Y:S01]  /*1b80*/  @!P4 IMAD.WIDE.U32 R26, R26, c[0x0][0x190], R22 ;  /* 0x000064001a1aca25 */ /* 0x000fe200078e0016 */
[----:B------:R-:W-:-:S03]  /*1b90*/  LEA.HI R87, R87, R4, RZ, 0x5 ;  /* 0x0000000457577211 */ /* 0x000fc600078f28ff */
[----:B------:R-:W-:Y:S01]  /*1ba0*/  IMAD.X R10, R7, 0x1, R3, P2 ;  /* 0x00000001070a7824 */ /* 0x000fe200010e0603 */
[C---:B------:R-:W-:Y:S01]  /*1bb0*/  @!P0 LEA R22, P2, R32.reuse, c[0x0][0x160], 0x1 ;  /* 0x0000580020168a11 */ /* 0x040fe200078408ff */
[----:B------:R-:W-:Y:S01]  /*1bc0*/  @!P0 IMAD.IADD R5, R33, 0x1, R5 ;  /* 0x0000000121058824 */ /* 0x000fe200078e0205 */
[----:B------:R-:W-:Y:S01]  /*1bd0*/  SHF.R.S32.HI R86, RZ, 0x5, R87 ;  /* 0x00000005ff567819 */ /* 0x000fe20000011457 */
[----:B------:R-:W-:Y:S01]  /*1be0*/  IMAD.SHL.U32 R3, R205, 0x40, RZ ;  /* 0x00000040cd037824 */ /* 0x000fe200078e00ff */
[----:B------:R-:W-:Y:S01]  /*1bf0*/  LOP3.LUT R87, R87, 0xffffffe0, RZ, 0xc0, !PT ;  /* 0xffffffe057577812 */ /* 0x000fe200078ec0ff */
[----:B------:R-:W-:Y:S01]  /*1c00*/  @!P5 IMAD.IADD R11, R31, 0x1, R11 ;  /* 0x000000011f0bd824 */ /* 0x000fe200078e020b */
[----:B------:R-:W-:Y:S01]  /*1c10*/  @!P0 LEA.HI.X R23, R32, c[0x0][0x164], R5, 0x1, P2 ;  /* 0x0000590020178a11 */ /* 0x000fe200010f0c05 */
[----:B------:R-:W-:Y:S02]  /*1c20*/  IMAD.IADD R5, R84, 0x1, -R3 ;  /* 0x0000000154057824 */ /* 0x000fe400078e0a03 */
[----:B------:R-:W-:Y:S01]  /*1c30*/  @!P4 IMAD.IADD R2, R27, 0x1, R2 ;  /* 0x000000011b02c824 */ /* 0x000fe200078e0202 */
[----:B------:R-:W-:Y:S01]  /*1c40*/  @!P5 LEA.HI.X R21, R30, c[0x0][0x164], R11, 0x1, P1 ;  /* 0x000059001e15da11 */ /* 0x000fe200008f0c0b */
[----:B------:R-:W-:Y:S01]  /*1c50*/  IMAD.WIDE.U32 R30, R6, c[0x0][0x198], R28 ;  /* 0x00006600061e7a25 */ /* 0x000fe200078e001c */
[----:B------:R-:W-:-:S02]  /*1c60*/  ISETP.GE.AND P1, PT, R16, R5, PT ;  /* 0x000000051000720c */ /* 0x000fc40003f26270 */
[C---:B------:R-:W-:Y:S01]  /*1c70*/  @!P4 LEA R28, P2, R26.reuse, c[0x0][0x160], 0x1 ;  /* 0x000058001a1cca11 */ /* 0x040fe200078408ff */
[----:B------:R-:W-:Y:S02]  /*1c80*/  IMAD.SHL.U32 R207, R207, 0x2, RZ ;  /* 0x00000002cfcf7824 */ /* 0x000fe400078e00ff */
[----:B------:R-:W-:Y:S01]  /*1c90*/  IMAD.MOV.U32 R134, RZ, RZ, R30 ;  /* 0x000000ffff867224 */ /* 0x000fe200078e001e */
[----:B------:R-:W-:Y:S01]  /*1ca0*/  @!P4 LEA.HI.X R29, R26, c[0x0][0x164], R2, 0x1, P2 ;  /* 0x000059001a1dca11 */ /* 0x000fe200010f0c02 */
[----:B------:R-:W-:Y:S01]  /*1cb0*/  IMAD.MOV.U32 R2, RZ, RZ, c[0x0][0x198] ;  /* 0x00006600ff027624 */ /* 0x000fe200078e00ff */
[----:B------:R-:W-:Y:S01]  /*1cc0*/  @!PT LDS RZ, [RZ] ;  /* 0x00000000fffff984 */ /* 0x000fe20000000800 */
[----:B------:R-:W-:Y:S01]  /*1cd0*/  @!PT LDS RZ, [RZ] ;  /* 0x00000000fffff984 */ /* 0x000fe20000000800 */
[----:B------:R-:W-:Y:S01]  /*1ce0*/  @!PT LDS RZ, [RZ] ;  /* 0x00000000fffff984 */ /* 0x000fe20000000800 */
[----:B------:R1:W-:Y:S01]  /*1cf0*/  @!P3 LDGSTS.E.BYPASS.LTC128B.128 [R207], [R24.64] ;  /* 0x0000000018cfbfae */ /* 0x0003e2000b901d44 */
[----:B------:R-:W-:Y:S02]  /*1d00*/  IMAD.IADD R135, R31, 0x1, R135 ;  /* 0x000000011f877824 */ /* 0x000fe400078e0287 */
[----:B------:R-:W-:Y:S01]  /*1d10*/  IMAD.MOV.U32 R7, RZ, RZ, c[0x0][0x19c] ;  /* 0x00006700ff077624 */ /* 0x000fe200078e00ff */
[----:B------:R1:W-:Y:S01]  /*1d20*/  @!P3 LDGSTS.E.BYPASS.LTC128B.128 [R207+0x2000], [R24.64+0x80] ;  /* 0x0200008018cfbfae */ /* 0x0003e2000b901d44 */
[----:B------:R-:W-:Y:S01]  /*1d30*/  @!P1 LEA R11, P2, R2, R134, 0x4 ;  /* 0x00000086020b9211 */ /* 0x000fe200078420ff */
[----:B------:R-:W-:-:S02]  /*1d40*/  IMAD.WIDE.U32 R18, R9, c[0x0][0x1b8], R18 ;  /* 0x00006e0009127a25 */ /* 0x000fc400078e0012 */
[----:B------:R1:W-:Y:S01]  /*1d50*/  @!P3 LDGSTS.E.BYPASS.LTC128B.128 [R207+0x4000], [R24.64+0x100] ;  /* 0x0400010018cfbfae */ /* 0x0003e2000b901d44 */
[----:B------:R-:W-:Y:S01]  /*1d60*/  @!P1 LEA.HI.X R26, R2, R135, R7, 0x4, P2 ;  /* 0x00000087021a9211 */ /* 0x000fe200010f2407 */
[----:B------:R-:W-:Y:S01]  /*1d70*/  IMAD R9, R10, c[0x0][0x1a0], RZ ;  /* 0x000068000a097a24 */ /* 0x000fe200078e02ff */
[----:B------:R-:W-:Y:S01]  /*1d80*/  @!P1 LEA R30, P2, R11, c[0x0][0x168], 0x1 ;  /* 0x00005a000b1e9a11 */ /* 0x000fe200078408ff */
[----:B------:R2:W-:Y:S01]  /*1d90*/  @!P0 LDGSTS.E.BYPASS.LTC128B.128 [R207+0x800], [R22.64] ;  /* 0x0080000016cf8fae */ /* 0x0005e2000b901d44 */
[----:B------:R-:W-:Y:S01]  /*1da0*/  ISETP.GE.AND P3, PT, R6, R5, PT ;  /* 0x000000050600720c */ /* 0x000fe20003f66270 */
[----:B------:R-:W-:Y:S01]  /*1db0*/  IMAD.IADD R19, R19, 0x1, R8 ;  /* 0x0000000113137824 */ /* 0x000fe200078e0208 */
[----:B------:R-:W-:Y:S01]  /*1dc0*/  @!P1 LEA.HI.X R31, R11, c[0x0][0x16c], R26, 0x1, P2 ;  /* 0x00005b000b1f9a11 */ /* 0x000fe200010f0c1a */
[----:B------:R2:W-:Y:S01]  /*1dd0*/  @!P0 LDGSTS.E.BYPASS.LTC128B.128 [R207+0x2800], [R22.64+0x80] ;  /* 0x0280008016cf8fae */ /* 0x0005e2000b901d44 */
[----:B------:R-:W-:-:S03]  /*1de0*/  IMAD.WIDE.U32 R26, R2, 0x20, RZ ;  /* 0x00000020021a7825 */ /* 0x000fc600078e00ff */
[----:B------:R2:W-:Y:S01]  /*1df0*/  @!P0 LDGSTS.E.BYPASS.LTC128B.128 [R207+0x4800], [R22.64+0x100] ;  /* 0x0480010016cf8fae */ /* 0x0005e2000b901d44 */
[----:B------:R-:W-:Y:S01]  /*1e00*/  ISETP.GE.AND P0, PT, R14, R5, PT ;  /* 0x000000050e00720c */ /* 0x000fe20003f06270 */
[C---:B------:R-:W-:Y:S02]  /*1e10*/  IMAD R9, R146.reuse, c[0x0][0x1a4], R9 ;  /* 0x0000690092097a24 */ /* 0x040fe400078e0209 */
[----:B------:R3:W-:Y:S01]  /*1e20*/  @!P5 LDGSTS.E.BYPASS.LTC128B.128 [R207+0x1000], [R20.64] ;  /* 0x0100000014cfdfae */ /* 0x0007e2000b901d44 */
[----:B------:R-:W-:-:S03]  /*1e30*/  IMAD.WIDE.U32 R146, R146, c[0x0][0x1a0], R18 ;  /* 0x0000680092927a25 */ /* 0x000fc600078e0012 */
[----:B------:R3:W-:Y:S01]  /*1e40*/  @!P5 LDGSTS.E.BYPASS.LTC128B.128 [R207+0x3000], [R20.64+0x80] ;  /* 0x0300008014cfdfae */ /* 0x0007e2000b901d44 */
[----:B------:R-:W-:Y:S02]  /*1e50*/  IMAD.IADD R144, R147, 0x1, R9 ;  /* 0x0000000193907824 */ /* 0x000fe400078e0209 */
[----:B------:R-:W-:Y:S01]  /*1e60*/  IMAD.SHL.U32 R8, R0, 0x40, RZ ;  /* 0x0000004000087824 */ /* 0x000fe200078e00ff */
[----:B------:R3:W-:Y:S02]  /*1e70*/  @!P5 LDGSTS.E.BYPASS.LTC128B.128 [R207+0x5000], [R20.64+0x100] ;  /* 0x0500010014cfdfae */ /* 0x0007e4000b901d44 */
[C---:B------:R-:W-:Y:S01]  /*1e80*/  @!P0 IADD3 R11, P2, R134.reuse, R26, RZ ;  /* 0x0000001a860b8210 */ /* 0x040fe20007f5e0ff */
[----:B-1----:R-:W-:Y:S01]  /*1e90*/  IMAD.SHL.U32 R24, R7, 0x20, RZ ;  /* 0x0000002007187824 */ /* 0x002fe200078e00ff */
[----:B------:R-:W-:Y:S01]  /*1ea0*/  @!P3 LEA R26, P5, R134, c[0x0][0x168], 0x1 ;  /* 0x00005a00861aba11 */ /* 0x000fe200078a08ff */
[----:B------:R1:W-:Y:S01]  /*1eb0*/  @!P4 LDGSTS.E.BYPASS.LTC128B.128 [R207+0x1800], [R28.64] ;  /* 0x018000001ccfcfae */ /* 0x0003e2000b901d44 */
[----:B------:R-:W-:-:S02]  /*1ec0*/  LOP3.LUT R8, R8, 0x1c0, RZ, 0xc0, !PT ;  /* 0x000001c008087812 */ /* 0x000fc400078ec0ff */
[----:B------:R-:W-:Y:S01]  /*1ed0*/  @!P0 IADD3.X R24, R135, R27, R24, P2, !PT ;  /* 0x0000001b87188210 */ /* 0x000fe200017fe418 */
[----:B------:R1:W-:Y:S01]  /*1ee0*/  @!P4 LDGSTS.E.BYPASS.LTC128B.128 [R207+0x3800], [R28.64+0x80] ;  /* 0x038000801ccfcfae */ /* 0x0003e2000b901d44 */
[----:B------:R-:W-:Y:S02]  /*1ef0*/  @!P3 LEA.HI.X R27, R134, c[0x0][0x16c], R135, 0x1, P5 ;  /* 0x00005b00861bba11 */ /* 0x000fe400028f0c87 */
[-C--:B------:R-:W-:Y:S01]  /*1f00*/  ISETP.GE.AND P5, PT, R16, R5.reuse, PT ;  /* 0x000000051000720c */ /* 0x080fe20003fa6270 */
[----:B------:R1:W-:Y:S01]  /*1f10*/  @!P4 LDGSTS.E.BYPASS.LTC128B.128 [R207+0x5800], [R28.64+0x100] ;  /* 0x058001001ccfcfae */ /* 0x0003e2000b901d44 */
[-C--:B------:R-:W-:Y:S02]  /*1f20*/  ISETP.GE.AND P4, PT, R14, R5.reuse, PT ;  /* 0x000000050e00720c */ /* 0x080fe40003f86270 */
[C---:B--2---:R-:W-:Y:S01]  /*1f30*/  @!P0 LEA R22, P2, R11.reuse, c[0x0][0x168], 0x1 ;  /* 0x00005a000b168a11 */ /* 0x044fe200078408ff */
[----:B------:R2:W-:Y:S03]  /*1f40*/  @!P3 LDGSTS.E.BYPASS.LTC128B.128 [R207+0x6000], [R26.64] ;  /* 0x060000001acfbfae */ /* 0x0005e6000b901d44 */
[----:B------:R-:W-:Y:S01]  /*1f50*/  @!P0 LEA.HI.X R23, R11, c[0x0][0x16c], R24, 0x1, P2 ;  /* 0x00005b000b178a11 */ /* 0x000fe200010f0c18 */
[----:B------:R2:W-:Y:S01]  /*1f60*/  @!P3 LDGSTS.E.BYPASS.LTC128B.128 [R207+0x8000], [R26.64+0x80] ;  /* 0x080000801acfbfae */ /* 0x0005e2000b901d44 */
[----:B------:R-:W-:-:S02]  /*1f70*/  ISETP.GE.AND P2, PT, R12, R5, PT ;  /* 0x000000050c00720c */ /* 0x000fc40003f46270 */
[----:B------:R-:W-:Y:S01]  /*1f80*/  SHF.R.S32.HI R11, RZ, 0x4, R13 ;  /* 0x00000004ff0b7819 */ /* 0x000fe2000001140d */
[----:B------:R2:W-:Y:S01]  /*1f90*/  @!P3 LDGSTS.E.BYPASS.LTC128B.128 [R207+0xa000], [R26.64+0x100] ;  /* 0x0a0001001acfbfae */ /* 0x0005e2000b901d44 */
[----:B------:R-:W-:-:S03]  /*1fa0*/  ISETP.GE.AND P3, PT, R12, R5, PT ;  /* 0x000000050c00720c */ /* 0x000fc60003f66270 */
[----:B------:R1:W-:Y:S04]  /*1fb0*/  @!P1 LDGSTS.E.BYPASS.LTC128B.128 [R207+0x6800], [R30.64] ;  /* 0x068000001ecf9fae */ /* 0x0003e8000b901d44 */
[----:B------:R1:W-:Y:S02]  /*1fc0*/  @!P1 LDGSTS.E.BYPASS.LTC128B.128 [R207+0x8800], [R30.64+0x80] ;  /* 0x088000801ecf9fae */ /* 0x0003e4000b901d44 */
[----:B------:R-:W-:Y:S02]  /*1fd0*/  @!P2 IMAD R7, R7, 0x30, RZ ;  /* 0x000000300707a824 */ /* 0x000fe400078e02ff */
[----:B------:R-:W-:Y:S01]  /*1fe0*/  @!P2 IMAD.WIDE.U32 R14, R2, 0x30, R134 ;  /* 0x00000030020ea825 */ /* 0x000fe200078e0086 */
[----:B------:R1:W-:Y:S01]  /*1ff0*/  @!P1 LDGSTS.E.BYPASS.LTC128B.128 [R207+0xa800], [R30.64+0x100] ;  /* 0x0a8001001ecf9fae */ /* 0x0003e2000b901d44 */
[----:B------:R-:W-:-:S02]  /*2000*/  ISETP.GE.AND P1, PT, R6, R5, PT ;  /* 0x000000050600720c */ /* 0x000fc40003f26270 */
[----:B------:R-:W-:Y:S01]  /*2010*/  @!P2 IMAD.IADD R7, R15, 0x1, R7 ;  /* 0x000000010f07a824 */ /* 0x000fe200078e0207 */
[----:B------:R3:W-:Y:S01]  /*2020*/  @!P0 LDGSTS.E.BYPASS.LTC128B.128 [R207+0x7000], [R22.64] ;  /* 0x0700000016cf8fae */ /* 0x0007e2000b901d44 */
[----:B------:R-:W-:Y:S01]  /*2030*/  LEA.HI R5, R11, R11, RZ, 0x1 ;  /* 0x0000000b0b057211 */ /* 0x000fe200078f08ff */
[----:B------:R-:W-:Y:S02]  /*2040*/  IMAD.SHL.U32 R15, R6, 0x8, RZ ;  /* 0x00000008060f7824 */ /* 0x000fe400078e00ff */
[----:B------:R3:W-:Y:S01]  /*2050*/  @!P0 LDGSTS.E.BYPASS.LTC128B.128 [R207+0x9000], [R22.64+0x80] ;  /* 0x0900008016cf8fae */ /* 0x0007e2000b901d44 */
[----:B------:R-:W-:Y:S01]  /*2060*/  LOP3.LUT R12, R5, 0xfffffffe, RZ, 0xc0, !PT ;  /* 0xfffffffe050c7812 */ /* 0x000fe200078ec0ff */
[----:B------:R-:W-:Y:S01]  /*2070*/  IMAD.MOV.U32 R5, RZ, RZ, 0x20 ;  /* 0x00000020ff057424 */ /* 0x000fe200078e00ff */
[----:B------:R-:W-:Y:S01]  /*2080*/  LOP3.LUT R9, R8, 0x8, R15, 0xf8, !PT ;  /* 0x0000000808097812 */ /* 0x000fe200078ef80f */
[----:B------:R3:W-:Y:S01]  /*2090*/  @!P0 LDGSTS.E.BYPASS.LTC128B.128 [R207+0xb000], [R22.64+0x100] ;  /* 0x0b00010016cf8fae */ /* 0x0007e2000b901d44 */
[C---:B------:R-:W-:Y:S01]  /*20a0*/  @!P2 LEA R16, P0, R14.reuse, c[0x0][0x168], 0x1 ;  /* 0x00005a000e10aa11 */ /* 0x040fe200078008ff */
[----:B------:R-:W-:Y:S01]  /*20b0*/  IMAD.IADD R11, R11, 0x1, -R12 ;  /* 0x000000010b0b7824 */ /* 0x000fe200078e0a0c */
[----:B------:R-:W-:Y:S01]  /*20c0*/  SHF.R.U32.HI R8, RZ, 0x3, R8 ;  /* 0x00000003ff087819 */ /* 0x000fe20000011608 */
[----:B------:R-:W-:Y:S01]  /*20d0*/  IMAD R10, R5, c[0x0][0x1a4], RZ ;  /* 0x00006900050a7a24 */ /* 0x000fe200078e02ff */
[----:B------:R-:W-:-:S02]  /*20e0*/  @!P2 LEA.HI.X R17, R14, c[0x0][0x16c], R7, 0x1, P0 ;  /* 0x00005b000e11aa11 */ /* 0x000fc400000f0c07 */
[----:B------:R-:W-:Y:S01]  /*20f0*/  LOP3.LUT R7, R13, 0xfffffff0, RZ, 0xc0, !PT ;  /* 0xfffffff00d077812 */ /* 0x000fe200078ec0ff */
[----:B------:R-:W-:Y:S01]  /*2100*/  IMAD.WIDE.U32 R12, R5, c[0x0][0x1a0], RZ ;  /* 0x00006800050c7a25 */ /* 0x000fe200078e00ff */
[----:B------:R-:W-:Y:S01]  /*2110*/  LEA R202, P0, R146, c[0x0][0x170], 0x1 ;  /* 0x00005c0092ca7a11 */ /* 0x000fe200078008ff */
[----:B------:R4:W-:Y:S01]  /*2120*/  @!P2 LDGSTS.E.BYPASS.LTC128B.128 [R207+0x7800], [R16.64] ;  /* 0x0780000010cfafae */ /* 0x0009e2000b901d44 */
[----:B------:R-:W-:Y:S01]  /*2130*/  LOP3.LUT R8, R9, R8, RZ, 0x3c, !PT ;  /* 0x0000000809087212 */ /* 0x000fe200078e3cff */
[----:B------:R-:W-:Y:S01]  /*2140*/  IMAD.IADD R7, R4, 0x1, -R7 ;  /* 0x0000000104077824 */ /* 0x000fe200078e0a07 */
[----:B------:R-:W-:Y:S01]  /*2150*/  LEA.HI.X R201, R146, c[0x0][0x174], R144, 0x1, P0 ;  /* 0x00005d0092c97a11 */ /* 0x000fe200000f0c90 */
[----:B------:R4:W-:Y:S01]  /*2160*/  @!P2 LDGSTS.E.BYPASS.LTC128B.128 [R207+0x9800], [R16.64+0x80] ;  /* 0x0980008010cfafae */ /* 0x0009e2000b901d44 */
[----:B------:R-:W-:Y:S01]  /*2170*/  @!P5 IADD3 R12, P0, R202, R12, RZ ;  /* 0x0000000cca0cd210 */ /* 0x000fe20007f1e0ff */
[----:B------:R-:W-:Y:S01]  /*2180*/  IMAD R197, R11, 0x200, R8 ;  /* 0x000002000bc57824 */ /* 0x000fe200078e0208 */
[----:B------:R-:W-:Y:S01]  /*2190*/  SHF.R.S32.HI R14, RZ, 0x1f, R7 ;  /* 0x0000001fff0e7819 */ /* 0x000fe20000011407 */
[----:B------:R4:W-:Y:S01]  /*21a0*/  @!P2 LDGSTS.E.BYPASS.LTC128B.128 [R207+0xb800], [R16.64+0x100] ;  /* 0x0b80010010cfafae */ /* 0x0009e2000b901d44 */
[----:B------:R-:W-:Y:S01]  /*21b0*/  @!P3 IMAD.MOV.U32 R203, RZ, RZ, R201 ;  /* 0x000000ffffcbb224 */ /* 0x000fe200078e00c9 */
[----:B------:R-:W-:Y:S01]  /*21c0*/  @!P5 IADD3.X R13, R201, R13, R10, P0, !PT ;  /* 0x0000000dc90dd210 */ /* 0x000fe200007fe40a */
[----:B------:R-:W-:Y:S01]  /*21d0*/  IMAD.SHL.U32 R11, R11, 0x8, RZ ;  /* 0x000000080b0b7824 */ /* 0x000fe200078e00ff */
[----:B------:R-:W0:Y:S01]  /*21e0*/  LDGDEPBAR ;  /* 0x00000000000079af */ /* 0x000e220000000000 */
[----:B------:R-:W-:Y:S01]  /*21f0*/  LEA.HI R85, R14, R7, RZ, 0x3 ;  /* 0x000000070e557211 */ /* 0x000fe200078f18ff */
[----:B------:R-:W-:-:S02]  /*2200*/  @!P3 IMAD.MOV.U32 R14, RZ, RZ, c[0x0][0x1a0] ;  /* 0x00006800ff0eb624 */ /* 0x000fc400078e00ff */
[----:B------:R-:W-:Y:S01]  /*2210*/  @!P4 IMAD.MOV.U32 R8, RZ, RZ, c[0x0][0x1a4] ;  /* 0x00006900ff08c624 */ /* 0x000fe200078e00ff */
[----:B------:R-:W-:Y:S01]  /*2220*/  LOP3.LUT R6, R85, 0xfffffff8, RZ, 0xc0, !PT ;  /* 0xfffffff855067812 */ /* 0x000fe200078ec0ff */
[----:B------:R-:W-:-:S04]  /*2230*/  @!P3 IMAD.WIDE.U32 R14, R14, 0x60, R202 ;  /* 0x000000600e0eb825 */ /* 0x000fc800078e00ca */
[----:B------:R-:W-:Y:S02]  /*2240*/  @!P1 IMAD.MOV.U32 R203, RZ, RZ, R201 ;  /* 0x000000ffffcb9224 */ /* 0x000fe400078e00c9 */
[----:B------:R-:W-:Y:S02]  /*2250*/  IMAD.IADD R6, R7, 0x1, -R6 ;  /* 0x0000000107067824 */ /* 0x000fe400078e0a06 */
[----:B------:R-:W-:Y:S02]  /*2260*/  @!P4 IMAD.MOV.U32 R7, RZ, RZ, c[0x0][0x1a0] ;  /* 0x00006800ff07c624 */ /* 0x000fe400078e00ff */
[----:B------:R-:W-:Y:S02]  /*2270*/  IMAD.SHL.U32 R85, R85, 0x40, RZ ;  /* 0x0000004055557824 */ /* 0x000fe400078e00ff */
[----:B------:R-:W-:Y:S02]  /*2280*/  @!P3 IMAD.MOV.U32 R9, RZ, RZ, c[0x0][0x1a4] ;  /* 0x00006900ff09b624 */ /* 0x000fe400078e00ff */
[----:B------:R-:W-:Y:S01]  /*2290*/  IMAD.SHL.U32 R197, R197, 0x2, RZ ;  /* 0x00000002c5c57824 */ /* 0x000fe200078e00ff */
[----:B------:R-:W-:Y:S01]  /*22a0*/  LOP3.LUT R85, R85, 0xfffffe00, RZ, 0xc0, !PT ;  /* 0xfffffe0055557812 */ /* 0x000fe200078ec0ff */
[----:B------:R-:W-:Y:S01]  /*22b0*/  @!P3 IMAD R9, R9, 0x60, RZ ;  /* 0x000000600909b824 */ /* 0x000fe200078e02ff */
[----:B------:R-:W-:-:S04]  /*22c0*/  DEPBAR.LE SB0, 0x0 ;  /* 0x000080000000791a */ /* 0x000fc80000000000 */
[----:B------:R-:W-:Y:S01]  /*22d0*/  BAR.SYNC.DEFER_BLOCKING 0x0 ;  /* 0x0000000000007b1d */ /* 0x000fe20000010000 */
[----:B------:R-:W-:Y:S01]  /*22e0*/  @!P3 IMAD.IADD R9, R15, 0x1, R9 ;  /* 0x000000010f09b824 */ /* 0x000fe200078e0209 */
[----:B------:R-:W-:-:S04]  /*22f0*/  IADD3 R195, R197, 0x6020, RZ ;  /* 0x00006020c5c37810 */ /* 0x000fc80007ffe0ff */
        /* <DEDUP_REMOVED lines=8> */
[----:B------:R1:W-:Y:S01]  /*2380*/  @!P1 LDGSTS.E.BYPASS.LTC128B.128 [R207+0x10000], [R202.64+0x100] ;  /* 0x10000100cacf9fae */ /* 0x0003e2000b901d44 */
[C---:B------:R-:W-:Y:S01]  /*2390*/  R2P PR, R6.reuse, 0x6 ;  /* 0x0000000606007804 */ /* 0x040fe20000000000 */
[----:B------:R-:W-:Y:S01]  /*23a0*/  IMAD.SHL.U32 R6, R6, 0x40, RZ ;  /* 0x0000004006067824 */ /* 0x000fe200078e00ff */
[----:B------:R-:W-:Y:S01]  /*23b0*/  @!P4 LEA R10, P0, R7, R202, 0x6 ;  /* 0x000000ca070ac211 */ /* 0x000fe200078030ff */
[----:B------:R-:W-:Y:S02]  /*23c0*/  @P5 STS.128 [R207+0xc800], RZ ;  /* 0x00c800ffcf005388 */ /* 0x000fe40000000c00 */
[----:B------:R-:W-:-:S02]  /*23d0*/  SEL R5, R5, 0xffffffe0, !P2 ;  /* 0xffffffe005057807 */ /* 0x000fc40005000000 */
[----:B------:R-:W-:Y:S01]  /*23e0*/  LOP3.LUT R6, R6, 0x1c0, RZ, 0xc0, !PT ;  /* 0x000001c006067812 */ /* 0x000fe200078ec0ff */
[----:B------:R-:W-:Y:S03]  /*23f0*/  @P5 STS.128 [R207+0xe800], RZ ;  /* 0x00e800ffcf005388 */ /* 0x000fe60000000c00 */
[----:B------:R-:W-:Y:S01]  /*2400*/  LOP3.LUT R11, R6, 0x8, R11, 0xf8, !PT ;  /* 0x00000008060b7812 */ /* 0x000fe200078ef80b */
[----:B------:R-:W-:Y:S01]  /*2410*/  @P5 STS.128 [R207+0x10800], RZ ;  /* 0x010800ffcf005388 */ /* 0x000fe20000000c00 */
[----:B------:R-:W-:-:S03]  /*2420*/  SHF.R.U32.HI R6, RZ, 0x3, R6 ;  /* 0x00000003ff067819 */ /* 0x000fc60000011606 */
[----:B------:R-:W-:Y:S01]  /*2430*/  @!PT LDS RZ, [RZ] ;  /* 0x00000000fffff984 */ /* 0x000fe20000000800 */
[----:B------:R-:W-:Y:S01]  /*2440*/  @!PT LDS RZ, [RZ] ;  /* 0x00000000fffff984 */ /* 0x000fe20000000800 */
[----:B------:R-:W-:Y:S01]  /*2450*/  @!PT LDS RZ, [RZ] ;  /* 0x00000000fffff984 */ /* 0x000fe20000000800 */
[----:B------:R1:W-:Y:S01]  /*2460*/  @!P5 LDGSTS.E.BYPASS.LTC128B.128 [R207+0xc800], [R12.64] ;  /* 0x0c8000000ccfdfae */ /* 0x0003e2000b901d44 */
[----:B------:R-:W-:Y:S02]  /*2470*/  LOP3.LUT R6, R11, R6, RZ, 0x3c, !PT ;  /* 0x000000060b067212 */ /* 0x000fe400078e3cff */
[----:B------:R-:W-:Y:S01]  /*2480*/  @!P4 LEA.HI.X R11, R7, R201, R8, 0x6, P0 ;  /* 0x000000c9070bc211 */ /* 0x000fe200000f3408 */
[----:B------:R-:W-:Y:S01]  /*2490*/  IMAD R7, R86, 0x400, R85 ;  /* 0x0000040056077824 */ /* 0x000fe200078e0255 */
[----:B------:R1:W-:Y:S01]  /*24a0*/  @!P5 LDGSTS.E.BYPASS.LTC128B.128 [R207+0xe800], [R12.64+0x80] ;  /* 0x0e8000800ccfdfae */ /* 0x0003e2000b901d44 */
[----:B------:R-:W-:Y:S02]  /*24b0*/  @!P3 IMAD.MOV.U32 R8, RZ, RZ, R14 ;  /* 0x000000ffff08b224 */ /* 0x000fe400078e000e */
[----:B------:R-:W-:Y:S01]  /*24c0*/  IMAD.IADD R198, R6, 0x1, R7 ;  /* 0x0000000106c67824 */ /* 0x000fe200078e0207 */
[----:B------:R1:W-:Y:S01]  /*24d0*/  @!P5 LDGSTS.E.BYPASS.LTC128B.128 [R207+0x10800], [R12.64+0x100] ;  /* 0x108001000ccfdfae */ /* 0x0003e2000b901d44 */
[----:B------:R-:W-:-:S02]  /*24e0*/  IMAD.MOV.U32 R7, RZ, RZ, 0x10 ;  /* 0x00000010ff077424 */ /* 0x000fc400078e00ff */
[----:B------:R-:W-:Y:S01]  /*24f0*/  IMAD.SHL.U32 R198, R198, 0x2, RZ ;  /* 0x00000002c6c67824 */ /* 0x000fe200078e00ff */
[----:B------:R-:W-:Y:S01]  /*2500*/  @P4 STS.128 [R207+0xd000], RZ ;  /* 0x00d000ffcf004388 */ /* 0x000fe20000000c00 */
[----:B------:R-:W-:Y:S01]  /*2510*/  IMAD R86, R86, 0x10, R89 ;  /* 0x0000001056567824 */ /* 0x000fe200078e0259 */
[----:B------:R-:W-:Y:S01]  /*2520*/  SEL R7, R7, 0xfffffff0, !P1 ;  /* 0xfffffff007077807 */ /* 0x000fe20004800000 */
[--C-:B------:R-:W-:Y:S01]  /*2530*/  IMAD R194, R5, 0x2, R198.reuse ;  /* 0x0000000205c27824 */ /* 0x100fe200078e02c6 */
[----:B------:R-:W-:Y:S01]  /*2540*/  @P4 STS.128 [R207+0xf000], RZ ;  /* 0x00f000ffcf004388 */ /* 0x000fe20000000c00 */
[----:B------:R-:W-:Y:S02]  /*2550*/  R2P PR, R0, 0x6 ;  /* 0x0000000600007804 */ /* 0x000fe40000000000 */
[----:B------:R-:W-:Y:S01]  /*2560*/  IADD3 R0, R197, 0x6000, RZ ;  /* 0x00006000c5007810 */ /* 0x000fe20007ffe0ff */
[----:B------:R-:W-:Y:S01]  /*2570*/  @P4 STS.128 [R207+0x11000], RZ ;  /* 0x011000ffcf004388 */ /* 0x000fe20000000c00 */
[----:B------:R-:W-:-:S03]  /*2580*/  IMAD R196, R7, 0x2, R198 ;  /* 0x0000000207c47824 */ /* 0x000fc600078e02c6 */
[----:B------:R-:W-:Y:S01]  /*2590*/  @!PT LDS RZ, [RZ] ;  /* 0x00000000fffff984 */ /* 0x000fe20000000800 */
[----:B------:R-:W-:Y:S01]  /*25a0*/  @!PT LDS RZ, [RZ] ;  /* 0x00000000fffff984 */ /* 0x000fe20000000800 */
[----:B------:R-:W-:Y:S01]  /*25b0*/  @!PT LDS RZ, [RZ] ;  /* 0x00000000fffff984 */ /* 0x000fe20000000800 */
[----:B------:R1:W-:Y:S01]  /*25c0*/  @!P4 LDGSTS.E.BYPASS.LTC128B.128 [R207+0xd000], [R10.64] ;  /* 0x0d0000000acfcfae */ /* 0x0003e2000b901d44 */
[----:B------:R-:W-:-:S03]  /*25d0*/  IMAD R193, R5, 0x2, R196 ;  /* 0x0000000205c17824 */ /* 0x000fc600078e02c4 */
[----:B------:R1:W-:Y:S02]  /*25e0*/  @!P4 LDGSTS.E.BYPASS.LTC128B.128 [R207+0xf000], [R10.64+0x80] ;  /* 0x0f0000800acfcfae */ /* 0x0003e4000b901d44 */
[----:B------:R-:W-:Y:S01]  /*25f0*/  @P1 IADD3 R195, R0, -0x20, RZ ;  /* 0xffffffe000c31810 */ /* 0x000fe20007ffe0ff */
[----:B------:R-:W-:Y:S01]  /*2600*/  IMAD.MOV.U32 R0, RZ, RZ, 0x40 ;  /* 0x00000040ff007424 */ /* 0x000fe200078e00ff */
[----:B------:R1:W-:Y:S01]  /*2610*/  @!P4 LDGSTS.E.BYPASS.LTC128B.128 [R207+0x11000], [R10.64+0x100] ;  /* 0x110001000acfcfae */ /* 0x0003e2000b901d44 */
[----:B------:R-:W-:Y:S02]  /*2620*/  ISETP.GT.AND P1, PT, R205, R200, PT ;  /* 0x000000c8cd00720c */ /* 0x000fe40003f24270 */
[C---:B------:R-:W-:Y:S01]  /*2630*/  IADD3 R187, R195.reuse, 0x800, RZ ;  /* 0x00000800c3bb7810 */ /* 0x040fe20007ffe0ff */
[----:B------:R-:W-:Y:S01]  /*2640*/  @P3 STS.128 [R207+0xd800], RZ ;  /* 0x00d800ffcf003388 */ /* 0x000fe20000000c00 */
[----:B------:R-:W-:Y:S02]  /*2650*/  SEL R0, R0, 0xffffffc0, !P2 ;  /* 0xffffffc000007807 */ /* 0x000fe40005000000 */
[C---:B------:R-:W-:Y:S01]  /*2660*/  IADD3 R186, R195.reuse, 0x1000, RZ ;  /* 0x00001000c3ba7810 */ /* 0x040fe20007ffe0ff */
[----:B------:R-:W-:Y:S01]  /*2670*/  @P3 STS.128 [R207+0xf800], RZ ;  /* 0x00f800ffcf003388 */ /* 0x000fe20000000c00 */
[----:B------:R-:W-:Y:S01]  /*2680*/  IADD3 R185, R195, 0x1800, RZ ;  /* 0x00001800c3b97810 */ /* 0x000fe20007ffe0ff */
[----:B------:R-:W-:Y:S01]  /*2690*/  IMAD.IADD R191, R197, 0x1, R0 ;  /* 0x00000001c5bf7824 */ /* 0x000fe200078e0200 */
[C---:B------:R-:W-:Y:S01]  /*26a0*/  IADD3 R183, R195.reuse, 0x2000, RZ ;  /* 0x00002000c3b77810 */ /* 0x040fe20007ffe0ff */
[----:B------:R-:W-:Y:S01]  /*26b0*/  @P3 STS.128 [R207+0x11800], RZ ;  /* 0x011800ffcf003388 */ /* 0x000fe20000000c00 */
[----:B------:R-:W-:Y:S01]  /*26c0*/  IMAD.IADD R184, R0, 0x1, R195 ;  /* 0x0000000100b87824 */ /* 0x000fe200078e02c3 */
[----:B------:R-:W-:Y:S01]  /*26d0*/  @!P1 LEA R210, P0, R134, c[0x0][0x168], 0x1 ;  /* 0x00005a0086d29a11 */ /* 0x000fe200078008ff */
[----:B------:R-:W-:Y:S01]  /*26e0*/  IMAD.IADD R0, R4, 0x1, -R87 ;  /* 0x0000000104007824 */ /* 0x000fe200078e0a57 */
[----:B------:R-:W-:Y:S01]  /*26f0*/  @!PT LDS RZ, [RZ] ;  /* 0x00000000fffff984 */ /* 0x000fe20000000800 */
[----:B------:R-:W-:Y:S01]  /*2700*/  @!PT LDS RZ, [RZ] ;  /* 0x00000000fffff984 */ /* 0x000fe20000000800 */
[----:B------:R-:W-:Y:S01]  /*2710*/  @!PT LDS RZ, [RZ] ;  /* 0x00000000fffff984 */ /* 0x000fe20000000800 */
[----:B------:R1:W-:Y:S01]  /*2720*/  @!P3 LDGSTS.E.BYPASS.LTC128B.128 [R207+0xd800], [R8.64] ;  /* 0x0d80000008cfbfae */ /* 0x0003e2000b901d44 */
[----:B------:R-:W-:-:S02]  /*2730*/  IADD3 R182, R195, 0x2800, RZ ;  /* 0x00002800c3b67810 */ /* 0x000fc40007ffe0ff */
[----:B------:R-:W-:Y:S01]  /*2740*/  @!P1 LEA.HI.X R211, R134, c[0x0][0x16c], R135, 0x1, P0 ;  /* 0x00005b0086d39a11 */ /* 0x000fe200000f0c87 */
[----:B------:R1:W-:Y:S01]  /*2750*/  @!P3 LDGSTS.E.BYPASS.LTC128B.128 [R207+0xf800], [R8.64+0x80] ;  /* 0x0f80008008cfbfae */ /* 0x0003e2000b901d44 */
[C---:B------:R-:W-:Y:S02]  /*2760*/  IADD3 R181, R195.reuse, 0x3000, RZ ;  /* 0x00003000c3b57810 */ /* 0x040fe40007ffe0ff */
[C---:B------:R-:W-:Y:S01]  /*2770*/  IADD3 R180, R195.reuse, 0x3800, RZ ;  /* 0x00003800c3b47810 */ /* 0x040fe20007ffe0ff */
[----:B------:R3:W-:Y:S01]  /*2780*/  @!P3 LDGSTS.E.BYPASS.LTC128B.128 [R207+0x11800], [R8.64+0x100] ;  /* 0x1180010008cfbfae */ /* 0x0007e2000b901d44 */
[C---:B------:R-:W-:Y:S02]  /*2790*/  IADD3 R179, R195.reuse, 0x4000, RZ ;  /* 0x00004000c3b37810 */ /* 0x040fe40007ffe0ff */
[C---:B------:R-:W-:Y:S01]  /*27a0*/  IADD3 R178, R195.reuse, 0x4800, RZ ;  /* 0x00004800c3b27810 */ /* 0x040fe20007ffe0ff */
[----:B------:R-:W-:Y:S01]  /*27b0*/  LDSM.16.M88.4 R52, [R198] ;  /* 0x00000000c634783b */ /* 0x000fe20000000200 */
[----:B------:R-:W-:-:S02]  /*27c0*/  IADD3 R177, R195, 0x5000, RZ ;  /* 0x00005000c3b17810 */ /* 0x000fc40007ffe0ff */
[----:B------:R-:W-:Y:S01]  /*27d0*/  IADD3 R176, R195, 0x5800, RZ ;  /* 0x00005800c3b07810 */ /* 0x000fe20007ffe0ff */
[----:B--2---:R-:W2:Y:S04]  /*27e0*/  LDSM.16.M88.4 R24, [R197+0x6000] ;  /* 0x00600000c518783b */ /* 0x004ea80000000200 */
[----:B----4-:R-:W4:Y:S04]  /*27f0*/  LDSM.16.M88.4 R16, [R197+0x6800] ;  /* 0x00680000c510783b */ /* 0x010f280000000200 */
[----:B------:R-:W4:Y:S04]  /*2800*/  LDSM.16.M88.4 R60, [R197+0x7000] ;  /* 0x00700000c53c783b */ /* 0x000f280000000200 */
[----:B------:R-:W-:Y:S04]  /*2810*/  LDSM.16.M88.4 R40, [R196] ;  /* 0x00000000c428783b */ /* 0x000fe80000000200 */
[----:B-1----:R-:W1:Y:S04]  /*2820*/  LDSM.16.M88.4 R12, [R195] ;  /* 0x00000000c30c783b */ /* 0x002e680000000200 */
[----:B------:R-:W1:Y:S04]  /*2830*/  LDSM.16.M88.4 R36, [R197+0x7800] ;  /* 0x00780000c524783b */ /* 0x000e680000000200 */
[----:B------:R-:W1:Y:S04]  /*2840*/  LDSM.16.M88.4 R68, [R195+0x800] ;  /* 0x00080000c344783b */ /* 0x000e680000000200 */
[----:B------:R-:W1:Y:S04]  /*2850*/  LDSM.16.M88.4 R48, [R195+0x1000] ;  /* 0x00100000c330783b */ /* 0x000e680000000200 */
[----:B---3--:R-:W-:Y:S04]  /*2860*/  LDSM.16.M88.4 R8, [R194] ;  /* 0x00000000c208783b */ /* 0x008fe80000000200 */
[----:B------:R-:W3:Y:S01]  /*2870*/  LDSM.16.M88.4 R32, [R191+0x6000] ;  /* 0x00600000bf20783b */ /* 0x000ee20000000200 */
[C---:B--2---:R-:W-:Y:S03]  /*2880*/  HMMA.16816.F32.BF16 R28, R52.reuse, R24, RZ ;  /* 0x00000018341c723c */ /* 0x044fe600000418ff */
[----:B------:R-:W2:Y:S04]  /*2890*/  LDSM.16.M88.4 R44, [R195+0x1800] ;  /* 0x00180000c32c783b */ /* 0x000ea80000000200 */
        /* <DEDUP_REMOVED lines=8> */
[----:B------:R-:W-:Y:S08]  /*2920*/  HMMA.16816.F32.BF16 R60, R52, R62, RZ ;  /* 0x0000003e343c723c */ /* 0x000ff000000418ff */
[C---:B-1----:R-:W-:Y:S08]  /*2930*/  HMMA.16816.F32.BF16 R28, R40.reuse, R12, R28 ;  /* 0x0000000c281c723c */ /* 0x042ff0000004181c */
[----:B------:R-:W-:Y:S01]  /*2940*/  HMMA.16816.F32.BF16 R24, R40, R14, R24 ;  /* 0x0000000e2818723c */ /* 0x000fe20000041818 */
[----:B------:R-:W-:Y:S07]  /*2950*/  LDSM.16.M88.4 R12, [R191+0x7000] ;  /* 0x00700000bf0c783b */ /* 0x000fee0000000200 */
[C---:B------:R-:W-:Y:S08]  /*2960*/  HMMA.16816.F32.BF16 R56, R52.reuse, R36, RZ ;  /* 0x000000243438723c */ /* 0x040ff000000418ff */
[----:B------:R-:W-:Y:S01]  /*2970*/  HMMA.16816.F32.BF16 R52, R52, R38, RZ ;  /* 0x000000263434723c */ /* 0x000fe200000418ff */
[----:B------:R-:W1:Y:S07]  /*2980*/  LDSM.16.M88.4 R36, [R191+0x6800] ;  /* 0x00680000bf24783b */ /* 0x000e6e0000000200 */
[C---:B------:R-:W-:Y:S08]  /*2990*/  HMMA.16816.F32.BF16 R20, R40.reuse, R68, R20 ;  /* 0x000000442814723c */ /* 0x040ff00000041814 */
[C---:B------:R-:W-:Y:S01]  /*29a0*/  HMMA.16816.F32.BF16 R16, R40.reuse, R70, R16 ;  /* 0x000000462810723c */ /* 0x040fe20000041810 */
[----:B------:R-:W4:Y:S07]  /*29b0*/  LDSM.16.M88.4 R68, [R191+0x7800] ;  /* 0x00780000bf44783b */ /* 0x000f2e0000000200 */
[C---:B------:R-:W-:Y:S08]  /*29c0*/  HMMA.16816.F32.BF16 R64, R40.reuse, R48, R64 ;  /* 0x000000302840723c */ /* 0x040ff00000041840 */
[----:B------:R-:W-:Y:S01]  /*29d0*/  HMMA.16816.F32.BF16 R60, R40, R50, R60 ;  /* 0x00000032283c723c */ /* 0x000fe2000004183c */
[----:B------:R-:W-:Y:S07]  /*29e0*/  LDSM.16.M88.4 R48, [R184] ;  /* 0x00000000b830783b */ /* 0x000fee0000000200 */
[C---:B---3--:R-:W-:Y:S08]  /*29f0*/  HMMA.16816.F32.BF16 R28, R8.reuse, R32, R28 ;  /* 0x00000020081c723c */ /* 0x048ff0000004181c */
[----:B------:R-:W-:Y:S01]  /*2a00*/  HMMA.16816.F32.BF16 R24, R8, R34, R24 ;  /* 0x000000220818723c */ /* 0x000fe20000041818 */
[----:B------:R-:W3:Y:S07]  /*2a10*/  LDSM.16.M88.4 R32, [R193] ;  /* 0x00000000c120783b */ /* 0x000eee0000000200 */
[C---:B--2---:R-:W-:Y:S08]  /*2a20*/  HMMA.16816.F32.BF16 R56, R40.reuse, R44, R56 ;  /* 0x0000002c2838723c */ /* 0x044ff00000041838 */
[----:B------:R-:W-:Y:S01]  /*2a30*/  HMMA.16816.F32.BF16 R52, R40, R46, R52 ;  /* 0x0000002e2834723c */ /* 0x000fe20000041834 */
[----:B------:R-:W2:Y:S04]  /*2a40*/  LDSM.16.M88.4 R44, [R184+0x800] ;  /* 0x00080000b82c783b */ /* 0x000ea80000000200 */
[----:B------:R-:W2:Y:S03]  /*2a50*/  LDSM.16.M88.4 R40, [R184+0x1000] ;  /* 0x00100000b828783b */ /* 0x000ea60000000200 */
[C---:B-1----:R-:W-:Y:S08]  /*2a60*/  HMMA.16816.F32.BF16 R20, R8.reuse, R36, R20 ;  /* 0x000000240814723c */ /* 0x042ff00000041814 */
[C---:B------:R-:W-:Y:S01]  /*2a70*/  HMMA.16816.F32.BF16 R16, R8.reuse, R38, R16 ;  /* 0x000000260810723c */ /* 0x040fe20000041810 */
[----:B------:R-:W-:Y:S07]  /*2a80*/  LDSM.16.M88.4 R36, [R184+0x1800] ;  /* 0x00180000b824783b */ /* 0x000fee0000000200 */
[C---:B------:R-:W-:Y:S08]  /*2a90*/  HMMA.16816.F32.BF16 R64, R8.reuse, R12, R64 ;  /* 0x0000000c0840723c */ /* 0x040ff00000041840 */
[C---:B------:R-:W-:Y:S01]  /*2aa0*/  HMMA.16816.F32.BF16 R60, R8.reuse, R14, R60 ;  /* 0x0000000e083c723c */ /* 0x040fe2000004183c */
[----:B------:R-:W1:Y:S07]  /*2ab0*/  LDSM.16.M88.4 R12, [R197+0x8000] ;  /* 0x00800000c50c783b */ /* 0x000e6e0000000200 */
[C---:B----4-:R-:W-:Y:S08]  /*2ac0*/  HMMA.16816.F32.BF16 R56, R8.reuse, R68, R56 ;  /* 0x000000440838723c */ /* 0x050ff00000041838 */
[----:B------:R-:W-:Y:S01]  /*2ad0*/  HMMA.16816.F32.BF16 R52, R8, R70, R52 ;  /* 0x000000460834723c */ /* 0x000fe20000041834 */
[----:B------:R-:W4:Y:S04]  /*2ae0*/  LDSM.16.M88.4 R8, [R197+0x8800] ;  /* 0x00880000c508783b */ /* 0x000f280000000200 */
[----:B------:R-:W-:Y:S03]  /*2af0*/  LDSM.16.M88.4 R68, [R195+0x2000] ;  /* 0x00200000c344783b */ /* 0x000fe60000000200 */
[C---:B---3--:R-:W-:Y:S08]  /*2b00*/  HMMA.16816.F32.BF16 R28, R32.reuse, R48, R28 ;  /* 0x00000030201c723c */ /* 0x048ff0000004181c */
[C---:B------:R-:W-:Y:S01]  /*2b10*/  HMMA.16816.F32.BF16 R24, R32.reuse, R50, R24 ;  /* 0x000000322018723c */ /* 0x040fe20000041818 */
[----:B------:R-:W-:Y:S07]  /*2b20*/  LDSM.16.M88.4 R48, [R195+0x3800] ;  /* 0x00380000c330783b */ /* 0x000fee0000000200 */
[C---:B--2---:R-:W-:Y:S08]  /*2b30*/  HMMA.16816.F32.BF16 R20, R32.reuse, R44, R20 ;  /* 0x0000002c2014723c */ /* 0x044ff00000041814 */
[C---:B------:R-:W-:Y:S01]  /*2b40*/  HMMA.16816.F32.BF16 R16, R32.reuse, R46, R16 ;  /* 0x0000002e2010723c */ /* 0x040fe20000041810 */
[----:B------:R-:W2:Y:S07]  /*2b50*/  LDSM.16.M88.4 R44, [R196+0x2000] ;  /* 0x00200000c42c783b */ /* 0x000eae0000000200 */
[C---:B------:R-:W-:Y:S08]  /*2b60*/  HMMA.16816.F32.BF16 R64, R32.reuse, R40, R64 ;  /* 0x000000282040723c */ /* 0x040ff00000041840 */
[----:B------:R-:W-:Y:S01]  /*2b70*/  HMMA.16816.F32.BF16 R60, R32, R42, R60 ;  /* 0x0000002a203c723c */ /* 0x000fe2000004183c */
[----:B------:R-:W3:Y:S07]  /*2b80*/  LDSM.16.M88.4 R40, [R195+0x2800] ;  /* 0x00280000c328783b */ /* 0x000eee0000000200 */
[C---:B-1----:R-:W-:Y:S08]  /*2b90*/  HMMA.16816.F32.BF16 R28, R72.reuse, R12, R28 ;  /* 0x0000000c481c723c */ /* 0x042ff0000004181c */
[----:B------:R-:W-:Y:S01]  /*2ba0*/  HMMA.16816.F32.BF16 R24, R72, R14, R24 ;  /* 0x0000000e4818723c */ /* 0x000fe20000041818 */
[----:B------:R-:W-:Y:S07]  /*2bb0*/  LDSM.16.M88.4 R12, [R191+0x8000] ;  /* 0x00800000bf0c783b */ /* 0x000fee0000000200 */
[C---:B------:R-:W-:Y:S08]  /*2bc0*/  HMMA.16816.F32.BF16 R56, R32.reuse, R36, R56 ;  /* 0x000000242038723c */ /* 0x040ff00000041838 */
[----:B------:R-:W-:Y:S01]  /*2bd0*/  HMMA.16816.F32.BF16 R52, R32, R38, R52 ;  /* 0x000000262034723c */ /* 0x000fe20000041834 */
[----:B------:R-:W1:Y:S04]  /*2be0*/  LDSM.16.M88.4 R36, [R195+0x3000] ;  /* 0x00300000c324783b */ /* 0x000e680000000200 */
[----:B------:R-:W1:Y:S03]  /*2bf0*/  LDSM.16.M88.4 R32, [R194+0x2000] ;  /* 0x00200000c220783b */ /* 0x000e660000000200 */
[C---:B----4-:R-:W-:Y:S08]  /*2c00*/  HMMA.16816.F32.BF16 R20, R72.reuse, R8, R20 ;  /* 0x000000084814723c */ /* 0x050ff00000041814 */
[C---:B------:R-:W-:Y:S01]  /*2c10*/  HMMA.16816.F32.BF16 R16, R72.reuse, R10, R16 ;  /* 0x0000000a4810723c */ /* 0x040fe20000041810 */
[----:B------:R-:W4:Y:S07]  /*2c20*/  LDSM.16.M88.4 R8, [R191+0x8800] ;  /* 0x00880000bf08783b */ /* 0x000f2e0000000200 */
[C---:B------:R-:W-:Y:S08]  /*2c30*/  HMMA.16816.F32.BF16 R64, R72.reuse, R80, R64 ;  /* 0x000000504840723c */ /* 0x040ff00000041840 */
[----:B------:R-:W-:Y:S08]  /*2c40*/  HMMA.16816.F32.BF16 R60, R72, R82, R60 ;  /* 0x00000052483c723c */ /* 0x000ff0000004183c */
        /* <DEDUP_REMOVED lines=9> */
[----:B------:R-:W2:Y:S07]  /*2ce0*/  LDSM.16.M88.4 R40, [R191+0x9000] ;  /* 0x00900000bf28783b */ /* 0x000eae0000000200 */
[C---:B-1----:R-:W-:Y:S08]  /*2cf0*/  HMMA.16816.F32.BF16 R64, R44.reuse, R36, R64 ;  /* 0x000000242c40723c */ /* 0x042ff00000041840 */
[----:B------:R-:W-:Y:S01]  /*2d00*/  HMMA.16816.F32.BF16 R60, R44, R38, R60 ;  /* 0x000000262c3c723c */ /* 0x000fe2000004183c */
[----:B------:R-:W1:Y:S07]  /*2d10*/  LDSM.16.M88.4 R36, [R191+0x9800] ;  /* 0x00980000bf24783b */ /* 0x000e6e0000000200 */
[C---:B------:R-:W-:Y:S08]  /*2d20*/  HMMA.16816.F32.BF16 R28, R32.reuse, R12, R28 ;  /* 0x0000000c201c723c */ /* 0x040ff0000004181c */
[----:B------:R-:W-:Y:S01]  /*2d30*/  HMMA.16816.F32.BF16 R24, R32, R14, R24 ;  /* 0x0000000e2018723c */ /* 0x000fe20000041818 */
[----:B------:R-:W3:Y:S07]  /*2d40*/  LDSM.16.M88.4 R12, [R184+0x2000] ;  /* 0x00200000b80c783b */ /* 0x000eee0000000200 */
[C---:B------:R-:W-:Y:S08]  /*2d50*/  HMMA.16816.F32.BF16 R56, R44.reuse, R48, R56 ;  /* 0x000000302c38723c */ /* 0x040ff00000041838 */
[----:B------:R-:W-:Y:S01]  /*2d60*/  HMMA.16816.F32.BF16 R52, R44, R50, R52 ;  /* 0x000000322c34723c */ /* 0x000fe20000041834 */
[----:B------:R-:W-:Y:S04]  /*2d70*/  LDSM.16.M88.4 R48, [R198+0x4000] ;  /* 0x00400000c630783b */ /* 0x000fe80000000200 */
[----:B------:R-:W-:Y:S03]  /*2d80*/  LDSM.16.M88.4 R44, [R197+0xa000] ;  /* 0x00a00000c52c783b */ /* 0x000fe60000000200 */
[C---:B----4-:R-:W-:Y:S08]  /*2d90*/  HMMA.16816.F32.BF16 R20, R32.reuse, R8, R20 ;  /* 0x000000082014723c */ /* 0x050ff00000041814 */
[C---:B------:R-:W-:Y:S01]  /*2da0*/  HMMA.16816.F32.BF16 R16, R32.reuse, R10, R16 ;  /* 0x0000000a2010723c */ /* 0x040fe20000041810 */
[----:B------:R-:W4:Y:S07]  /*2db0*/  LDSM.16.M88.4 R8, [R184+0x2800] ;  /* 0x00280000b808783b */ /* 0x000f2e0000000200 */
[C---:B--2---:R-:W-:Y:S08]  /*2dc0*/  HMMA.16816.F32.BF16 R64, R32.reuse, R40, R64 ;  /* 0x000000282040723c */ /* 0x044ff00000041840 */
[C---:B------:R-:W-:Y:S01]  /*2dd0*/  HMMA.16816.F32.BF16 R60, R32.reuse, R42, R60 ;  /* 0x0000002a203c723c */ /* 0x040fe2000004183c */
[----:B------:R-:W2:Y:S07]  /*2de0*/  LDSM.16.M88.4 R40, [R197+0xa800] ;  /* 0x00a80000c528783b */ /* 0x000eae0000000200 */
[C---:B-1----:R-:W-:Y:S08]  /*2df0*/  HMMA.16816.F32.BF16 R56, R32.reuse, R36, R56 ;  /* 0x000000242038723c */ /* 0x042ff00000041838 */
[----:B------:R-:W-:Y:S01]  /*2e00*/  HMMA.16816.F32.BF16 R52, R32, R38, R52 ;  /* 0x000000262034723c */ /* 0x000fe20000041834 */
[----:B------:R-:W1:Y:S04]  /*2e10*/  LDSM.16.M88.4 R36, [R197+0xb000] ;  /* 0x00b00000c524783b */ /* 0x000e680000000200 */
[----:B------:R-:W1:Y:S03]  /*2e20*/  LDSM.16.M88.4 R32, [R197+0xb800] ;  /* 0x00b80000c520783b */ /* 0x000e660000000200 */
[C---:B---3--:R-:W-:Y:S08]  /*2e30*/  HMMA.16816.F32.BF16 R28, R76.reuse, R12, R28 ;  /* 0x0000000c4c1c723c */ /* 0x048ff0000004181c */
[C---:B------:R-:W-:Y:S01]  /*2e40*/  HMMA.16816.F32.BF16 R24, R76.reuse, R14, R24 ;  /* 0x0000000e4c18723c */ /* 0x040fe20000041818 */
[----:B------:R-:W-:Y:S07]  /*2e50*/  LDSM.16.M88.4 R12, [R196+0x4000] ;  /* 0x00400000c40c783b */ /* 0x000fee0000000200 */
[C---:B----4-:R-:W-:Y:S08]  /*2e60*/  HMMA.16816.F32.BF16 R20, R76.reuse, R8, R20 ;  /* 0x000000084c14723c */ /* 0x050ff00000041814 */
[C---:B------:R-:W-:Y:S01]  /*2e70*/  HMMA.16816.F32.BF16 R16, R76.reuse, R10, R16 ;  /* 0x0000000a4c10723c */ /* 0x040fe20000041810 */
[----:B------:R-:W3:Y:S07]  /*2e80*/  LDSM.16.M88.4 R8, [R195+0x4000] ;  /* 0x00400000c308783b */ /* 0x000eee0000000200 */
[C---:B------:R-:W-:Y:S08]  /*2e90*/  HMMA.16816.F32.BF16 R64, R76.reuse, R72, R64 ;  /* 0x000000484c40723c */ /* 0x040ff00000041840 */
[C---:B------:R-:W-:Y:S08]  /*2ea0*/  HMMA.16816.F32.BF16 R56, R76.reuse, R68, R56 ;  /* 0x000000444c38723c */ /* 0x040ff00000041838 */
[----:B------:R-:W-:Y:S01]  /*2eb0*/  HMMA.16816.F32.BF16 R52, R76, R70, R52 ;  /* 0x000000464c34723c */ /* 0x000fe20000041834 */
[----:B------:R-:W-:Y:S07]  /*2ec0*/  LDSM.16.M88.4 R68, [R195+0x5000] ;  /* 0x00500000c344783b */ /* 0x000fee0000000200 */
[C---:B------:R-:W-:Y:S08]  /*2ed0*/  HMMA.16816.F32.BF16 R28, R48.reuse, R44, R28 ;  /* 0x0000002c301c723c */ /* 0x040ff0000004181c */
[----:B------:R-:W-:Y:S01]  /*2ee0*/  HMMA.16816.F32.BF16 R24, R48, R46, R24 ;  /* 0x0000002e3018723c */ /* 0x000fe20000041818 */
[----:B------:R-:W4:Y:S07]  /*2ef0*/  LDSM.16.M88.4 R44, [R195+0x4800] ;  /* 0x00480000c32c783b */ /* 0x000f2e0000000200 */
[----:B------:R-:W-:Y:S01]  /*2f00*/  HMMA.16816.F32.BF16 R60, R76, R74, R60 ;  /* 0x0000004a4c3c723c */ /* 0x000fe2000004183c */
[----:B------:R-:W3:Y:S07]  /*2f10*/  LDSM.16.M88.4 R76, [R195+0x5800] ;  /* 0x00580000c34c783b */ /* 0x000eee0000000200 */
[C---:B--2---:R-:W-:Y:S08]  /*2f20*/  HMMA.16816.F32.BF16 R20, R48.reuse, R40, R20 ;  /* 0x000000283014723c */ /* 0x044ff00000041814 */
[C---:B------:R-:W-:Y:S01]  /*2f30*/  HMMA.16816.F32.BF16 R16, R48.reuse, R42, R16 ;  /* 0x0000002a3010723c */ /* 0x040fe20000041810 */
[----:B------:R-:W-:Y:S07]  /*2f40*/  LDSM.16.M88.4 R40, [R191+0xa000] ;  /* 0x00a00000bf28783b */ /* 0x000fee0000000200 */
[C---:B-1----:R-:W-:Y:S01]  /*2f50*/  HMMA.16816.F32.BF16 R72, R48.reuse, R36, R64 ;  /* 0x000000243048723c */ /* 0x042fe20000041840 */
[----:B------:R-:W1:Y:S07]  /*2f60*/  LDSM.16.M88.4 R64, [R194+0x4000] ;  /* 0x00400000c240783b */ /* 0x000e6e0000000200 */
[C---:B------:R-:W-:Y:S08]  /*2f70*/  HMMA.16816.F32.BF16 R56, R48.reuse, R32, R56 ;  /* 0x000000203038723c */ /* 0x040ff00000041838 */
[C---:B------:R-:W-:Y:S01]  /*2f80*/  HMMA.16816.F32.BF16 R52, R48.reuse, R34, R52 ;  /* 0x000000223034723c */ /* 0x040fe20000041834 */
[----:B------:R-:W2:Y:S07]  /*2f90*/  LDSM.16.M88.4 R32, [R191+0xa800] ;  /* 0x00a80000bf20783b */ /* 0x000eae0000000200 */
[----:B------:R-:W-:Y:S01]  /*2fa0*/  HMMA.16816.F32.BF16 R60, R48, R38, R60 ;  /* 0x00000026303c723c */ /* 0x000fe2000004183c */
[----:B------:R-:W-:Y:S04]  /*2fb0*/  LDSM.16.M88.4 R36, [R193+0x4000] ;  /* 0x00400000c124783b */ /* 0x000fe80000000200 */
[----:B------:R-:W-:Y:S03]  /*2fc0*/  LDSM.16.M88.4 R48, [R184+0x5000] ;  /* 0x00500000b830783b */ /* 0x000fe60000000200 */
[C---:B---3--:R-:W-:Y:S08]  /*2fd0*/  HMMA.16816.F32.BF16 R28, R12.reuse, R8, R28 ;  /* 0x000000080c1c723c */ /* 0x048ff0000004181c */
[C---:B------:R-:W-:Y:S01]  /*2fe0*/  HMMA.16816.F32.BF16 R24, R12.reuse, R10, R24 ;  /* 0x0000000a0c18723c */ /* 0x040fe20000041818 */
[----:B------:R-:W3:Y:S07]  /*2ff0*/  LDSM.16.M88.4 R8, [R191+0xb000] ;  /* 0x00b00000bf08783b */ /* 0x000eee0000000200 */
[C---:B----4-:R-:W-:Y:S08]  /*3000*/  HMMA.16816.F32.BF16 R20, R12.reuse, R44, R20 ;  /* 0x0000002c0c14723c */ /* 0x050ff00000041814 */
[C---:B------:R-:W-:Y:S01]  /*3010*/  HMMA.16816.F32.BF16 R16, R12.reuse, R46, R16 ;  /* 0x0000002e0c10723c */ /* 0x040fe20000041810 */
[----:B------:R-:W4:Y:S07]  /*3020*/  LDSM.16.M88.4 R44, [R191+0xb800] ;  /* 0x00b80000bf2c783b */ /* 0x000f2e0000000200 */
[C---:B------:R-:W-:Y:S08]  /*3030*/  HMMA.16816.F32.BF16 R72, R12.reuse, R68, R72 ;  /* 0x000000440c48723c */ /* 0x040ff00000041848 */
[C---:B------:R-:W-:Y:S08]  /*3040*/  HMMA.16816.F32.BF16 R60, R12.reuse, R70, R60 ;  /* 0x000000460c3c723c */ /* 0x040ff0000004183c */
[C---:B------:R-:W-:Y:S08]  /*3050*/  HMMA.16816.F32.BF16 R56, R12.reuse, R76, R56 ;  /* 0x0000004c0c38723c */ /* 0x040ff00000041838 */
[----:B------:R-:W-:Y:S01]  /*3060*/  HMMA.16816.F32.BF16 R52, R12, R78, R52 ;  /* 0x0000004e0c34723c */ /* 0x000fe20000041834 */
[----:B------:R-:W4:Y:S07]  /*3070*/  LDSM.16.M88.4 R12, [R184+0x4000] ;  /* 0x00400000b80c783b */ /* 0x000f2e0000000200 */
[C---:B-1----:R-:W-:Y:S08]  /*3080*/  HMMA.16816.F32.BF16 R28, R64.reuse, R40, R28 ;  /* 0x00000028401c723c */ /* 0x042ff0000004181c */
[C---:B------:R-:W-:Y:S01]  /*3090*/  HMMA.16816.F32.BF16 R24, R64.reuse, R42, R24 ;  /* 0x0000002a4018723c */ /* 0x040fe20000041818 */
[----:B------:R-:W1:Y:S07]  /*30a0*/  LDSM.16.M88.4 R40, [R184+0x4800] ;  /* 0x00480000b828783b */ /* 0x000e6e0000000200 */
[C---:B--2---:R-:W-:Y:S08]  /*30b0*/  HMMA.16816.F32.BF16 R20, R64.reuse, R32, R20 ;  /* 0x000000204014723c */ /* 0x044ff00000041814 */
[----:B------:R-:W-:Y:S01]  /*30c0*/  HMMA.16816.F32.BF16 R16, R64, R34, R16 ;  /* 0x000000224010723c */ /* 0x000fe20000041810 */
[----:B------:R-:W2:Y:S01]  /*30d0*/  LDSM.16.M88.4 R32, [R184+0x5800] ;  /* 0x00580000b820783b */ /* 0x000ea20000000200 */
[----:B------:R-:W-:-:S06]  /*30e0*/  DEPBAR.LE SB0, 0x0 ;  /* 0x000080000000791a */ /* 0x000fcc0000000000 */
[C---:B---3--:R-:W-:Y:S07]  /*30f0*/  HMMA.16816.F32.BF16 R72, R64.reuse, R8, R72 ;  /* 0x000000084048723c */ /* 0x048fee0000041848 */
[----:B------:R-:W-:Y:S01]  /*3100*/  SHF.R.S32.HI R9, RZ, 0x1f, R0 ;  /* 0x0000001fff097819 */ /* 0x000fe20000011400 */
[----:B------:R-:W-:Y:S03]  /*3110*/  HMMA.16816.F32.BF16 R60, R64, R10, R60 ;  /* 0x0000000a403c723c */ /* 0x000fe6000004183c */
[----:B------:R-:W-:-:S04]  /*3120*/  LEA.HI R0, R9, R0, RZ, 0x2 ;  /* 0x0000000009007211 */ /* 0x000fc800078f10ff */
[----:B------:R-:W-:Y:S01]  /*3130*/  SHF.R.S32.HI R9, RZ, 0x2, R0 ;  /* 0x00000002ff097819 */ /* 0x000fe20000011400 */
[----:B----4-:R-:W-:Y:S01]  /*3140*/  HMMA.16816.F32.BF16 R56, R64, R44, R56 ;  /* 0x0000002c4038723c */ /* 0x010fe20000041838 */
[----:B------:R-:W-:Y:S02]  /*3150*/  LOP3.LUT R0, R6, R85, RZ, 0xfc, !PT ;  /* 0x0000005506007212 */ /* 0x000fe400078efcff */
[----:B------:R-:W-:-:S04]  /*3160*/  IADD3 R9, R86, 0x1, R9 ;  /* 0x0000000156097810 */ /* 0x000fc80007ffe009 */
[----:B------:R-:W-:Y:S01]  /*3170*/  IADD3 R9, R84, R9, -R88 ;  /* 0x0000000954097210 */ /* 0x000fe20007ffe858 */
[----:B------:R-:W-:Y:S03]  /*3180*/  HMMA.16816.F32.BF16 R52, R64, R46, R52 ;  /* 0x0000002e4034723c */ /* 0x000fe60000041834 */
[----:B------:R-:W-:-:S04]  /*3190*/  IADD3 R9, R9, c[0x0][0x2e8], RZ ;  /* 0x0000ba0009097a10 */ /* 0x000fc80007ffe0ff */
[C---:B------:R-:W-:Y:S01]  /*31a0*/  IADD3 R203, R9.reuse, 0x8, RZ ;  /* 0x0000000809cb7810 */ /* 0x040fe20007ffe0ff */
[----:B------:R-:W-:Y:S01]  /*31b0*/  HMMA.16816.F32.BF16 R28, R36, R12, R28 ;  /* 0x0000000c241c723c */ /* 0x000fe2000004181c */
[-C--:B------:R-:W-:Y:S02]  /*31c0*/  IMNMX R206, R9, R84.reuse, PT ;  /* 0x0000005409ce7217 */ /* 0x080fe40003800200 */
[----:B------:R-:W-:-:S05]  /*31d0*/  IMNMX R203, R203, R84, PT ;  /* 0x00000054cbcb7217 */ /* 0x000fca0003800200 */
[C---:B------:R-:W-:Y:S08]  /*31e0*/  HMMA.16816.F32.BF16 R24, R36.reuse, R14, R24 ;  /* 0x0000000e2418723c */ /* 0x040ff00000041818 */
[C---:B-1----:R-:W-:Y:S08]  /*31f0*/  HMMA.16816.F32.BF16 R20, R36.reuse, R40, R20 ;  /* 0x000000282414723c */ /* 0x042ff00000041814 */
[C---:B------:R-:W-:Y:S08]  /*3200*/  HMMA.16816.F32.BF16 R16, R36.reuse, R42, R16 ;  /* 0x0000002a2410723c */ /* 0x040ff00000041810 */
[C---:B------:R-:W-:Y:S08]  /*3210*/  HMMA.16816.F32.BF16 R72, R36.reuse, R48, R72 ;  /* 0x000000302448723c */ /* 0x040ff00000041848 */
[C---:B------:R-:W-:Y:S08]  /*3220*/  HMMA.16816.F32.BF16 R60, R36.reuse, R50, R60 ;  /* 0x00000032243c723c */ /* 0x040ff0000004183c */
[C---:B--2---:R-:W-:Y:S08]  /*3230*/  HMMA.16816.F32.BF16 R56, R36.reuse, R32, R56 ;  /* 0x000000202438723c */ /* 0x044ff00000041838 */
        /* <DEDUP_REMOVED lines=9> */
[----:B------:R-:W-:-:S04]  /*32d0*/  LOP3.LUT R12, R12, c[0x0][0x2d0], RZ, 0x3c, !PT ;  /* 0x0000b4000c0c7a12 */ /* 0x000fc800078e3cff */
        /* <DEDUP_REMOVED lines=21> */
[----:B------:R-:W-:Y:S02]  /*3430*/  LOP3.LUT R6, R3, c[0x0][0x2d0], RZ, 0x3c, !PT ;  /* 0x0000b40003067a12 */ /* 0x000fe400078e3cff */
[----:B------:R-:W-:-:S02]  /*3440*/  @!P1 IADD3 R11, R11, 0x1, RZ ;  /* 0x000000010b0b9810 */ /* 0x000fc40007ffe0ff */
[----:B------:R-:W-:Y:S02]  /*3450*/  ISETP.GE.AND P2, PT, R6, RZ, PT ;  /* 0x000000ff0600720c */ /* 0x000fe40003f46270 */
[----:B------:R-:W-:Y:S02]  /*3460*/  ISETP.NE.AND P1, PT, RZ, c[0x0][0x2d0], PT ;  /* 0x0000b400ff007a0c */ /* 0x000fe40003f25270 */
[----:B------:R-:W-:Y:S02]  /*3470*/  LOP3.LUT R6, RZ, c[0x0][0x2d0], RZ, 0x33, !PT ;  /* 0x0000b400ff067a12 */ /* 0x000fe400078e33ff */
[----:B------:R-:W-:Y:S02]  /*3480*/  @P5 IADD3 R13, R13, 0x1, RZ ;  /* 0x000000010d0d5810 */ /* 0x000fe40007ffe0ff */
[----:B------:R-:W-:-:S05]  /*3490*/  @P4 IADD3 R11, R11, 0x1, RZ ;  /* 0x000000010b0b4810 */ /* 0x000fca0007ffe0ff */
        /* <DEDUP_REMOVED lines=24> */
.L_x_3257:
[----:B------:R-:W-:-:S04]  /*3620*/  LEA R8, -R2, RZ, 0x6 ;  /* 0x000000ff02087211 */ /* 0x000fc800078e31ff */
[----:B------:R-:W-:Y:S02]  /*3630*/  SHF.R.S32.HI R6, RZ, 0x1f, R8 ;  /* 0x0000001fff067819 */ /* 0x000fe40000011408 */
.L_x_3258:
        /* <DEDUP_REMOVED lines=29> */
.L_x_3256:
[----:B------:R-:W-:Y:S02]  /*3810*/  IMAD.SHL.U32 R212, R4, 0x2, RZ ;  /* 0x0000000204d47824 */ /* 0x000fe400078e00ff */
[----:B------:R-:W-:-:S03]  /*3820*/  IMAD.SHL.U32 R192, R0, 0x2, RZ ;  /* 0x0000000200c07824 */ /* 0x000fc600078e00ff */
[----:B------:R-:W-:Y:S01]  /*3830*/  LOP3.LUT R212, R212, 0x6, RZ, 0xc0, !PT ;  /* 0x00000006d4d47812 */ /* 0x000fe200078ec0ff */
[--C-:B------:R-:W-:Y:S01]  /*3840*/  IMAD R189, R5, 0x2, R192.reuse ;  /* 0x0000000205bd7824 */ /* 0x100fe200078e02c0 */
[----:B------:R-:W-:Y:S01]  /*3850*/  LDSM.16.MT88.4 R68, [R192+0xe000] ;  /* 0x00e00000c044783b */ /* 0x000fe20000004200 */
[----:B------:R-:W-:Y:S02]  /*3860*/  IMAD R190, R7, 0x2, R192 ;  /* 0x0000000207be7824 */ /* 0x000fe400078e02c0 */
[----:B------:R-:W-:Y:S01]  /*3870*/  IMAD.IADD R3, R3, 0x1, R212 ;  /* 0x0000000103037824 */ /* 0x000fe200078e02d4 */
[----:B------:R-:W-:Y:S01]  /*3880*/  LDSM.16.MT88.4 R84, [R189+0xe000] ;  /* 0x00e00000bd54783b */ /* 0x000fe20000004200 */
[----:B------:R-:W-:-:S03]  /*3890*/  IMAD R188, R5, 0x2, R190 ;  /* 0x0000000205bc7824 */ /* 0x000fc600078e02be */
[C---:B------:R-:W-:Y:S01]  /*38a0*/  IADD3 R6, R3.reuse, 0x1, RZ ;  /* 0x0000000103067810 */ /* 0x040fe20007ffe0ff */
[----:B------:R-:W-:Y:S01]  /*38b0*/  LDSM.16.MT88.4 R44, [R190+0xc000] ;  /* 0x00c00000be2c783b */ /* 0x000fe20000004200 */
[----:B------:R-:W-:Y:S02]  /*38c0*/  IADD3 R4, R3, 0x8, RZ ;  /* 0x0000000803047810 */ /* 0x000fe40007ffe0ff */
[CC--:B------:R-:W-:Y:S01]  /*38d0*/  ISETP.GE.AND P1, PT, R6.reuse, R206.reuse, PT ;  /* 0x000000ce0600720c */ /* 0x0c0fe20003f26270 */
[----:B------:R-:W-:Y:S01]  /*38e0*/  LDSM.16.MT88.4 R76, [R190+0xe000] ;  /* 0x00e00000be4c783b */ /* 0x000fe20000004200 */
[-C--:B------:R-:W-:Y:S02]  /*38f0*/  ISETP.GE.AND P4, PT, R6, R203.reuse, PT ;  /* 0x000000cb0600720c */ /* 0x080fe40003f86270 */
[C---:B------:R-:W-:Y:S01]  /*3900*/  ISETP.GE.AND P0, PT, R4.reuse, R206, PT ;  /* 0x000000ce0400720c */ /* 0x040fe20003f06270 */
[----:B------:R-:W-:Y:S01]  /*3910*/  LDSM.16.MT88.4 R92, [R188+0xe000] ;  /* 0x00e00000bc5c783b */ /* 0x000fe20000004200 */
[----:B------:R-:W-:-:S02]  /*3920*/  ISETP.GE.AND P2, PT, R4, R203, PT ;  /* 0x000000cb0400720c */ /* 0x000fc40003f46270 */
[C---:B------:R-:W-:Y:S01]  /*3930*/  IADD3 R6, R3.reuse, 0x9, RZ ;  /* 0x0000000903067810 */ /* 0x040fe20007ffe0ff */
[----:B------:R-:W-:Y:S01]  /*3940*/  LDSM.16.MT88.4 R100, [R192+0x10000] ;  /* 0x01000000c064783b */ /* 0x000fe20000004200 */
[----:B------:R-:W-:Y:S02]  /*3950*/  IADD3 R4, R3, 0x10, RZ ;  /* 0x0000001003047810 */ /* 0x000fe40007ffe0ff */
[----:B------:R-:W-:Y:S01]  /*3960*/  FSEL R35, R24, -INF , !P0 ;  /* 0xff80000018237808 */ /* 0x000fe20004000000 */
[----:B------:R-:W-:Y:S01]  /*3970*/  LDSM.16.MT88.4 R124, [R190+0x10000] ;  /* 0x01000000be7c783b */ /* 0x000fe20000004200 */
[----:B------:R-:W-:Y:S02]  /*3980*/  FSEL R33, R26, -INF , !P2 ;  /* 0xff8000001a217808 */ /* 0x000fe40005000000 */
[C---:B------:R-:W-:Y:S01]  /*3990*/  ISETP.GE.AND P5, PT, R6.reuse, R206, PT ;  /* 0x000000ce0600720c */ /* 0x040fe20003fa6270 */
[----:B------:R-:W-:Y:S01]  /*39a0*/  LDSM.16.MT88.4 R112, [R189+0x10000] ;  /* 0x01000000bd70783b */ /* 0x000fe20000004200 */
[----:B------:R-:W-:-:S02]  /*39b0*/  ISETP.GE.AND P3, PT, R6, R203, PT ;  /* 0x000000cb0600720c */ /* 0x000fc40003f66270 */
[C---:B------:R-:W-:Y:S01]  /*39c0*/  ISETP.GE.AND P0, PT, R4.reuse, R206, PT ;  /* 0x000000ce0400720c */ /* 0x040fe20003f06270 */
[----:B------:R-:W-:Y:S01]  /*39d0*/  LDSM.16.MT88.4 R136, [R190+0xc800] ;  /* 0x00c80000be88783b */ /* 0x000fe20000004200 */
[----:B------:R-:W-:Y:S02]  /*39e0*/  ISETP.GE.AND P2, PT, R4, R203, PT ;  /* 0x000000cb0400720c */ /* 0x000fe40003f46270 */
[C---:B------:R-:W-:Y:S02]  /*39f0*/  IADD3 R6, R3.reuse, 0x11, RZ ;  /* 0x0000001103067810 */ /* 0x040fe40007ffe0ff */
[----:B------:R-:W-:Y:S02]  /*3a00*/  IADD3 R4, R3, 0x18, RZ ;  /* 0x0000001803047810 */ /* 0x000fe40007ffe0ff */
[----:B------:R-:W-:Y:S02]  /*3a10*/  FSEL R25, R25, -INF , !P5 ;  /* 0xff80000019197808 */ /* 0x000fe40006800000 */
[----:B------:R-:W-:-:S02]  /*3a20*/  FSEL R27, R27, -INF , !P3 ;  /* 0xff8000001b1b7808 */ /* 0x000fc40005800000 */
[----:B------:R-:W-:Y:S02]  /*3a30*/  FSEL R15, R20, -INF , !P0 ;  /* 0xff800000140f7808 */ /* 0x000fe40004000000 */
[----:B-1----:R-:W-:Y:S02]  /*3a40*/  FSEL R11, R22, -INF , !P2 ;  /* 0xff800000160b7808 */ /* 0x002fe40005000000 */
[CC--:B------:R-:W-:Y:S02]  /*3a50*/  ISETP.GE.AND P5, PT, R6.reuse, R206.reuse, PT ;  /* 0x000000ce0600720c */ /* 0x0c0fe40003fa6270 */
[-C--:B------:R-:W-:Y:S02]  /*3a60*/  ISETP.GE.AND P3, PT, R6, R203.reuse, PT ;  /* 0x000000cb0600720c */ /* 0x080fe40003f66270 */
[C---:B------:R-:W-:Y:S02]  /*3a70*/  ISETP.GE.AND P0, PT, R4.reuse, R206, PT ;  /* 0x000000ce0400720c */ /* 0x040fe40003f06270 */
[----:B------:R-:W-:-:S02]  /*3a80*/  ISETP.GE.AND P2, PT, R4, R203, PT ;  /* 0x000000cb0400720c */ /* 0x000fc40003f46270 */
[----:B------:R-:W-:Y:S02]  /*3a90*/  IADD3 R4, R3, 0x19, RZ ;  /* 0x0000001903047810 */ /* 0x000fe40007ffe0ff */
[----:B------:R-:W-:Y:S02]  /*3aa0*/  FSEL R21, R21, -INF , !P5 ;  /* 0xff80000015157808 */ /* 0x000fe40006800000 */
[----:B------:R-:W-:Y:S02]  /*3ab0*/  FSEL R23, R23, -INF , !P3 ;  /* 0xff80000017177808 */ /* 0x000fe40005800000 */
[C---:B------:R-:W-:Y:S02]  /*3ac0*/  ISETP.GE.AND P5, PT, R3.reuse, R206, PT ;  /* 0x000000ce0300720c */ /* 0x040fe40003fa6270 */
[----:B------:R-:W-:Y:S02]  /*3ad0*/  ISETP.GE.AND P3, PT, R4, R203, PT ;  /* 0x000000cb0400720c */ /* 0x000fe40003f66270 */
[----:B------:R-:W-:-:S02]  /*3ae0*/  IADD3 R6, R3, 0x20, RZ ;  /* 0x0000002003067810 */ /* 0x000fc40007ffe0ff */
[----:B------:R-:W-:Y:S02]  /*3af0*/  FSEL R29, R29, -INF , !P1 ;  /* 0xff8000001d1d7808 */ /* 0x000fe40004800000 */
        /* <DEDUP_REMOVED lines=11> */
[----:B------:R-:W-:Y:S02]  /*3bb0*/  FMNMX.FTZ R10, R30, R31, !PT ;  /* 0x0000001f1e0a7209 */ /* 0x000fe40007810000 */
[----:B------:R-:W-:Y:S02]  /*3bc0*/  FMNMX.FTZ R12, R25, R6, !PT ;  /* 0x00000006190c7209 */ /* 0x000fe40007810000 */
[----:B------:R-:W-:Y:S02]  /*3bd0*/  FMNMX.FTZ R10, R33, R10, !PT ;  /* 0x0000000a210a7209 */ /* 0x000fe40007810000 */
[----:B------:R-:W-:Y:S02]  /*3be0*/  FMNMX.FTZ R12, R15, R12, !PT ;  /* 0x0000000c0f0c7209 */ /* 0x000fe40007810000 */
        /* <DEDUP_REMOVED lines=19> */
[----:B------:R-:W-:-:S02]  /*3d20*/  FSEL R223, R74, -INF , !P2 ;  /* 0xff8000004adf7808 */ /* 0x000fc40005000000 */
        /* <DEDUP_REMOVED lines=21> */
[----:B------:R-:W-:Y:S01]  /*3e80*/  FMNMX.FTZ R10, R221, R10, !PT ;  /* 0x0000000add0a7209 */ /* 0x000fe20007810000 */
[----:B------:R-:W-:Y:S01]  /*3e90*/  LDSM.16.MT88.4 R60, [R188+0xc000] ;  /* 0x00c00000bc3c783b */ /* 0x000fe20000004200 */
        /* <DEDUP_REMOVED lines=20> */
[----:B------:R-:W1:Y:S01]  /*3fe0*/  SHFL.BFLY PT, R37, R8, 0x2, 0x1f ;  /* 0x0c401f0008257f89 */ /* 0x000e6200000e0000 */
[----:B------:R-:W-:-:S02]  /*3ff0*/  ISETP.GT.AND P3, PT, R205, R200, PT ;  /* 0x000000c8cd00720c */ /* 0x000fc40003f64270 */
[----:B------:R-:W-:Y:S01]  /*4000*/  FMNMX.FTZ R39, R169, R10, !PT ;  /* 0x0000000aa9277209 */ /* 0x000fe20007810000 */
[----:B------:R-:W-:Y:S04]  /*4010*/  LDSM.16.MT88.4 R52, [R189+0xc000] ;  /* 0x00c00000bd34783b */ /* 0x000fe80000004200 */
[----:B------:R-:W2:Y:S01]  /*4020*/  SHFL.BFLY PT, R4, R39, 0x2, 0x1f ;  /* 0x0c401f0027047f89 */ /* 0x000ea200000e0000 */
[----:B-1----:R-:W-:-:S05]  /*4030*/  FMNMX.FTZ R37, R8, R37, !PT ;  /* 0x0000002508257209 */ /* 0x002fca0007810000 */
[----:B------:R-:W1:Y:S01]  /*4040*/  SHFL.BFLY PT, R132, R37, 0x1, 0x1f ;  /* 0x0c201f0025847f89 */ /* 0x000e6200000e0000 */
[----:B--2---:R-:W-:-:S05]  /*4050*/  FMNMX.FTZ R4, R39, R4, !PT ;  /* 0x0000000427047209 */ /* 0x004fca0007810000 */
[----:B------:R-:W2:Y:S01]  /*4060*/  SHFL.BFLY PT, R3, R4, 0x1, 0x1f ;  /* 0x0c201f0004037f89 */ /* 0x000ea200000e0000 */
[----:B-1----:R-:W-:-:S03]  /*4070*/  FMNMX.FTZ R132, R37, R132, !PT ;  /* 0x0000008425847209 */ /* 0x002fc60007810000 */
[----:B------:R-:W1:Y:S01]  /*4080*/  LDSM.16.MT88.4 R36, [R192+0xc000] ;  /* 0x00c00000c024783b */ /* 0x000e620000004200 */
[C---:B------:R-:W-:Y:S01]  /*4090*/  FSETP.NEU.FTZ.AND P0, PT, R132.reuse, -INF , PT ;  /* 0xff8000008400780b */ /* 0x040fe20003f1d000 */
[----:B------:R-:W-:Y:S01]  /*40a0*/  FMUL.FTZ R140, R132, c[0x0][0x23c] ;  /* 0x00008f00848c7a20 */ /* 0x000fe20000410000 */
[----:B--2---:R-:W-:-:S04]  /*40b0*/  FMNMX.FTZ R3, R4, R3, !PT ;  /* 0x0000000304037209 */ /* 0x004fc80007810000 */
[----:B------:R-:W-:Y:S01]  /*40c0*/  FSEL R140, R140, RZ, P0 ;  /* 0x000000ff8c8c7208 */ /* 0x000fe20000000000 */
[----:B------:R-:W2:Y:S01]  /*40d0*/  LDSM.16.MT88.4 R4, [R188+0x10000] ;  /* 0x01000000bc04783b */ /* 0x000ea20000004200 */
        /* <DEDUP_REMOVED lines=8> */
[----:B------:R-:W-:-:S02]  /*4160*/  FFMA.FTZ R158, R30, c[0x0][0x23c], -R166 ;  /* 0x00008f001e9e7a23 */ /* 0x000fc400000108a6 */
[--C-:B------:R-:W-:Y:S02]  /*4170*/  FFMA.FTZ R163, R31, c[0x0][0x23c], -R166.reuse ;  /* 0x00008f001fa37a23 */ /* 0x100fe400000108a6 */
[--C-:B------:R-:W-:Y:S01]  /*4180*/  FFMA.FTZ R160, R33, c[0x0][0x23c], -R166.reuse ;  /* 0x00008f0021a07a23 */ /* 0x100fe200000108a6 */
[----:B------:R-:W-:Y:S01]  /*4190*/  LDSM.16.MT88.4 R28, [R188+0xc800] ;  /* 0x00c80000bc1c783b */ /* 0x000fe20000004200 */
[----:B------:R-:W-:Y:S01]  /*41a0*/  FFMA.FTZ R155, R27, c[0x0][0x23c], -R166 ;  /* 0x00008f001b9b7a23 */ /* 0x000fe200000108a6 */
[----:B------:R-:W3:Y:S01]  /*41b0*/  MUFU.EX2 R156, R156 ;  /* 0x0000009c009c7308 */ /* 0x000ee20000000800 */
[----:B------:R-:W-:Y:S01]  /*41c0*/  FFMA.FTZ R148, R17, c[0x0][0x23c], -R140 ;  /* 0x00008f0011947a23 */ /* 0x000fe2000001088c */
[----:B------:R-:W-:Y:S01]  /*41d0*/  LDSM.16.MT88.4 R32, [R189+0xc800] ;  /* 0x00c80000bd20783b */ /* 0x000fe20000004200 */
[--C-:B------:R-:W-:Y:S02]  /*41e0*/  FFMA.FTZ R154, R11, c[0x0][0x23c], -R166.reuse ;  /* 0x00008f000b9a7a23 */ /* 0x100fe400000108a6 */
[--C-:B------:R-:W-:Y:S01]  /*41f0*/  FFMA.FTZ R153, R9, c[0x0][0x23c], -R166.reuse ;  /* 0x00008f0009997a23 */ /* 0x100fe200000108a6 */
[----:B------:R-:W-:Y:S01]  /*4200*/  LDSM.16.MT88.4 R24, [R190+0xe800] ;  /* 0x00e80000be18783b */ /* 0x000fe20000004200 */
[----:B------:R-:W-:Y:S01]  /*4210*/  FFMA.FTZ R0, R19, c[0x0][0x23c], -R166 ;  /* 0x00008f0013007a23 */ /* 0x000fe200000108a6 */
[----:B------:R-:W-:Y:S01]  /*4220*/  MUFU.EX2 R159, R159 ;  /* 0x0000009f009f7308 */ /* 0x000fe20000000800 */
[--C-:B------:R-:W-:Y:S01]  /*4230*/  FFMA.FTZ R157, R15, c[0x0][0x23c], -R140.reuse ;  /* 0x00008f000f9d7a23 */ /* 0x100fe2000001088c */
[----:B------:R-:W4:Y:S01]  /*4240*/  LDSM.16.MT88.4 R8, [R192+0xe800] ;  /* 0x00e80000c008783b */ /* 0x000f220000004200 */
[----:B------:R-:W-:-:S02]  /*4250*/  FFMA.FTZ R150, R21, c[0x0][0x23c], -R140 ;  /* 0x00008f0015967a23 */ /* 0x000fc4000001088c */
[----:B------:R-:W-:Y:S01]  /*4260*/  FFMA.FTZ R151, R13, c[0x0][0x23c], -R140 ;  /* 0x00008f000d977a23 */ /* 0x000fe2000001088c */
[----:B------:R-:W5:Y:S01]  /*4270*/  LDSM.16.MT88.4 R16, [R189+0xe800] ;  /* 0x00e80000bd10783b */ /* 0x000f620000004200 */
[----:B------:R-:W-:Y:S01]  /*4280*/  FFMA.FTZ R149, R23, c[0x0][0x23c], -R166 ;  /* 0x00008f0017957a23 */ /* 0x000fe200000108a6 */
[----:B------:R-:W1:Y:S01]  /*4290*/  MUFU.EX2 R152, R152 ;  /* 0x0000009800987308 */ /* 0x000e620000000800 */
[----:B---3--:R-:W-:Y:S01]  /*42a0*/  F2FP.BF16.PACK_AB R116, R156, R161 ;  /* 0x000000a19c74723e */ /* 0x008fe200000010ff */
[----:B------:R-:W3:Y:S01]  /*42b0*/  LDSM.16.MT88.4 R20, [R192+0xc800] ;  /* 0x00c80000c014783b */ /* 0x000ee20000004200 */
[--C-:B------:R-:W-:Y:S02]  /*42c0*/  FFMA.FTZ R162, R165, c[0x0][0x23c], -R140.reuse ;  /* 0x00008f00a5a27a23 */ /* 0x100fe4000001088c */
[--C-:B------:R-:W-:Y:S01]  /*42d0*/  FFMA.FTZ R165, R227, c[0x0][0x23c], -R140.reuse ;  /* 0x00008f00e3a57a23 */ /* 0x100fe2000001088c */
[----:B------:R-:W2:Y:S01]  /*42e0*/  LDSM.16.MT88.4 R12, [R188+0xe800] ;  /* 0x00e80000bc0c783b */ /* 0x000ea20000004200 */
[--C-:B------:R-:W-:Y:S01]  /*42f0*/  FFMA.FTZ R164, R225, c[0x0][0x23c], -R140.reuse ;  /* 0x00008f00e1a47a23 */ /* 0x100fe2000001088c */
[----:B------:R-:W-:Y:S01]  /*4300*/  MUFU.EX2 R158, R158 ;  /* 0x0000009e009e7308 */ /* 0x000fe20000000800 */
[----:B------:R-:W-:-:S02]  /*4310*/  FFMA.FTZ R167, R167, c[0x0][0x23c], -R140 ;  /* 0x00008f00a7a77a23 */ /* 0x000fc4000001088c */
[--C-:B------:R-:W-:Y:S02]  /*4320*/  FFMA.FTZ R168, R223, c[0x0][0x23c], -R166.reuse ;  /* 0x00008f00dfa87a23 */ /* 0x100fe400000108a6 */
[--C-:B------:R-:W-:Y:S02]  /*4330*/  FFMA.FTZ R171, R171, c[0x0][0x23c], -R166.reuse ;  /* 0x00008f00abab7a23 */ /* 0x100fe400000108a6 */
[--C-:B------:R-:W-:Y:S01]  /*4340*/  FFMA.FTZ R170, R221, c[0x0][0x23c], -R166.reuse ;  /* 0x00008f00ddaa7a23 */ /* 0x100fe200000108a6 */
[----:B------:R-:W4:Y:S01]  /*4350*/  MUFU.EX2 R163, R163 ;  /* 0x000000a300a37308 */ /* 0x000f220000000800 */
[----:B-1----:R-:W-:Y:S01]  /*4360*/  F2FP.BF16.PACK_AB R118, R152, R159 ;  /* 0x0000009f9876723e */ /* 0x002fe200000010ff */
        /* <DEDUP_REMOVED lines=8> */
[----:B------:R-:W1:Y:S01]  /*43f0*/  MUFU.EX2 R155, R155 ;  /* 0x0000009b009b7308 */ /* 0x000e620000000800 */
        /* <DEDUP_REMOVED lines=9> */
[----:B-1----:R-:W-:Y:S01]  /*4490*/  F2FP.BF16.PACK_AB R119, R155, R160 ;  /* 0x000000a09b77723e */ /* 0x002fe200000010ff */
        /* <DEDUP_REMOVED lines=46> */
[----:B------:R-:W3:Y:S06]  /*4780*/  MUFU.EX2 R166, R166 ;  /* 0x000000a600a67308 */ /* 0x000eec0000000800 */
[C---:B--2---:R-:W-:Y:S07]  /*4790*/  HMMA.16816.F32.BF16 R120, R116.reuse, R4, RZ ;  /* 0x000000047478723c */ /* 0x044fee00000418ff */
[----:B-1----:R-:W-:Y:S01]  /*47a0*/  F2FP.BF16.PACK_AB R4, R150, R157 ;  /* 0x0000009d9604723e */ /* 0x002fe200000010ff */
[----:B------:R-:W-:Y:S01]  /*47b0*/  HMMA.16816.F32.BF16 R116, R116, R6, RZ ;  /* 0x000000067474723c */ /* 0x000fe200000418ff */
[----:B----4-:R-:W-:Y:S01]  /*47c0*/  F2FP.BF16.PACK_AB R5, R149, R154 ;  /* 0x0000009a9505723e */ /* 0x010fe200000010ff */
        /* <DEDUP_REMOVED lines=13> */
[C---:B-----5:R-:W-:Y:S08]  /*48a0*/  HMMA.16816.F32.BF16 R80, R4.reuse, R16, R80 ;  /* 0x000000100450723c */ /* 0x060ff00000041850 */
        /* <DEDUP_REMOVED lines=122> */
[----:B------:R-:W-:Y:S01]  /*5050*/  IADD3 R205, R145, -0x2, RZ ;  /* 0xfffffffe91cd7810 */ /* 0x000fe20007ffe0ff */
[----:B------:R-:W-:Y:S06]  /*5060*/  BAR.SYNC.DEFER_BLOCKING 0x0 ;  /* 0x0000000000007b1d */ /* 0x000fec0000010000 */
[----:B------:R-:W-:Y:S05]  /*5070*/  @!P6 BRA `(.L_x_3260) ;  /* 0x000003a00000e947 */ /* 0x000fea0003800000 */
[----:B------:R-:W1:Y:S01]  /*5080*/  I2F.RP R4, R133 ;  /* 0x0000008500047306 */ /* 0x000e620000209400 */
[----:B------:R-:W-:-:S05]  /*5090*/  IMAD.SHL.U32 R0, R205, 0x40, RZ ;  /* 0x00000040cd007824 */ /* 0x000fca00078e00ff */
[----:B------:R-:W-:Y:S02]  /*50a0*/  IADD3 R10, R0, 0x40, RZ ;  /* 0x00000040000a7810 */ /* 0x000fe40007ffe0ff */
        /* <DEDUP_REMOVED lines=55> */
.L_x_3260:
[----:B------:R-:W-:-:S05]  /*5420*/  IMAD.MOV.U32 R9, RZ, RZ, c[0x0][0x1a0] ;  /* 0x00006800ff097624 */ /* 0x000fca00078e00ff */
[----:B------:R-:W-:-:S04]  /*5430*/  LEA R9, -R9, RZ, 0x6 ;  /* 0x000000ff09097211 */ /* 0x000fc800078e31ff */
[----:B------:R-:W-:Y:S02]  /*5440*/  SHF.R.S32.HI R6, RZ, 0x1f, R9 ;  /* 0x0000001fff067819 */ /* 0x000fe40000011409 */
.L_x_3261:
        /* <DEDUP_REMOVED lines=9> */
[----:B------:R-:W-:Y:S01]  /*54e0*/  IMAD.MOV.U32 R12, RZ, RZ, R202 ;  /* 0x000000ffff0c7224 */ /* 0x000fe200078e00ca */
[----:B------:R-:W-:Y:S01]  /*54f0*/  IADD3 R9, P0, R9, R146, RZ ;  /* 0x0000009209097210 */ /* 0x000fe20007f1e0ff */
[----:B------:R-:W-:Y:S01]  /*5500*/  IMAD.MOV.U32 R13, RZ, RZ, R201 ;  /* 0x000000ffff0d7224 */ /* 0x000fe200078e00c9 */
[C---:B------:R-:W-:Y:S01]  /*5510*/  LEA.HI.X R7, R0.reuse, R6, R7, 0x4, P1 ;  /* 0x0000000600077211 */ /* 0x040fe200008f2407 */
[----:B------:R-:W-:Y:S01]  /*5520*/  IMAD R212, R205, 0x40, R212 ;  /* 0x00000040cdd47824 */ /* 0x000fe200078e02d4 */
[----:B------:R-:W-:Y:S01]  /*5530*/  LEA.HI.X R11, R5, c[0x0][0x174], R4, 0x1, P2 ;  /* 0x00005d00050b7a11 */ /* 0x000fe200010f0c04 */
[C---:B------:R-:W-:Y:S01]  /*5540*/  IMAD.SHL.U32 R5, R0.reuse, 0x20, RZ ;  /* 0x0000002000057824 */ /* 0x040fe200078e00ff */
[----:B------:R-:W-:Y:S01]  /*5550*/  SHF.L.U64.HI R0, R0, R213, c[0x0][0x1a4] ;  /* 0x0000690000007619 */ /* 0x000fe200000102d5 */
[----:B------:R-:W-:Y:S01]  /*5560*/  IMAD.X R144, R7, 0x1, R144, P0 ;  /* 0x0000000107907824 */ /* 0x000fe200000e0690 */
[----:B------:R-:W-:Y:S01]  /*5570*/  LEA R6, P0, R9, c[0x0][0x170], 0x1 ;  /* 0x00005c0009067a11 */ /* 0x000fe200078008ff */
[----:B------:R-:W-:Y:S01]  /*5580*/  @!PT LDS RZ, [RZ] ;  /* 0x00000000fffff984 */ /* 0x000fe20000000800 */
[----:B------:R-:W-:Y:S01]  /*5590*/  @!PT LDS RZ, [RZ] ;  /* 0x00000000fffff984 */ /* 0x000fe20000000800 */
[----:B------:R-:W-:Y:S01]  /*55a0*/  @!PT LDS RZ, [RZ] ;  /* 0x00000000fffff984 */ /* 0x000fe20000000800 */
[----:B------:R1:W-:Y:S01]  /*55b0*/  LDGSTS.E.BYPASS.LTC128B.128 [R207+0xc000], [R12.64] ;  /* 0x0c0000000ccf7fae */ /* 0x0003e2000b901d44 */
[----:B------:R-:W-:-:S02]  /*55c0*/  IADD3 R8, P1, R5, R202, RZ ;  /* 0x000000ca05087210 */ /* 0x000fc40007f3e0ff */
[----:B------:R-:W-:Y:S01]  /*55d0*/  LEA.HI.X R7, R9, c[0x0][0x174], R144, 0x1, P0 ;  /* 0x00005d0009077a11 */ /* 0x000fe200000f0c90 */
[----:B------:R2:W-:Y:S01]  /*55e0*/  LDGSTS.E.BYPASS.LTC128B.128 [R207+0xe000], [R10.64+0x80] ;  /* 0x0e0000800acf7fae */ /* 0x0005e2000b901d44 */
[-C--:B------:R-:W-:Y:S01]  /*55f0*/  IADD3 R16, P0, R8, R5.reuse, RZ ;  /* 0x0000000508107210 */ /* 0x080fe20007f1e0ff */
[----:B------:R-:W-:Y:S01]  /*5600*/  IMAD.X R9, R0, 0x1, R201, P1 ;  /* 0x0000000100097824 */ /* 0x000fe200008e06c9 */
[-C--:B------:R-:W-:Y:S01]  /*5610*/  IADD3 R18, P2, R6, R5.reuse, RZ ;  /* 0x0000000506127210 */ /* 0x080fe20007f5e0ff */
[----:B------:R2:W-:Y:S01]  /*5620*/  LDGSTS.E.BYPASS.LTC128B.128 [R207+0x10000], [R10.64+0x100] ;  /* 0x100001000acf7fae */ /* 0x0005e2000b901d44 */
[-C--:B------:R-:W-:Y:S01]  /*5630*/  IADD3 R4, P1, R16, R5.reuse, RZ ;  /* 0x0000000510047210 */ /* 0x080fe20007f3e0ff */
[--C-:B------:R-:W-:Y:S01]  /*5640*/  IMAD.X R17, R9, 0x1, R0.reuse, P0 ;  /* 0x0000000109117824 */ /* 0x100fe200000e0600 */
[----:B------:R-:W-:Y:S01]  /*5650*/  IADD3 R28, P0, R18, R5, RZ ;  /* 0x00000005121c7210 */ /* 0x000fe20007f1e0ff */
[--C-:B------:R-:W-:Y:S01]  /*5660*/  IMAD.X R19, R7, 0x1, R0.reuse, P2 ;  /* 0x0000000107137824 */ /* 0x100fe200010e0600 */
[----:B------:R2:W-:Y:S01]  /*5670*/  LDGSTS.E.BYPASS.LTC128B.128 [R207+0xc800], [R8.64] ;  /* 0x0c80000008cf7fae */ /* 0x0005e2000b901d44 */
[----:B------:R-:W-:-:S02]  /*5680*/  IMAD.X R5, R17, 0x1, R0, P1 ;  /* 0x0000000111057824 */ /* 0x000fc400008e0600 */
[----:B------:R-:W-:Y:S01]  /*5690*/  IMAD.X R29, R19, 0x1, R0, P0 ;  /* 0x00000001131d7824 */ /* 0x000fe200000e0600 */
[----:B------:R3:W-:Y:S01]  /*56a0*/  LDGSTS.E.BYPASS.LTC128B.128 [R207+0xe800], [R6.64+0x80] ;  /* 0x0e80008006cf7fae */ /* 0x0007e2000b901d44 */
[C---:B------:R-:W-:Y:S02]  /*56b0*/  IADD3 R0, R212.reuse, 0x1, RZ ;  /* 0x00000001d4007810 */ /* 0x040fe40007ffe0ff */
[-C--:B------:R-:W-:Y:S01]  /*56c0*/  ISETP.GE.AND P0, PT, R212, R206.reuse, PT ;  /* 0x000000ced400720c */ /* 0x080fe20003f06270 */
[----:B------:R3:W-:Y:S01]  /*56d0*/  LDGSTS.E.BYPASS.LTC128B.128 [R207+0x10800], [R6.64+0x100] ;  /* 0x1080010006cf7fae */ /* 0x0007e2000b901d44 */
[C---:B------:R-:W-:Y:S02]  /*56e0*/  ISETP.GE.AND P5, PT, R0.reuse, R206, PT ;  /* 0x000000ce0000720c */ /* 0x040fe40003fa6270 */
[----:B------:R-:W-:Y:S01]  /*56f0*/  ISETP.GE.AND P2, PT, R0, R203, PT ;  /* 0x000000cb0000720c */ /* 0x000fe20003f46270 */
[----:B------:R4:W-:Y:S01]  /*5700*/  LDGSTS.E.BYPASS.LTC128B.128 [R207+0xd000], [R16.64] ;  /* 0x0d00000010cf7fae */ /* 0x0009e2000b901d44 */
[----:B------:R-:W-:-:S03]  /*5710*/  IADD3 R0, R212, 0x8, RZ ;  /* 0x00000008d4007810 */ /* 0x000fc60007ffe0ff */
[----:B------:R4:W-:Y:S01]  /*5720*/  LDGSTS.E.BYPASS.LTC128B.128 [R207+0xf000], [R18.64+0x80] ;  /* 0x0f00008012cf7fae */ /* 0x0009e2000b901d44 */
[C---:B------:R-:W-:Y:S02]  /*5730*/  ISETP.GE.AND P3, PT, R0.reuse, R206, PT ;  /* 0x000000ce0000720c */ /* 0x040fe40003f66270 */
[----:B------:R-:W-:Y:S01]  /*5740*/  ISETP.GE.AND P1, PT, R0, R203, PT ;  /* 0x000000cb0000720c */ /* 0x000fe20003f26270 */
[----:B------:R4:W-:Y:S04]  /*5750*/  LDGSTS.E.BYPASS.LTC128B.128 [R207+0x11000], [R18.64+0x100] ;  /* 0x1100010012cf7fae */ /* 0x0009e8000b901d44 */
[----:B------:R3:W-:Y:S04]  /*5760*/  LDGSTS.E.BYPASS.LTC128B.128 [R207+0xd800], [R4.64] ;  /* 0x0d80000004cf7fae */ /* 0x0007e8000b901d44 */
[----:B------:R5:W-:Y:S04]  /*5770*/  LDGSTS.E.BYPASS.LTC128B.128 [R207+0xf800], [R28.64+0x80] ;  /* 0x0f8000801ccf7fae */ /* 0x000be8000b901d44 */
[----:B------:R5:W-:Y:S04]  /*5780*/  LDGSTS.E.BYPASS.LTC128B.128 [R207+0x11800], [R28.64+0x100] ;  /* 0x118001001ccf7fae */ /* 0x000be8000b901d44 */
[----:B------:R-:W-:Y:S04]  /*5790*/  LDSM.16.M88.4 R148, [R198] ;  /* 0x00000000c694783b */ /* 0x000fe80000000200 */
[----:B------:R-:W4:Y:S04]  /*57a0*/  LDSM.16.M88.4 R20, [R197+0x6000] ;  /* 0x00600000c514783b */ /* 0x000f280000000200 */
[----:B-1----:R-:W1:Y:S04]  /*57b0*/  LDSM.16.M88.4 R12, [R197+0x6800] ;  /* 0x00680000c50c783b */ /* 0x002e680000000200 */
[----:B------:R-:W1:Y:S04]  /*57c0*/  LDSM.16.M88.4 R156, [R197+0x7000] ;  /* 0x00700000c59c783b */ /* 0x000e680000000200 */
[----:B------:R-:W1:Y:S04]  /*57d0*/  LDSM.16.M88.4 R164, [R197+0x7800] ;  /* 0x00780000c5a4783b */ /* 0x000e680000000200 */
[----:B--2---:R-:W-:Y:S04]  /*57e0*/  LDSM.16.M88.4 R8, [R196] ;  /* 0x00000000c408783b */ /* 0x004fe80000000200 */
[----:B------:R-:W2:Y:S04]  /*57f0*/  LDSM.16.M88.4 R144, [R195] ;  /* 0x00000000c390783b */ /* 0x000ea80000000200 */
[----:B------:R-:W2:Y:S04]  /*5800*/  LDSM.16.M88.4 R136, [R187] ;  /* 0x00000000bb88783b */ /* 0x000ea80000000200 */
[----:B---3--:R-:W3:Y:S04]  /*5810*/  LDSM.16.M88.4 R4, [R186] ;  /* 0x00000000ba04783b */ /* 0x008ee80000000200 */
[----:B------:R-:W2:Y:S04]  /*5820*/  LDSM.16.M88.4 R140, [R185] ;  /* 0x00000000b98c783b */ /* 0x000ea80000000200 */
[----:B------:R-:W-:Y:S01]  /*5830*/  LDSM.16.M88.4 R32, [R194] ;  /* 0x00000000c220783b */ /* 0x000fe20000000200 */
[C---:B----4-:R-:W-:Y:S03]  /*5840*/  HMMA.16816.F32.BF16 R24, R148.reuse, R20, RZ ;  /* 0x000000149418723c */ /* 0x050fe600000418ff */
[----:B-----5:R-:W4:Y:S04]  /*5850*/  LDSM.16.M88.4 R28, [R191+0x6000] ;  /* 0x00600000bf1c783b */ /* 0x020f280000000200 */
[----:B------:R-:W5:Y:S01]  /*5860*/  LDSM.16.M88.4 R168, [R191+0x6800] ;  /* 0x00680000bfa8783b */ /* 0x000f620000000200 */
[C---:B------:R-:W-:Y:S03]  /*5870*/  HMMA.16816.F32.BF16 R20, R148.reuse, R22, RZ ;  /* 0x000000169414723c */ /* 0x040fe600000418ff */
[----:B------:R-:W-:Y:S04]  /*5880*/  LDSM.16.M88.4 R172, [R194+0x2000] ;  /* 0x00200000c2ac783b */ /* 0x000fe80000000200 */
[----:B------:R-:W0:Y:S01]  /*5890*/  LDGDEPBAR ;  /* 0x00000000000079af */ /* 0x000e220000000000 */
[C---:B-1----:R-:W-:Y:S08]  /*58a0*/  HMMA.16816.F32.BF16 R16, R148.reuse, R12, RZ ;  /* 0x0000000c9410723c */ /* 0x042ff000000418ff */
[C---:B------:R-:W-:Y:S08]  /*58b0*/  HMMA.16816.F32.BF16 R160, R148.reuse, R156, RZ ;  /* 0x0000009c94a0723c */ /* 0x040ff000000418ff */
[C---:B------:R-:W-:Y:S08]  /*58c0*/  HMMA.16816.F32.BF16 R12, R148.reuse, R14, RZ ;  /* 0x0000000e940c723c */ /* 0x040ff000000418ff */
[C---:B------:R-:W-:Y:S08]  /*58d0*/  HMMA.16816.F32.BF16 R156, R148.reuse, R158, RZ ;  /* 0x0000009e949c723c */ /* 0x040ff000000418ff */
[C---:B------:R-:W-:Y:S08]  /*58e0*/  HMMA.16816.F32.BF16 R152, R148.reuse, R164, RZ ;  /* 0x000000a49498723c */ /* 0x040ff000000418ff */
[----:B------:R-:W-:Y:S01]  /*58f0*/  HMMA.16816.F32.BF16 R148, R148, R166, RZ ;  /* 0x000000a69494723c */ /* 0x000fe200000418ff */
[----:B------:R-:W1:Y:S07]  /*5900*/  LDSM.16.M88.4 R164, [R191+0x7000] ;  /* 0x00700000bfa4783b */ /* 0x000e6e0000000200 */
[C---:B--2---:R-:W-:Y:S08]  /*5910*/  HMMA.16816.F32.BF16 R24, R8.reuse, R144, R24 ;  /* 0x000000900818723c */ /* 0x044ff00000041818 */
[C---:B------:R-:W-:Y:S01]  /*5920*/  HMMA.16816.F32.BF16 R20, R8.reuse, R146, R20 ;  /* 0x000000920814723c */ /* 0x040fe20000041814 */
[----:B------:R-:W2:Y:S07]  /*5930*/  LDSM.16.M88.4 R144, [R191+0x7800] ;  /* 0x00780000bf90783b */ /* 0x000eae0000000200 */
[C---:B------:R-:W-:Y:S08]  /*5940*/  HMMA.16816.F32.BF16 R16, R8.reuse, R136, R16 ;  /* 0x000000880810723c */ /* 0x040ff00000041810 */
[C---:B------:R-:W-:Y:S01]  /*5950*/  HMMA.16816.F32.BF16 R12, R8.reuse, R138, R12 ;  /* 0x0000008a080c723c */ /* 0x040fe2000004180c */
[----:B------:R-:W-:Y:S07]  /*5960*/  LDSM.16.M88.4 R136, [R193] ;  /* 0x00000000c188783b */ /* 0x000fee0000000200 */
[C---:B---3--:R-:W-:Y:S08]  /*5970*/  HMMA.16816.F32.BF16 R160, R8.reuse, R4, R160 ;  /* 0x0000000408a0723c */ /* 0x048ff000000418a0 */
[C---:B------:R-:W-:Y:S01]  /*5980*/  HMMA.16816.F32.BF16 R156, R8.reuse, R6, R156 ;  /* 0x00000006089c723c */ /* 0x040fe2000004189c */
[----:B------:R-:W3:Y:S07]  /*5990*/  LDSM.16.M88.4 R4, [R184] ;  /* 0x00000000b804783b */ /* 0x000eee0000000200 */
[C---:B------:R-:W-:Y:S08]  /*59a0*/  HMMA.16816.F32.BF16 R152, R8.reuse, R140, R152 ;  /* 0x0000008c0898723c */ /* 0x040ff00000041898 */
[----:B------:R-:W-:Y:S01]  /*59b0*/  HMMA.16816.F32.BF16 R148, R8, R142, R148 ;  /* 0x0000008e0894723c */ /* 0x000fe20000041894 */
[----:B------:R-:W2:Y:S04]  /*59c0*/  LDSM.16.M88.4 R8, [R184+0x800] ;  /* 0x00080000b808783b */ /* 0x000ea80000000200 */
[----:B------:R-:W-:Y:S03]  /*59d0*/  LDSM.16.M88.4 R140, [R184+0x1800] ;  /* 0x00180000b88c783b */ /* 0x000fe60000000200 */
[C---:B----4-:R-:W-:Y:S08]  /*59e0*/  HMMA.16816.F32.BF16 R24, R32.reuse, R28, R24 ;  /* 0x0000001c2018723c */ /* 0x050ff00000041818 */
[C---:B------:R-:W-:Y:S01]  /*59f0*/  HMMA.16816.F32.BF16 R20, R32.reuse, R30, R20 ;  /* 0x0000001e2014723c */ /* 0x040fe20000041814 */
[----:B------:R-:W4:Y:S07]  /*5a00*/  LDSM.16.M88.4 R28, [R184+0x1000] ;  /* 0x00100000b81c783b */ /* 0x000f2e0000000200 */
[C---:B-----5:R-:W-:Y:S08]  /*5a10*/  HMMA.16816.F32.BF16 R16, R32.reuse, R168, R16 ;  /* 0x000000a82010723c */ /* 0x060ff00000041810 */
[C---:B------:R-:W-:Y:S01]  /*5a20*/  HMMA.16816.F32.BF16 R12, R32.reuse, R170, R12 ;  /* 0x000000aa200c723c */ /* 0x040fe2000004180c */
[----:B------:R-:W-:Y:S07]  /*5a30*/  LDSM.16.M88.4 R168, [R197+0x8000] ;  /* 0x00800000c5a8783b */ /* 0x000fee0000000200 */
[C---:B-1----:R-:W-:Y:S08]  /*5a40*/  HMMA.16816.F32.BF16 R160, R32.reuse, R164, R160 ;  /* 0x000000a420a0723c */ /* 0x042ff000000418a0 */
[C---:B------:R-:W-:Y:S01]  /*5a50*/  HMMA.16816.F32.BF16 R156, R32.reuse, R166, R156 ;  /* 0x000000a6209c723c */ /* 0x040fe2000004189c */
[----:B------:R-:W-:Y:S07]  /*5a60*/  LDSM.16.M88.4 R164, [R197+0x8800] ;  /* 0x00880000c5a4783b */ /* 0x000fee0000000200 */
[C---:B--2---:R-:W-:Y:S08]  /*5a70*/  HMMA.16816.F32.BF16 R152, R32.reuse, R144, R152 ;  /* 0x000000902098723c */ /* 0x044ff00000041898 */
[----:B------:R-:W-:Y:S01]  /*5a80*/  HMMA.16816.F32.BF16 R148, R32, R146, R148 ;  /* 0x000000922094723c */ /* 0x000fe20000041894 */
[----:B------:R-:W-:Y:S04]  /*5a90*/  LDSM.16.M88.4 R32, [R197+0x9000] ;  /* 0x00900000c520783b */ /* 0x000fe80000000200 */
[----:B------:R-:W-:Y:S03]  /*5aa0*/  LDSM.16.M88.4 R144, [R183] ;  /* 0x00000000b790783b */ /* 0x000fe60000000200 */
[C---:B---3--:R-:W-:Y:S08]  /*5ab0*/  HMMA.16816.F32.BF16 R24, R136.reuse, R4, R24 ;  /* 0x000000048818723c */ /* 0x048ff00000041818 */
[C---:B------:R-:W-:Y:S01]  /*5ac0*/  HMMA.16816.F32.BF16 R20, R136.reuse, R6, R20 ;  /* 0x000000068814723c */ /* 0x040fe20000041814 */
[----:B------:R-:W1:Y:S07]  /*5ad0*/  LDSM.16.M88.4 R4, [R198+0x2000] ;  /* 0x00200000c604783b */ /* 0x000e6e0000000200 */
[C---:B------:R-:W-:Y:S08]  /*5ae0*/  HMMA.16816.F32.BF16 R16, R136.reuse, R8, R16 ;  /* 0x000000088810723c */ /* 0x040ff00000041810 */
[C---:B------:R-:W-:Y:S01]  /*5af0*/  HMMA.16816.F32.BF16 R12, R136.reuse, R10, R12 ;  /* 0x0000000a880c723c */ /* 0x040fe2000004180c */
[----:B------:R-:W2:Y:S07]  /*5b00*/  LDSM.16.M88.4 R8, [R197+0x9800] ;  /* 0x00980000c508783b */ /* 0x000eae0000000200 */
[C---:B----4-:R-:W-:Y:S08]  /*5b10*/  HMMA.16816.F32.BF16 R160, R136.reuse, R28, R160 ;  /* 0x0000001c88a0723c */ /* 0x050ff000000418a0 */
[C---:B------:R-:W-:Y:S01]  /*5b20*/  HMMA.16816.F32.BF16 R156, R136.reuse, R30, R156 ;  /* 0x0000001e889c723c */ /* 0x040fe2000004189c */
[----:B------:R-:W3:Y:S07]  /*5b30*/  LDSM.16.M88.4 R28, [R196+0x2000] ;  /* 0x00200000c41c783b */ /* 0x000eee0000000200 */
[C---:B------:R-:W-:Y:S08]  /*5b40*/  HMMA.16816.F32.BF16 R152, R136.reuse, R140, R152 ;  /* 0x0000008c8898723c */ /* 0x040ff00000041898 */
[----:B------:R-:W-:Y:S01]  /*5b50*/  HMMA.16816.F32.BF16 R148, R136, R142, R148 ;  /* 0x0000008e8894723c */ /* 0x000fe20000041894 */
[----:B------:R-:W4:Y:S04]  /*5b60*/  LDSM.16.M88.4 R140, [R182] ;  /* 0x00000000b68c783b */ /* 0x000f280000000200 */
[----:B------:R-:W5:Y:S03]  /*5b70*/  LDSM.16.M88.4 R136, [R181] ;  /* 0x00000000b588783b */ /* 0x000f660000000200 */
        /* <DEDUP_REMOVED lines=8> */
[----:B------:R-:W1:Y:S07]  /*5c00*/  LDSM.16.M88.4 R32, [R180] ;  /* 0x00000000b420783b */ /* 0x000e6e0000000200 */
[C---:B--2---:R-:W-:Y:S08]  /*5c10*/  HMMA.16816.F32.BF16 R152, R4.reuse, R8, R152 ;  /* 0x000000080498723c */ /* 0x044ff00000041898 */
[----:B------:R-:W-:Y:S01]  /*5c20*/  HMMA.16816.F32.BF16 R148, R4, R10, R148 ;  /* 0x0000000a0494723c */ /* 0x000fe20000041894 */
[----:B------:R-:W2:Y:S04]  /*5c30*/  LDSM.16.M88.4 R8, [R191+0x8000] ;  /* 0x00800000bf08783b */ /* 0x000ea80000000200 */
[----:B------:R-:W1:Y:S03]  /*5c40*/  LDSM.16.M88.4 R4, [R191+0x8800] ;  /* 0x00880000bf04783b */ /* 0x000e660000000200 */
[C---:B---3--:R-:W-:Y:S08]  /*5c50*/  HMMA.16816.F32.BF16 R24, R28.reuse, R144, R24 ;  /* 0x000000901c18723c */ /* 0x048ff00000041818 */
[C---:B------:R-:W-:Y:S01]  /*5c60*/  HMMA.16816.F32.BF16 R20, R28.reuse, R146, R20 ;  /* 0x000000921c14723c */ /* 0x040fe20000041814 */
[----:B------:R-:W-:Y:S07]  /*5c70*/  LDSM.16.M88.4 R144, [R193+0x2000] ;  /* 0x00200000c190783b */ /* 0x000fee0000000200 */
[C---:B----4-:R-:W-:Y:S08]  /*5c80*/  HMMA.16816.F32.BF16 R16, R28.reuse, R140, R16 ;  /* 0x0000008c1c10723c */ /* 0x050ff00000041810 */
[C---:B------:R-:W-:Y:S01]  /*5c90*/  HMMA.16816.F32.BF16 R12, R28.reuse, R142, R12 ;  /* 0x0000008e1c0c723c */ /* 0x040fe2000004180c */
[----:B------:R-:W3:Y:S07]  /*5ca0*/  LDSM.16.M88.4 R140, [R184+0x2000] ;  /* 0x00200000b88c783b */ /* 0x000eee0000000200 */
[C---:B-----5:R-:W-:Y:S08]  /*5cb0*/  HMMA.16816.F32.BF16 R160, R28.reuse, R136, R160 ;  /* 0x000000881ca0723c */ /* 0x060ff000000418a0 */
[C---:B------:R-:W-:Y:S01]  /*5cc0*/  HMMA.16816.F32.BF16 R156, R28.reuse, R138, R156 ;  /* 0x0000008a1c9c723c */ /* 0x040fe2000004189c */
[----:B------:R-:W-:Y:S07]  /*5cd0*/  LDSM.16.M88.4 R136, [R184+0x2800] ;  /* 0x00280000b888783b */ /* 0x000fee0000000200 */
[C---:B-1----:R-:W-:Y:S08]  /*5ce0*/  HMMA.16816.F32.BF16 R152, R28.reuse, R32, R152 ;  /* 0x000000201c98723c */ /* 0x042ff00000041898 */
[----:B------:R-:W-:Y:S01]  /*5cf0*/  HMMA.16816.F32.BF16 R148, R28, R34, R148 ;  /* 0x000000221c94723c */ /* 0x000fe20000041894 */
[----:B------:R-:W1:Y:S04]  /*5d00*/  LDSM.16.M88.4 R32, [R184+0x3000] ;  /* 0x00300000b820783b */ /* 0x000e680000000200 */
[----:B------:R-:W-:Y:S03]  /*5d10*/  LDSM.16.M88.4 R28, [R184+0x3800] ;  /* 0x00380000b81c783b */ /* 0x000fe60000000200 */
[C---:B--2---:R-:W-:Y:S08]  /*5d20*/  HMMA.16816.F32.BF16 R24, R172.reuse, R8, R24 ;  /* 0x00000008ac18723c */ /* 0x044ff00000041818 */
[C---:B------:R-:W-:Y:S01]  /*5d30*/  HMMA.16816.F32.BF16 R20, R172.reuse, R10, R20 ;  /* 0x0000000aac14723c */ /* 0x040fe20000041814 */
[----:B------:R-:W-:Y:S07]  /*5d40*/  LDSM.16.M88.4 R8, [R198+0x4000] ;  /* 0x00400000c608783b */ /* 0x000fee0000000200 */
[C---:B------:R-:W-:Y:S08]  /*5d50*/  HMMA.16816.F32.BF16 R16, R172.reuse, R4, R16 ;  /* 0x00000004ac10723c */ /* 0x040ff00000041810 */
[C---:B------:R-:W-:Y:S01]  /*5d60*/  HMMA.16816.F32.BF16 R12, R172.reuse, R6, R12 ;  /* 0x00000006ac0c723c */ /* 0x040fe2000004180c */
[----:B------:R-:W2:Y:S07]  /*5d70*/  LDSM.16.M88.4 R4, [R197+0xa000] ;  /* 0x00a00000c504783b */ /* 0x000eae0000000200 */
[C---:B------:R-:W-:Y:S08]  /*5d80*/  HMMA.16816.F32.BF16 R160, R172.reuse, R168, R160 ;  /* 0x000000a8aca0723c */ /* 0x040ff000000418a0 */
[----:B------:R-:W-:Y:S01]  /*5d90*/  HMMA.16816.F32.BF16 R156, R172, R170, R156 ;  /* 0x000000aaac9c723c */ /* 0x000fe2000004189c */
[----:B------:R-:W4:Y:S07]  /*5da0*/  LDSM.16.M88.4 R168, [R197+0xb000] ;  /* 0x00b00000c5a8783b */ /* 0x000f2e0000000200 */
[C---:B---3--:R-:W-:Y:S08]  /*5db0*/  HMMA.16816.F32.BF16 R24, R144.reuse, R140, R24 ;  /* 0x0000008c9018723c */ /* 0x048ff00000041818 */
[----:B------:R-:W-:Y:S01]  /*5dc0*/  HMMA.16816.F32.BF16 R20, R144, R142, R20 ;  /* 0x0000008e9014723c */ /* 0x000fe20000041814 */
[----:B------:R-:W-:Y:S07]  /*5dd0*/  LDSM.16.M88.4 R140, [R197+0xb800] ;  /* 0x00b80000c58c783b */ /* 0x000fee0000000200 */
[C---:B------:R-:W-:Y:S08]  /*5de0*/  HMMA.16816.F32.BF16 R152, R172.reuse, R164, R152 ;  /* 0x000000a4ac98723c */ /* 0x040ff00000041898 */
[----:B------:R-:W-:Y:S01]  /*5df0*/  HMMA.16816.F32.BF16 R164, R172, R166, R148 ;  /* 0x000000a6aca4723c */ /* 0x000fe20000041894 */
[----:B------:R-:W3:Y:S07]  /*5e00*/  LDSM.16.M88.4 R148, [R197+0xa800] ;  /* 0x00a80000c594783b */ /* 0x000eee0000000200 */
[C---:B-1----:R-:W-:Y:S08]  /*5e10*/  HMMA.16816.F32.BF16 R160, R144.reuse, R32, R160 ;  /* 0x0000002090a0723c */ /* 0x042ff000000418a0 */
[----:B------:R-:W-:Y:S01]  /*5e20*/  HMMA.16816.F32.BF16 R156, R144, R34, R156 ;  /* 0x00000022909c723c */ /* 0x000fe2000004189c */
[----:B------:R-:W-:Y:S07]  /*5e30*/  LDSM.16.M88.4 R32, [R196+0x4000] ;  /* 0x00400000c420783b */ /* 0x000fee0000000200 */
[C---:B--2---:R-:W-:Y:S08]  /*5e40*/  HMMA.16816.F32.BF16 R24, R8.reuse, R4, R24 ;  /* 0x000000040818723c */ /* 0x044ff00000041818 */
[----:B------:R-:W-:Y:S01]  /*5e50*/  HMMA.16816.F32.BF16 R20, R8, R6, R20 ;  /* 0x000000060814723c */ /* 0x000fe20000041814 */
[----:B------:R-:W1:Y:S07]  /*5e60*/  LDSM.16.M88.4 R4, [R177] ;  /* 0x00000000b104783b */ /* 0x000e6e0000000200 */
[C---:B------:R-:W-:Y:S08]  /*5e70*/  HMMA.16816.F32.BF16 R16, R144.reuse, R136, R16 ;  /* 0x000000889010723c */ /* 0x040ff00000041810 */
[C---:B------:R-:W-:Y:S01]  /*5e80*/  HMMA.16816.F32.BF16 R12, R144.reuse, R138, R12 ;  /* 0x0000008a900c723c */ /* 0x040fe2000004180c */
[----:B------:R-:W-:Y:S07]  /*5e90*/  LDSM.16.M88.4 R136, [R178] ;  /* 0x00000000b288783b */ /* 0x000fee0000000200 */
[C---:B------:R-:W-:Y:S08]  /*5ea0*/  HMMA.16816.F32.BF16 R152, R144.reuse, R28, R152 ;  /* 0x0000001c9098723c */ /* 0x040ff00000041898 */
[----:B------:R-:W-:Y:S01]  /*5eb0*/  HMMA.16816.F32.BF16 R164, R144, R30, R164 ;  /* 0x0000001e90a4723c */ /* 0x000fe200000418a4 */
[----:B------:R-:W2:Y:S04]  /*5ec0*/  LDSM.16.M88.4 R28, [R179] ;  /* 0x00000000b31c783b */ /* 0x000ea80000000200 */
[----:B------:R-:W5:Y:S03]  /*5ed0*/  LDSM.16.M88.4 R144, [R176] ;  /* 0x00000000b090783b */ /* 0x000f660000000200 */
[C---:B----4-:R-:W-:Y:S08]  /*5ee0*/  HMMA.16816.F32.BF16 R160, R8.reuse, R168, R160 ;  /* 0x000000a808a0723c */ /* 0x050ff000000418a0 */
[C---:B------:R-:W-:Y:S08]  /*5ef0*/  HMMA.16816.F32.BF16 R156, R8.reuse, R170, R156 ;  /* 0x000000aa089c723c */ /* 0x040ff0000004189c */
[C---:B---3--:R-:W-:Y:S08]  /*5f00*/  HMMA.16816.F32.BF16 R16, R8.reuse, R148, R16 ;  /* 0x000000940810723c */ /* 0x048ff00000041810 */
[C---:B------:R-:W-:Y:S01]  /*5f10*/  HMMA.16816.F32.BF16 R12, R8.reuse, R150, R12 ;  /* 0x00000096080c723c */ /* 0x040fe2000004180c */
[----:B------:R-:W-:Y:S07]  /*5f20*/  LDSM.16.M88.4 R148, [R191+0xa000] ;  /* 0x00a00000bf94783b */ /* 0x000fee0000000200 */
[C---:B------:R-:W-:Y:S01]  /*5f30*/  HMMA.16816.F32.BF16 R168, R8.reuse, R140, R152 ;  /* 0x0000008c08a8723c */ /* 0x040fe20000041898 */
[----:B------:R-:W3:Y:S07]  /*5f40*/  LDSM.16.M88.4 R152, [R194+0x4000] ;  /* 0x00400000c298783b */ /* 0x000eee0000000200 */
[----:B------:R-:W-:Y:S01]  /*5f50*/  HMMA.16816.F32.BF16 R164, R8, R142, R164 ;  /* 0x0000008e08a4723c */ /* 0x000fe200000418a4 */
[----:B------:R-:W-:Y:S04]  /*5f60*/  LDSM.16.M88.4 R8, [R191+0xa800] ;  /* 0x00a80000bf08783b */ /* 0x000fe80000000200 */
[----:B------:R-:W-:Y:S03]  /*5f70*/  LDSM.16.M88.4 R140, [R184+0x4800] ;  /* 0x00480000b88c783b */ /* 0x000fe60000000200 */
[C---:B-1----:R-:W-:Y:S08]  /*5f80*/  HMMA.16816.F32.BF16 R160, R32.reuse, R4, R160 ;  /* 0x0000000420a0723c */ /* 0x042ff000000418a0 */
[C---:B------:R-:W-:Y:S01]  /*5f90*/  HMMA.16816.F32.BF16 R156, R32.reuse, R6, R156 ;  /* 0x00000006209c723c */ /* 0x040fe2000004189c */
[----:B------:R-:W1:Y:S07]  /*5fa0*/  LDSM.16.M88.4 R4, [R191+0xb000] ;  /* 0x00b00000bf04783b */ /* 0x000e6e0000000200 */
[C---:B--2---:R-:W-:Y:S08]  /*5fb0*/  HMMA.16816.F32.BF16 R24, R32.reuse, R28, R24 ;  /* 0x0000001c2018723c */ /* 0x044ff00000041818 */
[C---:B------:R-:W-:Y:S08]  /*5fc0*/  HMMA.16816.F32.BF16 R16, R32.reuse, R136, R16 ;  /* 0x000000882010723c */ /* 0x040ff00000041810 */
[C---:B------:R-:W-:Y:S01]  /*5fd0*/  HMMA.16816.F32.BF16 R12, R32.reuse, R138, R12 ;  /* 0x0000008a200c723c */ /* 0x040fe2000004180c */
[----:B------:R-:W2:Y:S07]  /*5fe0*/  LDSM.16.M88.4 R136, [R191+0xb800] ;  /* 0x00b80000bf88783b */ /* 0x000eae0000000200 */
[C---:B------:R-:W-:Y:S01]  /*5ff0*/  HMMA.16816.F32.BF16 R20, R32.reuse, R30, R20 ;  /* 0x0000001e2014723c */ /* 0x040fe20000041814 */
[----:B------:R-:W-:Y:S07]  /*6000*/  LDSM.16.M88.4 R28, [R184+0x4000] ;  /* 0x00400000b81c783b */ /* 0x000fee0000000200 */
[C---:B-----5:R-:W-:Y:S08]  /*6010*/  HMMA.16816.F32.BF16 R168, R32.reuse, R144, R168 ;  /* 0x0000009020a8723c */ /* 0x060ff000000418a8 */
[----:B------:R-:W-:Y:S01]  /*6020*/  HMMA.16816.F32.BF16 R164, R32, R146, R164 ;  /* 0x0000009220a4723c */ /* 0x000fe200000418a4 */
[----:B------:R-:W4:Y:S04]  /*6030*/  LDSM.16.M88.4 R32, [R193+0x4000] ;  /* 0x00400000c120783b */ /* 0x000f280000000200 */
[----:B------:R-:W5:Y:S03]  /*6040*/  LDSM.16.M88.4 R144, [R184+0x5000] ;  /* 0x00500000b890783b */ /* 0x000f660000000200 */
[C---:B---3--:R-:W-:Y:S08]  /*6050*/  HMMA.16816.F32.BF16 R24, R152.reuse, R148, R24 ;  /* 0x000000949818723c */ /* 0x048ff00000041818 */
[C---:B-1----:R-:W-:Y:S08]  /*6060*/  HMMA.16816.F32.BF16 R160, R152.reuse, R4, R160 ;  /* 0x0000000498a0723c */ /* 0x042ff000000418a0 */
[----:B------:R-:W-:Y:S01]  /*6070*/  HMMA.16816.F32.BF16 R156, R152, R6, R156 ;  /* 0x00000006989c723c */ /* 0x000fe2000004189c */
[----:B------:R-:W1:Y:S01]  /*6080*/  LDSM.16.M88.4 R4, [R184+0x5800] ;  /* 0x00580000b804783b */ /* 0x000e620000000200 */
[----:B------:R-:W-:-:S06]  /*6090*/  DEPBAR.LE SB0, 0x0 ;  /* 0x000080000000791a */ /* 0x000fcc0000000000 */
[C---:B------:R-:W-:Y:S08]  /*60a0*/  HMMA.16816.F32.BF16 R20, R152.reuse, R150, R20 ;  /* 0x000000969814723c */ /* 0x040ff00000041814 */
[C---:B------:R-:W-:Y:S07]  /*60b0*/  HMMA.16816.F32.BF16 R16, R152.reuse, R8, R16 ;  /* 0x000000089810723c */ /* 0x040fee0000041810 */
[C---:B------:R-:W-:Y:S01]  /*60c0*/  IADD3 R8, R212.reuse, 0x9, RZ ;  /* 0x00000009d4087810 */ /* 0x040fe20007ffe0ff */
[----:B------:R-:W-:Y:S01]  /*60d0*/  HMMA.16816.F32.BF16 R12, R152, R10, R12 ;  /* 0x0000000a980c723c */ /* 0x000fe2000004180c */
[----:B------:R-:W-:-:S02]  /*60e0*/  IADD3 R9, R212, 0x10, RZ ;  /* 0x00000010d4097810 */ /* 0x000fc40007ffe0ff */
[----:B------:R-:W-:-:S04]  /*60f0*/  ISETP.GE.AND P4, PT, R8, R206, PT ;  /* 0x000000ce0800720c */ /* 0x000fc80003f86270 */
[C---:B------:R-:W-:Y:S01]  /*6100*/  IADD3 R11, R212.reuse, 0x11, RZ ;  /* 0x00000011d40b7810 */ /* 0x040fe20007ffe0ff */
[----:B--2---:R-:W-:Y:S07]  /*6110*/  HMMA.16816.F32.BF16 R168, R152, R136, R168 ;  /* 0x0000008898a8723c */ /* 0x004fee00000418a8 */
[C---:B------:R-:W-:Y:S01]  /*6120*/  IADD3 R136, R212.reuse, 0x19, RZ ;  /* 0x00000019d4887810 */ /* 0x040fe20007ffe0ff */
[----:B----4-:R-:W-:Y:S01]  /*6130*/  HMMA.16816.F32.BF16 R24, R32, R28, R24 ;  /* 0x0000001c2018723c */ /* 0x010fe20000041818 */
[----:B------:R-:W-:-:S06]  /*6140*/  IADD3 R137, R212, 0x30, RZ ;  /* 0x00000030d4897810 */ /* 0x000fcc0007ffe0ff */
[C---:B------:R-:W-:Y:S01]  /*6150*/  IADD3 R29, R212.reuse, 0x38, RZ ;  /* 0x00000038d41d7810 */ /* 0x040fe20007ffe0ff */
[C---:B------:R-:W-:Y:S07]  /*6160*/  HMMA.16816.F32.BF16 R20, R32.reuse, R30, R20 ;  /* 0x0000001e2014723c */ /* 0x040fee0000041814 */
[----:B------:R-:W-:Y:S01]  /*6170*/  IADD3 R31, R212, 0x31, RZ ;  /* 0x00000031d41f7810 */ /* 0x000fe20007ffe0ff */
[C---:B------:R-:W-:Y:S08]  /*6180*/  HMMA.16816.F32.BF16 R16, R32.reuse, R140, R16 ;  /* 0x0000008c2010723c */ /* 0x040ff00000041810 */
[----:B------:R-:W-:Y:S01]  /*6190*/  HMMA.16816.F32.BF16 R12, R32, R142, R12 ;  /* 0x0000008e200c723c */ /* 0x000fe2000004180c */
[----:B------:R-:W-:-:S02]  /*61a0*/  FSEL R28, R25, -INF , !P5 ;  /* 0xff800000191c7808 */ /* 0x000fc40006800000 */
[-C--:B------:R-:W-:Y:S02]  /*61b0*/  ISETP.GE.AND P5, PT, R212, R203.reuse, PT ;  /* 0x000000cbd400720c */ /* 0x080fe40003fa6270 */
[----:B------:R-:W-:Y:S02]  /*61c0*/  FSEL R0, R24, -INF , !P0 ;  /* 0xff80000018007808 */ /* 0x000fe40004000000 */
[----:B------:R-:W-:Y:S01]  /*61d0*/  ISETP.GE.AND P0, PT, R8, R203, PT ;  /* 0x000000cb0800720c */ /* 0x000fe20003f06270 */
[----:B-----5:R-:W-:Y:S01]  /*61e0*/  HMMA.16816.F32.BF16 R160, R32, R144, R160 ;  /* 0x0000009020a0723c */ /* 0x020fe200000418a0 */
[----:B------:R-:W-:Y:S02]  /*61f0*/  FSEL R10, R20, -INF , !P3 ;  /* 0xff800000140a7808 */ /* 0x000fe40005800000 */
[----:B------:R-:W-:Y:S01]  /*6200*/  FSEL R8, R26, -INF , !P5 ;  /* 0xff8000001a087808 */ /* 0x000fe20006800000 */
[----:B------:R-:W-:Y:S01]  /*6210*/  BAR.SYNC.DEFER_BLOCKING 0x0 ;  /* 0x0000000000007b1d */ /* 0x000fe20000010000 */
[----:B------:R-:W-:-:S02]  /*6220*/  ISETP.GE.AND P3, PT, R9, R206, PT ;  /* 0x000000ce0900720c */ /* 0x000fc40003f66270 */
[-C--:B------:R-:W-:Y:S01]  /*6230*/  ISETP.GE.AND P5, PT, R9, R203.reuse, PT ;  /* 0x000000cb0900720c */ /* 0x080fe20003fa6270 */
[C---:B------:R-:W-:Y:S01]  /*6240*/  HMMA.16816.F32.BF16 R156, R32.reuse, R146, R156 ;  /* 0x00000092209c723c */ /* 0x040fe2000004189c */
[----:B------:R-:W-:Y:S02]  /*6250*/  FSEL R9, R27, -INF , !P2 ;  /* 0xff8000001b097808 */ /* 0x000fe40005000000 */
[----:B------:R-:W-:Y:S02]  /*6260*/  FSEL R30, R21, -INF , !P4 ;  /* 0xff800000151e7808 */ /* 0x000fe40006000000 */
[C---:B------:R-:W-:Y:S02]  /*6270*/  ISETP.GE.AND P4, PT, R11.reuse, R206, PT ;  /* 0x000000ce0b00720c */ /* 0x040fe40003f86270 */
[----:B------:R-:W-:Y:S01]  /*6280*/  ISETP.GE.AND P2, PT, R11, R203, PT ;  /* 0x000000cb0b00720c */ /* 0x000fe20003f46270 */
[----:B-1----:R-:W-:Y:S01]  /*6290*/  HMMA.16816.F32.BF16 R168, R32, R4, R168 ;  /* 0x0000000420a8723c */ /* 0x002fe200000418a8 */
[----:B------:R-:W-:-:S02]  /*62a0*/  FSEL R11, R22, -INF , !P1 ;  /* 0xff800000160b7808 */ /* 0x000fc40004800000 */
[----:B------:R-:W-:Y:S02]  /*62b0*/  IADD3 R27, R212, 0x20, RZ ;  /* 0x00000020d41b7810 */ /* 0x000fe40007ffe0ff */
[----:B------:R-:W-:Y:S02]  /*62c0*/  FSEL R26, R16, -INF , !P3 ;  /* 0xff800000101a7808 */ /* 0x000fe40005800000 */
[----:B------:R-:W-:Y:S01]  /*62d0*/  FSEL R5, R23, -INF , !P0 ;  /* 0xff80000017057808 */ /* 0x000fe20004000000 */
[----:B------:R-:W-:Y:S01]  /*62e0*/  HMMA.16816.F32.BF16 R164, R152, R138, R164 ;  /* 0x0000008a98a4723c */ /* 0x000fe200000418a4 */
[-C--:B------:R-:W-:Y:S02]  /*62f0*/  ISETP.GE.AND P0, PT, R136, R206.reuse, PT ;  /* 0x000000ce8800720c */ /* 0x080fe40003f06270 */
[----:B------:R-:W-:Y:S02]  /*6300*/  ISETP.GE.AND P3, PT, R27, R206, PT ;  /* 0x000000ce1b00720c */ /* 0x000fe40003f66270 */
[----:B------:R-:W-:-:S02]  /*6310*/  FSEL R20, R13, -INF , !P0 ;  /* 0xff8000000d147808 */ /* 0x000fc40004000000 */
[C---:B------:R-:W-:Y:S02]  /*6320*/  IADD3 R138, R212.reuse, 0x18, RZ ;  /* 0x00000018d48a7810 */ /* 0x040fe40007ffe0ff */
[----:B------:R-:W-:Y:S02]  /*6330*/  IADD3 R139, R212, 0x29, RZ ;  /* 0x00000029d48b7810 */ /* 0x000fe40007ffe0ff */
[-C--:B------:R-:W-:Y:S02]  /*6340*/  ISETP.GE.AND P1, PT, R138, R206.reuse, PT ;  /* 0x000000ce8a00720c */ /* 0x080fe40003f26270 */
[----:B------:R-:W-:Y:S02]  /*6350*/  IADD3 R25, R212, 0x21, RZ ;  /* 0x00000021d4197810 */ /* 0x000fe40007ffe0ff */
[----:B------:R-:W-:Y:S02]  /*6360*/  FSEL R22, R12, -INF , !P1 ;  /* 0xff8000000c167808 */ /* 0x000fe40004800000 */
[----:B------:R-:W-:-:S02]  /*6370*/  ISETP.GE.AND P1, PT, R139, R206, PT ;  /* 0x000000ce8b00720c */ /* 0x000fc40003f26270 */
[C---:B------:R-:W-:Y:S02]  /*6380*/  IADD3 R21, R212.reuse, 0x28, RZ ;  /* 0x00000028d4157810 */ /* 0x040fe40007ffe0ff */
[----:B------:R-:W-:Y:S02]  /*6390*/  IADD3 R4, R212, 0x39, RZ ;  /* 0x00000039d4047810 */ /* 0x000fe40007ffe0ff */
[-C--:B------:R-:W-:Y:S01]  /*63a0*/  ISETP.GE.AND P0, PT, R137, R206.reuse, PT ;  /* 0x000000ce8900720c */ /* 0x080fe20003f06270 */
[----:B------:R-:W-:Y:S01]  /*63b0*/  HMMA.16816.F32.BF16 R164, R32, R6, R164 ;  /* 0x0000000620a4723c */ /* 0x000fe200000418a4 */
[----:B------:R-:W-:Y:S02]  /*63c0*/  FSEL R212, R160, -INF , !P3 ;  /* 0xff800000a0d47808 */ /* 0x000fe40005800000 */
[----:B------:R-:W-:Y:S02]  /*63d0*/  ISETP.GE.AND P3, PT, R31, R206, PT ;  /* 0x000000ce1f00720c */ /* 0x000fe40003f66270 */
[----:B------:R-:W-:-:S02]  /*63e0*/  FSEL R172, R157, -INF , !P1 ;  /* 0xff8000009dac7808 */ /* 0x000fc40004800000 */
[-C--:B------:R-:W-:Y:S02]  /*63f0*/  ISETP.GE.AND P1, PT, R138, R203.reuse, PT ;  /* 0x000000cb8a00720c */ /* 0x080fe40003f26270 */
[----:B------:R-:W-:Y:S02]  /*6400*/  FSEL R138, R168, -INF , !P0 ;  /* 0xff800000a88a7808 */ /* 0x000fe40004000000 */
[-C--:B------:R-:W-:Y:S02]  /*6410*/  ISETP.GE.AND P0, PT, R136, R203.reuse, PT ;  /* 0x000000cb8800720c */ /* 0x080fe40003f06270 */
[----:B------:R-:W-:Y:S02]  /*6420*/  FSEL R136, R169, -INF , !P3 ;  /* 0xff800000a9887808 */ /* 0x000fe40005800000 */
[----:B------:R-:W-:Y:S02]  /*6430*/  ISETP.GE.AND P3, PT, R27, R203, PT ;  /* 0x000000cb1b00720c */ /* 0x000fe40003f66270 */
[----:B------:R-:W-:-:S02]  /*6440*/  FSEL R23, R18, -INF , !P5 ;  /* 0xff80000012177808 */ /* 0x000fc40006800000 */
[----:B------:R-:W-:Y:S02]  /*6450*/  FSEL R215, R162, -INF , !P3 ;  /* 0xff800000a2d77808 */ /* 0x000fe40005800000 */
[----:B------:R-:W-:Y:S02]  /*6460*/  ISETP.GE.AND P3, PT, R137, R203, PT ;  /* 0x000000cb8900720c */ /* 0x000fe40003f66270 */
[----:B------:R-:W-:Y:S02]  /*6470*/  FSEL R27, R19, -INF , !P2 ;  /* 0xff800000131b7808 */ /* 0x000fe40005000000 */
[----:B------:R-:W-:Y:S02]  /*6480*/  FSEL R153, R170, -INF , !P3 ;  /* 0xff800000aa997808 */ /* 0x000fe40005800000 */
[----:B------:R-:W-:Y:S02]  /*6490*/  ISETP.GT.AND P3, PT, R205, R200, PT ;  /* 0x000000c8cd00720c */ /* 0x000fe40003f64270 */
[----:B------:R-:W-:-:S02]  /*64a0*/  ISETP.GE.AND P5, PT, R25, R206, PT ;  /* 0x000000ce1900720c */ /* 0x000fc40003fa6270 */
[-C--:B------:R-:W-:Y:S02]  /*64b0*/  ISETP.GE.AND P2, PT, R25, R203.reuse, PT ;  /* 0x000000cb1900720c */ /* 0x080fe40003f46270 */
[----:B------:R-:W-:Y:S02]  /*64c0*/  FSEL R24, R17, -INF , !P4 ;  /* 0xff80000011187808 */ /* 0x000fe40006000000 */
[----:B------:R-:W-:Y:S02]  /*64d0*/  FSEL R25, R14, -INF , !P1 ;  /* 0xff8000000e197808 */ /* 0x000fe40004800000 */
[C---:B------:R-:W-:Y:S02]  /*64e0*/  ISETP.GE.AND P4, PT, R21.reuse, R206, PT ;  /* 0x000000ce1500720c */ /* 0x040fe40003f86270 */
[----:B------:R-:W-:Y:S02]  /*64f0*/  ISETP.GE.AND P1, PT, R21, R203, PT ;  /* 0x000000cb1500720c */ /* 0x000fe40003f26270 */
[----:B------:R-:W-:-:S02]  /*6500*/  FSEL R21, R15, -INF , !P0 ;  /* 0xff8000000f157808 */ /* 0x000fc40004000000 */
[----:B------:R-:W-:Y:S02]  /*6510*/  ISETP.GE.AND P0, PT, R139, R203, PT ;  /* 0x000000cb8b00720c */ /* 0x000fe40003f06270 */
[----:B------:R-:W-:Y:S02]  /*6520*/  FSEL R214, R161, -INF , !P5 ;  /* 0xff800000a1d67808 */ /* 0x000fe40006800000 */
[----:B------:R-:W-:Y:S02]  /*6530*/  FSEL R174, R156, -INF , !P4 ;  /* 0xff8000009cae7808 */ /* 0x000fe40006000000 */
[----:B------:R-:W-:Y:S02]  /*6540*/  FSEL R175, R163, -INF , !P2 ;  /* 0xff800000a3af7808 */ /* 0x000fe40005000000 */
[----:B------:R-:W-:Y:S02]  /*6550*/  FSEL R173, R158, -INF , !P1 ;  /* 0xff8000009ead7808 */ /* 0x000fe40004800000 */
[----:B------:R-:W-:-:S02]  /*6560*/  FSEL R169, R159, -INF , !P0 ;  /* 0xff8000009fa97808 */ /* 0x000fc40004000000 */
[-C--:B------:R-:W-:Y:S02]  /*6570*/  ISETP.GE.AND P5, PT, R29, R206.reuse, PT ;  /* 0x000000ce1d00720c */ /* 0x080fe40003fa6270 */
[C---:B------:R-:W-:Y:S02]  /*6580*/  ISETP.GE.AND P4, PT, R4.reuse, R206, PT ;  /* 0x000000ce0400720c */ /* 0x040fe40003f86270 */
[-C--:B------:R-:W-:Y:S02]  /*6590*/  ISETP.GE.AND P2, PT, R31, R203.reuse, PT ;  /* 0x000000cb1f00720c */ /* 0x080fe40003f46270 */
[-C--:B------:R-:W-:Y:S02]  /*65a0*/  ISETP.GE.AND P1, PT, R29, R203.reuse, PT ;  /* 0x000000cb1d00720c */ /* 0x080fe40003f26270 */
[----:B------:R-:W-:Y:S02]  /*65b0*/  ISETP.GE.AND P0, PT, R4, R203, PT ;  /* 0x000000cb0400720c */ /* 0x000fe40003f06270 */
[----:B------:R-:W-:-:S02]  /*65c0*/  FSEL R139, R171, -INF , !P2 ;  /* 0xff800000ab8b7808 */ /* 0x000fc40005000000 */
        /* <DEDUP_REMOVED lines=37> */
[----:B------:R-:W-:-:S05]  /*6820*/  ISETP.NE.AND P1, PT, RZ, c[0x0][0x2d0], PT ;  /* 0x0000b400ff007a0c */ /* 0x000fca0003f25270 */
        /* <DEDUP_REMOVED lines=25> */
.L_x_3263:
[----:B------:R-:W-:-:S04]  /*69c0*/  LEA R12, -R2, RZ, 0x6 ;  /* 0x000000ff020c7211 */ /* 0x000fc800078e31ff */
[----:B------:R-:W-:Y:S02]  /*69d0*/  SHF.R.S32.HI R4, RZ, 0x1f, R12 ;  /* 0x0000001fff047819 */ /* 0x000fe4000001140c */
.L_x_3264:
        /* <DEDUP_REMOVED lines=28> */
.L_x_3262:
        /* <DEDUP_REMOVED lines=36> */
[----:B-1----:R-:W-:-:S03]  /*6de0*/  FMNMX.FTZ R4, R13, R4, !PT ;  /* 0x000000040d047209 */ /* 0x002fc60007810000 */
[----:B------:R-:W-:Y:S01]  /*6df0*/  LDSM.16.MT88.4 R12, [R190+0xc000] ;  /* 0x00c00000be0c783b */ /* 0x000fe20000004200 */
        /* <DEDUP_REMOVED lines=19> */
[----:B------:R-:W-:Y:S01]  /*6f30*/  FFMA.FTZ R142, R30, c[0x0][0x23c], -R157 ;  /* 0x00008f001e8e7a23 */ /* 0x000fe2000001089d */
[----:B------:R-:W-:Y:S01]  /*6f40*/  MUFU.EX2 R145, R145 ;  /* 0x0000009100917308 */ /* 0x000fe20000000800 */
[--C-:B------:R-:W-:Y:S01]  /*6f50*/  FFMA.FTZ R141, R8, c[0x0][0x23c], -R152.reuse ;  /* 0x00008f00088d7a23 */ /* 0x100fe20000010898 */
[----:B------:R-:W-:Y:S01]  /*6f60*/  LDSM.16.MT88.4 R28, [R188+0xc800] ;  /* 0x00c80000bc1c783b */ /* 0x000fe20000004200 */
[--C-:B------:R-:W-:Y:S02]  /*6f70*/  FFMA.FTZ R140, R9, c[0x0][0x23c], -R152.reuse ;  /* 0x00008f00098c7a23 */ /* 0x100fe40000010898 */
[----:B------:R-:W-:-:S02]  /*6f80*/  FFMA.FTZ R0, R11, c[0x0][0x23c], -R152 ;  /* 0x00008f000b007a23 */ /* 0x000fc40000010898 */
[----:B------:R-:W-:Y:S01]  /*6f90*/  FFMA.FTZ R149, R5, c[0x0][0x23c], -R152 ;  /* 0x00008f0005957a23 */ /* 0x000fe20000010898 */
[----:B------:R-:W1:Y:S01]  /*6fa0*/  MUFU.EX2 R144, R144 ;  /* 0x0000009000907308 */ /* 0x000e620000000800 */
[----:B------:R-:W-:Y:S01]  /*6fb0*/  FMUL.FTZ R150, R4, c[0x0][0x23c] ;  /* 0x00008f0004967a20 */ /* 0x000fe20000410000 */
[----:B------:R-:W2:Y:S01]  /*6fc0*/  LDSM.16.MT88.4 R8, [R189+0xc000] ;  /* 0x00c00000bd08783b */ /* 0x000ea20000004200 */
        /* <DEDUP_REMOVED lines=9> */
[----:B-1----:R-:W-:Y:S01]  /*7060*/  F2FP.BF16.PACK_AB R4, R144, R145 ;  /* 0x000000919004723e */ /* 0x002fe200000010ff */
[--C-:B------:R-:W-:Y:S02]  /*7070*/  FFMA.FTZ R161, R25, c[0x0][0x23c], -R152.reuse ;  /* 0x00008f0019a17a23 */ /* 0x100fe40000010898 */
[----:B------:R-:W-:Y:S01]  /*7080*/  FFMA.FTZ R162, R21, c[0x0][0x23c], -R152 ;  /* 0x00008f0015a27a23 */ /* 0x000fe20000010898 */
[----:B------:R-:W-:Y:S01]  /*7090*/  LDSM.16.MT88.4 R24, [R192+0xe800] ;  /* 0x00e80000c018783b */ /* 0x000fe20000004200 */
[----:B------:R-:W-:-:S02]  /*70a0*/  FFMA.FTZ R164, R212, c[0x0][0x23c], -R157 ;  /* 0x00008f00d4a47a23 */ /* 0x000fc4000001089d */
[----:B------:R-:W-:Y:S01]  /*70b0*/  MUFU.EX2 R141, R141 ;  /* 0x0000008d008d7308 */ /* 0x000fe20000000800 */
[----:B------:R-:W-:Y:S01]  /*70c0*/  LDSM.16.MT88.4 R20, [R190+0xe800] ;  /* 0x00e80000be14783b */ /* 0x000fe20000004200 */
[--C-:B------:R-:W-:Y:S02]  /*70d0*/  FFMA.FTZ R167, R214, c[0x0][0x23c], -R157.reuse ;  /* 0x00008f00d6a77a23 */ /* 0x100fe4000001089d */
[--C-:B------:R-:W-:Y:S02]  /*70e0*/  FFMA.FTZ R165, R174, c[0x0][0x23c], -R157.reuse ;  /* 0x00008f00aea57a23 */ /* 0x100fe4000001089d */
[----:B------:R-:W-:Y:S02]  /*70f0*/  FFMA.FTZ R166, R172, c[0x0][0x23c], -R157 ;  /* 0x00008f00aca67a23 */ /* 0x000fe4000001089d */
[----:B------:R-:W1:Y:S01]  /*7100*/  MUFU.EX2 R140, R140 ;  /* 0x0000008c008c7308 */ /* 0x000e620000000800 */
[----:B---3--:R-:W-:Y:S01]  /*7110*/  F2FP.BF16.PACK_AB R6, R142, R143 ;  /* 0x0000008f8e06723e */ /* 0x008fe200000010ff */
[----:B------:R-:W-:-:S02]  /*7120*/  FFMA.FTZ R168, R215, c[0x0][0x23c], -R152 ;  /* 0x00008f00d7a87a23 */ /* 0x000fc40000010898 */
[--C-:B------:R-:W-:Y:S02]  /*7130*/  FFMA.FTZ R171, R175, c[0x0][0x23c], -R152.reuse ;  /* 0x00008f00afab7a23 */ /* 0x100fe40000010898 */
[--C-:B------:R-:W-:Y:S02]  /*7140*/  FFMA.FTZ R170, R173, c[0x0][0x23c], -R152.reuse ;  /* 0x00008f00adaa7a23 */ /* 0x100fe40000010898 */
[----:B------:R-:W-:Y:S01]  /*7150*/  MUFU.EX2 R0, R0 ;  /* 0x0000000000007308 */ /* 0x000fe20000000800 */
[----:B------:R-:W-:Y:S02]  /*7160*/  FFMA.FTZ R169, R169, c[0x0][0x23c], -R152 ;  /* 0x00008f00a9a97a23 */ /* 0x000fe40000010898 */
[--C-:B------:R-:W-:Y:S02]  /*7170*/  FFMA.FTZ R172, R138, c[0x0][0x23c], -R157.reuse ;  /* 0x00008f008aac7a23 */ /* 0x100fe4000001089d */
[--C-:B------:R-:W-:Y:S02]  /*7180*/  FFMA.FTZ R173, R136, c[0x0][0x23c], -R157.reuse ;  /* 0x00008f0088ad7a23 */ /* 0x100fe4000001089d */
[--C-:B------:R-:W-:Y:S01]  /*7190*/  FFMA.FTZ R155, R155, c[0x0][0x23c], -R157.reuse ;  /* 0x00008f009b9b7a23 */ /* 0x100fe2000001089d */
[----:B------:R-:W3:Y:S01]  /*71a0*/  MUFU.EX2 R149, R149 ;  /* 0x0000009500957308 */ /* 0x000ee20000000800 */
[----:B-1----:R-:W-:Y:S01]  /*71b0*/  F2FP.BF16.PACK_AB R5, R140, R141 ;  /* 0x0000008d8c05723e */ /* 0x002fe200000010ff */
[----:B------:R-:W-:-:S02]  /*71c0*/  FFMA.FTZ R154, R154, c[0x0][0x23c], -R157 ;  /* 0x00008f009a9a7a23 */ /* 0x000fc4000001089d */
[--C-:B------:R-:W-:Y:S02]  /*71d0*/  FFMA.FTZ R153, R153, c[0x0][0x23c], -R152.reuse ;  /* 0x00008f0099997a23 */ /* 0x100fe40000010898 */
[--C-:B------:R-:W-:Y:S02]  /*71e0*/  FFMA.FTZ R174, R139, c[0x0][0x23c], -R152.reuse ;  /* 0x00008f008bae7a23 */ /* 0x100fe40000010898 */
[----:B------:R-:W1:Y:S01]  /*71f0*/  MUFU.EX2 R150, R150 ;  /* 0x0000009600967308 */ /* 0x000e620000000800 */
[--C-:B------:R-:W-:Y:S02]  /*7200*/  FFMA.FTZ R157, R137, c[0x0][0x23c], -R152.reuse ;  /* 0x00008f00899d7a23 */ /* 0x100fe40000010898 */
[----:B------:R-:W-:Y:S01]  /*7210*/  FFMA.FTZ R152, R151, c[0x0][0x23c], -R152 ;  /* 0x00008f0097987a23 */ /* 0x000fe20000010898 */
[----:B------:R-:W-:Y:S04]  /*7220*/  LDSM.16.MT88.4 R136, [R190+0xd800] ;  /* 0x00d80000be88783b */ /* 0x000fe80000004200 */
[----:B------:R-:W4:Y:S01]  /*7230*/  MUFU.EX2 R148, R148 ;  /* 0x0000009400947308 */ /* 0x000f220000000800 */
[----:B---3--:R-:W-:Y:S01]  /*7240*/  F2FP.BF16.PACK_AB R7, R149, R0 ;  /* 0x000000009507723e */ /* 0x008fe200000010ff */
        /* <DEDUP_REMOVED lines=18> */
[----:B------:R-:W3:Y:S01]  /*7370*/  LDSM.16.MT88.4 R12, [R192+0xe000] ;  /* 0x00e00000c00c783b */ /* 0x000ee20000004200 */
        /* <DEDUP_REMOVED lines=28> */
[----:B------:R-:W1:Y:S01]  /*7540*/  MUFU.EX2 R162, R162 ;  /* 0x000000a200a27308 */ /* 0x000e620000000800 */
[----:B------:R-:W-:Y:S02]  /*7550*/  FMUL.FTZ R71, R71, R148 ;  /* 0x0000009447477220 */ /* 0x000fe40000410000 */
[C---:B---3--:R-:W-:Y:S01]  /*7560*/  HMMA.16816.F32.BF16 R64, R4.reuse, R12, R64 ;  /* 0x0000000c0440723c */ /* 0x048fe20000041840 */
[-C--:B------:R-:W-:Y:S02]  /*7570*/  FMUL.FTZ R56, R56, R150.reuse ;  /* 0x0000009638387220 */ /* 0x080fe40000410000 */
[----:B------:R-:W-:Y:S02]  /*7580*/  FMUL.FTZ R57, R57, R150 ;  /* 0x0000009639397220 */ /* 0x000fe40000410000 */
[-C--:B------:R-:W-:Y:S01]  /*7590*/  FMUL.FTZ R58, R58, R148.reuse ;  /* 0x000000943a3a7220 */ /* 0x080fe20000410000 */
[----:B------:R-:W-:Y:S01]  /*75a0*/  MUFU.EX2 R164, R164 ;  /* 0x000000a400a47308 */ /* 0x000fe20000000800 */
[----:B------:R-:W-:Y:S01]  /*75b0*/  FMUL.FTZ R59, R59, R148 ;  /* 0x000000943b3b7220 */ /* 0x000fe20000410000 */
[----:B------:R-:W-:Y:S01]  /*75c0*/  HMMA.16816.F32.BF16 R68, R4, R14, R68 ;  /* 0x0000000e0444723c */ /* 0x000fe20000041844 */
[----:B------:R-:W3:Y:S01]  /*75d0*/  LDSM.16.MT88.4 R12, [R188+0xe000] ;  /* 0x00e00000bc0c783b */ /* 0x000ee20000004200 */
        /* <DEDUP_REMOVED lines=29> */
[----:B------:R-:W1:Y:S01]  /*77b0*/  MUFU.EX2 R171, R171 ;  /* 0x000000ab00ab7308 */ /* 0x000e620000000800 */
[----:B------:R-:W-:-:S02]  /*77c0*/  FMUL.FTZ R95, R95, R148 ;  /* 0x000000945f5f7220 */ /* 0x000fc40000410000 */
        /* <DEDUP_REMOVED lines=72> */
[C---:B-1----:R-:W-:Y:S01]  /*7c50*/  F2FP.BF16.PACK_AB R4, R156.reuse, R3 ;  /* 0x000000039c04723e */ /* 0x042fe200000010ff */
[----:B------:R-:W-:Y:S01]  /*7c60*/  FADD.FTZ R3, R3, R142 ;  /* 0x0000008e03037221 */ /* 0x000fe20000010000 */
[----:B-----5:R-:W-:Y:S02]  /*7c70*/  F2FP.BF16.PACK_AB R5, R163, R160 ;  /* 0x000000a0a305723e */ /* 0x020fe400000010ff */
[----:B------:R-:W-:Y:S01]  /*7c80*/  F2FP.BF16.PACK_AB R6, R159, R158 ;  /* 0x0000009e9f06723e */ /* 0x000fe200000010ff */
[----:B------:R-:W-:Y:S01]  /*7c90*/  FADD.FTZ R3, R156, R3 ;  /* 0x000000039c037221 */ /* 0x000fe20000010000 */
[----:B------:R-:W-:-:S03]  /*7ca0*/  F2FP.BF16.PACK_AB R7, R162, R161 ;  /* 0x000000a1a207723e */ /* 0x000fc600000010ff */
[----:B------:R-:W-:-:S04]  /*7cb0*/  FADD.FTZ R158, R158, R3 ;  /* 0x000000039e9e7221 */ /* 0x000fc80000010000 */
[----:B---3--:R-:W-:Y:S01]  /*7cc0*/  HMMA.16816.F32.BF16 R128, R4, R12, R128 ;  /* 0x0000000c0480723c */ /* 0x008fe20000041880 */
        /* <DEDUP_REMOVED lines=92> */
[C---:B------:R-:W-:Y:S01]  /*8290*/  HMMA.16816.F32.BF16 R68, R4.reuse, R26, R68 ;  /* 0x0000001a0444723c */ /* 0x040fe20000041844 */
[----:B------:R-:W3:Y:S01]  /*82a0*/  LDSM.16.MT88.4 R24, [R189+0x11800] ;  /* 0x01180000bd18783b */ /* 0x000ee20000004200 */
[----:B------:R-:W-:Y:S02]  /*82b0*/  FADD.FTZ R0, R164, R159 ;  /* 0x0000009fa4007221 */ /* 0x000fe40000010000 */
[----:B------:R-:W-:Y:S02]  /*82c0*/  FADD.FTZ R3, R162, R3 ;  /* 0x00000003a2037221 */ /* 0x000fe40000010000 */
[----:B------:R-:W-:Y:S02]  /*82d0*/  FADD.FTZ R0, R167, R0 ;  /* 0x00000000a7007221 */ /* 0x000fe40000010000 */
[----:B-1----:R-:W-:Y:S01]  /*82e0*/  HMMA.16816.F32.BF16 R96, R4, R12, R96 ;  /* 0x0000000c0460723c */ /* 0x002fe20000041860 */
[----:B------:R-:W-:-:S02]  /*82f0*/  FADD.FTZ R168, R168, R3 ;  /* 0x00000003a8a87221 */ /* 0x000fc40000010000 */
[----:B------:R-:W-:Y:S02]  /*8300*/  FADD.FTZ R3, R165, R0 ;  /* 0x00000000a5037221 */ /* 0x000fe40000010000 */
[----:B------:R-:W-:Y:S02]  /*8310*/  FADD.FTZ R171, R171, R168 ;  /* 0x000000a8abab7221 */ /* 0x000fe40000010000 */
[----:B------:R-:W-:Y:S01]  /*8320*/  FADD.FTZ R3, R166, R3 ;  /* 0x00000003a6037221 */ /* 0x000fe20000010000 */
[----:B------:R-:W-:Y:S01]  /*8330*/  HMMA.16816.F32.BF16 R100, R4, R14, R100 ;  /* 0x0000000e0464723c */ /* 0x000fe20000041864 */
[----:B------:R-:W1:Y:S01]  /*8340*/  LDSM.16.MT88.4 R12, [R188+0x11800] ;  /* 0x01180000bc0c783b */ /* 0x000e620000004200 */
[----:B------:R-:W-:Y:S02]  /*8350*/  FADD.FTZ R0, R170, R171 ;  /* 0x000000abaa007221 */ /* 0x000fe40000010000 */
[----:B------:R-:W-:Y:S01]  /*8360*/  FADD.FTZ R172, R172, R3 ;  /* 0x00000003acac7221 */ /* 0x000fe20000010000 */
[----:B------:R-:W-:Y:S01]  /*8370*/  MOV R3, R146 ;  /* 0x0000009200037202 */ /* 0x000fe20000000f00 */
[----:B------:R-:W-:-:S02]  /*8380*/  FADD.FTZ R0, R169, R0 ;  /* 0x00000000a9007221 */ /* 0x000fc40000010000 */
[C---:B------:R-:W-:Y:S01]  /*8390*/  HMMA.16816.F32.BF16 R40, R4.reuse, R136, R40 ;  /* 0x000000880428723c */ /* 0x040fe20000041828 */
[----:B------:R-:W-:Y:S02]  /*83a0*/  FADD.FTZ R172, R173, R172 ;  /* 0x000000acadac7221 */ /* 0x000fe40000010000 */
[----:B------:R-:W-:Y:S02]  /*83b0*/  FADD.FTZ R153, R153, R0 ;  /* 0x0000000099997221 */ /* 0x000fe40000010000 */
[----:B------:R-:W-:Y:S02]  /*83c0*/  FADD.FTZ R155, R155, R172 ;  /* 0x000000ac9b9b7221 */ /* 0x000fe40000010000 */
[----:B------:R-:W-:Y:S01]  /*83d0*/  FADD.FTZ R174, R174, R153 ;  /* 0x00000099aeae7221 */ /* 0x000fe20000010000 */
[----:B------:R-:W-:Y:S01]  /*83e0*/  HMMA.16816.F32.BF16 R44, R4, R138, R44 ;  /* 0x0000008a042c723c */ /* 0x000fe2000004182c */
[----:B------:R-:W-:Y:S02]  /*83f0*/  FADD.FTZ R221, R154, R155 ;  /* 0x0000009b9add7221 */ /* 0x000fe40000010000 */
[----:B------:R-:W-:-:S04]  /*8400*/  FADD.FTZ R157, R157, R174 ;  /* 0x000000ae9d9d7221 */ /* 0x000fc80000010000 */
[----:B------:R-:W-:Y:S01]  /*8410*/  FADD.FTZ R219, R152, R157 ;  /* 0x0000009d98db7221 */ /* 0x000fe20000010000 */
        /* <DEDUP_REMOVED lines=17> */
.L_x_3259:
        /* <DEDUP_REMOVED lines=10> */
[----:B------:R-:W-:-:S02]  /*85d0*/  SHF.L.U32 R215, R215, 0x5, RZ ;  /* 0x00000005d7d77819 */ /* 0x000fc400000006ff */
[----:B------:R-:W-:Y:S02]  /*85e0*/  SHF.R.S32.HI R214, RZ, 0x1f, R216 ;  /* 0x0000001fffd67819 */ /* 0x000fe400000114d8 */
[----:B------:R-:W-:Y:S02]  /*85f0*/  SHF.R.S32.HI R217, RZ, 0x1f, R218 ;  /* 0x0000001fffd97819 */ /* 0x000fe400000114da */
.L_x_3269:
        /* <DEDUP_REMOVED lines=65> */
.L_x_3266:
[C---:B------:R-:W-:Y:S04]  /*8a10*/  LEA R202, P0, R6.reuse, R202, 0x1 ;  /* 0x000000ca06ca7211 */ /* 0x040fe800078008ff */
        /* <DEDUP_REMOVED lines=13> */
[----:B------:R-:W-:Y:S01]  /*8af0*/  IMAD.X R3, R212, 0x1, R135, P0 ;  /* 0x00000001d4037824 */ /* 0x000fe200000e0687 */
[----:B------:R-:W-:Y:S01]  /*8b00*/  ISETP.GT.AND P0, PT, R205, R200, PT ;  /* 0x000000c8cd00720c */ /* 0x000fe20003f04270 */
        /* <DEDUP_REMOVED lines=173> */
[----:B------:R-:W-:Y:S04]  /*95e0*/  IABS R2, c[0x0][0x2d0] ;  /* 0x0000b40000027a13 */ /* 0x000fe80000000000 */
[----:B------:R-:W1:Y:S10]  /*95f0*/  I2F.RP R135, R2 ;  /* 0x0000000200877306 */ /* 0x000e740000209400 */
[----:B-1----:R-:W1:Y:S02]  /*9600*/  MUFU.RCP R3, R135 ;  /* 0x0000008700037308 */ /* 0x002e640000001000 */
[----:B-1----:R-:W-:Y:S01]  /*9610*/  IADD3 R136, R3, 0xffffffe, RZ ;  /* 0x0ffffffe03887810 */ /* 0x002fe20007ffe0ff */
[----:B------:R-:W-:Y:S07]  /*9620*/  IMAD.SHL.U32 R3, R205, 0x40, RZ ;  /* 0x00000040cd037824 */ /* 0x000fee00078e00ff */
[----:B------:R-:W1:Y:S01]  /*9630*/  F2I.FTZ.U32.TRUNC.NTZ R137, R136 ;  /* 0x0000008800897305 */ /* 0x000e62000021f000 */
[C---:B------:R-:W-:Y:S02]  /*9640*/  IADD3 R138, R3.reuse, -0x40, RZ ;  /* 0xffffffc0038a7810 */ /* 0x040fe40007ffe0ff */
[----:B------:R-:W-:Y:S02]  /*9650*/  IABS R134, R3 ;  /* 0x0000000300867213 */ /* 0x000fe40000000000 */
[----:B------:R-:W-:Y:S02]  /*9660*/  IABS R132, R138 ;  /* 0x0000008a00847213 */ /* 0x000fe40000000000 */
[----:B------:R-:W-:Y:S02]  /*9670*/  LOP3.LUT R3, R3, c[0x0][0x2d0], RZ, 0x3c, !PT ;  /* 0x0000b40003037a12 */ /* 0x000fe400078e3cff */
        /* <DEDUP_REMOVED lines=30> */
[----:B------:R-:W-:Y:S01]  /*9860*/  LEA R140, P1, R3, R208, 0x2 ;  /* 0x000000d0038c7211 */ /* 0x000fe200078210ff */
[C---:B------:R-:W-:Y:S01]  /*9870*/  IMAD.IADD R2, R139.reuse, 0x1, -R3 ;  /* 0x000000018b027824 */ /* 0x040fe200078e0a03 */
[-C--:B------:R-:W-:Y:S02]  /*9880*/  LEA.HI.X.SX32 R135, R139, R209.reuse, 0x2, P0 ;  /* 0x000000d18b877211 */ /* 0x080fe400000f16ff */
[----:B------:R-:W-:Y:S01]  /*9890*/  LEA.HI.X.SX32 R141, R3, R209, 0x2, P1 ;  /* 0x000000d1038d7211 */ /* 0x000fe200008f16ff */
[----:B------:R-:W-:Y:S03]  /*98a0*/  IMAD.MOV.U32 R3, RZ, RZ, 0x40 ;  /* 0x00000040ff037424 */ /* 0x000fe600078e00ff */
[----:B------:R-:W2:Y:S01]  /*98b0*/  LDG.E R135, [R134.64] ;  /* 0x0000000486877981 */ /* 0x000ea2000c1e1900 */
[----:B------:R-:W-:Y:S03]  /*98c0*/  IMAD R3, R2, c[0x0][0x2d0], -R3 ;  /* 0x0000b40002037a24 */ /* 0x000fe600078e0a03 */
[----:B------:R-:W2:Y:S01]  /*98d0*/  LDG.E R132, [R140.64] ;  /* 0x000000048c847981 */ /* 0x000ea2000c1e1900 */
        /* <DEDUP_REMOVED lines=11> */
.L_x_3268:
        /* <DEDUP_REMOVED lines=24> */
.L_x_3267:
        /* <DEDUP_REMOVED lines=408> */
.L_x_3265:
[----:B------:R-:W1:Y:S01]  /*b490*/  SHFL.BFLY PT, R0, R219, 0x2, 0x1f ;  /* 0x0c401f00db007f89 */ /* 0x000e6200000e0000 */
[----:B------:R-:W-:Y:S01]  /*b4a0*/  MOV R7, 0x3f800000 ;  /* 0x3f80000000077802 */ /* 0x000fe20000000f00 */
[----:B------:R-:W-:Y:S01]  /*b4b0*/  BSSY B0, `(.L_x_3270) ;  /* 0x0000112000007945 */ /* 0x000fe20003800000 */
[----:B------:R-:W-:Y:S01]  /*b4c0*/  MOV R6, 0x3f800000 ;  /* 0x3f80000000067802 */ /* 0x000fe20000000f00 */
[----:B------:R-:W2:Y:S04]  /*b4d0*/  SHFL.BFLY PT, R2, R221, 0x2, 0x1f ;  /* 0x0c401f00dd027f89 */ /* 0x000ea800000e0000 */
        /* <DEDUP_REMOVED lines=17> */
[----:B------:R-:W-:Y:S02]  /*b5f0*/  LOP3.LUT R17, R8, 0x1ffffffc, RZ, 0xc0, !PT ;  /* 0x1ffffffc08117812 */ /* 0x000fe400078ec0ff */
[----:B------:R-:W-:Y:S02]  /*b600*/  IADD3 R5, R10, -R5, RZ ;  /* 0x800000050a057210 */ /* 0x000fe40007ffe0ff */
[----:B------:R-:W1:Y:S01]  /*b610*/  S2R R10, SR_TID.X ;  /* 0x00000000000a7919 */ /* 0x000e620000002100 */
[----:B------:R-:W-:Y:S01]  /*b620*/  IADD3 R14, -R17, R0, RZ ;  /* 0x00000000110e7210 */ /* 0x000fe20007ffe1ff */
[----:B------:R-:W2:Y:S01]  /*b630*/  @P3 MUFU.RCP R6, R2 ;  /* 0x0000000200063308 */ /* 0x000ea20000001000 */
[----:B------:R-:W-:-:S02]  /*b640*/  LOP3.LUT R16, R5, 0x1, RZ, 0xc0, !PT ;  /* 0x0000000105107812 */ /* 0x000fc400078ec0ff */
[----:B------:R-:W-:Y:S02]  /*b650*/  SHF.L.U32 R19, R5, 0x6, RZ ;  /* 0x0000000605137819 */ /* 0x000fe400000006ff */
[----:B------:R-:W-:Y:S02]  /*b660*/  ISETP.NE.U32.AND P0, PT, R16, 0x1, PT ;  /* 0x000000011000780c */ /* 0x000fe40003f05070 */
[----:B------:R-:W-:Y:S01]  /*b670*/  LOP3.LUT R19, R19, 0x1c0, RZ, 0xc0, !PT ;  /* 0x000001c013137812 */ /* 0x000fe200078ec0ff */
[----:B------:R-:W3:Y:S01]  /*b680*/  @P4 MUFU.RCP R7, R4 ;  /* 0x0000000400074308 */ /* 0x000ee20000001000 */
[----:B------:R-:W-:Y:S02]  /*b690*/  R2P PR, R5, 0x6 ;  /* 0x0000000605007804 */ /* 0x000fe40000000000 */
[----:B------:R-:W-:Y:S01]  /*b6a0*/  LEA.HI R19, R19, R19, RZ, 0x1d ;  /* 0x0000001313137211 */ /* 0x000fe200078fe8ff */
[----:B--2---:R-:W-:-:S04]  /*b6b0*/  FMUL.FTZ R131, R6, R131 ;  /* 0x0000008306837220 */ /* 0x004fc80000410000 */
[----:B------:R-:W2:Y:S01]  /*b6c0*/  @P4 MUFU.LG2 R4, R4 ;  /* 0x0000000400044308 */ /* 0x000ea20000000c00 */
[C---:B------:R-:W-:Y:S02]  /*b6d0*/  FMUL.FTZ R130, R6.reuse, R130 ;  /* 0x0000008206827220 */ /* 0x040fe40000410000 */
[C---:B------:R-:W-:Y:S01]  /*b6e0*/  FMUL.FTZ R39, R6.reuse, R39 ;  /* 0x0000002706277220 */ /* 0x040fe20000410000 */
[----:B-1----:R-:W-:Y:S01]  /*b6f0*/  SHF.R.S32.HI R11, RZ, 0x1f, R10 ;  /* 0x0000001fff0b7819 */ /* 0x002fe2000001140a */
[----:B------:R-:W-:Y:S02]  /*b700*/  FMUL.FTZ R38, R6, R38 ;  /* 0x0000002606267220 */ /* 0x000fe40000410000 */
[----:B---3--:R-:W-:Y:S01]  /*b710*/  FMUL.FTZ R128, R7, R128 ;  /* 0x0000008007807220 */ /* 0x008fe20000410000 */
[-C--:B------:R-:W-:Y:S01]  /*b720*/  LEA.HI R13, R11, R10.reuse, RZ, 0x4 ;  /* 0x0000000a0b0d7211 */ /* 0x080fe200078f20ff */
[----:B------:R-:W-:Y:S01]  /*b730*/  FMUL.FTZ R129, R7, R129 ;  /* 0x0000008107817220 */ /* 0x000fe20000410000 */
[----:B------:R-:W-:Y:S01]  /*b740*/  LEA.HI R11, R11, R10, RZ, 0x5 ;  /* 0x0000000a0b0b7211 */ /* 0x000fe200078f28ff */
[----:B------:R-:W-:Y:S01]  /*b750*/  FMUL.FTZ R36, R7, R36 ;  /* 0x0000002407247220 */ /* 0x000fe20000410000 */
[----:B------:R-:W-:Y:S01]  /*b760*/  LOP3.LUT R15, R13, 0xfffffff0, RZ, 0xc0, !PT ;  /* 0xfffffff00d0f7812 */ /* 0x000fe200078ec0ff */
[C---:B------:R-:W-:Y:S01]  /*b770*/  FMUL.FTZ R37, R7.reuse, R37 ;  /* 0x0000002507257220 */ /* 0x040fe20000410000 */
[----:B------:R-:W-:Y:S01]  /*b780*/  SHF.R.S32.HI R12, RZ, 0x4, R13 ;  /* 0x00000004ff0c7819 */ /* 0x000fe2000001140d */
[----:B------:R-:W-:Y:S01]  /*b790*/  FMUL.FTZ R40, R7, R40 ;  /* 0x0000002807287220 */ /* 0x000fe20000410000 */
[----:B------:R-:W-:Y:S01]  /*b7a0*/  IADD3 R8, -R15, R10, RZ ;  /* 0x0000000a0f087210 */ /* 0x000fe20007ffe1ff */
[----:B------:R-:W-:Y:S01]  /*b7b0*/  FMUL.FTZ R41, R7, R41 ;  /* 0x0000002907297220 */ /* 0x000fe20000410000 */
[----:B------:R-:W-:Y:S01]  /*b7c0*/  SHF.L.U32 R15, R12, 0x6, RZ ;  /* 0x000000060c0f7819 */ /* 0x000fe200000006ff */
[----:B------:R-:W-:Y:S01]  /*b7d0*/  FMUL.FTZ R43, R6, R43 ;  /* 0x0000002b062b7220 */ /* 0x000fe20000410000 */
[----:B------:R-:W-:Y:S01]  /*b7e0*/  LEA.HI R17, R8, R8, RZ, 0x1 ;  /* 0x0000000808117211 */ /* 0x000fe200078f08ff */
[C---:B------:R-:W-:Y:S01]  /*b7f0*/  FMUL.FTZ R42, R6.reuse, R42 ;  /* 0x0000002a062a7220 */ /* 0x040fe20000410000 */
[----:B------:R-:W-:Y:S01]  /*b800*/  LOP3.LUT R15, R15, 0x1c0, RZ, 0xc0, !PT ;  /* 0x000001c00f0f7812 */ /* 0x000fe200078ec0ff */
[----:B------:R-:W-:Y:S01]  /*b810*/  FMUL.FTZ R44, R7, R44 ;  /* 0x0000002c072c7220 */ /* 0x000fe20000410000 */
[----:B------:R-:W-:Y:S01]  /*b820*/  SHF.L.U32 R16, R17, 0x2, RZ ;  /* 0x0000000211107819 */ /* 0x000fe200000006ff */
[----:B------:R-:W-:Y:S01]  /*b830*/  FMUL.FTZ R45, R7, R45 ;  /* 0x0000002d072d7220 */ /* 0x000fe20000410000 */
[----:B------:R-:W-:Y:S01]  /*b840*/  SHF.R.S32.HI R13, RZ, 0x5, R9 ;  /* 0x00000005ff0d7819 */ /* 0x000fe20000011409 */
[C---:B------:R-:W-:Y:S01]  /*b850*/  FMUL.FTZ R47, R6.reuse, R47 ;  /* 0x0000002f062f7220 */ /* 0x040fe20000410000 */
[----:B------:R-:W-:Y:S01]  /*b860*/  LOP3.LUT R16, R15, 0x38, R16, 0xf8, !PT ;  /* 0x000000380f107812 */ /* 0x000fe200078ef810 */
[C---:B------:R-:W-:Y:S01]  /*b870*/  FMUL.FTZ R46, R6.reuse, R46 ;  /* 0x0000002e062e7220 */ /* 0x040fe20000410000 */
[----:B------:R-:W-:Y:S01]  /*b880*/  LEA R14, R13, R14, 0x9 ;  /* 0x0000000e0d0e7211 */ /* 0x000fe200078e48ff */
[C---:B------:R-:W-:Y:S01]  /*b890*/  FMUL.FTZ R48, R7.reuse, R48 ;  /* 0x0000003007307220 */ /* 0x040fe20000410000 */
[----:B------:R-:W-:Y:S01]  /*b8a0*/  SHF.R.U32.HI R15, RZ, 0x3, R15 ;  /* 0x00000003ff0f7819 */ /* 0x000fe2000001160f */
[----:B------:R-:W-:Y:S01]  /*b8b0*/  FMUL.FTZ R49, R7, R49 ;  /* 0x0000003107317220 */ /* 0x000fe20000410000 */
[----:B------:R-:W-:Y:S01]  /*b8c0*/  LOP3.LUT R17, R17, 0xffffffe, RZ, 0xc0, !PT ;  /* 0x0ffffffe11117812 */ /* 0x000fe200078ec0ff */
[----:B------:R-:W-:Y:S01]  /*b8d0*/  FMUL.FTZ R51, R6, R51 ;  /* 0x0000003306337220 */ /* 0x000fe20000410000 */
[----:B------:R-:W-:Y:S01]  /*b8e0*/  LEA R14, R14, R19, 0x1 ;  /* 0x000000130e0e7211 */ /* 0x000fe200078e08ff */
[----:B------:R-:W-:Y:S01]  /*b8f0*/  FMUL.FTZ R50, R6, R50 ;  /* 0x0000003206327220 */ /* 0x000fe20000410000 */
[----:B------:R-:W-:Y:S01]  /*b900*/  LOP3.LUT R15, R16, R15, RZ, 0x3c, !PT ;  /* 0x0000000f100f7212 */ /* 0x000fe200078e3cff */
[C---:B------:R-:W-:Y:S01]  /*b910*/  FMUL.FTZ R52, R7.reuse, R52 ;  /* 0x0000003407347220 */ /* 0x040fe20000410000 */
[----:B------:R-:W-:Y:S01]  /*b920*/  IADD3 R16, R8, -R17, RZ ;  /* 0x8000001108107210 */ /* 0x000fe20007ffe0ff */
[C---:B------:R-:W-:Y:S01]  /*b930*/  FMUL.FTZ R53, R7.reuse, R53 ;  /* 0x0000003507357220 */ /* 0x040fe20000410000 */
[----:B------:R-:W-:Y:S01]  /*b940*/  STS.64 [R14.X4], R128 ;  /* 0x000000800e007388 */ /* 0x000fe20000004a00 */
[----:B------:R-:W-:Y:S01]  /*b950*/  FMUL.FTZ R55, R6, R55 ;  /* 0x0000003706377220 */ /* 0x000fe20000410000 */
[----:B------:R-:W-:Y:S01]  /*b960*/  LEA R5, R16, R15, 0x2 ;  /* 0x0000000f10057211 */ /* 0x000fe200078e10ff */
[C---:B------:R-:W-:Y:S01]  /*b970*/  FMUL.FTZ R54, R6.reuse, R54 ;  /* 0x0000003606367220 */ /* 0x040fe20000410000 */
[----:B------:R-:W-:Y:S01]  /*b980*/  MOV R15, 0x80 ;  /* 0x00000080000f7802 */ /* 0x000fe20000000f00 */
[C---:B------:R-:W-:Y:S01]  /*b990*/  FMUL.FTZ R56, R7.reuse, R56 ;  /* 0x0000003807387220 */ /* 0x040fe20000410000 */
[----:B------:R-:W-:Y:S01]  /*b9a0*/  STS.64 [R14.X4+0x800], R130 ;  /* 0x000800820e007388 */ /* 0x000fe20000004a00 */
[----:B------:R-:W-:Y:S01]  /*b9b0*/  FMUL.FTZ R57, R7, R57 ;  /* 0x0000003907397220 */ /* 0x000fe20000410000 */
[----:B------:R-:W-:Y:S01]  /*b9c0*/  SEL R15, R15, 0xffffff80, !P2 ;  /* 0xffffff800f0f7807 */ /* 0x000fe20005000000 */
[C---:B------:R-:W-:Y:S01]  /*b9d0*/  FMUL.FTZ R59, R6.reuse, R59 ;  /* 0x0000003b063b7220 */ /* 0x040fe20000410000 */
[----:B------:R-:W-:Y:S01]  /*b9e0*/  LOP3.LUT R9, R9, 0xffffffe0, RZ, 0xc0, !PT ;  /* 0xffffffe009097812 */ /* 0x000fe200078ec0ff */
[----:B------:R-:W-:Y:S01]  /*b9f0*/  FMUL.FTZ R58, R6, R58 ;  /* 0x0000003a063a7220 */ /* 0x000fe20000410000 */
[----:B------:R-:W-:Y:S01]  /*ba00*/  LOP3.LUT R11, R11, 0xffffffe0, RZ, 0xc0, !PT ;  /* 0xffffffe00b0b7812 */ /* 0x000fe200078ec0ff */
[C---:B------:R-:W-:Y:S01]  /*ba10*/  FMUL.FTZ R60, R7.reuse, R60 ;  /* 0x0000003c073c7220 */ /* 0x040fe20000410000 */
[----:B------:R-:W1:Y:S01]  /*ba20*/  @P3 MUFU.LG2 R2, R2 ;  /* 0x0000000200023308 */ /* 0x000e620000000c00 */
[----:B------:R-:W-:Y:S01]  /*ba30*/  FMUL.FTZ R61, R7, R61 ;  /* 0x0000003d073d7220 */ /* 0x000fe20000410000 */
[----:B------:R-:W-:Y:S01]  /*ba40*/  IADD3 R9, R0, -R9, RZ ;  /* 0x8000000900097210 */ /* 0x000fe20007ffe0ff */
[----:B------:R-:W-:Y:S01]  /*ba50*/  FMUL.FTZ R63, R6, R63 ;  /* 0x0000003f063f7220 */ /* 0x000fe20000410000 */
[----:B------:R-:W-:Y:S01]  /*ba60*/  IADD3 R11, R10, -R11, RZ ;  /* 0x8000000b0a0b7210 */ /* 0x000fe20007ffe0ff */
[----:B------:R-:W-:-:S02]  /*ba70*/  FMUL.FTZ R62, R6, R62 ;  /* 0x0000003e063e7220 */ /* 0x000fc40000410000 */
[C---:B------:R-:W-:Y:S01]  /*ba80*/  FMUL.FTZ R64, R7.reuse, R64 ;  /* 0x0000004007407220 */ /* 0x040fe20000410000 */
[----:B------:R-:W-:Y:S01]  /*ba90*/  SHF.R.S32.HI R0, RZ, 0x1f, R11 ;  /* 0x0000001fff007819 */ /* 0x000fe2000001140b */
[C---:B------:R-:W-:Y:S02]  /*baa0*/  FMUL.FTZ R65, R7.reuse, R65 ;  /* 0x0000004107417220 */ /* 0x040fe40000410000 */
[----:B------:R-:W-:Y:S01]  /*bab0*/  FMUL.FTZ R67, R6, R67 ;  /* 0x0000004306437220 */ /* 0x000fe20000410000 */
[----:B------:R-:W-:Y:S01]  /*bac0*/  LEA.HI R0, R0, R11, RZ, 0x2 ;  /* 0x0000000b00007211 */ /* 0x000fe200078f10ff */
[----:B------:R-:W-:Y:S02]  /*bad0*/  FMUL.FTZ R66, R6, R66 ;  /* 0x0000004206427220 */ /* 0x000fe40000410000 */
[C---:B------:R-:W-:Y:S02]  /*bae0*/  FMUL.FTZ R68, R7.reuse, R68 ;  /* 0x0000004407447220 */ /* 0x040fe40000410000 */
[----:B------:R-:W-:-:S02]  /*baf0*/  FMUL.FTZ R69, R7, R69 ;  /* 0x0000004507457220 */ /* 0x000fc40000410000 */
[C---:B------:R-:W-:Y:S02]  /*bb00*/  FMUL.FTZ R71, R6.reuse, R71 ;  /* 0x0000004706477220 */ /* 0x040fe40000410000 */
[C---:B------:R-:W-:Y:S02]  /*bb10*/  FMUL.FTZ R70, R6.reuse, R70 ;  /* 0x0000004606467220 */ /* 0x040fe40000410000 */
[C---:B------:R-:W-:Y:S02]  /*bb20*/  FMUL.FTZ R72, R7.reuse, R72 ;  /* 0x0000004807487220 */ /* 0x040fe40000410000 */
        /* <DEDUP_REMOVED lines=52> */
[----:B------:R-:W-:Y:S01]  /*be70*/  FMUL.FTZ R117, R7, R117 ;  /* 0x0000007507757220 */ /* 0x000fe20000410000 */
[----:B------:R-:W-:Y:S01]  /*be80*/  MOV R7, 0x40 ;  /* 0x0000004000077802 */ /* 0x000fe20000000f00 */
[C---:B------:R-:W-:Y:S02]  /*be90*/  FMUL.FTZ R119, R6.reuse, R119 ;  /* 0x0000007706777220 */ /* 0x040fe40000410000 */
[----:B------:R-:W-:Y:S01]  /*bea0*/  FMUL.FTZ R118, R6, R118 ;  /* 0x0000007606767220 */ /* 0x000fe20000410000 */
[----:B------:R-:W-:Y:S01]  /*beb0*/  SHF.L.U32 R6, R14, 0x2, RZ ;  /* 0x000000020e067819 */ /* 0x000fe200000006ff */
[----:B--2---:R-:W-:Y:S01]  /*bec0*/  @P4 FMUL.FTZ R11, R4, 0.69314718246459960938 ;  /* 0x3f317218040b4820 */ /* 0x004fe20000410000 */
[----:B------:R-:W-:Y:S01]  /*bed0*/  SEL R7, R7, 0xffffffc0, !P1 ;  /* 0xffffffc007077807 */ /* 0x000fe20004800000 */
[----:B-1----:R-:W-:Y:S01]  /*bee0*/  @P3 FMUL.FTZ R2, R2, 0.69314718246459960938 ;  /* 0x3f31721802023820 */ /* 0x002fe20000410000 */
[----:B------:R-:W-:-:S02]  /*bef0*/  IADD3 R17, R6, -0x20, RZ ;  /* 0xffffffe006117810 */ /* 0x000fc40007ffe0ff */
[C---:B------:R-:W-:Y:S02]  /*bf00*/  @P0 IADD3 R17, R6.reuse, 0x20, RZ ;  /* 0x0000002006110810 */ /* 0x040fe40007ffe0ff */
[C---:B------:R-:W-:Y:S02]  /*bf10*/  IADD3 R16, R6.reuse, R7, RZ ;  /* 0x0000000706107210 */ /* 0x040fe40007ffe0ff */
[----:B------:R-:W-:Y:S01]  /*bf20*/  IADD3 R18, R7, R17, RZ ;  /* 0x0000001107127210 */ /* 0x000fe20007ffe0ff */
[----:B------:R-:W-:Y:S01]  /*bf30*/  STS.64 [R17], R36 ;  /* 0x0000002411007388 */ /* 0x000fe20000000a00 */
[----:B------:R-:W-:Y:S02]  /*bf40*/  IADD3 R19, R6, R15, RZ ;  /* 0x0000000f06137210 */ /* 0x000fe40007ffe0ff */
[----:B------:R-:W-:Y:S01]  /*bf50*/  IADD3 R20, R15, R17, RZ ;  /* 0x000000110f147210 */ /* 0x000fe20007ffe0ff */
[----:B------:R-:W-:Y:S01]  /*bf60*/  STS.64 [R17+0x800], R38 ;  /* 0x0008002611007388 */ /* 0x000fe20000000a00 */
[----:B------:R-:W-:-:S02]  /*bf70*/  IADD3 R21, R16, R15, RZ ;  /* 0x0000000f10157210 */ /* 0x000fc40007ffe0ff */
[----:B------:R-:W-:Y:S01]  /*bf80*/  IADD3 R15, R18, R15, RZ ;  /* 0x0000000f120f7210 */ /* 0x000fe20007ffe0ff */
[----:B------:R-:W-:Y:S01]  /*bf90*/  STS.64 [R16], R40 ;  /* 0x0000002810007388 */ /* 0x000fe20000000a00 */
[----:B------:R-:W-:Y:S02]  /*bfa0*/  LOP3.LUT P0, RZ, R9, 0x3, RZ, 0xc0, !PT ;  /* 0x0000000309ff7812 */ /* 0x000fe4000780c0ff */
[----:B------:R-:W-:Y:S01]  /*bfb0*/  MOV R9, 0xff800000 ;  /* 0xff80000000097802 */ /* 0x000fe20000000f00 */
[----:B------:R-:W-:Y:S01]  /*bfc0*/  STS.64 [R16+0x800], R42 ;  /* 0x0008002a10007388 */ /* 0x000fe20000000a00 */
[----:B------:R-:W-:-:S03]  /*bfd0*/  @P3 FFMA.FTZ R9, R3, c[0x0][0x238], R2 ;  /* 0x00008e0003093a23 */ /* 0x000fc60000010002 */
        /* <DEDUP_REMOVED lines=28> */
[----:B------:R-:W2:Y:S04]  /*c1a0*/  S2R R6, SR_CTAID.Z ;  /* 0x0000000000067919 */ /* 0x000ea80000002700 */
[----:B------:R-:W3:Y:S04]  /*c1b0*/  S2R R7, SR_CTAID.Y ;  /* 0x0000000000077919 */ /* 0x000ee80000002600 */
[----:B------:R-:W-:Y:S04]  /*c1c0*/  STS.64 [R17+0x8000], R100 ;  /* 0x0080006411007388 */ /* 0x000fe80000000a00 */
[----:B------:R-:W-:Y:S04]  /*c1d0*/  STS.64 [R17+0x8800], R102 ;  /* 0x0088006611007388 */ /* 0x000fe80000000a00 */
[----:B------:R-:W-:Y:S04]  /*c1e0*/  STS.64 [R16+0x8000], R104 ;  /* 0x0080006810007388 */ /* 0x000fe80000000a00 */
[----:B------:R-:W-:Y:S04]  /*c1f0*/  STS.64 [R16+0x8800], R106 ;  /* 0x0088006a10007388 */ /* 0x000fe80000000a00 */
[----:B------:R-:W-:Y:S04]  /*c200*/  STS.64 [R18+0x8000], R124 ;  /* 0x0080007c12007388 */ /* 0x000fe80000000a00 */
[----:B------:R-:W-:Y:S01]  /*c210*/  STS.64 [R18+0x8800], R126 ;  /* 0x0088007e12007388 */ /* 0x000fe20000000a00 */
[----:B---3--:R-:W-:-:S03]  /*c220*/  IMAD R7, R7, c[0x0][0x210], R204 ;  /* 0x0000840007077a24 */ /* 0x008fc600078e02cc */
[----:B------:R-:W-:Y:S04]  /*c230*/  STS.64 [R19+0x8000], R108 ;  /* 0x0080006c13007388 */ /* 0x000fe80000000a00 */
[----:B------:R-:W-:Y:S04]  /*c240*/  STS.64 [R19+0x8800], R110 ;  /* 0x0088006e13007388 */ /* 0x000fe80000000a00 */
[----:B------:R3:W-:Y:S04]  /*c250*/  STS.64 [R20+0x8000], R112 ;  /* 0x0080007014007388 */ /* 0x0007e80000000a00 */
[----:B------:R-:W-:Y:S04]  /*c260*/  STS.64 [R20+0x8800], R114 ;  /* 0x0088007214007388 */ /* 0x000fe80000000a00 */
[----:B-1----:R-:W1:Y:S04]  /*c270*/  S2R R14, SR_CTAID.X ;  /* 0x00000000000e7919 */ /* 0x002e680000002500 */
[----:B------:R-:W-:Y:S04]  /*c280*/  STS.64 [R21+0x8000], R120 ;  /* 0x0080007815007388 */ /* 0x000fe80000000a00 */
[----:B------:R-:W-:Y:S04]  /*c290*/  STS.64 [R21+0x8800], R122 ;  /* 0x0088007a15007388 */ /* 0x000fe80000000a00 */
[----:B------:R-:W-:Y:S04]  /*c2a0*/  STS.64 [R15+0x8000], R116 ;  /* 0x008000740f007388 */ /* 0x000fe80000000a00 */
[----:B------:R4:W-:Y:S01]  /*c2b0*/  STS.64 [R15+0x8800], R118 ;  /* 0x008800760f007388 */ /* 0x0009e20000000a00 */
[----:B---3--:R-:W-:-:S03]  /*c2c0*/  SHF.R.S32.HI R112, RZ, 0x1f, R13 ;  /* 0x0000001fff707819 */ /* 0x008fc6000001140d */
[----:B------:R-:W-:Y:S01]  /*c2d0*/  BAR.SYNC.DEFER_BLOCKING 0x0 ;  /* 0x0000000000007b1d */ /* 0x000fe20000010000 */
[----:B------:R-:W-:-:S04]  /*c2e0*/  LEA.HI R112, R112, R13, RZ, 0x2 ;  /* 0x0000000d70707211 */ /* 0x000fc800078f10ff */
[----:B------:R-:W-:-:S04]  /*c2f0*/  LOP3.LUT R112, R112, 0xffffffc, RZ, 0xc0, !PT ;  /* 0x0ffffffc70707812 */ /* 0x000fc800078ec0ff */
[----:B------:R-:W-:Y:S02]  /*c300*/  IADD3 R112, R13, -R112, RZ ;  /* 0x800000700d707210 */ /* 0x000fe40007ffe0ff */
[----:B------:R-:W-:-:S04]  /*c310*/  SHF.R.S32.HI R13, RZ, 0x2, R0 ;  /* 0x00000002ff0d7819 */ /* 0x000fc80000011400 */
[----:B------:R-:W-:Y:S02]  /*c320*/  LEA R13, R112, R13, 0x4 ;  /* 0x0000000d700d7211 */ /* 0x000fe400078e20ff */
[----:B----4-:R-:W-:Y:S01]  /*c330*/  IADD3 R15, -R204, RZ, RZ ;  /* 0x000000ffcc0f7210 */ /* 0x010fe20007ffe1ff */
[----:B------:R-:W3:Y:S04]  /*c340*/  LDS.128 R104, [R5.X4] ;  /* 0x0000000005687984 */ /* 0x000ee80000004c00 */
[----:B--2---:R-:W-:Y:S01]  /*c350*/  IMAD R6, R15, c[0x0][0x1c0], R6 ;  /* 0x000070000f067a24 */ /* 0x004fe200078e0206 */
[----:B------:R-:W2:Y:S03]  /*c360*/  LDS.128 R100, [R5.X4+0x800] ;  /* 0x0008000005647984 */ /* 0x000ea60000004c00 */
[----:B------:R-:W-:Y:S01]  /*c370*/  IMAD R6, R7, c[0x0][0x1c0], R6 ;  /* 0x0000700007067a24 */ /* 0x000fe200078e0206 */
[----:B-1----:R-:W-:Y:S01]  /*c380*/  SHF.L.U32 R7, R14, 0x6, RZ ;  /* 0x000000060e077819 */ /* 0x002fe200000006ff */
[----:B------:R-:W1:Y:S04]  /*c390*/  LDS.128 R96, [R5.X4+0x1000] ;  /* 0x0010000005607984 */ /* 0x000e680000004c00 */
[----:B------:R-:W4:Y:S01]  /*c3a0*/  LDS.128 R92, [R5.X4+0x1800] ;  /* 0x00180000055c7984 */ /* 0x000f220000004c00 */
[----:B------:R-:W-:-:S03]  /*c3b0*/  IMAD R6, R6, c[0x0][0x214], R7 ;  /* 0x0000850006067a24 */ /* 0x000fc600078e0207 */
        /* <DEDUP_REMOVED lines=33> */
.L_x_3271:
[----:B--234-:R-:W-:Y:S05]  /*c5d0*/  BSYNC B0 ;  /* 0x0000000000007941 */ /* 0x01cfea0003800000 */
.L_x_3270:
[----:B------:R-:W-:Y:S01]  /*c5e0*/  IMAD.SHL.U32 R4, R8, 0x4, RZ ;  /* 0x0000000408047824 */ /* 0x000fe200078e00ff */
[----:B------:R-:W-:Y:S01]  /*c5f0*/  IADD3 R0, R12, 0x10, RZ ;  /* 0x000000100c007810 */ /* 0x000fe20007ffe0ff */
[----:B------:R-:W-:Y:S01]  /*c600*/  IMAD R6, R6, c[0x0][0x22c], RZ ;  /* 0x00008b0006067a24 */ /* 0x000fe200078e02ff */
[----:B------:R-:W-:Y:S02]  /*c610*/  IADD3 R2, R12, 0x8, RZ ;  /* 0x000000080c027810 */ /* 0x000fe40007ffe0ff */
[----:B------:R-:W-:Y:S02]  /*c620*/  SHF.R.S32.HI R5, RZ, 0x1f, R4 ;  /* 0x0000001fff057819 */ /* 0x000fe40000011404 */
[----:B------:R-:W-:-:S02]  /*c630*/  ISETP.GE.AND P4, PT, R0, R199, PT ;  /* 0x000000c70000720c */ /* 0x000fc40003f86270 */
[C---:B------:R-:W-:Y:S01]  /*c640*/  IADD3 R0, R12.reuse, 0x30, RZ ;  /* 0x000000300c007810 */ /* 0x040fe20007ffe0ff */
[----:B------:R-:W-:Y:S01]  /*c650*/  IMAD.WIDE R4, R12, 0xc0, R4 ;  /* 0x000000c00c047825 */ /* 0x000fe200078e0204 */
[-C--:B------:R-:W-:Y:S02]  /*c660*/  ISETP.GE.AND P5, PT, R2, R199.reuse, PT ;  /* 0x000000c70200720c */ /* 0x080fe40003fa6270 */
[----:B------:R-:W-:Y:S02]  /*c670*/  ISETP.GE.AND P6, PT, R12, R199, PT ;  /* 0x000000c70c00720c */ /* 0x000fe40003fc6270 */
[----:B------:R-:W-:Y:S02]  /*c680*/  IADD3 R3, P0, R6, R4, RZ ;  /* 0x0000000406037210 */ /* 0x000fe40007f1e0ff */
[----:B------:R-:W-:Y:S02]  /*c690*/  IADD3 R4, R12, 0x20, RZ ;  /* 0x000000200c047810 */ /* 0x000fe40007ffe0ff */
[----:B------:R-:W-:-:S02]  /*c6a0*/  LEA.HI.X.SX32 R6, R6, R5, 0x1, P0 ;  /* 0x0000000506067211 */ /* 0x000fc400000f0eff */
[C---:B------:R-:W-:Y:S02]  /*c6b0*/  LEA R8, P0, R3.reuse, c[0x0][0x1d8], 0x2 ;  /* 0x0000760003087a11 */ /* 0x040fe400078010ff */
[----:B------:R-:W-:Y:S02]  /*c6c0*/  IADD3 R2, R12, 0x28, RZ ;  /* 0x000000280c027810 */ /* 0x000fe40007ffe0ff */
[----:B------:R-:W-:Y:S02]  /*c6d0*/  LEA.HI.X R9, R3, c[0x0][0x1dc], R6, 0x2, P0 ;  /* 0x0000770003097a11 */ /* 0x000fe400000f1406 */
[----:B------:R-:W-:Y:S02]  /*c6e0*/  ISETP.GE.AND P0, PT, R0, R199, PT ;  /* 0x000000c70000720c */ /* 0x000fe40003f06270 */
[C---:B------:R-:W-:Y:S01]  /*c6f0*/  IADD3 R6, R12.reuse, 0x18, RZ ;  /* 0x000000180c067810 */ /* 0x040fe20007ffe0ff */
[----:B-1----:R1:W-:Y:S01]  /*c700*/  @!P6 STG.E.128 [R8.64+0x100], R72 ;  /* 0x000100480800e986 */ /* 0x0023e2000c101d04 */
[----:B------:R-:W-:-:S02]  /*c710*/  IADD3 R12, R12, 0x38, RZ ;  /* 0x000000380c0c7810 */ /* 0x000fc40007ffe0ff */
[-C--:B------:R-:W-:Y:S01]  /*c720*/  ISETP.GE.AND P3, PT, R6, R199.reuse, PT ;  /* 0x000000c70600720c */ /* 0x080fe20003f66270 */
[----:B------:R1:W-:Y:S01]  /*c730*/  @!P6 STG.E.128 [R8.64+0x200], R40 ;  /* 0x000200280800e986 */ /* 0x0003e2000c101d04 */
[-C--:B------:R-:W-:Y:S02]  /*c740*/  ISETP.GE.AND P2, PT, R4, R199.reuse, PT ;  /* 0x000000c70400720c */ /* 0x080fe40003f46270 */
[-C--:B------:R-:W-:Y:S01]  /*c750*/  ISETP.GE.AND P1, PT, R2, R199.reuse, PT ;  /* 0x000000c70200720c */ /* 0x080fe20003f26270 */
[----:B------:R1:W-:Y:S04]  /*c760*/  @!P5 STG.E.128 [R8.64+0x1800], R100 ;  /* 0x001800640800d986 */ /* 0x0003e8000c101d04 */
[----:B------:R1:W-:Y:S04]  /*c770*/  @!P0 STG.E.128 [R8.64+0x9000], R80 ;  /* 0x0090005008008986 */ /* 0x0003e8000c101d04 */
[----:B------:R1:W-:Y:S04]  /*c780*/  @!P0 STG.E.128 [R8.64+0x9100], R48 ;  /* 0x0091003008008986 */ /* 0x0003e8000c101d04 */
[----:B------:R1:W-:Y:S01]  /*c790*/  @!P0 STG.E.128 [R8.64+0x9200], R16 ;  /* 0x0092001008008986 */ /* 0x0003e2000c101d04 */
[----:B------:R-:W-:-:S03]  /*c7a0*/  ISETP.GE.AND P0, PT, R12, R199, PT ;  /* 0x000000c70c00720c */ /* 0x000fc60003f06270 */
[----:B------:R1:W-:Y:S04]  /*c7b0*/  @!P5 STG.E.128 [R8.64+0x1900], R68 ;  /* 0x001900440800d986 */ /* 0x0003e8000c101d04 */
        /* <DEDUP_REMOVED lines=13> */
[----:B------:R1:W-:Y:S04]  /*c890*/  @!P6 STG.E.64 [R8.64], R104 ;  /* 0x000000680800e986 */ /* 0x0003e8000c101b04 */
[----:B------:R1:W-:Y:S01]  /*c8a0*/  @!P6 STG.E.64 [R8.64+0x8], R106 ;  /* 0x0000086a0800e986 */ /* 0x0003e2000c101b04 */
[----:B------:R-:W-:Y:S05]  /*c8b0*/  @P0 EXIT ;  /* 0x000000000000094d */ /* 0x000fea0003800000 */
[----:B------:R-:W-:Y:S04]  /*c8c0*/  STG.E.128 [R8.64+0xa800], R76 ;  /* 0x00a8004c08007986 */ /* 0x000fe8000c101d04 */
[----:B------:R-:W-:Y:S04]  /*c8d0*/  STG.E.128 [R8.64+0xa900], R44 ;  /* 0x00a9002c08007986 */ /* 0x000fe8000c101d04 */
[----:B------:R-:W-:Y:S01]  /*c8e0*/  STG.E.128 [R8.64+0xaa00], R108 ;  /* 0x00aa006c08007986 */ /* 0x000fe2000c101d04 */
[----:B------:R-:W-:Y:S05]  /*c8f0*/  EXIT ;  /* 0x000000000000794d */ /* 0x000fea0003800000 */
.L_x_3272:
        /* <DEDUP_REMOVED lines=16> */
.L_x_4436:


//--------------------- .text._ZN5flash24flash_fwd_splitkv_kernelI23Flash_fwd_kernel_traitsILi192ELi64ELi64ELi4ELb0ELb0EN7cutlass10bfloat16_tE19Flash_kernel_traitsILi192ELi64ELi64ELi4ES3_EELb1ELb0ELb0ELb0ELb1ELb1ELb1ELb0EEEvNS_16Flash_fwd_paramsE --------------------------
	.section	.text._ZN5flash24flash_fwd_splitkv_kernelI23Flash_fwd_kernel_traitsILi192ELi64ELi64ELi4ELb0ELb0EN7cutlass10bfloat16_tE19Flash_kernel_traitsILi192ELi64ELi64ELi4ES3_EELb1ELb0ELb0ELb0ELb1ELb1ELb1ELb0EEEvNS_16Flash_fwd_paramsE,"ax",@progbits
	.sectioninfo	@"SHI_REGISTERS=255"
	.align	128
        .global         _ZN5flash24flash_fwd_splitkv_kernelI23Flash_fwd_kernel_traitsILi192ELi64ELi64ELi4ELb0ELb0EN7cutlass10bfloat16_tE19Flash_kernel_traitsILi192ELi64ELi64ELi4ES3_EELb1ELb0ELb0ELb0ELb1ELb1ELb1ELb0EEEvNS_16Flash_fwd_paramsE
        .type           _ZN5flash24flash_fwd_splitkv_kernelI23Flash_fwd_kernel_traitsILi192ELi64ELi64ELi4ELb0ELb0EN7cutlass10bfloat16_tE19Flash_kernel_traitsILi192ELi64ELi64ELi4ES3_EELb1ELb0ELb0ELb0ELb1ELb1ELb1ELb0EEEvNS_16Flash_fwd_paramsE,@function
        .size           _ZN5flash24flash_fwd_splitkv_kernelI23Flash_fwd_kernel_traitsILi192ELi64ELi64ELi4ELb0ELb0EN7cutlass10bfloat16_tE19Flash_kernel_traitsILi192ELi64ELi64ELi4ES3_EELb1ELb0ELb0ELb0ELb1ELb1ELb1ELb0EEEvNS_16Flash_fwd_paramsE,(.L_x_4437 - _ZN5flash24flash_fwd_splitkv_kernelI23Flash_fwd_kernel_traitsILi192ELi64ELi64ELi4ELb0ELb0EN7cutlass10bfloat16_tE19Flash_kernel_traitsILi192ELi64ELi64ELi4ES3_EELb1ELb0ELb0ELb0ELb1ELb1ELb1ELb0EEEvNS_16Flash_fwd_paramsE)
        .other          _ZN5flash24flash_fwd_splitkv_kernelI23Flash_fwd_kernel_traitsILi192ELi64ELi64ELi4ELb0ELb0EN7cutlass10bfloat16_tE19Flash_kernel_traitsILi192ELi64ELi64ELi4ES3_EELb1ELb0ELb0ELb0ELb1ELb1ELb1ELb0EEEvNS_16Flash_fwd_paramsE,@"STO_CUDA_ENTRY STV_DEFAULT"
_ZN5flash24flash_fwd_splitkv_kernelI23Flash_fwd_kernel_traitsILi192ELi64ELi64ELi4ELb0ELb0EN7cutlass10bfloat16_tE19Flash_kernel_traitsILi192ELi64ELi64ELi4ES3_EELb1ELb0ELb0ELb0ELb1ELb1ELb1ELb0EEEvNS_16Flash_fwd_paramsE:
.text._ZN5flash24flash_fwd_splitkv_kernelI23Flash_fwd_kernel_traitsILi192ELi64ELi64ELi4ELb0ELb0EN7cutlass10bfloat16_tE19Flash_kernel_traitsILi192ELi64ELi64ELi4ES3_EELb1ELb0ELb0ELb0ELb1ELb1ELb1ELb0EEEvNS_16Flash_fwd_paramsE:
[----:B------:R-:W-:Y:S02]  /*0000*/  MOV R1, c[0x0][0x28] ;  /* 0x00000a0000017a02 */ /* 0x000fe40000000f00 */
[----:B------:R-:W1:Y:S01]  /*0010*/  I2F.U32.RP R4, c[0x0][0x1c0] ;  /* 0x0000700000047b06 */ /* 0x000e620000209000 */
[----:B------:R-:W2:Y:S01]  /*0020*/  S2R R11, SR_CTAID.Z ;  /* 0x00000000000b7919 */ /* 0x000ea20000002700 */
[----:B------:R-:W-:Y:S01]  /*0030*/  IMAD.MOV.U32 R2, RZ, RZ, RZ ;  /* 0x000000ffff027224 */ /* 0x000fe200078e00ff */
[----:B------:R-:W-:Y:S01]  /*0040*/  ISETP.NE.U32.AND P1, PT, RZ, c[0x0][0x1c0], PT ;  /* 0x00007000ff007a0c */ /* 0x000fe20003f25070 */
[----:B------:R-:W-:Y:S01]  /*0050*/  IMAD.MOV.U32 R12, RZ, RZ, -0x1 ;  /* 0xffffffffff0c7424 */ /* 0x000fe200078e00ff */
[----:B------:R-:W-:-:S03]  /*0060*/  ULDC.64 UR4, c[0x0][0x118] ;  /* 0x0000460000047ab9 */ /* 0x000fc60000000a00 */
[----:B-1----:R-:W1:Y:S02]  /*0070*/  MUFU.RCP R3, R4 ;  /* 0x0000000400037308 */ /* 0x002e640000001000 */
[----:B-1----:R-:W-:-:S06]  /*0080*/  IADD3 R3, R3, 0xffffffe, RZ ;  /* 0x0ffffffe03037810 */ /* 0x002fcc0007ffe0ff */
[----:B------:R-:W1:Y:S02]  /*0090*/  F2I.FTZ.U32.TRUNC.NTZ R3, R3 ;  /* 0x0000000300037305 */ /* 0x000e64000021f000 */
[----:B-1----:R-:W-:-:S04]  /*00a0*/  IMAD.MOV R0, RZ, RZ, -R3 ;  /* 0x000000ffff007224 */ /* 0x002fc800078e0a03 */
[----:B------:R-:W-:Y:S02]  /*00b0*/  IMAD R5, R0, c[0x0][0x1c0], RZ ;  /* 0x0000700000057a24 */ /* 0x000fe400078e02ff */
[----:B------:R-:W1:Y:S02]  /*00c0*/  LDC.U8 R0, c[0x0][0x312] ;  /* 0x0000c480ff007b82 */ /* 0x000e640000000000 */
[----:B------:R-:W-:-:S04]  /*00d0*/  IMAD.HI.U32 R2, R3, R5, R2 ;  /* 0x0000000503027227 */ /* 0x000fc800078e0002 */
[----:B------:R-:W-:Y:S02]  /*00e0*/  IMAD.MOV.U32 R3, RZ, RZ, 0x4 ;  /* 0x00000004ff037424 */ /* 0x000fe400078e00ff */
        /* <DEDUP_REMOVED lines=39> */
.L_x_3273:
[----:B-1-34-:R-:W-:Y:S02]  /*0360*/  MOV R0, c[0x0][0x218] ;  /* 0x0000860000007a02 */ /* 0x01afe40000000f00 */
.L_x_3274:
        /* <DEDUP_REMOVED lines=145> */
.L_x_3275:
        /* <DEDUP_REMOVED lines=78> */
[----:B------:R-:W-:Y:S02]  /*1160*/  IMAD.MOV.U32 R20, RZ, RZ, R6 ;  /* 0x000000ffff147224 */ /* 0x000fe400078e0006 */
[----:B------:R-:W-:Y:S02]  /*1170*/  IMAD R2, R18, c[0x0][0x184], R13 ;  /* 0x0000610012027a24 */ /* 0x000fe400078e020d */
[----:B------:R-:W-:-:S03]  /*1180*/  IMAD R3, R3, c[0x0][0x188], RZ ;  /* 0x0000620003037a24 */ /* 0x000fc600078e02ff */
[----:B------:R-:W-:Y:S01]  /*1190*/  IADD3 R21, R7, R2, RZ ;  /* 0x0000000207157210 */ /* 0x000fe20007ffe0ff */
[C---:B------:R-:W-:Y:S02]  /*11a0*/  IMAD R7, R11.reuse, c[0x0][0x19c], R0 ;  /* 0x000067000b077a24 */ /* 0x040fe400078e0200 */
[----:B------:R-:W-:Y:S02]  /*11b0*/  IMAD R0, R8, c[0x0][0x1b0], RZ ;  /* 0x00006c0008007a24 */ /* 0x000fe400078e02ff */
[----:B------:R-:W-:-:S04]  /*11c0*/  IMAD.WIDE.U32 R20, R11, c[0x0][0x198], R20 ;  /* 0x000066000b147a25 */ /* 0x000fc800078e0014 */
[C---:B------:R-:W-:Y:S01]  /*11d0*/  IMAD R10, R18.reuse, c[0x0][0x18c], R3 ;  /* 0x00006300120a7a24 */ /* 0x040fe200078e0203 */
[----:B------:R-:W-:Y:S01]  /*11e0*/  IADD3 R21, R21, R7, RZ ;  /* 0x0000000715157210 */ /* 0x000fe20007ffe0ff */
[----:B------:R-:W-:Y:S02]  /*11f0*/  IMAD R7, R9, c[0x0][0x1b4], R0 ;  /* 0x00006d0009077a24 */ /* 0x000fe400078e0200 */
[----:B------:R-:W-:-:S04]  /*1200*/  IMAD.WIDE.U32 R18, R18, c[0x0][0x188], RZ ;  /* 0x0000620012127a25 */ /* 0x000fc800078e00ff */
[----:B------:R-:W-:-:S04]  /*1210*/  IMAD.WIDE.U32 R20, R9, c[0x0][0x1b0], R20 ;  /* 0x00006c0009147a25 */ /* 0x000fc800078e0014 */
[----:B------:R-:W-:Y:S01]  /*1220*/  IMAD.IADD R10, R19, 0x1, R10 ;  /* 0x00000001130a7824 */ /* 0x000fe200078e020a */
[----:B------:R-:W-:Y:S01]  /*1230*/  IADD3 R7, R21, R7, RZ ;  /* 0x0000000715077210 */ /* 0x000fe20007ffe0ff */
[----:B------:R-:W-:Y:S05]  /*1240*/  BRA `(.L_x_3277) ;  /* 0x0000042000007947 */ /* 0x000fea0003800000 */
.L_x_3276:
        /* <DEDUP_REMOVED lines=15> */
.L_x_3278:
[----:B------:R-:W-:Y:S01]  /*1340*/  IABS R9, c[0x0][0x1c8] ;  /* 0x0000720000097a13 */ /* 0x000fe20000000000 */
[----:B------:R-:W-:Y:S01]  /*1350*/  IMAD.MOV.U32 R14, RZ, RZ, R8 ;  /* 0x000000ffff0e7224 */ /* 0x000fe200078e0008 */
[----:B------:R-:W-:Y:S02]  /*1360*/  MOV R10, RZ ;  /* 0x000000ff000a7202 */ /* 0x000fe40000000f00 */
[----:B------:R-:W1:Y:S01]  /*1370*/  I2F.RP R13, R9 ;  /* 0x00000009000d7306 */ /* 0x000e620000209400 */
[----:B------:R-:W-:-:S07]  /*1380*/  MOV R15, R3 ;  /* 0x00000003000f7202 */ /* 0x000fce0000000f00 */
[----:B-1----:R-:W1:Y:S02]  /*1390*/  MUFU.RCP R11, R13 ;  /* 0x0000000d000b7308 */ /* 0x002e640000001000 */
[----:B-1----:R-:W-:-:S06]  /*13a0*/  IADD3 R11, R11, 0xffffffe, RZ ;  /* 0x0ffffffe0b0b7810 */ /* 0x002fcc0007ffe0ff */
[----:B------:R-:W1:Y:S02]  /*13b0*/  F2I.FTZ.U32.TRUNC.NTZ R11, R11 ;  /* 0x0000000b000b7305 */ /* 0x000e64000021f000 */
[----:B-1----:R-:W-:-:S04]  /*13c0*/  IMAD.MOV R5, RZ, RZ, -R11 ;  /* 0x000000ffff057224 */ /* 0x002fc800078e0a0b */
[----:B------:R-:W-:Y:S01]  /*13d0*/  IMAD R6, R5, R9, RZ ;  /* 0x0000000905067224 */ /* 0x000fe200078e02ff */
[----:B------:R-:W-:-:S03]  /*13e0*/  IABS R5, R26 ;  /* 0x0000001a00057213 */ /* 0x000fc60000000000 */
[----:B------:R-:W-:Y:S01]  /*13f0*/  IMAD.HI.U32 R6, R11, R6, R10 ;  /* 0x000000060b067227 */ /* 0x000fe200078e000a */
[----:B------:R-:W-:-:S05]  /*1400*/  LEA R11, R145, 0xffffffc0, 0x6 ;  /* 0xffffffc0910b7811 */ /* 0x000fca00078e30ff */
[----:B------:R-:W-:-:S04]  /*1410*/  IMAD.HI.U32 R6, R6, R5, RZ ;  /* 0x0000000506067227 */ /* 0x000fc800078e00ff */
[----:B------:R-:W-:Y:S02]  /*1420*/  IMAD.MOV R10, RZ, RZ, -R6 ;  /* 0x000000ffff0a7224 */ /* 0x000fe400078e0a06 */
[----:B------:R-:W-:-:S04]  /*1430*/  IMAD.WIDE.U32 R14, R11, c[0x0][0x198], R14 ;  /* 0x000066000b0e7a25 */ /* 0x000fc800078e000e */
[----:B------:R-:W-:Y:S01]  /*1440*/  IMAD R10, R9, R10, R5 ;  /* 0x0000000a090a7224 */ /* 0x000fe200078e0205 */
[----:B------:R-:W-:-:S04]  /*1450*/  LOP3.LUT R5, R26, c[0x0][0x1c8], RZ, 0x3c, !PT ;  /* 0x000072001a057a12 */ /* 0x000fc800078e3cff */
[----:B------:R-:W-:Y:S02]  /*1460*/  ISETP.GT.U32.AND P1, PT, R9, R10, PT ;  /* 0x0000000a0900720c */ /* 0x000fe40003f24070 */
[----:B------:R-:W-:Y:S02]  /*1470*/  ISETP.GE.AND P2, PT, R5, RZ, PT ;  /* 0x000000ff0500720c */ /* 0x000fe40003f46270 */
[----:B------:R-:W-:-:S09]  /*1480*/  SHF.R.S32.HI R5, RZ, 0x1f, R11 ;  /* 0x0000001fff057819 */ /* 0x000fd2000001140b */
[-C--:B------:R-:W-:Y:S02]  /*1490*/  @!P1 IADD3 R10, R10, -R9.reuse, RZ ;  /* 0x800000090a0a9210 */ /* 0x080fe40007ffe0ff */
[----:B------:R-:W-:Y:S02]  /*14a0*/  @!P1 IADD3 R6, R6, 0x1, RZ ;  /* 0x0000000106069810 */ /* 0x000fe40007ffe0ff */
[----:B------:R-:W-:Y:S01]  /*14b0*/  ISETP.GE.U32.AND P3, PT, R10, R9, PT ;  /* 0x000000090a00720c */ /* 0x000fe20003f66070 */
[----:B------:R-:W-:Y:S01]  /*14c0*/  @P4 IMAD.IADD R10, R2, 0x1, R7 ;  /* 0x00000001020a4824 */ /* 0x000fe200078e0207 */
[----:B------:R-:W-:-:S03]  /*14d0*/  ISETP.NE.AND P1, PT, RZ, c[0x0][0x1c8], PT ;  /* 0x00007200ff007a0c */ /* 0x000fc60003f25270 */
[----:B------:R-:W-:-:S04]  /*14e0*/  @P4 IMAD.WIDE.U32 R18, R10, c[0x0][0x1a0], RZ ;  /* 0x000068000a124a25 */ /* 0x000fc800078e00ff */
[----:B------:R-:W-:-:S04]  /*14f0*/  @P4 IMAD R10, R10, c[0x0][0x1a4], R19 ;  /* 0x000069000a0a4a24 */ /* 0x000fc800078e0213 */
[----:B------:R-:W-:-:S05]  /*1500*/  @P3 IADD3 R6, R6, 0x1, RZ ;  /* 0x0000000106063810 */ /* 0x000fca0007ffe0ff */
[----:B------:R-:W-:Y:S02]  /*1510*/  IMAD.MOV.U32 R9, RZ, RZ, R6 ;  /* 0x000000ffff097224 */ /* 0x000fe400078e0006 */
[----:B------:R-:W-:-:S03]  /*1520*/  IMAD R6, R5, c[0x0][0x198], RZ ;  /* 0x0000660005067a24 */ /* 0x000fc600078e02ff */
[----:B------:R-:W-:Y:S01]  /*1530*/  @!P2 IADD3 R9, -R9, RZ, RZ ;  /* 0x000000ff0909a210 */ /* 0x000fe20007ffe1ff */
[----:B------:R-:W-:Y:S01]  /*1540*/  IMAD R3, R11, c[0x0][0x19c], R6 ;  /* 0x000067000b037a24 */ /* 0x000fe200078e0206 */
[----:B------:R-:W-:-:S04]  /*1550*/  @!P1 LOP3.LUT R9, RZ, c[0x0][0x1c8], RZ, 0x33, !PT ;  /* 0x00007200ff099a12 */ /* 0x000fc800078e33ff */
[----:B------:R-:W-:Y:S02]  /*1560*/  SHF.R.S32.HI R8, RZ, 0x1f, R9 ;  /* 0x0000001fff087819 */ /* 0x000fe40000011409 */
[----:B------:R-:W-:-:S03]  /*1570*/  IADD3 R15, R15, R3, RZ ;  /* 0x000000030f0f7210 */ /* 0x000fc60007ffe0ff */
        /* <DEDUP_REMOVED lines=15> */
.L_x_3277:
[----:B------:R-:W-:Y:S01]  /*1670*/  ISETP.NE.AND P1, PT, R12, -0x1, PT ;  /* 0xffffffff0c00780c */ /* 0x000fe20003f25270 */
[----:B------:R-:W-:Y:S01]  /*1680*/  IMAD.IADD R207, R96, 0x1, -R97 ;  /* 0x0000000160cf7824 */ /* 0x000fe200078e0a61 */
[----:B------:R-:W-:Y:S01]  /*1690*/  SHF.R.S32.HI R95, RZ, 0x1f, R4 ;  /* 0x0000001fff5f7819 */ /* 0x000fe20000011404 */
[----:B------:R-:W-:Y:S01]  /*16a0*/  IMAD R8, R8, c[0x0][0x1b8], RZ ;  /* 0x00006e0008087a24 */ /* 0x000fe200078e02ff */
[----:B------:R-:W-:Y:S02]  /*16b0*/  IADD3 R213, R145, -0x1, RZ ;  /* 0xffffffff91d57810 */ /* 0x000fe40007ffe0ff */
[----:B------:R-:W-:-:S07]  /*16c0*/  LEA.HI R16, R95, R4, RZ, 0x3 ;  /* 0x000000045f107211 */ /* 0x000fce00078f18ff */
[----:B------:R-:W-:Y:S01]  /*16d0*/  @P1 IMAD.WIDE.U32 R2, R12, c[0x0][0x190], RZ ;  /* 0x000064000c021a25 */ /* 0x000fe200078e00ff */
[----:B------:R-:W-:-:S03]  /*16e0*/  @!P1 SHF.R.S32.HI R13, RZ, 0x1f, R212 ;  /* 0x0000001fff0d9819 */ /* 0x000fc600000114d4 */
[----:B------:R-:W-:Y:S01]  /*16f0*/  @P1 IMAD R12, R12, c[0x0][0x194], R3 ;  /* 0x000065000c0c1a24 */ /* 0x000fe200078e0203 */
[----:B------:R-:W-:Y:S01]  /*1700*/  LOP3.LUT R3, R16, 0xfffffff8, RZ, 0xc0, !PT ;  /* 0xfffffff810037812 */ /* 0x000fe200078ec0ff */
[----:B------:R-:W-:Y:S01]  /*1710*/  @!P1 IMAD R13, R13, c[0x0][0x178], RZ ;  /* 0x00005e000d0d9a24 */ /* 0x000fe200078e02ff */
[----:B------:R-:W-:Y:S01]  /*1720*/  SHF.R.S32.HI R16, RZ, 0x3, R16 ;  /* 0x00000003ff107819 */ /* 0x000fe20000011410 */
[----:B------:R-:W-:-:S03]  /*1730*/  @!P1 IMAD.WIDE.U32 R22, R212, c[0x0][0x178], RZ ;  /* 0x00005e00d4169a25 */ /* 0x000fc600078e00ff */
[----:B------:R-:W-:Y:S01]  /*1740*/  SHF.R.S32.HI R17, RZ, 0x1f, R16 ;  /* 0x0000001fff117819 */ /* 0x000fe20000011410 */
[----:B-----5:R-:W-:Y:S01]  /*1750*/  IMAD.IADD R0, R4, 0x1, -R3 ;  /* 0x0000000104007824 */ /* 0x020fe200078e0a03 */
[C---:B------:R-:W-:Y:S01]  /*1760*/  IADD3 R15, R16.reuse, 0x10, RZ ;  /* 0x00000010100f7810 */ /* 0x040fe20007ffe0ff */
[----:B------:R-:W-:Y:S01]  /*1770*/  IMAD.SHL.U32 R14, R16, 0x40, RZ ;  /* 0x00000040100e7824 */ /* 0x000fe200078e00ff */
[----:B------:R-:W-:Y:S01]  /*1780*/  SHF.R.S32.HI R3, RZ, 0x1f, R26 ;  /* 0x0000001fff037819 */ /* 0x000fe2000001141a */
[----:B------:R-:W-:Y:S02]  /*1790*/  @P1 IMAD.MOV.U32 R6, RZ, RZ, R2 ;  /* 0x000000ffff061224 */ /* 0x000fe400078e0002 */
[----:B------:R-:W-:Y:S01]  /*17a0*/  @!P1 IMAD R2, R212, c[0x0][0x17c], R13 ;  /* 0x00005f00d4029a24 */ /* 0x000fe200078e020d */
[----:B------:R-:W-:Y:S01]  /*17b0*/  SHF.L.U32 R13, R0, 0x3, RZ ;  /* 0x00000003000d7819 */ /* 0x000fe200000006ff */
[----:B------:R-:W-:Y:S01]  /*17c0*/  @!P1 IMAD.MOV.U32 R6, RZ, RZ, R22 ;  /* 0x000000ffff069224 */ /* 0x000fe200078e0016 */
[----:B------:R-:W-:Y:S01]  /*17d0*/  LOP3.LUT R14, R14, 0x1c0, RZ, 0xc0, !PT ;  /* 0x000001c00e0e7812 */ /* 0x000fe200078ec0ff */
[----:B------:R-:W-:Y:S01]  /*17e0*/  @!P1 IMAD.IADD R12, R23, 0x1, R2 ;  /* 0x00000001170c9824 */ /* 0x000fe200078e0202 */
[----:B------:R-:W-:Y:S01]  /*17f0*/  IADD3 R18, P2, R13, R18, RZ ;  /* 0x000000120d127210 */ /* 0x000fe20007f5e0ff */
[----:B------:R-:W-:Y:S01]  /*1800*/  IMAD.WIDE R32, R33, 0x40, R16 ;  /* 0x0000004021207825 */ /* 0x000fe200078e0210 */
[----:B------:R-:W-:-:S02]  /*1810*/  LOP3.LUT R2, R14, 0x38, R13, 0xf8, !PT ;  /* 0x000000380e027812 */ /* 0x000fc400078ef80d */
[----:B------:R-:W-:Y:S01]  /*1820*/  IADD3 R20, P3, R13, R20, RZ ;  /* 0x000000140d147210 */ /* 0x000fe20007f7e0ff */
[----:B------:R-:W-:Y:S01]  /*1830*/  IMAD R3, R3, c[0x0][0x1a8], RZ ;  /* 0x00006a0003037a24 */ /* 0x000fe200078e02ff */
[----:B------:R-:W-:Y:S01]  /*1840*/  IADD3 R6, P1, R13, R6, RZ ;  /* 0x000000060d067210 */ /* 0x000fe20007f3e0ff */
[----:B------:R-:W-:Y:S01]  /*1850*/  IMAD R135, R17, c[0x0][0x198], RZ ;  /* 0x0000660011877a24 */ /* 0x000fe200078e02ff */
[----:B------:R-:W-:Y:S01]  /*1860*/  SHF.R.S32.HI R13, RZ, 0x1f, R13 ;  /* 0x0000001fff0d7819 */ /* 0x000fe2000001140d */
[----:B------:R-:W-:Y:S01]  /*1870*/  IMAD R28, R26, c[0x0][0x1ac], R3 ;  /* 0x00006b001a1c7a24 */ /* 0x000fe200078e0203 */
[----:B------:R-:W-:Y:S01]  /*1880*/  SHF.R.U32.HI R215, RZ, 0x3, R14 ;  /* 0x00000003ffd77819 */ /* 0x000fe2000001160e */
[----:B------:R-:W-:Y:S01]  /*1890*/  IMAD R135, R16, c[0x0][0x19c], R135 ;  /* 0x0000670010877a24 */ /* 0x000fe200078e0287 */
[----:B------:R-:W-:Y:S01]  /*18a0*/  LEA.HI R14, R95, R4, RZ, 0x4 ;  /* 0x000000045f0e7211 */ /* 0x000fe200078f20ff */
[C---:B------:R-:W-:Y:S01]  /*18b0*/  IMAD.X R21, R13.reuse, 0x1, R7, P3 ;  /* 0x000000010d157824 */ /* 0x040fe200018e0607 */
[----:B------:R-:W-:Y:S01]  /*18c0*/  LOP3.LUT R215, R2, R215, RZ, 0x3c, !PT ;  /* 0x000000d702d77212 */ /* 0x000fe200078e3cff */
[C---:B------:R-:W-:Y:S01]  /*18d0*/  IMAD.X R7, R13.reuse, 0x1, R12, P1 ;  /* 0x000000010d077824 */ /* 0x040fe200008e060c */
[C---:B------:R-:W-:Y:S01]  /*18e0*/  IADD3 R146, P1, R16.reuse, R11, RZ ;  /* 0x0000000b10927210 */ /* 0x040fe20007f3e0ff */
[----:B------:R-:W-:Y:S01]  /*18f0*/  IMAD.X R19, R13, 0x1, R10, P2 ;  /* 0x000000010d137824 */ /* 0x000fe200010e060a */
[C---:B------:R-:W-:Y:S01]  /*1900*/  IADD3 R13, R16.reuse, 0x20, RZ ;  /* 0x00000020100d7810 */ /* 0x040fe20007ffe0ff */
[----:B------:R-:W-:Y:S01]  /*1910*/  IMAD.WIDE.U32 R20, R16, c[0x0][0x198], R20 ;  /* 0x0000660010147a25 */ /* 0x000fe200078e0014 */
[----:B------:R-:W-:-:S02]  /*1920*/  IADD3.X R5, R17, R5, RZ, P1, !PT ;  /* 0x0000000511057210 */ /* 0x000fc40000ffe4ff */
[-C--:B------:R-:W-:Y:S01]  /*1930*/  ISETP.GE.AND P1, PT, R15, R207.reuse, PT ;  /* 0x000000cf0f00720c */ /* 0x080fe20003f26270 */
[----:B------:R-:W-:Y:S01]  /*1940*/  IMAD.MOV.U32 R134, RZ, RZ, R20 ;  /* 0x000000ffff867224 */ /* 0x000fe200078e0014 */
[-C--:B------:R-:W-:Y:S01]  /*1950*/  ISETP.GE.AND P5, PT, R13, R207.reuse, PT ;  /* 0x000000cf0d00720c */ /* 0x080fe20003fa6270 */
[----:B------:R-:W-:Y:S01]  /*1960*/  IMAD.WIDE.U32 R26, R26, c[0x0][0x1a8], R6 ;  /* 0x00006a001a1a7a25 */ /* 0x000fe200078e0006 */
[C---:B------:R-:W-:Y:S02]  /*1970*/  IADD3 R11, R16.reuse, 0x30, RZ ;  /* 0x00000030100b7810 */ /* 0x040fe40007ffe0ff */
[-C--:B------:R-:W-:Y:S01]  /*1980*/  ISETP.GE.AND P2, PT, R16, R207.reuse, PT ;  /* 0x000000cf1000720c */ /* 0x080fe20003f46270 */
[----:B------:R-:W-:Y:S01]  /*1990*/  IMAD.IADD R135, R21, 0x1, R135 ;  /* 0x0000000115877824 */ /* 0x000fe200078e0287 */
[----:B------:R-:W-:Y:S01]  /*19a0*/  ISETP.GE.AND P4, PT, R11, R207, PT ;  /* 0x000000cf0b00720c */ /* 0x000fe20003f86270 */
[----:B------:R-:W-:Y:S01]  /*19b0*/  IMAD.IADD R29, R27, 0x1, R28 ;  /* 0x000000011b1d7824 */ /* 0x000fe200078e021c */
[-C--:B------:R-:W-:Y:S01]  /*19c0*/  LEA.HI R2, R95, R4.reuse, RZ, 0x6 ;  /* 0x000000045f027211 */ /* 0x080fe200078f30ff */
[----:B------:R-:W-:Y:S01]  /*19d0*/  IMAD.WIDE.U32 R18, R9, c[0x0][0x1b8], R18 ;  /* 0x00006e0009127a25 */ /* 0x000fe200078e0012 */
[----:B------:R-:W-:-:S02]  /*19e0*/  LEA.HI R95, R95, R4, RZ, 0x5 ;  /* 0x000000045f5f7211 */ /* 0x000fc400078f28ff */
[----:B------:R-:W-:Y:S01]  /*19f0*/  @!P1 IADD3 R22, P3, R32, 0x10, RZ ;  /* 0x0000001020169810 */ /* 0x000fe20007f7e0ff */
[----:B------:R-:W-:Y:S01]  /*1a00*/  IMAD.SHL.U32 R2, R2, 0x8, RZ ;  /* 0x0000000802027824 */ /* 0x000fe200078e00ff */
[C---:B------:R-:W-:Y:S01]  /*1a10*/  @!P5 IADD3 R20, P6, R32.reuse, 0x20, RZ ;  /* 0x000000202014d810 */ /* 0x040fe20007fde0ff */
[----:B------:R-:W-:Y:S01]  /*1a20*/  @!P1 IMAD.MOV.U32 R31, RZ, RZ, R29 ;  /* 0x000000ffff1f9224 */ /* 0x000fe200078e001d */
[----:B------:R-:W-:Y:S01]  /*1a30*/  SHF.R.S32.HI R94, RZ, 0x5, R95 ;  /* 0x00000005ff5e7819 */ /* 0x000fe2000001145f */
[--C-:B------:R-:W-:Y:S01]  /*1a40*/  @!P1 IMAD.X R21, RZ, RZ, R33.reuse, P3 ;  /* 0x000000ffff159224 */ /* 0x100fe200018e0621 */
[----:B------:R-:W-:Y:S01]  /*1a50*/  @!P2 MOV R28, R26 ;  /* 0x0000001a001ca202 */ /* 0x000fe20000000f00 */
[----:B------:R-:W-:Y:S01]  /*1a60*/  @!P5 IMAD.X R17, RZ, RZ, R33, P6 ;  /* 0x000000ffff11d224 */ /* 0x000fe200030e0621 */
[----:B------:R-:W-:Y:S01]  /*1a70*/  @!P4 IADD3 R6, P3, R32, 0x30, RZ ;  /* 0x000000302006c810 */ /* 0x000fe20007f7e0ff */
[----:B------:R-:W-:Y:S01]  /*1a80*/  @!P2 IMAD R3, R33, c[0x0][0x190], RZ ;  /* 0x000064002103aa24 */ /* 0x000fe200078e02ff */
[----:B------:R-:W-:Y:S01]  /*1a90*/  LOP3.LUT R215, R215, 0xfffffe00, R2, 0xf8, !PT ;  /* 0xfffffe00d7d77812 */ /* 0x000fe200078ef802 */
[--C-:B------:R-:W-:Y:S01]  /*1aa0*/  @!P5 IMAD.MOV.U32 R25, RZ, RZ, R29.reuse ;  /* 0x000000ffff19d224 */ /* 0x100fe200078e001d */
[----:B------:R-:W-:Y:S01]  /*1ab0*/  @!P4 IADD3.X R7, RZ, R33, RZ, P3, !PT ;  /* 0x00000021ff07c210 */ /* 0x000fe20001ffe4ff */
[----:B------:R-:W-:Y:S01]  /*1ac0*/  @!P4 IMAD.MOV.U32 R27, RZ, RZ, R29 ;  /* 0x000000ffff1bc224 */ /* 0x000fe200078e001d */
[----:B------:R-:W-:Y:S01]  /*1ad0*/  SHF.L.U32 R215, R215, 0x1, RZ ;  /* 0x00000001d7d77819 */ /* 0x000fe200000006ff */
[----:B------:R-:W-:Y:S01]  /*1ae0*/  @!P1 IMAD R21, R21, c[0x0][0x190], RZ ;  /* 0x0000640015159a24 */ /* 0x000fe200078e02ff */
[----:B------:R-:W-:Y:S01]  /*1af0*/  LOP3.LUT R95, R95, 0xffffffe0, RZ, 0xc0, !PT ;  /* 0xffffffe05f5f7812 */ /* 0x000fe200078ec0ff */
[----:B------:R-:W-:-:S02]  /*1b00*/  @!P5 IMAD R17, R17, c[0x0][0x190], RZ ;  /* 0x000064001111da24 */ /* 0x000fc400078e02ff */
[----:B------:R-:W-:Y:S02]  /*1b10*/  @!P5 IMAD.MOV.U32 R24, RZ, RZ, R26 ;  /* 0x000000ffff18d224 */ /* 0x000fe400078e001a */
[C---:B------:R-:W-:Y:S02]  /*1b20*/  @!P2 IMAD R3, R32.reuse, c[0x0][0x194], R3 ;  /* 0x000065002003aa24 */ /* 0x040fe400078e0203 */
[----:B------:R-:W-:-:S04]  /*1b30*/  @!P2 IMAD.WIDE.U32 R28, R32, c[0x0][0x190], R28 ;  /* 0x00006400201caa25 */ /* 0x000fc800078e001c */
[----:B------:R-:W-:Y:S02]  /*1b40*/  @!P1 IMAD R2, R22, c[0x0][0x194], R21 ;  /* 0x0000650016029a24 */ /* 0x000fe400078e0215 */
[C---:B------:R-:W-:Y:S02]  /*1b50*/  @!P5 IMAD R10, R20.reuse, c[0x0][0x194], R17 ;  /* 0x00006500140ada24 */ /* 0x040fe400078e0211 */
[----:B------:R-:W-:Y:S01]  /*1b60*/  @!P5 IMAD.WIDE.U32 R20, R20, c[0x0][0x190], R24 ;  /* 0x000064001414da25 */ /* 0x000fe200078e0018 */
[----:B------:R-:W-:-:S03]  /*1b70*/  @!P2 LEA R24, P3, R28, c[0x0][0x160], 0x1 ;  /* 0x000058001c18aa11 */ /* 0x000fc600078608ff */
[----:B------:R-:W-:Y:S02]  /*1b80*/  @!P2 IMAD.IADD R3, R29, 0x1, R3 ;  /* 0x000000011d03a824 */ /* 0x000fe400078e0203 */
[----:B------:R-:W-:Y:S02]  /*1b90*/  @!P1 IMAD.MOV.U32 R30, RZ, RZ, R26 ;  /* 0x000000ffff1e9224 */ /* 0x000fe400078e001a */
[----:B------:R-:W-:Y:S01]  /*1ba0*/  @!P4 IMAD R7, R7, c[0x0][0x190], RZ ;  /* 0x000064000707ca24 */ /* 0x000fe200078e02ff */
[----:B------:R-:W-:Y:S01]  /*1bb0*/  @!P2 LEA.HI.X R25, R28, c[0x0][0x164], R3, 0x1, P3 ;  /* 0x000059001c19aa11 */ /* 0x000fe200018f0c03 */
[----:B------:R-:W-:Y:S01]  /*1bc0*/  IMAD.SHL.U32 R3, R213, 0x40, RZ ;  /* 0x00000040d5037824 */ /* 0x000fe200078e00ff */
[----:B------:R-:W-:Y:S01]  /*1bd0*/  @!P5 LEA R28, P3, R20, c[0x0][0x160], 0x1 ;  /* 0x00005800141cda11 */ /* 0x000fe200078608ff */
[----:B------:R-:W-:Y:S02]  /*1be0*/  @!P1 IMAD.WIDE.U32 R22, R22, c[0x0][0x190], R30 ;  /* 0x0000640016169a25 */ /* 0x000fe400078e001e */
[----:B------:R-:W-:Y:S01]  /*1bf0*/  @!PT LDS RZ, [RZ] ;  /* 0x00000000fffff984 */ /* 0x000fe20000000800 */
[----:B------:R-:W-:Y:S01]  /*1c00*/  @!PT LDS RZ, [RZ] ;  /* 0x00000000fffff984 */ /* 0x000fe20000000800 */
[----:B------:R-:W-:Y:S01]  /*1c10*/  @!PT LDS RZ, [RZ] ;  /* 0x00000000fffff984 */ /* 0x000fe20000000800 */
[----:B------:R1:W-:Y:S02]  /*1c20*/  @!P2 LDGSTS.E.BYPASS.LTC128B.128 [R215], [R24.64] ;  /* 0x0000000018d7afae */ /* 0x0003e4000b901d44 */
[----:B------:R-:W-:Y:S01]  /*1c30*/  @!P4 IMAD R7, R6, c[0x0][0x194], R7 ;  /* 0x000065000607ca24 */ /* 0x000fe200078e0207 */
[----:B------:R-:W-:Y:S01]  /*1c40*/  @!P1 LEA R30, P6, R22, c[0x0][0x160], 0x1 ;  /* 0x00005800161e9a11 */ /* 0x000fe200078c08ff */
[----:B------:R-:W-:Y:S01]  /*1c50*/  @!P4 IMAD.WIDE.U32 R26, R6, c[0x0][0x190], R26 ;  /* 0x00006400061aca25 */ /* 0x000fe200078e001a */
[----:B------:R1:W-:Y:S03]  /*1c60*/  @!P2 LDGSTS.E.BYPASS.LTC128B.128 [R215+0x2000], [R24.64+0x80] ;  /* 0x0200008018d7afae */ /* 0x0003e6000b901d44 */
[----:B------:R-:W-:Y:S01]  /*1c70*/  @!P5 IMAD.IADD R10, R21, 0x1, R10 ;  /* 0x00000001150ad824 */ /* 0x000fe200078e020a */
[----:B------:R1:W-:Y:S01]  /*1c80*/  @!P2 LDGSTS.E.BYPASS.LTC128B.128 [R215+0x4000], [R24.64+0x100] ;  /* 0x0400010018d7afae */ /* 0x0003e2000b901d44 */
[----:B------:R-:W-:-:S02]  /*1c90*/  IMAD.IADD R6, R92, 0x1, -R3 ;  /* 0x000000015c067824 */ /* 0x000fc400078e0a03 */
[----:B------:R-:W-:Y:S01]  /*1ca0*/  @!P1 IMAD.IADD R2, R23, 0x1, R2 ;  /* 0x0000000117029824 */ /* 0x000fe200078e0202 */
[----:B------:R-:W-:Y:S01]  /*1cb0*/  @!P5 LEA.HI.X R29, R20, c[0x0][0x164], R10, 0x1, P3 ;  /* 0x00005900141dda11 */ /* 0x000fe200018f0c0a */
[----:B------:R-:W-:Y:S01]  /*1cc0*/  @!P4 IMAD.IADD R7, R27, 0x1, R7 ;  /* 0x000000011b07c824 */ /* 0x000fe200078e0207 */
[----:B------:R-:W-:Y:S01]  /*1cd0*/  ISETP.GE.AND P3, PT, R15, R6, PT ;  /* 0x000000060f00720c */ /* 0x000fe20003f66270 */
[----:B------:R-:W-:Y:S01]  /*1ce0*/  IMAD.MOV.U32 R10, RZ, RZ, c[0x0][0x19c] ;  /* 0x00006700ff0a7624 */ /* 0x000fe200078e00ff */
[----:B------:R-:W-:Y:S01]  /*1cf0*/  @!P1 LEA.HI.X R31, R22, c[0x0][0x164], R2, 0x1, P6 ;  /* 0x00005900161f9a11 */ /* 0x000fe200030f0c02 */
[----:B------:R-:W-:Y:S01]  /*1d00*/  IMAD.MOV.U32 R2, RZ, RZ, c[0x0][0x198] ;  /* 0x00006600ff027624 */ /* 0x000fe200078e00ff */
[C---:B------:R-:W-:Y:S01]  /*1d10*/  @!P4 LEA R20, P6, R26.reuse, c[0x0][0x160], 0x1 ;  /* 0x000058001a14ca11 */ /* 0x040fe200078c08ff */
[----:B------:R-:W-:Y:S02]  /*1d20*/  IMAD R5, R5, c[0x0][0x1a0], RZ ;  /* 0x0000680005057a24 */ /* 0x000fe400078e02ff */
[----:B------:R2:W-:Y:S01]  /*1d30*/  @!P1 LDGSTS.E.BYPASS.LTC128B.128 [R215+0x800], [R30.64] ;  /* 0x008000001ed79fae */ /* 0x0005e2000b901d44 */
[----:B------:R-:W-:-:S02]  /*1d40*/  @!P4 LEA.HI.X R21, R26, c[0x0][0x164], R7, 0x1, P6 ;  /* 0x000059001a15ca11 */ /* 0x000fc400030f0c07 */
[----:B------:R-:W-:Y:S01]  /*1d50*/  ISETP.GE.AND P6, PT, R16, R6, PT ;  /* 0x000000061000720c */ /* 0x000fe20003fc6270 */
[----:B------:R2:W-:Y:S02]  /*1d60*/  @!P1 LDGSTS.E.BYPASS.LTC128B.128 [R215+0x2800], [R30.64+0x80] ;  /* 0x028000801ed79fae */ /* 0x0005e4000b901d44 */
[C---:B------:R-:W-:Y:S02]  /*1d70*/  @!P3 LEA R12, P2, R2.reuse, R134, 0x4 ;  /* 0x00000086020cb211 */ /* 0x040fe400078420ff */
[----:B------:R2:W-:Y:S01]  /*1d80*/  @!P1 LDGSTS.E.BYPASS.LTC128B.128 [R215+0x4800], [R30.64+0x100] ;  /* 0x048001001ed79fae */ /* 0x0005e2000b901d44 */
[----:B------:R-:W-:Y:S02]  /*1d90*/  ISETP.GE.AND P1, PT, R13, R6, PT ;  /* 0x000000060d00720c */ /* 0x000fe40003f26270 */
[----:B------:R-:W-:Y:S01]  /*1da0*/  @!P3 LEA.HI.X R7, R2, R135, R10, 0x4, P2 ;  /* 0x000000870207b211 */ /* 0x000fe200010f240a */
[----:B------:R2:W-:Y:S01]  /*1db0*/  @!P5 LDGSTS.E.BYPASS.LTC128B.128 [R215+0x1000], [R28.64] ;  /* 0x010000001cd7dfae */ /* 0x0005e2000b901d44 */
[----:B------:R-:W-:Y:S01]  /*1dc0*/  @!P3 LEA R22, P2, R12, c[0x0][0x168], 0x1 ;  /* 0x00005a000c16ba11 */ /* 0x000fe200078408ff */
[----:B-1----:R-:W-:-:S02]  /*1dd0*/  IMAD.WIDE.U32 R24, R2, 0x20, RZ ;  /* 0x0000002002187825 */ /* 0x002fc400078e00ff */
[----:B------:R2:W-:Y:S01]  /*1de0*/  @!P5 LDGSTS.E.BYPASS.LTC128B.128 [R215+0x3000], [R28.64+0x80] ;  /* 0x030000801cd7dfae */ /* 0x0005e2000b901d44 */
[----:B------:R-:W-:Y:S01]  /*1df0*/  @!P3 LEA.HI.X R23, R12, c[0x0][0x16c], R7, 0x1, P2 ;  /* 0x00005b000c17ba11 */ /* 0x000fe200010f0c07 */
[----:B------:R-:W-:Y:S02]  /*1e00*/  IMAD.SHL.U32 R12, R10, 0x20, RZ ;  /* 0x000000200a0c7824 */ /* 0x000fe400078e00ff */
[----:B------:R2:W-:Y:S01]  /*1e10*/  @!P5 LDGSTS.E.BYPASS.LTC128B.128 [R215+0x5000], [R28.64+0x100] ;  /* 0x050001001cd7dfae */ /* 0x0005e2000b901d44 */
[C---:B------:R-:W-:Y:S02]  /*1e20*/  @!P6 LEA R26, P5, R134.reuse, c[0x0][0x168], 0x1 ;  /* 0x00005a00861aea11 */ /* 0x040fe400078a08ff */
[C---:B------:R-:W-:Y:S01]  /*1e30*/  @!P1 IADD3 R7, P2, R134.reuse, R24, RZ ;  /* 0x0000001886079210 */ /* 0x040fe20007f5e0ff */
[----:B------:R1:W-:Y:S01]  /*1e40*/  @!P4 LDGSTS.E.BYPASS.LTC128B.128 [R215+0x1800], [R20.64] ;  /* 0x0180000014d7cfae */ /* 0x0003e2000b901d44 */
[----:B------:R-:W-:Y:S02]  /*1e50*/  @!P6 LEA.HI.X R27, R134, c[0x0][0x16c], R135, 0x1, P5 ;  /* 0x00005b00861bea11 */ /* 0x000fe400028f0c87 */
[----:B------:R-:W-:Y:S01]  /*1e60*/  @!P1 IADD3.X R12, R135, R25, R12, P2, !PT ;  /* 0x00000019870c9210 */ /* 0x000fe200017fe40c */
[----:B------:R1:W-:Y:S01]  /*1e70*/  @!P4 LDGSTS.E.BYPASS.LTC128B.128 [R215+0x3800], [R20.64+0x80] ;  /* 0x0380008014d7cfae */ /* 0x0003e2000b901d44 */
[----:B------:R-:W-:-:S02]  /*1e80*/  @!P1 LEA R24, P2, R7, c[0x0][0x168], 0x1 ;  /* 0x00005a0007189a11 */ /* 0x000fc400078408ff */
[-C--:B------:R-:W-:Y:S01]  /*1e90*/  ISETP.GE.AND P5, PT, R15, R6.reuse, PT ;  /* 0x000000060f00720c */ /* 0x080fe20003fa6270 */
[----:B------:R1:W-:Y:S01]  /*1ea0*/  @!P4 LDGSTS.E.BYPASS.LTC128B.128 [R215+0x5800], [R20.64+0x100] ;  /* 0x0580010014d7cfae */ /* 0x0003e2000b901d44 */
[----:B------:R-:W-:Y:S02]  /*1eb0*/  @!P1 LEA.HI.X R25, R7, c[0x0][0x16c], R12, 0x1, P2 ;  /* 0x00005b0007199a11 */ /* 0x000fe400010f0c0c */
[----:B------:R-:W-:Y:S01]  /*1ec0*/  SHF.R.S32.HI R7, RZ, 0x4, R14 ;  /* 0x00000004ff077819 */ /* 0x000fe2000001140e */
[----:B------:R3:W-:Y:S01]  /*1ed0*/  @!P6 LDGSTS.E.BYPASS.LTC128B.128 [R215+0x6000], [R26.64] ;  /* 0x060000001ad7efae */ /* 0x0007e2000b901d44 */
[-C--:B------:R-:W-:Y:S02]  /*1ee0*/  ISETP.GE.AND P2, PT, R11, R6.reuse, PT ;  /* 0x000000060b00720c */ /* 0x080fe40003f46270 */
[----:B------:R-:W-:Y:S01]  /*1ef0*/  LEA.HI R12, R7, R7, RZ, 0x1 ;  /* 0x00000007070c7211 */ /* 0x000fe200078f08ff */
[----:B------:R3:W-:Y:S01]  /*1f00*/  @!P6 LDGSTS.E.BYPASS.LTC128B.128 [R215+0x8000], [R26.64+0x80] ;  /* 0x080000801ad7efae */ /* 0x0007e2000b901d44 */
[----:B------:R-:W-:-:S02]  /*1f10*/  ISETP.GE.AND P4, PT, R13, R6, PT ;  /* 0x000000060d00720c */ /* 0x000fc40003f86270 */
[----:B------:R-:W-:Y:S01]  /*1f20*/  LOP3.LUT R12, R12, 0xfffffffe, RZ, 0xc0, !PT ;  /* 0xfffffffe0c0c7812 */ /* 0x000fe200078ec0ff */
[----:B------:R3:W-:Y:S01]  /*1f30*/  @!P6 LDGSTS.E.BYPASS.LTC128B.128 [R215+0xa000], [R26.64+0x100] ;  /* 0x0a0001001ad7efae */ /* 0x0007e2000b901d44 */
[----:B------:R-:W-:-:S03]  /*1f40*/  ISETP.GE.AND P6, PT, R16, R6, PT ;  /* 0x000000061000720c */ /* 0x000fc60003fc6270 */
[----:B------:R4:W-:Y:S02]  /*1f50*/  @!P3 LDGSTS.E.BYPASS.LTC128B.128 [R215+0x6800], [R22.64] ;  /* 0x0680000016d7bfae */ /* 0x0009e4000b901d44 */
[----:B------:R-:W-:Y:S02]  /*1f60*/  @!P2 IMAD R13, R10, 0x30, RZ ;  /* 0x000000300a0da824 */ /* 0x000fe400078e02ff */
[----:B------:R4:W-:Y:S04]  /*1f70*/  @!P3 LDGSTS.E.BYPASS.LTC128B.128 [R215+0x8800], [R22.64+0x80] ;  /* 0x0880008016d7bfae */ /* 0x0009e8000b901d44 */
[----:B------:R4:W-:Y:S01]  /*1f80*/  @!P3 LDGSTS.E.BYPASS.LTC128B.128 [R215+0xa800], [R22.64+0x100] ;  /* 0x0a80010016d7bfae */ /* 0x0009e2000b901d44 */
[----:B------:R-:W-:Y:S02]  /*1f90*/  ISETP.GE.AND P3, PT, R11, R6, PT ;  /* 0x000000060b00720c */ /* 0x000fe40003f66270 */
[----:B------:R-:W-:Y:S01]  /*1fa0*/  IADD3 R6, R7, -R12, RZ ;  /* 0x8000000c07067210 */ /* 0x000fe20007ffe0ff */
[----:B------:R-:W-:Y:S01]  /*1fb0*/  IMAD.SHL.U32 R12, R0, 0x40, RZ ;  /* 0x00000040000c7824 */ /* 0x000fe200078e00ff */
[----:B------:R3:W-:Y:S01]  /*1fc0*/  @!P1 LDGSTS.E.BYPASS.LTC128B.128 [R215+0x7000], [R24.64] ;  /* 0x0700000018d79fae */ /* 0x0007e2000b901d44 */
[----:B------:R-:W-:Y:S01]  /*1fd0*/  IMAD R7, R9, c[0x0][0x1bc], R8 ;  /* 0x00006f0009077a24 */ /* 0x000fe200078e0208 */
[----:B------:R-:W-:Y:S01]  /*1fe0*/  LOP3.LUT R11, R14, 0xfffffff0, RZ, 0xc0, !PT ;  /* 0xfffffff00e0b7812 */ /* 0x000fe200078ec0ff */
[----:B------:R-:W-:Y:S01]  /*1ff0*/  IMAD.SHL.U32 R9, R16, 0x8, RZ ;  /* 0x0000000810097824 */ /* 0x000fe200078e00ff */
[----:B------:R-:W-:Y:S01]  /*2000*/  LOP3.LUT R12, R12, 0x1c0, RZ, 0xc0, !PT ;  /* 0x000001c00c0c7812 */ /* 0x000fe200078ec0ff */
[----:B------:R-:W-:Y:S01]  /*2010*/  @!P2 IMAD.WIDE.U32 R16, R2, 0x30, R134 ;  /* 0x000000300210a825 */ /* 0x000fe200078e0086 */
[----:B------:R3:W-:Y:S02]  /*2020*/  @!P1 LDGSTS.E.BYPASS.LTC128B.128 [R215+0x9000], [R24.64+0x80] ;  /* 0x0900008018d79fae */ /* 0x0007e4000b901d44 */
[----:B------:R-:W-:Y:S01]  /*2030*/  LOP3.LUT R10, R12, 0x8, R9, 0xf8, !PT ;  /* 0x000000080c0a7812 */ /* 0x000fe200078ef809 */
[----:B------:R-:W-:Y:S01]  /*2040*/  IMAD.IADD R11, R4, 0x1, -R11 ;  /* 0x00000001040b7824 */ /* 0x000fe200078e0a0b */
[----:B------:R3:W-:Y:S01]  /*2050*/  @!P1 LDGSTS.E.BYPASS.LTC128B.128 [R215+0xb000], [R24.64+0x100] ;  /* 0x0b00010018d79fae */ /* 0x0007e2000b901d44 */
[----:B------:R-:W-:Y:S01]  /*2060*/  SHF.R.U32.HI R9, RZ, 0x3, R12 ;  /* 0x00000003ff097819 */ /* 0x000fe2000001160c */
[----:B------:R-:W-:Y:S01]  /*2070*/  IMAD.IADD R19, R19, 0x1, R7 ;  /* 0x0000000113137824 */ /* 0x000fe200078e0207 */
[----:B------:R-:W-:-:S02]  /*2080*/  @!P2 IADD3 R12, R17, R13, RZ ;  /* 0x0000000d110ca210 */ /* 0x000fc40007ffe0ff */
[C---:B-1----:R-:W-:Y:S02]  /*2090*/  @!P2 LEA R20, P1, R16.reuse, c[0x0][0x168], 0x1 ;  /* 0x00005a001014aa11 */ /* 0x042fe400078208ff */
[----:B------:R-:W-:Y:S02]  /*20a0*/  SHF.R.S32.HI R8, RZ, 0x1f, R11 ;  /* 0x0000001fff087819 */ /* 0x000fe4000001140b */
[----:B------:R-:W-:Y:S02]  /*20b0*/  @!P2 LEA.HI.X R21, R16, c[0x0][0x16c], R12, 0x1, P1 ;  /* 0x00005b001015aa11 */ /* 0x000fe400008f0c0c */
[----:B------:R-:W-:Y:S02]  /*20c0*/  LEA.HI R8, R8, R11, RZ, 0x3 ;  /* 0x0000000b08087211 */ /* 0x000fe400078f18ff */
[----:B------:R-:W-:Y:S01]  /*20d0*/  LOP3.LUT R9, R10, R9, RZ, 0x3c, !PT ;  /* 0x000000090a097212 */ /* 0x000fe200078e3cff */
[----:B------:R4:W-:Y:S01]  /*20e0*/  @!P2 LDGSTS.E.BYPASS.LTC128B.128 [R215+0x7800], [R20.64] ;  /* 0x0780000014d7afae */ /* 0x0009e2000b901d44 */
[C---:B------:R-:W-:Y:S01]  /*20f0*/  LOP3.LUT R14, R8.reuse, 0xfffffff8, RZ, 0xc0, !PT ;  /* 0xfffffff8080e7812 */ /* 0x040fe200078ec0ff */
[----:B------:R-:W-:-:S02]  /*2100*/  IMAD.SHL.U32 R93, R8, 0x40, RZ ;  /* 0x00000040085d7824 */ /* 0x000fc400078e00ff */
[----:B------:R4:W-:Y:S01]  /*2110*/  @!P2 LDGSTS.E.BYPASS.LTC128B.128 [R215+0x9800], [R20.64+0x80] ;  /* 0x0980008014d7afae */ /* 0x0009e2000b901d44 */
[----:B------:R-:W-:Y:S02]  /*2120*/  IMAD R205, R6, 0x200, R9 ;  /* 0x0000020006cd7824 */ /* 0x000fe400078e0209 */
[----:B------:R-:W-:Y:S01]  /*2130*/  IMAD.IADD R7, R11, 0x1, -R14 ;  /* 0x000000010b077824 */ /* 0x000fe200078e0a0e */
[----:B------:R4:W-:Y:S01]  /*2140*/  @!P2 LDGSTS.E.BYPASS.LTC128B.128 [R215+0xb800], [R20.64+0x100] ;  /* 0x0b80010014d7afae */ /* 0x0009e2000b901d44 */
[C---:B------:R-:W-:Y:S01]  /*2150*/  IMAD R11, R146.reuse, c[0x0][0x1a4], R5 ;  /* 0x00006900920b7a24 */ /* 0x040fe200078e0205 */
[----:B------:R-:W-:Y:S01]  /*2160*/  LOP3.LUT R93, R93, 0xfffffe00, RZ, 0xc0, !PT ;  /* 0xfffffe005d5d7812 */ /* 0x000fe200078ec0ff */
[----:B------:R-:W-:Y:S01]  /*2170*/  IMAD.WIDE.U32 R146, R146, c[0x0][0x1a0], R18 ;  /* 0x0000680092927a25 */ /* 0x000fe200078e0012 */
[----:B------:R-:W0:Y:S03]  /*2180*/  LDGDEPBAR ;  /* 0x00000000000079af */ /* 0x000e260000000000 */
[----:B------:R-:W-:Y:S01]  /*2190*/  IMAD.SHL.U32 R5, R7, 0x40, RZ ;  /* 0x0000004007057824 */ /* 0x000fe200078e00ff */
[----:B------:R-:W-:Y:S01]  /*21a0*/  LEA R210, P1, R146, c[0x0][0x170], 0x1 ;  /* 0x00005c0092d27a11 */ /* 0x000fe200078208ff */
[----:B------:R-:W-:Y:S01]  /*21b0*/  IMAD.IADD R144, R147, 0x1, R11 ;  /* 0x0000000193907824 */ /* 0x000fe200078e020b */
[----:B------:R-:W-:Y:S01]  /*21c0*/  @!P4 MOV R11, c[0x0][0x1a0] ;  /* 0x00006800000bca02 */ /* 0x000fe20000000f00 */
[----:B------:R-:W-:Y:S01]  /*21d0*/  IMAD.SHL.U32 R9, R6, 0x8, RZ ;  /* 0x0000000806097824 */ /* 0x000fe200078e00ff */
[----:B------:R-:W-:Y:S01]  /*21e0*/  LOP3.LUT R6, R5, 0x1c0, RZ, 0xc0, !PT ;  /* 0x000001c005067812 */ /* 0x000fe200078ec0ff */
[----:B------:R-:W-:Y:S01]  /*21f0*/  @!P3 IMAD.MOV.U32 R18, RZ, RZ, c[0x0][0x1a0] ;  /* 0x00006800ff12b624 */ /* 0x000fe200078e00ff */
[----:B------:R-:W-:Y:S01]  /*2200*/  MOV R5, 0x20 ;  /* 0x0000002000057802 */ /* 0x000fe20000000f00 */
[----:B------:R-:W-:Y:S01]  /*2210*/  @!P4 IMAD.MOV.U32 R10, RZ, RZ, c[0x0][0x1a4] ;  /* 0x00006900ff0ac624 */ /* 0x000fe200078e00ff */
[----:B------:R-:W-:Y:S01]  /*2220*/  LEA.HI.X R209, R146, c[0x0][0x174], R144, 0x1, P1 ;  /* 0x00005d0092d17a11 */ /* 0x000fe200008f0c90 */
[----:B------:R-:W-:Y:S01]  /*2230*/  IMAD.SHL.U32 R205, R205, 0x2, RZ ;  /* 0x00000002cdcd7824 */ /* 0x000fe200078e00ff */
[----:B------:R-:W-:Y:S01]  /*2240*/  LOP3.LUT R9, R6, 0x8, R9, 0xf8, !PT ;  /* 0x0000000806097812 */ /* 0x000fe200078ef809 */
[----:B------:R-:W-:Y:S01]  /*2250*/  IMAD.WIDE.U32 R14, R5, c[0x0][0x1a0], RZ ;  /* 0x00006800050e7a25 */ /* 0x000fe200078e00ff */
[----:B------:R-:W-:-:S02]  /*2260*/  SHF.R.U32.HI R6, RZ, 0x3, R6 ;  /* 0x00000003ff067819 */ /* 0x000fc40000011606 */
[----:B------:R-:W-:Y:S01]  /*2270*/  IADD3 R203, R205, 0x6020, RZ ;  /* 0x00006020cdcb7810 */ /* 0x000fe20007ffe0ff */
[----:B------:R-:W-:Y:S01]  /*2280*/  @!P3 IMAD.MOV.U32 R211, RZ, RZ, R209 ;  /* 0x000000ffffd3b224 */ /* 0x000fe200078e00d1 */
[----:B------:R-:W-:Y:S01]  /*2290*/  @!P5 IADD3 R16, P2, R210, R14, RZ ;  /* 0x0000000ed210d210 */ /* 0x000fe20007f5e0ff */
[----:B------:R-:W-:Y:S01]  /*22a0*/  IMAD R12, R5, c[0x0][0x1a4], RZ ;  /* 0x00006900050c7a24 */ /* 0x000fe200078e02ff */
[----:B------:R-:W-:Y:S01]  /*22b0*/  @!P4 LEA R14, P1, R11, R210, 0x6 ;  /* 0x000000d20b0ec211 */ /* 0x000fe200078230ff */
[----:B------:R-:W-:Y:S01]  /*22c0*/  @!P3 IMAD.WIDE.U32 R18, R18, 0x60, R210 ;  /* 0x000000601212b825 */ /* 0x000fe200078e00d2 */
[----:B------:R-:W-:-:S04]  /*22d0*/  DEPBAR.LE SB0, 0x0 ;  /* 0x000080000000791a */ /* 0x000fc80000000000 */
[----:B------:R-:W-:Y:S01]  /*22e0*/  BAR.SYNC.DEFER_BLOCKING 0x0 ;  /* 0x0000000000007b1d */ /* 0x000fe20000010000 */
[----:B------:R-:W-:Y:S01]  /*22f0*/  @!P6 MOV R211, R209 ;  /* 0x000000d100d3e202 */ /* 0x000fe20000000f00 */
[----:B------:R-:W-:Y:S01]  /*2300*/  @!P3 IMAD.MOV.U32 R8, RZ, RZ, R18 ;  /* 0x000000ffff08b224 */ /* 0x000fe200078e0012 */
[----:B------:R-:W-:Y:S01]  /*2310*/  LOP3.LUT R6, R9, R6, RZ, 0x3c, !PT ;  /* 0x0000000609067212 */ /* 0x000fe200078e3cff */
[----:B------:R-:W-:Y:S01]  /*2320*/  @!P3 IMAD.MOV.U32 R9, RZ, RZ, c[0x0][0x1a4] ;  /* 0x00006900ff09b624 */ /* 0x000fe200078e00ff */
[----:B------:R-:W-:Y:S02]  /*2330*/  @!P5 IADD3.X R17, R209, R15, R12, P2, !PT ;  /* 0x0000000fd111d210 */ /* 0x000fe400017fe40c */
[----:B------:R-:W-:Y:S01]  /*2340*/  @!P4 LEA.HI.X R15, R11, R209, R10, 0x6, P1 ;  /* 0x000000d10b0fc211 */ /* 0x000fe200008f340a */
[----:B------:R-:W-:Y:S01]  /*2350*/  IMAD R11, R94, 0x400, R93 ;  /* 0x000004005e0b7824 */ /* 0x000fe200078e025d */
[----:B------:R-:W-:Y:S01]  /*2360*/  R2P PR, R7, 0x6 ;  /* 0x0000000607007804 */ /* 0x000fe20000000000 */
[----:B------:R-:W-:Y:S01]  /*2370*/  @!P3 IMAD R9, R9, 0x60, RZ ;  /* 0x000000600909b824 */ /* 0x000fe200078e02ff */
[----:B------:R-:W-:Y:S01]  /*2380*/  MOV R7, 0x10 ;  /* 0x0000001000077802 */ /* 0x000fe20000000f00 */
[C---:B------:R-:W-:Y:S01]  /*2390*/  IMAD.IADD R206, R6.reuse, 0x1, R11 ;  /* 0x0000000106ce7824 */ /* 0x040fe200078e020b */
[----:B------:R-:W-:Y:S01]  /*23a0*/  LOP3.LUT R200, R6, R93, RZ, 0xfc, !PT ;  /* 0x0000005d06c87212 */ /* 0x000fe200078efcff */
[----:B------:R-:W-:Y:S01]  /*23b0*/  @!P3 IMAD.IADD R9, R19, 0x1, R9 ;  /* 0x000000011309b824 */ /* 0x000fe200078e0209 */
[----:B------:R-:W-:Y:S01]  /*23c0*/  SEL R5, R5, 0xffffffe0, !P2 ;  /* 0xffffffe005057807 */ /* 0x000fe20005000000 */
[----:B------:R-:W-:Y:S01]  /*23d0*/  IMAD.SHL.U32 R206, R206, 0x2, RZ ;  /* 0x00000002cece7824 */ /* 0x000fe200078e00ff */
[----:B------:R-:W-:Y:S01]  /*23e0*/  SEL R7, R7, 0xfffffff0, !P1 ;  /* 0xfffffff007077807 */ /* 0x000fe20004800000 */
[----:B------:R-:W-:Y:S01]  /*23f0*/  IMAD R94, R94, 0x10, R97 ;  /* 0x000000105e5e7824 */ /* 0x000fe200078e0261 */
[----:B------:R-:W-:Y:S01]  /*2400*/  R2P PR, R0, 0x6 ;  /* 0x0000000600007804 */ /* 0x000fe20000000000 */
[--C-:B------:R-:W-:Y:S01]  /*2410*/  IMAD R202, R5, 0x2, R206.reuse ;  /* 0x0000000205ca7824 */ /* 0x100fe200078e02ce */
[----:B------:R-:W-:Y:S01]  /*2420*/  IADD3 R0, R205, 0x6000, RZ ;  /* 0x00006000cd007810 */ /* 0x000fe20007ffe0ff */
[----:B------:R-:W-:Y:S01]  /*2430*/  IMAD R204, R7, 0x2, R206 ;  /* 0x0000000207cc7824 */ /* 0x000fe200078e02ce */
[----:B------:R-:W-:Y:S04]  /*2440*/  @P6 STS.128 [R215+0xc000], RZ ;  /* 0x00c000ffd7006388 */ /* 0x000fe80000000c00 */
[----:B------:R-:W-:Y:S01]  /*2450*/  LEA R201, R5, R204, 0x1 ;  /* 0x000000cc05c97211 */ /* 0x000fe200078e08ff */
[----:B------:R-:W-:Y:S04]  /*2460*/  @P6 STS.128 [R215+0xe000], RZ ;  /* 0x00e000ffd7006388 */ /* 0x000fe80000000c00 */
[----:B------:R-:W-:Y:S01]  /*2470*/  @P6 STS.128 [R215+0x10000], RZ ;  /* 0x010000ffd7006388 */ /* 0x000fe20000000c00 */
[----:B------:R-:W-:Y:S01]  /*2480*/  @P1 IADD3 R203, R0, -0x20, RZ ;  /* 0xffffffe000cb1810 */ /* 0x000fe20007ffe0ff */
[----:B------:R-:W-:-:S02]  /*2490*/  IMAD.MOV.U32 R0, RZ, RZ, 0x40 ;  /* 0x00000040ff007424 */ /* 0x000fc400078e00ff */
[----:B------:R-:W-:Y:S01]  /*24a0*/  @!PT LDS RZ, [RZ] ;  /* 0x00000000fffff984 */ /* 0x000fe20000000800 */
[----:B------:R-:W-:Y:S01]  /*24b0*/  @!PT LDS RZ, [RZ] ;  /* 0x00000000fffff984 */ /* 0x000fe20000000800 */
[----:B------:R-:W-:Y:S01]  /*24c0*/  @!PT LDS RZ, [RZ] ;  /* 0x00000000fffff984 */ /* 0x000fe20000000800 */
[----:B------:R1:W-:Y:S01]  /*24d0*/  @!P6 LDGSTS.E.BYPASS.LTC128B.128 [R215+0xc000], [R210.64] ;  /* 0x0c000000d2d7efae */ /* 0x0003e2000b901d44 */
[----:B------:R-:W-:Y:S02]  /*24e0*/  IADD3 R195, R203, 0x800, RZ ;  /* 0x00000800cbc37810 */ /* 0x000fe40007ffe0ff */
[----:B------:R-:W-:Y:S01]  /*24f0*/  SEL R0, R0, 0xffffffc0, !P2 ;  /* 0xffffffc000007807 */ /* 0x000fe20005000000 */
[----:B------:R1:W-:Y:S01]  /*2500*/  @!P6 LDGSTS.E.BYPASS.LTC128B.128 [R215+0xe000], [R210.64+0x80] ;  /* 0x0e000080d2d7efae */ /* 0x0003e2000b901d44 */
[----:B------:R-:W-:Y:S02]  /*2510*/  ISETP.GT.AND P2, PT, R213, R208, PT ;  /* 0x000000d0d500720c */ /* 0x000fe40003f44270 */
[----:B------:R-:W-:Y:S01]  /*2520*/  IADD3 R194, R203, 0x1000, RZ ;  /* 0x00001000cbc27810 */ /* 0x000fe20007ffe0ff */
[----:B------:R1:W-:Y:S01]  /*2530*/  @!P6 LDGSTS.E.BYPASS.LTC128B.128 [R215+0x10000], [R210.64+0x100] ;  /* 0x10000100d2d7efae */ /* 0x0003e2000b901d44 */
[----:B------:R-:W-:Y:S01]  /*2540*/  IMAD.IADD R199, R205, 0x1, R0 ;  /* 0x00000001cdc77824 */ /* 0x000fe200078e0200 */
[C---:B------:R-:W-:Y:S01]  /*2550*/  IADD3 R193, R203.reuse, 0x1800, RZ ;  /* 0x00001800cbc17810 */ /* 0x040fe20007ffe0ff */
[----:B------:R-:W-:Y:S01]  /*2560*/  IMAD.IADD R192, R0, 0x1, R203 ;  /* 0x0000000100c07824 */ /* 0x000fe200078e02cb */
[----:B------:R-:W-:Y:S01]  /*2570*/  @P5 STS.128 [R215+0xc800], RZ ;  /* 0x00c800ffd7005388 */ /* 0x000fe20000000c00 */
[----:B------:R-:W-:Y:S01]  /*2580*/  IMAD.IADD R0, R4, 0x1, -R95 ;  /* 0x0000000104007824 */ /* 0x000fe200078e0a5f */
[----:B------:R-:W-:-:S02]  /*2590*/  IADD3 R191, R203, 0x2000, RZ ;  /* 0x00002000cbbf7810 */ /* 0x000fc40007ffe0ff */
[----:B------:R-:W-:Y:S01]  /*25a0*/  @P5 STS.128 [R215+0xe800], RZ ;  /* 0x00e800ffd7005388 */ /* 0x000fe20000000c00 */
[C---:B------:R-:W-:Y:S02]  /*25b0*/  IADD3 R190, R203.reuse, 0x2800, RZ ;  /* 0x00002800cbbe7810 */ /* 0x040fe40007ffe0ff */
[C---:B------:R-:W-:Y:S01]  /*25c0*/  @!P2 LEA R218, P1, R134.reuse, c[0x0][0x168], 0x1 ;  /* 0x00005a0086daaa11 */ /* 0x040fe200078208ff */
[----:B------:R-:W-:Y:S01]  /*25d0*/  @P5 STS.128 [R215+0x10800], RZ ;  /* 0x010800ffd7005388 */ /* 0x000fe20000000c00 */
[C---:B------:R-:W-:Y:S02]  /*25e0*/  IADD3 R189, R203.reuse, 0x3000, RZ ;  /* 0x00003000cbbd7810 */ /* 0x040fe40007ffe0ff */
[----:B------:R-:W-:Y:S01]  /*25f0*/  @!P2 LEA.HI.X R219, R134, c[0x0][0x16c], R135, 0x1, P1 ;  /* 0x00005b0086dbaa11 */ /* 0x000fe200008f0c87 */
        /* <DEDUP_REMOVED lines=29> */
[----:B------:R-:W-:Y:S04]  /*27d0*/  LDSM.16.M88.4 R56, [R206] ;  /* 0x00000000ce38783b */ /* 0x000fe80000000200 */
[----:B-1----:R-:W4:Y:S04]  /*27e0*/  LDSM.16.M88.4 R16, [R205+0x6000] ;  /* 0x00600000cd10783b */ /* 0x002f280000000200 */
[----:B------:R-:W1:Y:S04]  /*27f0*/  LDSM.16.M88.4 R44, [R205+0x6800] ;  /* 0x00680000cd2c783b */ /* 0x000e680000000200 */
[----:B------:R-:W1:Y:S04]  /*2800*/  LDSM.16.M88.4 R64, [R205+0x7000] ;  /* 0x00700000cd40783b */ /* 0x000e680000000200 */
[----:B------:R-:W-:Y:S04]  /*2810*/  LDSM.16.M88.4 R36, [R204] ;  /* 0x00000000cc24783b */ /* 0x000fe80000000200 */
[----:B------:R-:W1:Y:S04]  /*2820*/  LDSM.16.M88.4 R52, [R203] ;  /* 0x00000000cb34783b */ /* 0x000e680000000200 */
[----:B------:R-:W1:Y:S04]  /*2830*/  LDSM.16.M88.4 R72, [R205+0x7800] ;  /* 0x00780000cd48783b */ /* 0x000e680000000200 */
[----:B------:R-:W1:Y:S04]  /*2840*/  LDSM.16.M88.4 R12, [R203+0x800] ;  /* 0x00080000cb0c783b */ /* 0x000e680000000200 */
[----:B------:R-:W1:Y:S04]  /*2850*/  LDSM.16.M88.4 R48, [R203+0x1000] ;  /* 0x00100000cb30783b */ /* 0x000e680000000200 */
[----:B--2---:R-:W-:Y:S04]  /*2860*/  LDSM.16.M88.4 R8, [R202] ;  /* 0x00000000ca08783b */ /* 0x004fe80000000200 */
[----:B---3--:R-:W2:Y:S01]  /*2870*/  LDSM.16.M88.4 R24, [R199+0x6000] ;  /* 0x00600000c718783b */ /* 0x008ea20000000200 */
[C---:B----4-:R-:W-:Y:S03]  /*2880*/  HMMA.16816.F32.BF16 R20, R56.reuse, R16, RZ ;  /* 0x000000103814723c */ /* 0x050fe600000418ff */
[----:B------:R-:W3:Y:S04]  /*2890*/  LDSM.16.M88.4 R40, [R203+0x1800] ;  /* 0x00180000cb28783b */ /* 0x000ee80000000200 */
[----:B------:R-:W4:Y:S01]  /*28a0*/  LDSM.16.M88.4 R28, [R199+0x6800] ;  /* 0x00680000c71c783b */ /* 0x000f220000000200 */
[C---:B------:R-:W-:Y:S03]  /*28b0*/  HMMA.16816.F32.BF16 R16, R56.reuse, R18, RZ ;  /* 0x000000123810723c */ /* 0x040fe600000418ff */
[----:B------:R-:W-:Y:S04]  /*28c0*/  LDSM.16.M88.4 R76, [R203+0x2000] ;  /* 0x00200000cb4c783b */ /* 0x000fe80000000200 */
[----:B------:R-:W-:Y:S01]  /*28d0*/  LDSM.16.M88.4 R80, [R201+0x2000] ;  /* 0x00200000c950783b */ /* 0x000fe20000000200 */
[C---:B-1----:R-:W-:Y:S03]  /*28e0*/  HMMA.16816.F32.BF16 R32, R56.reuse, R44, RZ ;  /* 0x0000002c3820723c */ /* 0x042fe600000418ff */
[----:B------:R-:W-:Y:S04]  /*28f0*/  LDSM.16.M88.4 R88, [R192+0x2800] ;  /* 0x00280000c058783b */ /* 0x000fe80000000200 */
[----:B------:R-:W-:Y:S01]  /*2900*/  LDSM.16.M88.4 R84, [R205+0xa800] ;  /* 0x00a80000cd54783b */ /* 0x000fe20000000200 */
[C---:B------:R-:W-:Y:S03]  /*2910*/  HMMA.16816.F32.BF16 R44, R56.reuse, R46, RZ ;  /* 0x0000002e382c723c */ /* 0x040fe600000418ff */
[----:B------:R-:W0:Y:S05]  /*2920*/  LDGDEPBAR ;  /* 0x00000000000079af */ /* 0x000e2a0000000000 */
[C---:B------:R-:W-:Y:S08]  /*2930*/  HMMA.16816.F32.BF16 R68, R56.reuse, R64, RZ ;  /* 0x000000403844723c */ /* 0x040ff000000418ff */
[----:B------:R-:W-:Y:S08]  /*2940*/  HMMA.16816.F32.BF16 R64, R56, R66, RZ ;  /* 0x000000423840723c */ /* 0x000ff000000418ff */
[C---:B------:R-:W-:Y:S08]  /*2950*/  HMMA.16816.F32.BF16 R20, R36.reuse, R52, R20 ;  /* 0x000000342414723c */ /* 0x040ff00000041814 */
[----:B------:R-:W-:Y:S01]  /*2960*/  HMMA.16816.F32.BF16 R16, R36, R54, R16 ;  /* 0x000000362410723c */ /* 0x000fe20000041810 */
[----:B------:R-:W-:Y:S07]  /*2970*/  LDSM.16.M88.4 R52, [R192+0x800] ;  /* 0x00080000c034783b */ /* 0x000fee0000000200 */
[C---:B------:R-:W-:Y:S08]  /*2980*/  HMMA.16816.F32.BF16 R60, R56.reuse, R72, RZ ;  /* 0x00000048383c723c */ /* 0x040ff000000418ff */
[----:B------:R-:W-:Y:S01]  /*2990*/  HMMA.16816.F32.BF16 R56, R56, R74, RZ ;  /* 0x0000004a3838723c */ /* 0x000fe200000418ff */
[----:B------:R-:W-:Y:S07]  /*29a0*/  LDSM.16.M88.4 R72, [R192] ;  /* 0x00000000c048783b */ /* 0x000fee0000000200 */
[C---:B------:R-:W-:Y:S08]  /*29b0*/  HMMA.16816.F32.BF16 R32, R36.reuse, R12, R32 ;  /* 0x0000000c2420723c */ /* 0x040ff00000041820 */
[C---:B------:R-:W-:Y:S01]  /*29c0*/  HMMA.16816.F32.BF16 R44, R36.reuse, R14, R44 ;  /* 0x0000000e242c723c */ /* 0x040fe2000004182c */
[----:B------:R-:W1:Y:S07]  /*29d0*/  LDSM.16.M88.4 R12, [R199+0x7000] ;  /* 0x00700000c70c783b */ /* 0x000e6e0000000200 */
[C---:B------:R-:W-:Y:S08]  /*29e0*/  HMMA.16816.F32.BF16 R68, R36.reuse, R48, R68 ;  /* 0x000000302444723c */ /* 0x040ff00000041844 */
[----:B------:R-:W-:Y:S01]  /*29f0*/  HMMA.16816.F32.BF16 R64, R36, R50, R64 ;  /* 0x000000322440723c */ /* 0x000fe20000041840 */
[----:B------:R-:W1:Y:S07]  /*2a00*/  LDSM.16.M88.4 R48, [R199+0x7800] ;  /* 0x00780000c730783b */ /* 0x000e6e0000000200 */
[C---:B--2---:R-:W-:Y:S08]  /*2a10*/  HMMA.16816.F32.BF16 R20, R8.reuse, R24, R20 ;  /* 0x000000180814723c */ /* 0x044ff00000041814 */
[----:B------:R-:W-:Y:S01]  /*2a20*/  HMMA.16816.F32.BF16 R16, R8, R26, R16 ;  /* 0x0000001a0810723c */ /* 0x000fe20000041810 */
[----:B------:R-:W2:Y:S07]  /*2a30*/  LDSM.16.M88.4 R24, [R201] ;  /* 0x00000000c918783b */ /* 0x000eae0000000200 */
[C---:B---3--:R-:W-:Y:S08]  /*2a40*/  HMMA.16816.F32.BF16 R60, R36.reuse, R40, R60 ;  /* 0x00000028243c723c */ /* 0x048ff0000004183c */
[----:B------:R-:W-:Y:S01]  /*2a50*/  HMMA.16816.F32.BF16 R56, R36, R42, R56 ;  /* 0x0000002a2438723c */ /* 0x000fe20000041838 */
[----:B------:R-:W3:Y:S04]  /*2a60*/  LDSM.16.M88.4 R40, [R192+0x1000] ;  /* 0x00100000c028783b */ /* 0x000ee80000000200 */
[----:B------:R-:W-:Y:S03]  /*2a70*/  LDSM.16.M88.4 R36, [R206+0x2000] ;  /* 0x00200000ce24783b */ /* 0x000fe60000000200 */
        /* <DEDUP_REMOVED lines=9> */
[----:B------:R-:W-:Y:S03]  /*2b10*/  LDSM.16.M88.4 R48, [R205+0x9000] ;  /* 0x00900000cd30783b */ /* 0x000fe60000000200 */
[C---:B--2---:R-:W-:Y:S08]  /*2b20*/  HMMA.16816.F32.BF16 R20, R24.reuse, R72, R20 ;  /* 0x000000481814723c */ /* 0x044ff00000041814 */
[C---:B------:R-:W-:Y:S01]  /*2b30*/  HMMA.16816.F32.BF16 R16, R24.reuse, R74, R16 ;  /* 0x0000004a1810723c */ /* 0x040fe20000041810 */
[----:B------:R-:W-:Y:S07]  /*2b40*/  LDSM.16.M88.4 R72, [R192+0x2000] ;  /* 0x00200000c048783b */ /* 0x000fee0000000200 */
[C---:B------:R-:W-:Y:S08]  /*2b50*/  HMMA.16816.F32.BF16 R32, R24.reuse, R52, R32 ;  /* 0x000000341820723c */ /* 0x040ff00000041820 */
[C---:B------:R-:W-:Y:S01]  /*2b60*/  HMMA.16816.F32.BF16 R44, R24.reuse, R54, R44 ;  /* 0x00000036182c723c */ /* 0x040fe2000004182c */
[----:B------:R-:W-:Y:S07]  /*2b70*/  LDSM.16.M88.4 R52, [R205+0x9800] ;  /* 0x00980000cd34783b */ /* 0x000fee0000000200 */
[C---:B---3--:R-:W-:Y:S08]  /*2b80*/  HMMA.16816.F32.BF16 R68, R24.reuse, R40, R68 ;  /* 0x000000281844723c */ /* 0x048ff00000041844 */
[----:B------:R-:W-:Y:S01]  /*2b90*/  HMMA.16816.F32.BF16 R64, R24, R42, R64 ;  /* 0x0000002a1840723c */ /* 0x000fe20000041840 */
[----:B------:R-:W2:Y:S07]  /*2ba0*/  LDSM.16.M88.4 R40, [R204+0x2000] ;  /* 0x00200000cc28783b */ /* 0x000eae0000000200 */
[C---:B-1----:R-:W-:Y:S08]  /*2bb0*/  HMMA.16816.F32.BF16 R20, R36.reuse, R12, R20 ;  /* 0x0000000c2414723c */ /* 0x042ff00000041814 */
[C---:B------:R-:W-:Y:S01]  /*2bc0*/  HMMA.16816.F32.BF16 R16, R36.reuse, R14, R16 ;  /* 0x0000000e2410723c */ /* 0x040fe20000041810 */
[----:B------:R-:W-:Y:S07]  /*2bd0*/  LDSM.16.M88.4 R12, [R199+0x8000] ;  /* 0x00800000c70c783b */ /* 0x000fee0000000200 */
[C---:B----4-:R-:W-:Y:S08]  /*2be0*/  HMMA.16816.F32.BF16 R32, R36.reuse, R8, R32 ;  /* 0x000000082420723c */ /* 0x050ff00000041820 */
[----:B------:R-:W-:Y:S01]  /*2bf0*/  HMMA.16816.F32.BF16 R44, R36, R10, R44 ;  /* 0x0000000a242c723c */ /* 0x000fe2000004182c */
[----:B------:R-:W1:Y:S07]  /*2c00*/  LDSM.16.M88.4 R8, [R202+0x2000] ;  /* 0x00200000ca08783b */ /* 0x000e6e0000000200 */
[C---:B------:R-:W-:Y:S08]  /*2c10*/  HMMA.16816.F32.BF16 R60, R24.reuse, R28, R60 ;  /* 0x0000001c183c723c */ /* 0x040ff0000004183c */
[----:B------:R-:W-:Y:S01]  /*2c20*/  HMMA.16816.F32.BF16 R56, R24, R30, R56 ;  /* 0x0000001e1838723c */ /* 0x000fe20000041838 */
[----:B------:R-:W3:Y:S04]  /*2c30*/  LDSM.16.M88.4 R28, [R203+0x2800] ;  /* 0x00280000cb1c783b */ /* 0x000ee80000000200 */
[----:B------:R-:W4:Y:S03]  /*2c40*/  LDSM.16.M88.4 R24, [R203+0x3000] ;  /* 0x00300000cb18783b */ /* 0x000f260000000200 */
[C---:B--2---:R-:W-:Y:S08]  /*2c50*/  HMMA.16816.F32.BF16 R20, R40.reuse, R76, R20 ;  /* 0x0000004c2814723c */ /* 0x044ff00000041814 */
[----:B------:R-:W-:Y:S01]  /*2c60*/  HMMA.16816.F32.BF16 R16, R40, R78, R16 ;  /* 0x0000004e2810723c */ /* 0x000fe20000041810 */
[----:B------:R-:W-:Y:S07]  /*2c70*/  LDSM.16.M88.4 R76, [R192+0x3000] ;  /* 0x00300000c04c783b */ /* 0x000fee0000000200 */
[C---:B------:R-:W-:Y:S08]  /*2c80*/  HMMA.16816.F32.BF16 R68, R36.reuse, R48, R68 ;  /* 0x000000302444723c */ /* 0x040ff00000041844 */
[----:B------:R-:W-:Y:S01]  /*2c90*/  HMMA.16816.F32.BF16 R64, R36, R50, R64 ;  /* 0x000000322440723c */ /* 0x000fe20000041840 */
[----:B------:R-:W2:Y:S07]  /*2ca0*/  LDSM.16.M88.4 R48, [R203+0x3800] ;  /* 0x00380000cb30783b */ /* 0x000eae0000000200 */
        /* <DEDUP_REMOVED lines=16> */
[C---:B--2---:R-:W-:Y:S08]  /*2db0*/  HMMA.16816.F32.BF16 R60, R40.reuse, R48, R60 ;  /* 0x00000030283c723c */ /* 0x044ff0000004183c */
[----:B------:R-:W-:Y:S01]  /*2dc0*/  HMMA.16816.F32.BF16 R56, R40, R50, R56 ;  /* 0x000000322838723c */ /* 0x000fe20000041838 */
[----:B------:R-:W-:Y:S04]  /*2dd0*/  LDSM.16.M88.4 R40, [R204+0x4000] ;  /* 0x00400000cc28783b */ /* 0x000fe80000000200 */
[----:B------:R-:W2:Y:S03]  /*2de0*/  LDSM.16.M88.4 R48, [R203+0x4000] ;  /* 0x00400000cb30783b */ /* 0x000ea60000000200 */
[C---:B-1----:R-:W-:Y:S08]  /*2df0*/  HMMA.16816.F32.BF16 R20, R52.reuse, R36, R20 ;  /* 0x000000243414723c */ /* 0x042ff00000041814 */
[----:B------:R-:W-:Y:S01]  /*2e00*/  HMMA.16816.F32.BF16 R16, R52, R38, R16 ;  /* 0x000000263410723c */ /* 0x000fe20000041810 */
[----:B------:R-:W-:Y:S07]  /*2e10*/  LDSM.16.M88.4 R36, [R203+0x4800] ;  /* 0x00480000cb24783b */ /* 0x000fee0000000200 */
[C---:B---3--:R-:W-:Y:S08]  /*2e20*/  HMMA.16816.F32.BF16 R32, R8.reuse, R28, R32 ;  /* 0x0000001c0820723c */ /* 0x048ff00000041820 */
[C---:B------:R-:W-:Y:S01]  /*2e30*/  HMMA.16816.F32.BF16 R44, R8.reuse, R30, R44 ;  /* 0x0000001e082c723c */ /* 0x040fe2000004182c */
[----:B------:R-:W-:Y:S07]  /*2e40*/  LDSM.16.M88.4 R28, [R202+0x4000] ;  /* 0x00400000ca1c783b */ /* 0x000fee0000000200 */
[C---:B----4-:R-:W-:Y:S08]  /*2e50*/  HMMA.16816.F32.BF16 R68, R8.reuse, R24, R68 ;  /* 0x000000180844723c */ /* 0x050ff00000041844 */
[----:B------:R-:W-:Y:S01]  /*2e60*/  HMMA.16816.F32.BF16 R64, R8, R26, R64 ;  /* 0x0000001a0840723c */ /* 0x000fe20000041840 */
[----:B------:R-:W1:Y:S07]  /*2e70*/  LDSM.16.M88.4 R24, [R199+0xa000] ;  /* 0x00a00000c718783b */ /* 0x000e6e0000000200 */
[C---:B--2---:R-:W-:Y:S08]  /*2e80*/  HMMA.16816.F32.BF16 R20, R40.reuse, R48, R20 ;  /* 0x000000302814723c */ /* 0x044ff00000041814 */
        /* <DEDUP_REMOVED lines=21> */
[----:B------:R-:W-:-:S02]  /*2fe0*/  FMUL.FTZ R48, R20, c[0x0][0x2ec] ;  /* 0x0000bb0014307a20 */ /* 0x000fc40000410000 */
[----:B------:R-:W-:-:S04]  /*2ff0*/  FMUL.FTZ R49, R21, c[0x0][0x2ec] ;  /* 0x0000bb0015317a20 */ /* 0x000fc80000410000 */
[----:B------:R-:W2:Y:S01]  /*3000*/  MUFU.TANH R48, R48 ;  /* 0x0000003000307308 */ /* 0x000ea20000002400 */
[----:B-1----:R-:W-:Y:S07]  /*3010*/  HMMA.16816.F32.BF16 R88, R40, R24, R88 ;  /* 0x000000182858723c */ /* 0x002fee0000041858 */
[----:B------:R-:W-:Y:S01]  /*3020*/  FMUL.FTZ R24, R22, c[0x0][0x2ec] ;  /* 0x0000bb0016187a20 */ /* 0x000fe20000410000 */
[----:B------:R-:W-:Y:S01]  /*3030*/  HMMA.16816.F32.BF16 R16, R12, R10, R16 ;  /* 0x0000000a0c10723c */ /* 0x000fe20000041810 */
[----:B------:R-:W-:Y:S01]  /*3040*/  FMUL.FTZ R25, R23, c[0x0][0x2ec] ;  /* 0x0000bb0017197a20 */ /* 0x000fe20000410000 */
[----:B------:R-:W-:Y:S01]  /*3050*/  LDSM.16.M88.4 R8, [R199+0xb000] ;  /* 0x00b00000c708783b */ /* 0x000fe20000000200 */
[----:B------:R-:W1:Y:S03]  /*3060*/  MUFU.TANH R49, R49 ;  /* 0x0000003100317308 */ /* 0x000e660000002400 */
[----:B------:R-:W3:Y:S02]  /*3070*/  LDSM.16.M88.4 R20, [R203+0x5800] ;  /* 0x00580000cb14783b */ /* 0x000ee40000000200 */
[C---:B------:R-:W-:Y:S03]  /*3080*/  HMMA.16816.F32.BF16 R32, R52.reuse, R84, R32 ;  /* 0x000000543420723c */ /* 0x040fe60000041820 */
[----:B------:R-:W1:Y:S05]  /*3090*/  MUFU.TANH R24, R24 ;  /* 0x0000001800187308 */ /* 0x000e6a0000002400 */
[C---:B------:R-:W-:Y:S03]  /*30a0*/  HMMA.16816.F32.BF16 R44, R52.reuse, R86, R44 ;  /* 0x00000056342c723c */ /* 0x040fe6000004182c */
[----:B------:R-:W1:Y:S05]  /*30b0*/  MUFU.TANH R25, R25 ;  /* 0x0000001900197308 */ /* 0x000e6a0000002400 */
[----:B----4-:R-:W-:Y:S01]  /*30c0*/  HMMA.16816.F32.BF16 R60, R52, R76, R60 ;  /* 0x0000004c343c723c */ /* 0x010fe2000004183c */
[----:B------:R-:W-:-:S02]  /*30d0*/  FMUL.FTZ R50, R16, c[0x0][0x2ec] ;  /* 0x0000bb0010327a20 */ /* 0x000fc40000410000 */
[----:B------:R-:W-:-:S04]  /*30e0*/  FMUL.FTZ R51, R17, c[0x0][0x2ec] ;  /* 0x0000bb0011337a20 */ /* 0x000fc80000410000 */
[----:B------:R-:W4:Y:S01]  /*30f0*/  MUFU.TANH R50, R50 ;  /* 0x0000003200327308 */ /* 0x000f220000002400 */
[----:B------:R-:W-:Y:S07]  /*3100*/  HMMA.16816.F32.BF16 R72, R52, R78, R72 ;  /* 0x0000004e3448723c */ /* 0x000fee0000041848 */
[----:B------:R-:W1:Y:S01]  /*3110*/  MUFU.TANH R51, R51 ;  /* 0x0000003300337308 */ /* 0x000e620000002400 */
[C---:B------:R-:W-:Y:S07]  /*3120*/  HMMA.16816.F32.BF16 R64, R40.reuse, R26, R64 ;  /* 0x0000001a2840723c */ /* 0x040fee0000041840 */
[----:B------:R-:W-:Y:S01]  /*3130*/  FMUL.FTZ R26, R18, c[0x0][0x2ec] ;  /* 0x0000bb00121a7a20 */ /* 0x000fe20000410000 */
[----:B------:R-:W-:Y:S01]  /*3140*/  HMMA.16816.F32.BF16 R32, R40, R36, R32 ;  /* 0x000000242820723c */ /* 0x000fe20000041820 */
[----:B------:R-:W-:-:S02]  /*3150*/  FMUL.FTZ R27, R19, c[0x0][0x2ec] ;  /* 0x0000bb00131b7a20 */ /* 0x000fc40000410000 */
[----:B------:R-:W1:Y:S02]  /*3160*/  LDSM.16.M88.4 R16, [R199+0xb800] ;  /* 0x00b80000c710783b */ /* 0x000e640000000200 */
[----:B------:R-:W1:Y:S03]  /*3170*/  MUFU.TANH R26, R26 ;  /* 0x0000001a001a7308 */ /* 0x000e660000002400 */
[C---:B------:R-:W-:Y:S01]  /*3180*/  HMMA.16816.F32.BF16 R44, R40.reuse, R38, R44 ;  /* 0x00000026282c723c */ /* 0x040fe2000004182c */
[----:B------:R-:W1:Y:S04]  /*3190*/  LDSM.16.M88.4 R36, [R192+0x5000] ;  /* 0x00500000c024783b */ /* 0x000e680000000200 */
[----:B------:R-:W1:Y:S03]  /*31a0*/  MUFU.TANH R27, R27 ;  /* 0x0000001b001b7308 */ /* 0x000e660000002400 */
[C---:B---3--:R-:W-:Y:S08]  /*31b0*/  HMMA.16816.F32.BF16 R60, R40.reuse, R20, R60 ;  /* 0x00000014283c723c */ /* 0x048ff0000004183c */
[----:B------:R-:W-:Y:S08]  /*31c0*/  HMMA.16816.F32.BF16 R72, R40, R22, R72 ;  /* 0x000000162848723c */ /* 0x000ff00000041848 */
[C---:B------:R-:W-:Y:S08]  /*31d0*/  HMMA.16816.F32.BF16 R88, R28.reuse, R8, R88 ;  /* 0x000000081c58723c */ /* 0x040ff00000041858 */
[----:B------:R-:W-:Y:S01]  /*31e0*/  HMMA.16816.F32.BF16 R64, R28, R10, R64 ;  /* 0x0000000a1c40723c */ /* 0x000fe20000041840 */
[----:B------:R-:W3:Y:S01]  /*31f0*/  LDSM.16.M88.4 R8, [R192+0x5800] ;  /* 0x00580000c008783b */ /* 0x000ee20000000200 */
[----:B------:R-:W-:-:S06]  /*3200*/  DEPBAR.LE SB0, 0x0 ;  /* 0x000080000000791a */ /* 0x000fcc0000000000 */
[C---:B------:R-:W-:Y:S08]  /*3210*/  HMMA.16816.F32.BF16 R32, R28.reuse, R68, R32 ;  /* 0x000000441c20723c */ /* 0x040ff00000041820 */
[C---:B------:R-:W-:Y:S08]  /*3220*/  HMMA.16816.F32.BF16 R44, R28.reuse, R70, R44 ;  /* 0x000000461c2c723c */ /* 0x040ff0000004182c */
[C---:B-1----:R-:W-:Y:S08]  /*3230*/  HMMA.16816.F32.BF16 R60, R28.reuse, R16, R60 ;  /* 0x000000101c3c723c */ /* 0x042ff0000004183c */
[----:B------:R-:W-:Y:S08]  /*3240*/  HMMA.16816.F32.BF16 R72, R28, R18, R72 ;  /* 0x000000121c48723c */ /* 0x000ff00000041848 */
[C---:B------:R-:W-:Y:S08]  /*3250*/  HMMA.16816.F32.BF16 R32, R12.reuse, R56, R32 ;  /* 0x000000380c20723c */ /* 0x040ff00000041820 */
[C---:B------:R-:W-:Y:S08]  /*3260*/  HMMA.16816.F32.BF16 R44, R12.reuse, R58, R44 ;  /* 0x0000003a0c2c723c */ /* 0x040ff0000004182c */
[C---:B------:R-:W-:Y:S08]  /*3270*/  HMMA.16816.F32.BF16 R88, R12.reuse, R36, R88 ;  /* 0x000000240c58723c */ /* 0x040ff00000041858 */
[----:B------:R-:W-:Y:S01]  /*3280*/  HMMA.16816.F32.BF16 R64, R12, R38, R64 ;  /* 0x000000260c40723c */ /* 0x000fe20000041840 */
[----:B------:R-:W-:-:S02]  /*3290*/  FMUL.FTZ R20, R34, c[0x0][0x2ec] ;  /* 0x0000bb0022147a20 */ /* 0x000fc40000410000 */
[----:B------:R-:W-:Y:S02]  /*32a0*/  FMUL.FTZ R34, R35, c[0x0][0x2ec] ;  /* 0x0000bb0023227a20 */ /* 0x000fe40000410000 */
[----:B------:R-:W-:Y:S02]  /*32b0*/  FMUL.FTZ R32, R32, c[0x0][0x2ec] ;  /* 0x0000bb0020207a20 */ /* 0x000fe40000410000 */
[----:B------:R-:W-:Y:S01]  /*32c0*/  FMUL.FTZ R33, R33, c[0x0][0x2ec] ;  /* 0x0000bb0021217a20 */ /* 0x000fe20000410000 */
[----:B---3--:R-:W-:Y:S01]  /*32d0*/  HMMA.16816.F32.BF16 R60, R12, R8, R60 ;  /* 0x000000080c3c723c */ /* 0x008fe2000004183c */
[----:B------:R-:W-:Y:S01]  /*32e0*/  FMUL.FTZ R36, R44, c[0x0][0x2ec] ;  /* 0x0000bb002c247a20 */ /* 0x000fe20000410000 */
[----:B------:R-:W1:Y:S01]  /*32f0*/  MUFU.TANH R20, R20 ;  /* 0x0000001400147308 */ /* 0x000e620000002400 */
[----:B------:R-:W-:Y:S02]  /*3300*/  FMUL.FTZ R35, R45, c[0x0][0x2ec] ;  /* 0x0000bb002d237a20 */ /* 0x000fe40000410000 */
[----:B------:R-:W-:-:S02]  /*3310*/  FMUL.FTZ R16, R46, c[0x0][0x2ec] ;  /* 0x0000bb002e107a20 */ /* 0x000fc40000410000 */
[----:B------:R-:W-:Y:S01]  /*3320*/  SHF.R.S32.HI R9, RZ, 0x1f, R0 ;  /* 0x0000001fff097819 */ /* 0x000fe20000011400 */
[----:B------:R-:W-:Y:S01]  /*3330*/  HMMA.16816.F32.BF16 R72, R12, R10, R72 ;  /* 0x0000000a0c48723c */ /* 0x000fe20000041848 */
[----:B------:R-:W-:Y:S01]  /*3340*/  FMUL.FTZ R37, R47, c[0x0][0x2ec] ;  /* 0x0000bb002f257a20 */ /* 0x000fe20000410000 */
[----:B------:R-:W3:Y:S01]  /*3350*/  MUFU.TANH R32, R32 ;  /* 0x0000002000207308 */ /* 0x000ee20000002400 */
[----:B------:R-:W-:Y:S01]  /*3360*/  LEA.HI R9, R9, R0, RZ, 0x2 ;  /* 0x0000000009097211 */ /* 0x000fe200078f10ff */
[----:B------:R-:W-:Y:S02]  /*3370*/  FMUL.FTZ R88, R88, c[0x0][0x2ec] ;  /* 0x0000bb0058587a20 */ /* 0x000fe40000410000 */
[----:B------:R-:W-:Y:S01]  /*3380*/  FMUL.FTZ R89, R89, c[0x0][0x2ec] ;  /* 0x0000bb0059597a20 */ /* 0x000fe20000410000 */
[----:B------:R-:W-:Y:S01]  /*3390*/  SHF.R.S32.HI R9, RZ, 0x2, R9 ;  /* 0x00000002ff097819 */ /* 0x000fe20000011409 */
        /* <DEDUP_REMOVED lines=13> */
[CC--:B------:R-:W-:Y:S01]  /*3470*/  IMNMX R211, R9.reuse, R92.reuse, PT ;  /* 0x0000005c09d37217 */ /* 0x0c0fe20003800200 */
[----:B------:R-:W-:Y:S01]  /*3480*/  FMUL.FTZ R62, R62, c[0x0][0x2ec] ;  /* 0x0000bb003e3e7a20 */ /* 0x000fe20000410000 */
[----:B------:R-:W-:Y:S01]  /*3490*/  IADD3 R9, R9, 0x8, RZ ;  /* 0x0000000809097810 */ /* 0x000fe20007ffe0ff */
[----:B------:R-:W-:Y:S02]  /*34a0*/  FMUL.FTZ R63, R63, c[0x0][0x2ec] ;  /* 0x0000bb003f3f7a20 */ /* 0x000fe40000410000 */
[----:B------:R-:W-:Y:S01]  /*34b0*/  FMUL.FTZ R72, R72, c[0x0][0x2ec] ;  /* 0x0000bb0048487a20 */ /* 0x000fe20000410000 */
[----:B------:R-:W1:Y:S01]  /*34c0*/  MUFU.TANH R36, R36 ;  /* 0x0000002400247308 */ /* 0x000e620000002400 */
[----:B------:R-:W-:Y:S01]  /*34d0*/  FMUL.FTZ R73, R73, c[0x0][0x2ec] ;  /* 0x0000bb0049497a20 */ /* 0x000fe20000410000 */
[----:B------:R-:W-:Y:S01]  /*34e0*/  IMNMX R0, R9, R92, PT ;  /* 0x0000005c09007217 */ /* 0x000fe20003800200 */
[----:B------:R-:W-:-:S02]  /*34f0*/  FMUL.FTZ R74, R74, c[0x0][0x2ec] ;  /* 0x0000bb004a4a7a20 */ /* 0x000fc40000410000 */
        /* <DEDUP_REMOVED lines=27> */
[----:B------:R-:W-:-:S04]  /*36b0*/  LOP3.LUT R12, R12, c[0x0][0x2d0], RZ, 0x3c, !PT ;  /* 0x0000b4000c0c7a12 */ /* 0x000fc800078e3cff */
[----:B------:R-:W-:Y:S01]  /*36c0*/  ISETP.GE.AND P1, PT, R12, RZ, PT ;  /* 0x000000ff0c00720c */ /* 0x000fe20003f26270 */
        /* <DEDUP_REMOVED lines=51> */
.L_x_3280:
[----:B------:R-:W-:-:S04]  /*3a00*/  LEA R8, -R2, RZ, 0x6 ;  /* 0x000000ff02087211 */ /* 0x000fc800078e31ff */
[----:B------:R-:W-:Y:S02]  /*3a10*/  SHF.R.S32.HI R6, RZ, 0x1f, R8 ;  /* 0x0000001fff067819 */ /* 0x000fe40000011408 */
.L_x_3281:
        /* <DEDUP_REMOVED lines=29> */
.L_x_3279:
[----:B--234-:R-:W-:Y:S02]  /*3bf0*/  IMAD.SHL.U32 R214, R4, 0x2, RZ ;  /* 0x0000000204d67824 */ /* 0x01cfe400078e00ff */
        /* <DEDUP_REMOVED lines=26> */
[C---:B------:R-:W-:Y:S01]  /*3da0*/  ISETP.GE.AND P5, PT, R6.reuse, R211, PT ;  /* 0x000000d30600720c */ /* 0x040fe20003fa6270 */
[----:B------:R-:W-:Y:S01]  /*3db0*/  LDSM.16.MT88.4 R80, [R198+0x10000] ;  /* 0x01000000c650783b */ /* 0x000fe20000004200 */
[----:B------:R-:W-:Y:S02]  /*3dc0*/  ISETP.GE.AND P2, PT, R6, R0, PT ;  /* 0x000000000600720c */ /* 0x000fe40003f46270 */
[C---:B------:R-:W-:Y:S01]  /*3dd0*/  IADD3 R4, R3.reuse, 0x11, RZ ;  /* 0x0000001103047810 */ /* 0x040fe20007ffe0ff */
[----:B------:R-:W-:Y:S01]  /*3de0*/  LDSM.16.MT88.4 R88, [R197+0x10000] ;  /* 0x01000000c558783b */ /* 0x000fe20000004200 */
[----:B------:R-:W-:Y:S02]  /*3df0*/  IADD3 R6, R3, 0x18, RZ ;  /* 0x0000001803067810 */ /* 0x000fe40007ffe0ff */
[----:B------:R-:W-:Y:S01]  /*3e00*/  FSEL R31, R50, -INF , !P6 ;  /* 0xff800000321f7808 */ /* 0x000fe20007000000 */
[----:B------:R-:W-:Y:S01]  /*3e10*/  LDSM.16.MT88.4 R136, [R198+0xc800] ;  /* 0x00c80000c688783b */ /* 0x000fe20000004200 */
[----:B------:R-:W-:-:S02]  /*3e20*/  FSEL R25, R26, -INF , !P1 ;  /* 0xff8000001a197808 */ /* 0x000fc40004800000 */
[----:B------:R-:W-:Y:S02]  /*3e30*/  FSEL R51, R51, -INF , !P4 ;  /* 0xff80000033337808 */ /* 0x000fe40006000000 */
[----:B------:R-:W-:Y:S02]  /*3e40*/  FSEL R27, R27, -INF , !P3 ;  /* 0xff8000001b1b7808 */ /* 0x000fe40005800000 */
[CC--:B------:R-:W-:Y:S02]  /*3e50*/  ISETP.GE.AND P6, PT, R4.reuse, R211.reuse, PT ;  /* 0x000000d30400720c */ /* 0x0c0fe40003fc6270 */
[-C--:B------:R-:W-:Y:S02]  /*3e60*/  ISETP.GE.AND P1, PT, R4, R0.reuse, PT ;  /* 0x000000000400720c */ /* 0x080fe40003f26270 */
[C---:B------:R-:W-:Y:S02]  /*3e70*/  ISETP.GE.AND P4, PT, R6.reuse, R211, PT ;  /* 0x000000d30600720c */ /* 0x040fe40003f86270 */
        /* <DEDUP_REMOVED lines=8> */
[----:B------:R-:W-:Y:S02]  /*3f00*/  ISETP.GE.AND P1, PT, R3, R0, PT ;  /* 0x000000000300720c */ /* 0x000fe40003f26270 */
[----:B------:R-:W-:Y:S02]  /*3f10*/  FMNMX.FTZ R8, R48, R49, !PT ;  /* 0x0000003130087209 */ /* 0x000fe40007810000 */
[----:B------:R-:W-:Y:S02]  /*3f20*/  FSEL R24, R24, -INF , !P1 ;  /* 0xff80000018187808 */ /* 0x000fe40004800000 */
[----:B------:R-:W-:Y:S02]  /*3f30*/  FMNMX.FTZ R8, R31, R8, !PT ;  /* 0x000000081f087209 */ /* 0x000fe40007810000 */
[----:B------:R-:W-:-:S02]  /*3f40*/  FMNMX.FTZ R10, R24, R29, !PT ;  /* 0x0000001d180a7209 */ /* 0x000fc40007810000 */
[----:B------:R-:W-:Y:S02]  /*3f50*/  FSEL R23, R32, -INF , !P5 ;  /* 0xff80000020177808 */ /* 0x000fe40006800000 */
[----:B------:R-:W-:Y:S02]  /*3f60*/  FMNMX.FTZ R12, R51, R8, !PT ;  /* 0x00000008330c7209 */ /* 0x000fe40007810000 */
[----:B------:R-:W-:Y:S02]  /*3f70*/  FMNMX.FTZ R10, R25, R10, !PT ;  /* 0x0000000a190a7209 */ /* 0x000fe40007810000 */
[----:B------:R-:W-:Y:S02]  /*3f80*/  IADD3 R4, R3, 0x19, RZ ;  /* 0x0000001903047810 */ /* 0x000fe40007ffe0ff */
[----:B------:R-:W-:Y:S02]  /*3f90*/  FMNMX.FTZ R12, R23, R12, !PT ;  /* 0x0000000c170c7209 */ /* 0x000fe40007810000 */
[----:B------:R-:W-:-:S02]  /*3fa0*/  FSEL R15, R20, -INF , !P2 ;  /* 0xff800000140f7808 */ /* 0x000fc40005000000 */
[----:B------:R-:W-:Y:S02]  /*3fb0*/  FMNMX.FTZ R10, R27, R10, !PT ;  /* 0x0000000a1b0a7209 */ /* 0x000fe40007810000 */
[----:B------:R-:W-:Y:S02]  /*3fc0*/  ISETP.GE.AND P5, PT, R4, R211, PT ;  /* 0x000000d30400720c */ /* 0x000fe40003fa6270 */
[----:B------:R-:W-:Y:S02]  /*3fd0*/  FSEL R19, R36, -INF , !P4 ;  /* 0xff80000024137808 */ /* 0x000fe40006000000 */
[----:B------:R-:W-:Y:S02]  /*3fe0*/  FMNMX.FTZ R12, R21, R12, !PT ;  /* 0x0000000c150c7209 */ /* 0x000fe40007810000 */
[----:B------:R-:W-:Y:S02]  /*3ff0*/  FMNMX.FTZ R10, R15, R10, !PT ;  /* 0x0000000a0f0a7209 */ /* 0x000fe40007810000 */
[----:B------:R-:W-:-:S02]  /*4000*/  ISETP.GE.AND P2, PT, R4, R0, PT ;  /* 0x000000000400720c */ /* 0x000fc40003f46270 */
[----:B------:R-:W-:Y:S02]  /*4010*/  IADD3 R4, R3, 0x21, RZ ;  /* 0x0000002103047810 */ /* 0x000fe40007ffe0ff */
[----:B------:R-:W-:Y:S02]  /*4020*/  FSEL R17, R35, -INF , !P5 ;  /* 0xff80000023117808 */ /* 0x000fe40006800000 */
[----:B------:R-:W-:Y:S02]  /*4030*/  FMNMX.FTZ R12, R19, R12, !PT ;  /* 0x0000000c130c7209 */ /* 0x000fe40007810000 */
[----:B------:R-:W-:Y:S02]  /*4040*/  FSEL R11, R16, -INF , !P3 ;  /* 0xff800000100b7808 */ /* 0x000fe40005800000 */
[----:B------:R-:W-:Y:S02]  /*4050*/  FMNMX.FTZ R10, R13, R10, !PT ;  /* 0x0000000a0d0a7209 */ /* 0x000fe40007810000 */
[----:B------:R-:W-:-:S02]  /*4060*/  ISETP.GE.AND P4, PT, R6, R0, PT ;  /* 0x000000000600720c */ /* 0x000fc40003f86270 */
[----:B------:R-:W-:Y:S02]  /*4070*/  IADD3 R6, R3, 0x28, RZ ;  /* 0x0000002803067810 */ /* 0x000fe40007ffe0ff */
[C---:B------:R-:W-:Y:S02]  /*4080*/  ISETP.GE.AND P6, PT, R4.reuse, R211, PT ;  /* 0x000000d30400720c */ /* 0x040fe40003fc6270 */
        /* <DEDUP_REMOVED lines=8> */
[----:B------:R-:W-:Y:S02]  /*4110*/  FSEL R223, R223, -INF , !P4 ;  /* 0xff800000dfdf7808 */ /* 0x000fe40006000000 */
[----:B------:R-:W-:-:S02]  /*4120*/  FMNMX.FTZ R10, R9, R10, !PT ;  /* 0x0000000a090a7209 */ /* 0x000fc40007810000 */
[----:B------:R-:W-:Y:S02]  /*4130*/  ISETP.GE.AND P4, PT, R4, R211, PT ;  /* 0x000000d30400720c */ /* 0x000fe40003f86270 */
[----:B------:R-:W-:Y:S02]  /*4140*/  IADD3 R8, R3, 0x30, RZ ;  /* 0x0000003003087810 */ /* 0x000fe40007ffe0ff */
[----:B------:R-:W-:Y:S02]  /*4150*/  FSEL R165, R165, -INF , !P5 ;  /* 0xff800000a5a57808 */ /* 0x000fe40006800000 */
[----:B------:R-:W-:Y:S02]  /*4160*/  FMNMX.FTZ R12, R167, R12, !PT ;  /* 0x0000000ca70c7209 */ /* 0x000fe40007810000 */
[----:B------:R-:W-:Y:S02]  /*4170*/  ISETP.GE.AND P2, PT, R6, R0, PT ;  /* 0x000000000600720c */ /* 0x000fe40003f46270 */
[----:B------:R-:W-:-:S02]  /*4180*/  FSEL R171, R171, -INF , !P3 ;  /* 0xff800000abab7808 */ /* 0x000fc40005800000 */
[----:B------:R-:W-:Y:S02]  /*4190*/  FMNMX.FTZ R10, R223, R10, !PT ;  /* 0x0000000adf0a7209 */ /* 0x000fe40007810000 */
[----:B------:R-:W-:Y:S02]  /*41a0*/  IADD3 R6, R3, 0x31, RZ ;  /* 0x0000003103067810 */ /* 0x000fe40007ffe0ff */
[----:B------:R-:W-:Y:S02]  /*41b0*/  ISETP.GE.AND P6, PT, R8, R211, PT ;  /* 0x000000d30800720c */ /* 0x000fe40003fc6270 */
[----:B------:R-:W-:Y:S02]  /*41c0*/  FSEL R225, R225, -INF , !P4 ;  /* 0xff800000e1e17808 */ /* 0x000fe40006000000 */
[----:B------:R-:W-:Y:S02]  /*41d0*/  FMNMX.FTZ R12, R165, R12, !PT ;  /* 0x0000000ca50c7209 */ /* 0x000fe40007810000 */
[----:B------:R-:W-:-:S02]  /*41e0*/  ISETP.GE.AND P1, PT, R4, R0, PT ;  /* 0x000000000400720c */ /* 0x000fc40003f26270 */
[----:B------:R-:W-:Y:S02]  /*41f0*/  FSEL R221, R221, -INF , !P2 ;  /* 0xff800000dddd7808 */ /* 0x000fe40005000000 */
[----:B------:R-:W-:Y:S02]  /*4200*/  FMNMX.FTZ R10, R171, R10, !PT ;  /* 0x0000000aab0a7209 */ /* 0x000fe40007810000 */
[----:B------:R-:W-:Y:S02]  /*4210*/  IADD3 R4, R3, 0x38, RZ ;  /* 0x0000003803047810 */ /* 0x000fe40007ffe0ff */
[----:B------:R-:W-:Y:S02]  /*4220*/  ISETP.GE.AND P5, PT, R6, R211, PT ;  /* 0x000000d30600720c */ /* 0x000fe40003fa6270 */
[----:B------:R-:W-:Y:S02]  /*4230*/  FSEL R183, R183, -INF , !P6 ;  /* 0xff800000b7b77808 */ /* 0x000fe40007000000 */
[----:B------:R-:W-:-:S02]  /*4240*/  FMNMX.FTZ R12, R225, R12, !PT ;  /* 0x0000000ce10c7209 */ /* 0x000fc40007810000 */
[----:B------:R-:W-:Y:S02]  /*4250*/  ISETP.GE.AND P2, PT, R8, R0, PT ;  /* 0x000000000800720c */ /* 0x000fe40003f46270 */
[----:B------:R-:W-:Y:S02]  /*4260*/  FSEL R175, R175, -INF , !P1 ;  /* 0xff800000afaf7808 */ /* 0x000fe40004800000 */
[----:B------:R-:W-:Y:S02]  /*4270*/  FMNMX.FTZ R10, R221, R10, !PT ;  /* 0x0000000add0a7209 */ /* 0x000fe40007810000 */
[----:B------:R-:W-:Y:S02]  /*4280*/  IADD3 R3, R3, 0x39, RZ ;  /* 0x0000003903037810 */ /* 0x000fe40007ffe0ff */
[----:B------:R-:W-:Y:S02]  /*4290*/  ISETP.GE.AND P4, PT, R4, R211, PT ;  /* 0x000000d30400720c */ /* 0x000fe40003f86270 */
[----:B------:R-:W-:-:S02]  /*42a0*/  FSEL R181, R181, -INF , !P5 ;  /* 0xff800000b5b57808 */ /* 0x000fc40006800000 */
[----:B------:R-:W-:Y:S02]  /*42b0*/  FMNMX.FTZ R12, R183, R12, !PT ;  /* 0x0000000cb70c7209 */ /* 0x000fe40007810000 */
[----:B------:R-:W-:Y:S02]  /*42c0*/  ISETP.GE.AND P1, PT, R6, R0, PT ;  /* 0x000000000600720c */ /* 0x000fe40003f26270 */
[----:B------:R-:W-:Y:S02]  /*42d0*/  FSEL R173, R173, -INF , !P2 ;  /* 0xff800000adad7808 */ /* 0x000fe40005000000 */
[----:B------:R-:W-:Y:S02]  /*42e0*/  FMNMX.FTZ R10, R175, R10, !PT ;  /* 0x0000000aaf0a7209 */ /* 0x000fe40007810000 */
[----:B------:R-:W-:Y:S02]  /*42f0*/  ISETP.GE.AND P6, PT, R3, R211, PT ;  /* 0x000000d30300720c */ /* 0x000fe40003fc6270 */
[----:B------:R-:W-:-:S02]  /*4300*/  FSEL R179, R179, -INF , !P4 ;  /* 0xff800000b3b37808 */ /* 0x000fc40006000000 */
        /* <DEDUP_REMOVED lines=36> */
[----:B------:R-:W1:Y:S01]  /*4550*/  LDSM.16.MT88.4 R48, [R198+0xe000] ;  /* 0x00e00000c630783b */ /* 0x000e620000004200 */
[----:B------:R-:W-:-:S02]  /*4560*/  FFMA.FTZ R162, R29, c[0x0][0x23c], -R168 ;  /* 0x00008f001da27a23 */ /* 0x000fc400000108a8 */
[--C-:B------:R-:W-:Y:S01]  /*4570*/  FFMA.FTZ R163, R25, c[0x0][0x23c], -R168.reuse ;  /* 0x00008f0019a37a23 */ /* 0x100fe200000108a8 */
[----:B------:R-:W-:Y:S01]  /*4580*/  LDSM.16.MT88.4 R28, [R196+0xc800] ;  /* 0x00c80000c41c783b */ /* 0x000fe20000004200 */
[----:B------:R-:W-:Y:S01]  /*4590*/  FFMA.FTZ R154, R27, c[0x0][0x23c], -R168 ;  /* 0x00008f001b9a7a23 */ /* 0x000fe200000108a8 */
[----:B------:R-:W2:Y:S01]  /*45a0*/  MUFU.EX2 R159, R159 ;  /* 0x0000009f009f7308 */ /* 0x000ea20000000800 */
[--C-:B------:R-:W-:Y:S01]  /*45b0*/  FFMA.FTZ R152, R19, c[0x0][0x23c], -R140.reuse ;  /* 0x00008f0013987a23 */ /* 0x100fe2000001088c */
[----:B------:R-:W-:Y:S01]  /*45c0*/  LDSM.16.MT88.4 R24, [R198+0xe800] ;  /* 0x00e80000c618783b */ /* 0x000fe20000004200 */
[----:B------:R-:W-:Y:S02]  /*45d0*/  FFMA.FTZ R149, R17, c[0x0][0x23c], -R140 ;  /* 0x00008f0011957a23 */ /* 0x000fe4000001088c */
[--C-:B------:R-:W-:Y:S01]  /*45e0*/  FFMA.FTZ R155, R11, c[0x0][0x23c], -R168.reuse ;  /* 0x00008f000b9b7a23 */ /* 0x100fe200000108a8 */
[----:B------:R-:W-:Y:S01]  /*45f0*/  LDSM.16.MT88.4 R16, [R197+0xe800] ;  /* 0x00e80000c510783b */ /* 0x000fe20000004200 */
[----:B------:R-:W-:Y:S01]  /*4600*/  FFMA.FTZ R148, R9, c[0x0][0x23c], -R168 ;  /* 0x00008f0009947a23 */ /* 0x000fe200000108a8 */
[----:B------:R-:W-:Y:S01]  /*4610*/  MUFU.EX2 R158, R158 ;  /* 0x0000009e009e7308 */ /* 0x000fe20000000800 */
[--C-:B------:R-:W-:Y:S01]  /*4620*/  FFMA.FTZ R156, R23, c[0x0][0x23c], -R140.reuse ;  /* 0x00008f00179c7a23 */ /* 0x100fe2000001088c */
[----:B------:R-:W3:Y:S01]  /*4630*/  LDSM.16.MT88.4 R8, [R200+0xe800] ;  /* 0x00e80000c808783b */ /* 0x000ee20000004200 */
        /* <DEDUP_REMOVED lines=96> */
[----:B---3--:R-:W-:Y:S01]  /*4c40*/  HMMA.16816.F32.BF16 R36, R4, R8, R36 ;  /* 0x000000080424723c */ /* 0x008fe20000041824 */
[----:B------:R-:W-:-:S07]  /*4c50*/  FADD.FTZ R155, R148, R155 ;  /* 0x0000009b949b7221 */ /* 0x000fce0000010000 */
        /* <DEDUP_REMOVED lines=186> */
.L_x_3283:
[----:B------:R-:W-:-:S05]  /*5800*/  IMAD.MOV.U32 R9, RZ, RZ, c[0x0][0x1a0] ;  /* 0x00006800ff097624 */ /* 0x000fca00078e00ff */
[----:B------:R-:W-:-:S04]  /*5810*/  LEA R9, -R9, RZ, 0x6 ;  /* 0x000000ff09097211 */ /* 0x000fc800078e31ff */
[----:B------:R-:W-:Y:S02]  /*5820*/  SHF.R.S32.HI R8, RZ, 0x1f, R9 ;  /* 0x0000001fff087819 */ /* 0x000fe40000011409 */
.L_x_3284:
        /* <DEDUP_REMOVED lines=12> */
[----:B------:R-:W-:Y:S01]  /*58f0*/  LEA.HI.X R7, R4, R8, R7, 0x4, P2 ;  /* 0x0000000804077211 */ /* 0x000fe200010f2407 */
        /* <DEDUP_REMOVED lines=22> */
[--C-:B------:R-:W-:Y:S01]  /*5a60*/  IMAD.X R21, R17, 0x1, R4.reuse, P2 ;  /* 0x0000000111157824 */ /* 0x100fe200010e0604 */
[----:B------:R-:W-:Y:S01]  /*5a70*/  ISETP.GE.AND P3, PT, R214, R211, PT ;  /* 0x000000d3d600720c */ /* 0x000fe20003f66270 */
        /* <DEDUP_REMOVED lines=10> */
[----:B-1----:R-:W4:Y:S04]  /*5b20*/  LDSM.16.M88.4 R12, [R205+0x6000] ;  /* 0x00600000cd0c783b */ /* 0x002f280000000200 */
        /* <DEDUP_REMOVED lines=131> */
[----:B------:R-:W-:Y:S08]  /*6360*/  HMMA.16816.F32.BF16 R152, R176, R170, R152 ;  /* 0x000000aab098723c */ /* 0x000ff00000041898 */
[----:B--2---:R-:W-:Y:S01]  /*6370*/  HMMA.16816.F32.BF16 R180, R136, R20, R180 ;  /* 0x0000001488b4723c */ /* 0x004fe200000418b4 */
[----:B------:R-:W-:-:S02]  /*6380*/  FMUL.FTZ R12, R12, c[0x0][0x2ec] ;  /* 0x0000bb000c0c7a20 */ /* 0x000fc40000410000 */
[----:B------:R-:W-:Y:S02]  /*6390*/  FMUL.FTZ R13, R13, c[0x0][0x2ec] ;  /* 0x0000bb000d0d7a20 */ /* 0x000fe40000410000 */
[----:B------:R-:W-:Y:S01]  /*63a0*/  FMUL.FTZ R14, R14, c[0x0][0x2ec] ;  /* 0x0000bb000e0e7a20 */ /* 0x000fe20000410000 */
[----:B------:R-:W-:Y:S01]  /*63b0*/  MUFU.TANH R147, R12 ;  /* 0x0000000c00937308 */ /* 0x000fe20000002400 */
[----:B------:R-:W-:Y:S01]  /*63c0*/  FMUL.FTZ R165, R15, c[0x0][0x2ec] ;  /* 0x0000bb000fa57a20 */ /* 0x000fe20000410000 */
[----:B------:R-:W-:Y:S01]  /*63d0*/  HMMA.16816.F32.BF16 R160, R136, R22, R160 ;  /* 0x0000001688a0723c */ /* 0x000fe200000418a0 */
[----:B------:R-:W2:Y:S05]  /*63e0*/  LDSM.16.M88.4 R20, [R184] ;  /* 0x00000000b814783b */ /* 0x000eaa0000000200 */
[----:B------:R-:W-:Y:S02]  /*63f0*/  MUFU.TANH R164, R14 ;  /* 0x0000000e00a47308 */ /* 0x000fe40000002400 */
[----:B------:R-:W-:Y:S01]  /*6400*/  HMMA.16816.F32.BF16 R16, R8, R4, R16 ;  /* 0x000000040810723c */ /* 0x000fe20000041810 */
[----:B------:R-:W3:Y:S05]  /*6410*/  LDSM.16.M88.4 R4, [R199+0xb000] ;  /* 0x00b00000c704783b */ /* 0x000eea0000000200 */
[----:B------:R-:W-:Y:S02]  /*6420*/  MUFU.TANH R165, R165 ;  /* 0x000000a500a57308 */ /* 0x000fe40000002400 */
[----:B-1----:R-:W-:Y:S07]  /*6430*/  HMMA.16816.F32.BF16 R172, R148, R32, R172 ;  /* 0x0000002094ac723c */ /* 0x002fee00000418ac */
[----:B------:R-:W-:Y:S01]  /*6440*/  IADD3 R33, R214, 0x21, RZ ;  /* 0x00000021d6217810 */ /* 0x000fe20007ffe0ff */
[----:B----4-:R-:W-:Y:S01]  /*6450*/  HMMA.16816.F32.BF16 R28, R8, R156, R28 ;  /* 0x0000009c081c723c */ /* 0x010fe2000004181c */
[----:B------:R1:W-:Y:S07]  /*6460*/  MUFU.TANH R156, R13 ;  /* 0x0000000d009c7308 */ /* 0x0003ee0000002400 */
[----:B------:R-:W-:Y:S01]  /*6470*/  HMMA.16816.F32.BF16 R152, R148, R34, R152 ;  /* 0x000000229498723c */ /* 0x000fe20000041898 */
[----:B------:R-:W-:-:S02]  /*6480*/  FMUL.FTZ R16, R16, c[0x0][0x2ec] ;  /* 0x0000bb0010107a20 */ /* 0x000fc40000410000 */
[----:B------:R-:W-:Y:S02]  /*6490*/  FMUL.FTZ R17, R17, c[0x0][0x2ec] ;  /* 0x0000bb0011117a20 */ /* 0x000fe40000410000 */
[----:B------:R-:W4:Y:S01]  /*64a0*/  MUFU.TANH R144, R16 ;  /* 0x0000001000907308 */ /* 0x000f220000002400 */
[----:B------:R-:W-:Y:S01]  /*64b0*/  FMUL.FTZ R146, R18, c[0x0][0x2ec] ;  /* 0x0000bb0012927a20 */ /* 0x000fe20000410000 */
[C---:B------:R-:W-:Y:S01]  /*64c0*/  IADD3 R35, R214.reuse, 0x19, RZ ;  /* 0x00000019d6237810 */ /* 0x040fe20007ffe0ff */
[----:B------:R-:W-:Y:S01]  /*64d0*/  FMUL.FTZ R157, R19, c[0x0][0x2ec] ;  /* 0x0000bb00139d7a20 */ /* 0x000fe20000410000 */
[----:B-1----:R-:W1:Y:S01]  /*64e0*/  LDSM.16.M88.4 R12, [R199+0xb800] ;  /* 0x00b80000c70c783b */ /* 0x002e620000000200 */
[----:B--2---:R-:W-:Y:S01]  /*64f0*/  HMMA.16816.F32.BF16 R172, R136, R20, R172 ;  /* 0x0000001488ac723c */ /* 0x004fe200000418ac */
[----:B------:R-:W-:Y:S02]  /*6500*/  IADD3 R34, R214, 0x20, RZ ;  /* 0x00000020d6227810 */ /* 0x000fe40007ffe0ff */
[----:B------:R2:W-:Y:S03]  /*6510*/  MUFU.TANH R145, R17 ;  /* 0x0000001100917308 */ /* 0x0005e60000002400 */
[----:B------:R-:W-:-:S02]  /*6520*/  FMUL.FTZ R32, R29, c[0x0][0x2ec] ;  /* 0x0000bb001d207a20 */ /* 0x000fc40000410000 */
[----:B---3--:R-:W-:Y:S01]  /*6530*/  HMMA.16816.F32.BF16 R180, R24, R4, R180 ;  /* 0x0000000418b4723c */ /* 0x008fe200000418b4 */
[----:B------:R-:W-:Y:S01]  /*6540*/  FMUL.FTZ R28, R28, c[0x0][0x2ec] ;  /* 0x0000bb001c1c7a20 */ /* 0x000fe20000410000 */
[----:B----4-:R-:W-:Y:S01]  /*6550*/  FSEL R144, R144, -INF , !P3 ;  /* 0xff80000090907808 */ /* 0x010fe20005800000 */
[----:B------:R-:W-:Y:S01]  /*6560*/  MUFU.TANH R146, R146 ;  /* 0x0000009200927308 */ /* 0x000fe20000002400 */
[----:B------:R-:W-:Y:S02]  /*6570*/  FMUL.FTZ R30, R30, c[0x0][0x2ec] ;  /* 0x0000bb001e1e7a20 */ /* 0x000fe40000410000 */
[----:B------:R-:W-:Y:S02]  /*6580*/  FMUL.FTZ R29, R31, c[0x0][0x2ec] ;  /* 0x0000bb001f1d7a20 */ /* 0x000fe40000410000 */
[----:B------:R-:W-:Y:S01]  /*6590*/  HMMA.16816.F32.BF16 R152, R136, R22, R152 ;  /* 0x000000168898723c */ /* 0x000fe20000041898 */
[C---:B------:R-:W-:Y:S01]  /*65a0*/  IADD3 R31, R214.reuse, 0x30, RZ ;  /* 0x00000030d61f7810 */ /* 0x040fe20007ffe0ff */
[----:B--2---:R-:W2:Y:S01]  /*65b0*/  LDSM.16.M88.4 R16, [R192+0x5000] ;  /* 0x00500000c010783b */ /* 0x004ea20000000200 */
[----:B------:R-:W-:Y:S04]  /*65c0*/  MUFU.TANH R32, R32 ;  /* 0x0000002000207308 */ /* 0x000fe80000002400 */
[C---:B------:R-:W-:Y:S01]  /*65d0*/  IADD3 R136, R214.reuse, 0x18, RZ ;  /* 0x00000018d6887810 */ /* 0x040fe20007ffe0ff */
[----:B------:R-:W-:Y:S01]  /*65e0*/  HMMA.16816.F32.BF16 R160, R24, R6, R160 ;  /* 0x0000000618a0723c */ /* 0x000fe200000418a0 */
[----:B------:R-:W3:Y:S01]  /*65f0*/  LDSM.16.M88.4 R4, [R192+0x5800] ;  /* 0x00580000c004783b */ /* 0x000ee20000000200 */
[----:B------:R-:W-:Y:S01]  /*6600*/  IADD3 R23, R214, 0x29, RZ ;  /* 0x00000029d6177810 */ /* 0x000fe20007ffe0ff */
[----:B------:R-:W-:-:S04]  /*6610*/  DEPBAR.LE SB0, 0x0 ;  /* 0x000080000000791a */ /* 0x000fc80000000000 */
[----:B------:R-:W4:Y:S01]  /*6620*/  MUFU.TANH R157, R157 ;  /* 0x0000009d009d7308 */ /* 0x000f220000002400 */
[C---:B------:R-:W-:Y:S07]  /*6630*/  HMMA.16816.F32.BF16 R140, R24.reuse, R166, R140 ;  /* 0x000000a6188c723c */ /* 0x040fee000004188c */
[----:B------:R-:W-:Y:S01]  /*6640*/  MUFU.TANH R28, R28 ;  /* 0x0000001c001c7308 */ /* 0x000fe20000002400 */
[C---:B-1----:R-:W-:Y:S07]  /*6650*/  HMMA.16816.F32.BF16 R172, R24.reuse, R12, R172 ;  /* 0x0000000c18ac723c */ /* 0x042fee00000418ac */
[----:B------:R-:W-:Y:S01]  /*6660*/  IADD3 R13, R214, 0x1, RZ ;  /* 0x00000001d60d7810 */ /* 0x000fe20007ffe0ff */
[----:B------:R-:W-:Y:S01]  /*6670*/  HMMA.16816.F32.BF16 R152, R24, R14, R152 ;  /* 0x0000000e1898723c */ /* 0x000fe20000041898 */
[----:B------:R-:W-:Y:S02]  /*6680*/  MUFU.TANH R30, R30 ;  /* 0x0000001e001e7308 */ /* 0x000fe40000002400 */
[----:B------:R-:W-:-:S02]  /*6690*/  ISETP.GE.AND P4, PT, R13, R211, PT ;  /* 0x000000d30d00720c */ /* 0x000fc40003f86270 */
[----:B------:R-:W-:Y:S02]  /*66a0*/  ISETP.GE.AND P6, PT, R13, R0, PT ;  /* 0x000000000d00720c */ /* 0x000fe40003fc6270 */
[C---:B------:R-:W-:Y:S01]  /*66b0*/  IADD3 R27, R214.reuse, 0x28, RZ ;  /* 0x00000028d61b7810 */ /* 0x040fe20007ffe0ff */
[----:B------:R-:W-:Y:S01]  /*66c0*/  HMMA.16816.F32.BF16 R140, R8, R158, R140 ;  /* 0x0000009e088c723c */ /* 0x000fe2000004188c */
[----:B------:R-:W-:Y:S01]  /*66d0*/  IADD3 R15, R214, 0x38, RZ ;  /* 0x00000038d60f7810 */ /* 0x000fe20007ffe0ff */
[----:B------:R-:W-:Y:S01]  /*66e0*/  MUFU.TANH R29, R29 ;  /* 0x0000001d001d7308 */ /* 0x000fe20000002400 */
[----:B----4-:R-:W-:-:S05]  /*66f0*/  FSEL R157, R157, -INF , !P6 ;  /* 0xff8000009d9d7808 */ /* 0x010fca0007000000 */
[C---:B--2---:R-:W-:Y:S07]  /*6700*/  HMMA.16816.F32.BF16 R160, R8.reuse, R18, R160 ;  /* 0x0000001208a0723c */ /* 0x044fee00000418a0 */
[----:B------:R-:W-:Y:S01]  /*6710*/  FSEL R18, R145, -INF , !P4 ;  /* 0xff80000091127808 */ /* 0x000fe20006000000 */
[----:B---3--:R-:W-:Y:S01]  /*6720*/  HMMA.16816.F32.BF16 R172, R8, R4, R172 ;  /* 0x0000000408ac723c */ /* 0x008fe200000418ac */
[C---:B------:R-:W-:Y:S02]  /*6730*/  ISETP.GE.AND P4, PT, R214.reuse, R0, PT ;  /* 0x00000000d600720c */ /* 0x040fe40003f86270 */
[----:B------:R-:W-:-:S04]  /*6740*/  IADD3 R19, R214, 0x31, RZ ;  /* 0x00000031d6137810 */ /* 0x000fc80007ffe0ff */
[C---:B------:R-:W-:Y:S01]  /*6750*/  IADD3 R5, R214.reuse, 0x8, RZ ;  /* 0x00000008d6057810 */ /* 0x040fe20007ffe0ff */
[C---:B------:R-:W-:Y:S01]  /*6760*/  HMMA.16816.F32.BF16 R180, R8.reuse, R16, R180 ;  /* 0x0000001008b4723c */ /* 0x040fe200000418b4 */
[----:B------:R-:W-:Y:S01]  /*6770*/  IADD3 R4, R214, 0x9, RZ ;  /* 0x00000009d6047810 */ /* 0x000fe20007ffe0ff */
[----:B------:R-:W-:Y:S01]  /*6780*/  FMUL.FTZ R20, R141, c[0x0][0x2ec] ;  /* 0x0000bb008d147a20 */ /* 0x000fe20000410000 */
[-C--:B------:R-:W-:Y:S01]  /*6790*/  ISETP.GE.AND P2, PT, R5, R211.reuse, PT ;  /* 0x000000d30500720c */ /* 0x080fe20003f46270 */
[----:B------:R-:W-:Y:S01]  /*67a0*/  FMUL.FTZ R21, R143, c[0x0][0x2ec] ;  /* 0x0000bb008f157a20 */ /* 0x000fe20000410000 */
[-C--:B------:R-:W-:Y:S02]  /*67b0*/  ISETP.GE.AND P5, PT, R5, R0.reuse, PT ;  /* 0x000000000500720c */ /* 0x080fe40003fa6270 */
[----:B------:R-:W-:Y:S01]  /*67c0*/  ISETP.GE.AND P1, PT, R4, R211, PT ;  /* 0x000000d30400720c */ /* 0x000fe20003f26270 */
[----:B------:R-:W-:Y:S01]  /*67d0*/  FMUL.FTZ R17, R140, c[0x0][0x2ec] ;  /* 0x0000bb008c117a20 */ /* 0x000fe20000410000 */
[----:B------:R-:W-:Y:S01]  /*67e0*/  ISETP.GE.AND P3, PT, R4, R0, PT ;  /* 0x000000000400720c */ /* 0x000fe20003f66270 */
[----:B------:R-:W-:Y:S01]  /*67f0*/  FMUL.FTZ R160, R160, c[0x0][0x2ec] ;  /* 0x0000bb00a0a07a20 */ /* 0x000fe20000410000 */
[----:B------:R-:W-:Y:S01]  /*6800*/  HMMA.16816.F32.BF16 R4, R8, R6, R152 ;  /* 0x000000060804723c */ /* 0x000fe20000041898 */
[----:B------:R-:W-:Y:S01]  /*6810*/  FMUL.FTZ R161, R161, c[0x0][0x2ec] ;  /* 0x0000bb00a1a17a20 */ /* 0x000fe20000410000 */
[----:B------:R-:W-:Y:S01]  /*6820*/  FSEL R14, R147, -INF , !P2 ;  /* 0xff800000930e7808 */ /* 0x000fe20005000000 */
[----:B------:R-:W1:Y:S01]  /*6830*/  MUFU.TANH R17, R17 ;  /* 0x0000001100117308 */ /* 0x000e620000002400 */
[----:B------:R-:W-:-:S02]  /*6840*/  FMUL.FTZ R13, R162, c[0x0][0x2ec] ;  /* 0x0000bb00a20d7a20 */ /* 0x000fc40000410000 */
[----:B------:R-:W-:Y:S01]  /*6850*/  FMUL.FTZ R16, R142, c[0x0][0x2ec] ;  /* 0x0000bb008e107a20 */ /* 0x000fe20000410000 */
[C---:B------:R-:W-:Y:S01]  /*6860*/  IADD3 R8, R214.reuse, 0x10, RZ ;  /* 0x00000010d6087810 */ /* 0x040fe20007ffe0ff */
[----:B------:R-:W-:Y:S01]  /*6870*/  FMUL.FTZ R154, R173, c[0x0][0x2ec] ;  /* 0x0000bb00ad9a7a20 */ /* 0x000fe20000410000 */
[----:B------:R-:W-:Y:S01]  /*6880*/  IADD3 R9, R214, 0x11, RZ ;  /* 0x00000011d6097810 */ /* 0x000fe20007ffe0ff */
[----:B------:R-:W-:Y:S01]  /*6890*/  FMUL.FTZ R163, R163, c[0x0][0x2ec] ;  /* 0x0000bb00a3a37a20 */ /* 0x000fe20000410000 */
[----:B------:R-:W2:Y:S01]  /*68a0*/  MUFU.TANH R168, R160 ;  /* 0x000000a000a87308 */ /* 0x000ea20000002400 */
[----:B------:R-:W-:Y:S01]  /*68b0*/  FSEL R10, R156, -INF , !P1 ;  /* 0xff8000009c0a7808 */ /* 0x000fe20004800000 */
[----:B------:R-:W-:Y:S01]  /*68c0*/  FMUL.FTZ R170, R180, c[0x0][0x2ec] ;  /* 0x0000bb00b4aa7a20 */ /* 0x000fe20000410000 */
[CC--:B------:R-:W-:Y:S01]  /*68d0*/  ISETP.GE.AND P2, PT, R8.reuse, R211.reuse, PT ;  /* 0x000000d30800720c */ /* 0x0c0fe20003f46270 */
[----:B------:R-:W-:Y:S01]  /*68e0*/  FMUL.FTZ R12, R181, c[0x0][0x2ec] ;  /* 0x0000bb00b50c7a20 */ /* 0x000fe20000410000 */
[----:B------:R-:W-:Y:S01]  /*68f0*/  ISETP.GE.AND P1, PT, R8, R0, PT ;  /* 0x000000000800720c */ /* 0x000fe20003f26270 */
[----:B------:R-:W-:Y:S01]  /*6900*/  FMUL.FTZ R156, R172, c[0x0][0x2ec] ;  /* 0x0000bb00ac9c7a20 */ /* 0x000fe20000410000 */
[----:B------:R-:W-:Y:S01]  /*6910*/  FSEL R8, R146, -INF , !P4 ;  /* 0xff80000092087808 */ /* 0x000fe20006000000 */
[----:B------:R-:W3:Y:S01]  /*6920*/  MUFU.TANH R166, R161 ;  /* 0x000000a100a67308 */ /* 0x000ee20000002400 */
[-C--:B------:R-:W-:Y:S01]  /*6930*/  ISETP.GE.AND P4, PT, R9, R211.reuse, PT ;  /* 0x000000d30900720c */ /* 0x080fe20003f86270 */
[----:B------:R-:W-:Y:S01]  /*6940*/  FMUL.FTZ R169, R182, c[0x0][0x2ec] ;  /* 0x0000bb00b6a97a20 */ /* 0x000fe20000410000 */
[----:B------:R-:W-:Y:S01]  /*6950*/  FSEL R11, R164, -INF , !P5 ;  /* 0xff800000a40b7808 */ /* 0x000fe20006800000 */
[----:B------:R-:W-:Y:S01]  /*6960*/  FMUL.FTZ R167, R183, c[0x0][0x2ec] ;  /* 0x0000bb00b7a77a20 */ /* 0x000fe20000410000 */
[-C--:B------:R-:W-:Y:S01]  /*6970*/  ISETP.GE.AND P5, PT, R136, R211.reuse, PT ;  /* 0x000000d38800720c */ /* 0x080fe20003fa6270 */
[----:B------:R-:W-:Y:S01]  /*6980*/  FMUL.FTZ R138, R4, c[0x0][0x2ec] ;  /* 0x0000bb00048a7a20 */ /* 0x000fe20000410000 */
[----:B------:R-:W-:Y:S01]  /*6990*/  FSEL R24, R32, -INF , !P4 ;  /* 0xff80000020187808 */ /* 0x000fe20006000000 */
[----:B------:R-:W-:Y:S01]  /*69a0*/  FMUL.FTZ R4, R5, c[0x0][0x2ec] ;  /* 0x0000bb0005047a20 */ /* 0x000fe20000410000 */
[----:B------:R-:W-:Y:S01]  /*69b0*/  MUFU.TANH R13, R13 ;  /* 0x0000000d000d7308 */ /* 0x000fe20000002400 */
[-C--:B------:R-:W-:Y:S01]  /*69c0*/  ISETP.GE.AND P4, PT, R27, R211.reuse, PT ;  /* 0x000000d31b00720c */ /* 0x080fe20003f86270 */
[----:B------:R-:W-:Y:S01]  /*69d0*/  FMUL.FTZ R153, R174, c[0x0][0x2ec] ;  /* 0x0000bb00ae997a20 */ /* 0x000fe20000410000 */
[----:B------:R-:W-:Y:S01]  /*69e0*/  IADD3 R214, R214, 0x39, RZ ;  /* 0x00000039d6d67810 */ /* 0x000fe20007ffe0ff */
[----:B------:R-:W-:Y:S01]  /*69f0*/  FMUL.FTZ R139, R175, c[0x0][0x2ec] ;  /* 0x0000bb00af8b7a20 */ /* 0x000fe20000410000 */
[----:B-1----:R-:W-:Y:S01]  /*6a00*/  FSEL R22, R17, -INF , !P5 ;  /* 0xff80000011167808 */ /* 0x002fe20006800000 */
[----:B------:R-:W-:Y:S01]  /*6a10*/  FMUL.FTZ R6, R6, c[0x0][0x2ec] ;  /* 0x0000bb0006067a20 */ /* 0x000fe20000410000 */
[-C--:B------:R-:W-:Y:S01]  /*6a20*/  ISETP.GE.AND P5, PT, R23, R211.reuse, PT ;  /* 0x000000d31700720c */ /* 0x080fe20003fa6270 */
[----:B------:R-:W1:Y:S01]  /*6a30*/  MUFU.TANH R4, R4 ;  /* 0x0000000400047308 */ /* 0x000e620000002400 */
[----:B--2---:R-:W-:Y:S01]  /*6a40*/  FSEL R168, R168, -INF , !P4 ;  /* 0xff800000a8a87808 */ /* 0x004fe20006000000 */
[----:B------:R-:W-:Y:S01]  /*6a50*/  FMUL.FTZ R7, R7, c[0x0][0x2ec] ;  /* 0x0000bb0007077a20 */ /* 0x000fe20000410000 */
[----:B------:R-:W-:-:S02]  /*6a60*/  ISETP.GE.AND P4, PT, R214, R211, PT ;  /* 0x000000d3d600720c */ /* 0x000fc40003f86270 */
[----:B---3--:R-:W-:Y:S02]  /*6a70*/  FSEL R166, R166, -INF , !P5 ;  /* 0xff800000a6a67808 */ /* 0x008fe40006800000 */
[-C--:B------:R-:W-:Y:S01]  /*6a80*/  ISETP.GE.AND P5, PT, R136, R0.reuse, PT ;  /* 0x000000008800720c */ /* 0x080fe20003fa6270 */
[----:B------:R-:W2:Y:S01]  /*6a90*/  MUFU.TANH R20, R20 ;  /* 0x0000001400147308 */ /* 0x000ea20000002400 */
[----:B------:R-:W-:Y:S02]  /*6aa0*/  ISETP.GE.AND P6, PT, R9, R0, PT ;  /* 0x000000000900720c */ /* 0x000fe40003fc6270 */
[----:B------:R-:W-:Y:S02]  /*6ab0*/  FSEL R9, R165, -INF , !P3 ;  /* 0xff800000a5097808 */ /* 0x000fe40005800000 */
[----:B------:R-:W-:Y:S02]  /*6ac0*/  FSEL R26, R28, -INF , !P2 ;  /* 0xff8000001c1a7808 */ /* 0x000fe40005000000 */
[----:B------:R-:W-:Y:S01]  /*6ad0*/  FSEL R25, R30, -INF , !P1 ;  /* 0xff8000001e197808 */ /* 0x000fe20004800000 */
[----:B------:R-:W3:Y:S01]  /*6ae0*/  MUFU.TANH R170, R170 ;  /* 0x000000aa00aa7308 */ /* 0x000ee20000002400 */
[----:B-1----:R-:W-:-:S02]  /*6af0*/  FSEL R136, R4, -INF , !P4 ;  /* 0xff80000004887808 */ /* 0x002fc40006000000 */
[----:B------:R-:W-:Y:S02]  /*6b00*/  ISETP.GE.AND P4, PT, R27, R0, PT ;  /* 0x000000001b00720c */ /* 0x000fe40003f86270 */
[-C--:B------:R-:W-:Y:S02]  /*6b10*/  ISETP.GE.AND P3, PT, R35, R211.reuse, PT ;  /* 0x000000d32300720c */ /* 0x080fe40003f66270 */
[-C--:B------:R-:W-:Y:S01]  /*6b20*/  ISETP.GE.AND P2, PT, R34, R211.reuse, PT ;  /* 0x000000d32200720c */ /* 0x080fe20003f46270 */
[----:B------:R-:W1:Y:S01]  /*6b30*/  MUFU.TANH R12, R12 ;  /* 0x0000000c000c7308 */ /* 0x000e620000002400 */
[----:B------:R-:W-:Y:S02]  /*6b40*/  ISETP.GE.AND P1, PT, R33, R211, PT ;  /* 0x000000d32100720c */ /* 0x000fe40003f26270 */
[----:B------:R-:W-:Y:S02]  /*6b50*/  FSEL R165, R13, -INF , !P4 ;  /* 0xff8000000da57808 */ /* 0x000fe40006000000 */
[----:B--2---:R-:W-:-:S02]  /*6b60*/  FSEL R20, R20, -INF , !P3 ;  /* 0xff80000014147808 */ /* 0x004fc40005800000 */
[----:B------:R-:W-:Y:S01]  /*6b70*/  ISETP.GT.AND P4, PT, R213, R208, PT ;  /* 0x000000d0d500720c */ /* 0x000fe20003f84270 */
[----:B------:R-:W2:Y:S01]  /*6b80*/  MUFU.TANH R156, R156 ;  /* 0x0000009c009c7308 */ /* 0x000ea20000002400 */
[----:B---3--:R-:W-:Y:S02]  /*6b90*/  FSEL R170, R170, -INF , !P2 ;  /* 0xff800000aaaa7808 */ /* 0x008fe40005000000 */
[-C--:B------:R-:W-:Y:S02]  /*6ba0*/  ISETP.GE.AND P3, PT, R31, R211.reuse, PT ;  /* 0x000000d31f00720c */ /* 0x080fe40003f66270 */
[----:B------:R-:W-:Y:S02]  /*6bb0*/  ISETP.GE.AND P2, PT, R19, R211, PT ;  /* 0x000000d31300720c */ /* 0x000fe40003f46270 */
[----:B------:R-:W-:Y:S01]  /*6bc0*/  FSEL R27, R29, -INF , !P6 ;  /* 0xff8000001d1b7808 */ /* 0x000fe20007000000 */
[----:B------:R-:W3:Y:S01]  /*6bd0*/  MUFU.TANH R154, R154 ;  /* 0x0000009a009a7308 */ /* 0x000ee20000002400 */
[----:B-1----:R-:W-:-:S02]  /*6be0*/  FSEL R172, R12, -INF , !P1 ;  /* 0xff8000000cac7808 */ /* 0x002fc40004800000 */
[----:B------:R-:W-:Y:S02]  /*6bf0*/  ISETP.GE.AND P1, PT, R15, R211, PT ;  /* 0x000000d30f00720c */ /* 0x000fe40003f26270 */
[----:B------:R-:W-:-:S03]  /*6c00*/  ISETP.GE.AND P6, PT, R23, R0, PT ;  /* 0x000000001700720c */ /* 0x000fc60003fc6270 */
[----:B------:R-:W1:Y:S01]  /*6c10*/  MUFU.TANH R138, R138 ;  /* 0x0000008a008a7308 */ /* 0x000e620000002400 */
[----:B--2---:R-:W-:Y:S02]  /*6c20*/  FSEL R156, R156, -INF , !P3 ;  /* 0xff8000009c9c7808 */ /* 0x004fe40005800000 */
[----:B------:R-:W-:-:S05]  /*6c30*/  ISETP.GE.AND P3, PT, R35, R0, PT ;  /* 0x000000002300720c */ /* 0x000fca0003f66270 */
[----:B------:R-:W2:Y:S01]  /*6c40*/  MUFU.TANH R16, R16 ;  /* 0x0000001000107308 */ /* 0x000ea20000002400 */
[----:B---3--:R-:W-:Y:S02]  /*6c50*/  FSEL R154, R154, -INF , !P2 ;  /* 0xff8000009a9a7808 */ /* 0x008fe40005000000 */
[----:B------:R-:W-:-:S05]  /*6c60*/  ISETP.GE.AND P2, PT, R34, R0, PT ;  /* 0x000000002200720c */ /* 0x000fca0003f46270 */
[----:B------:R-:W3:Y:S01]  /*6c70*/  MUFU.TANH R21, R21 ;  /* 0x0000001500157308 */ /* 0x000ee20000002400 */
[----:B-1----:R-:W-:Y:S02]  /*6c80*/  FSEL R138, R138, -INF , !P1 ;  /* 0xff8000008a8a7808 */ /* 0x002fe40004800000 */
[----:B------:R-:W-:-:S05]  /*6c90*/  ISETP.GE.AND P1, PT, R33, R0, PT ;  /* 0x000000002100720c */ /* 0x000fca0003f26270 */
[----:B------:R-:W1:Y:S01]  /*6ca0*/  MUFU.TANH R169, R169 ;  /* 0x000000a900a97308 */ /* 0x000e620000002400 */
[----:B--2---:R-:W-:Y:S02]  /*6cb0*/  FSEL R23, R16, -INF , !P5 ;  /* 0xff80000010177808 */ /* 0x004fe40006800000 */
[----:B------:R-:W-:-:S05]  /*6cc0*/  ISETP.GE.AND P5, PT, R31, R0, PT ;  /* 0x000000001f00720c */ /* 0x000fca0003fa6270 */
[----:B------:R-:W2:Y:S01]  /*6cd0*/  MUFU.TANH R167, R167 ;  /* 0x000000a700a77308 */ /* 0x000ea20000002400 */
[----:B---3--:R-:W-:Y:S02]  /*6ce0*/  FSEL R21, R21, -INF , !P3 ;  /* 0xff80000015157808 */ /* 0x008fe40005800000 */
[----:B------:R-:W-:-:S05]  /*6cf0*/  ISETP.GE.AND P3, PT, R19, R0, PT ;  /* 0x000000001300720c */ /* 0x000fca0003f66270 */
[----:B------:R-:W3:Y:S01]  /*6d00*/  MUFU.TANH R163, R163 ;  /* 0x000000a300a37308 */ /* 0x000ee20000002400 */
[----:B-1----:R-:W-:Y:S01]  /*6d10*/  FSEL R169, R169, -INF , !P2 ;  /* 0xff800000a9a97808 */ /* 0x002fe20005000000 */
[----:B------:R-:W-:Y:S01]  /*6d20*/  BAR.SYNC.DEFER_BLOCKING 0x0 ;  /* 0x0000000000007b1d */ /* 0x000fe20000010000 */
[----:B------:R-:W-:-:S05]  /*6d30*/  ISETP.GE.AND P2, PT, R15, R0, PT ;  /* 0x000000000f00720c */ /* 0x000fca0003f46270 */
[----:B------:R-:W1:Y:S01]  /*6d40*/  MUFU.TANH R153, R153 ;  /* 0x0000009900997308 */ /* 0x000e620000002400 */
[----:B--2---:R-:W-:Y:S02]  /*6d50*/  FSEL R167, R167, -INF , !P1 ;  /* 0xff800000a7a77808 */ /* 0x004fe40004800000 */
[----:B------:R-:W-:-:S05]  /*6d60*/  ISETP.GE.AND P1, PT, R214, R0, PT ;  /* 0x00000000d600720c */ /* 0x000fca0003f26270 */
[----:B------:R-:W2:Y:S01]  /*6d70*/  MUFU.TANH R139, R139 ;  /* 0x0000008b008b7308 */ /* 0x000ea20000002400 */
[----:B---3--:R-:W-:-:S07]  /*6d80*/  FSEL R163, R163, -INF , !P6 ;  /* 0xff800000a3a37808 */ /* 0x008fce0007000000 */
[----:B------:R-:W3:Y:S01]  /*6d90*/  MUFU.TANH R137, R6 ;  /* 0x0000000600897308 */ /* 0x000ee20000002400 */
[----:B-1----:R-:W-:-:S07]  /*6da0*/  FSEL R153, R153, -INF , !P5 ;  /* 0xff80000099997808 */ /* 0x002fce0006800000 */
[----:B------:R-:W1:Y:S01]  /*6db0*/  MUFU.TANH R151, R7 ;  /* 0x0000000700977308 */ /* 0x000e620000002400 */
[----:B--2---:R-:W-:Y:S02]  /*6dc0*/  FSEL R139, R139, -INF , !P3 ;  /* 0xff8000008b8b7808 */ /* 0x004fe40005800000 */
[----:B---3--:R-:W-:Y:S02]  /*6dd0*/  FSEL R137, R137, -INF , !P2 ;  /* 0xff80000089897808 */ /* 0x008fe40005000000 */
[----:B-1----:R-:W-:Y:S01]  /*6de0*/  FSEL R151, R151, -INF , !P1 ;  /* 0xff80000097977808 */ /* 0x002fe20004800000 */
        /* <DEDUP_REMOVED lines=59> */
.L_x_3286:
[----:B------:R-:W-:-:S04]  /*71a0*/  LEA R6, -R2, RZ, 0x6 ;  /* 0x000000ff02067211 */ /* 0x000fc800078e31ff */
[----:B------:R-:W-:Y:S02]  /*71b0*/  SHF.R.S32.HI R0, RZ, 0x1f, R6 ;  /* 0x0000001fff007819 */ /* 0x000fe40000011406 */
.L_x_3287:
        /* <DEDUP_REMOVED lines=28> */
.L_x_3285:
        /* <DEDUP_REMOVED lines=51> */
[----:B------:R-:W1:Y:S01]  /*76b0*/  LDSM.16.MT88.4 R12, [R198+0xc000] ;  /* 0x00c00000c60c783b */ /* 0x000e620000004200 */
[----:B------:R-:W-:Y:S01]  /*76c0*/  FSEL R152, R152, RZ, P1 ;  /* 0x000000ff98987208 */ /* 0x000fe20000800000 */
[----:B------:R-:W-:-:S02]  /*76d0*/  FFMA.FTZ R145, R144, c[0x0][0x23c], -R155 ;  /* 0x00008f0090917a23 */ /* 0x000fc4000001089b */
[----:B------:R-:W-:Y:S01]  /*76e0*/  FADD.FTZ R6, R3, -R6 ;  /* 0x8000000603067221 */ /* 0x000fe20000010000 */
[----:B------:R-:W-:Y:S01]  /*76f0*/  MUFU.EX2 R143, R143 ;  /* 0x0000008f008f7308 */ /* 0x000fe20000000800 */
[--C-:B------:R-:W-:Y:S01]  /*7700*/  FFMA.FTZ R144, R18, c[0x0][0x23c], -R155.reuse ;  /* 0x00008f0012907a23 */ /* 0x100fe2000001089b */
[----:B------:R-:W-:Y:S01]  /*7710*/  LDSM.16.MT88.4 R132, [R198+0xc800] ;  /* 0x00c80000c684783b */ /* 0x000fe20000004200 */
[----:B------:R-:W-:Y:S02]  /*7720*/  FFMA.FTZ R142, R10, c[0x0][0x23c], -R155 ;  /* 0x00008f000a8e7a23 */ /* 0x000fe4000001089b */
[--C-:B------:R-:W-:Y:S01]  /*7730*/  FFMA.FTZ R141, R8, c[0x0][0x23c], -R152.reuse ;  /* 0x00008f00088d7a23 */ /* 0x100fe20000010898 */
[----:B------:R-:W2:Y:S01]  /*7740*/  LDSM.16.MT88.4 R16, [R200+0xc000] ;  /* 0x00c00000c810783b */ /* 0x000ea20000004200 */
[--C-:B------:R-:W-:Y:S01]  /*7750*/  FFMA.FTZ R140, R157, c[0x0][0x23c], -R152.reuse ;  /* 0x00008f009d8c7a23 */ /* 0x100fe20000010898 */
[----:B------:R-:W-:Y:S01]  /*7760*/  MUFU.EX2 R145, R145 ;  /* 0x0000009100917308 */ /* 0x000fe20000000800 */
[----:B------:R-:W-:-:S02]  /*7770*/  FFMA.FTZ R0, R11, c[0x0][0x23c], -R152 ;  /* 0x00008f000b007a23 */ /* 0x000fc40000010898 */
[----:B------:R-:W-:Y:S02]  /*7780*/  FFMA.FTZ R149, R9, c[0x0][0x23c], -R152 ;  /* 0x00008f0009957a23 */ /* 0x000fe40000010898 */
[----:B------:R-:W-:Y:S01]  /*7790*/  FMUL.FTZ R150, R4, c[0x0][0x23c] ;  /* 0x00008f0004967a20 */ /* 0x000fe20000410000 */
[----:B------:R-:W3:Y:S01]  /*77a0*/  LDSM.16.MT88.4 R8, [R197+0xc000] ;  /* 0x00c00000c508783b */ /* 0x000ee20000004200 */
[----:B------:R-:W-:Y:S01]  /*77b0*/  FMUL.FTZ R148, R6, c[0x0][0x23c] ;  /* 0x00008f0006947a20 */ /* 0x000fe20000410000 */
[----:B------:R-:W4:Y:S01]  /*77c0*/  MUFU.EX2 R144, R144 ;  /* 0x0000009000907308 */ /* 0x000f220000000800 */
[--C-:B------:R-:W-:Y:S02]  /*77d0*/  FFMA.FTZ R3, R26, c[0x0][0x23c], -R155.reuse ;  /* 0x00008f001a037a23 */ /* 0x100fe4000001089b */
[--C-:B------:R-:W-:Y:S02]  /*77e0*/  FFMA.FTZ R158, R24, c[0x0][0x23c], -R155.reuse ;  /* 0x00008f00189e7a23 */ /* 0x100fe4000001089b */
[----:B------:R-:W-:-:S02]  /*77f0*/  FFMA.FTZ R157, R22, c[0x0][0x23c], -R155 ;  /* 0x00008f00169d7a23 */ /* 0x000fc4000001089b */
[--C-:B------:R-:W-:Y:S01]  /*7800*/  FFMA.FTZ R160, R20, c[0x0][0x23c], -R155.reuse ;  /* 0x00008f0014a07a23 */ /* 0x100fe2000001089b */
[----:B------:R-:W5:Y:S01]  /*7810*/  MUFU.EX2 R142, R142 ;  /* 0x0000008e008e7308 */ /* 0x000f620000000800 */
[--C-:B------:R-:W-:Y:S02]  /*7820*/  FFMA.FTZ R159, R25, c[0x0][0x23c], -R152.reuse ;  /* 0x00008f00199f7a23 */ /* 0x100fe40000010898 */
[--C-:B------:R-:W-:Y:S02]  /*7830*/  FFMA.FTZ R162, R27, c[0x0][0x23c], -R152.reuse ;  /* 0x00008f001ba27a23 */ /* 0x100fe40000010898 */
[--C-:B------:R-:W-:Y:S01]  /*7840*/  FFMA.FTZ R161, R23, c[0x0][0x23c], -R152.reuse ;  /* 0x00008f0017a17a23 */ /* 0x100fe20000010898 */
[----:B------:R-:W-:Y:S01]  /*7850*/  LDSM.16.MT88.4 R24, [R200+0xe800] ;  /* 0x00e80000c818783b */ /* 0x000fe20000004200 */
[----:B------:R-:W-:Y:S01]  /*7860*/  FFMA.FTZ R164, R21, c[0x0][0x23c], -R152 ;  /* 0x00008f0015a47a23 */ /* 0x000fe20000010898 */
[----:B------:R-:W-:Y:S01]  /*7870*/  MUFU.EX2 R141, R141 ;  /* 0x0000008d008d7308 */ /* 0x000fe20000000800 */
[----:B----4-:R-:W-:Y:S01]  /*7880*/  F2FP.BF16.PACK_AB R4, R144, R145 ;  /* 0x000000919004723e */ /* 0x010fe200000010ff */
[----:B------:R-:W-:Y:S01]  /*7890*/  LDSM.16.MT88.4 R20, [R198+0xe800] ;  /* 0x00e80000c614783b */ /* 0x000fe20000004200 */
[----:B------:R-:W-:-:S02]  /*78a0*/  FFMA.FTZ R171, R172, c[0x0][0x23c], -R155 ;  /* 0x00008f00acab7a23 */ /* 0x000fc4000001089b */
[--C-:B------:R-:W-:Y:S02]  /*78b0*/  FFMA.FTZ R173, R166, c[0x0][0x23c], -R155.reuse ;  /* 0x00008f00a6ad7a23 */ /* 0x100fe4000001089b */
[--C-:B------:R-:W-:Y:S01]  /*78c0*/  FFMA.FTZ R170, R170, c[0x0][0x23c], -R155.reuse ;  /* 0x00008f00aaaa7a23 */ /* 0x100fe2000001089b */
[----:B------:R-:W4:Y:S01]  /*78d0*/  MUFU.EX2 R140, R140 ;  /* 0x0000008c008c7308 */ /* 0x000f220000000800 */
[----:B-----5:R-:W-:Y:S01]  /*78e0*/  F2FP.BF16.PACK_AB R6, R142, R143 ;  /* 0x0000008f8e06723e */ /* 0x020fe200000010ff */
        /* <DEDUP_REMOVED lines=8> */
[----:B------:R-:W5:Y:S01]  /*7970*/  MUFU.EX2 R149, R149 ;  /* 0x0000009500957308 */ /* 0x000f620000000800 */
[----:B----4-:R-:W-:Y:S01]  /*7980*/  F2FP.BF16.PACK_AB R5, R140, R141 ;  /* 0x0000008d8c05723e */ /* 0x010fe200000010ff */
[----:B------:R-:W-:Y:S02]  /*7990*/  FFMA.FTZ R154, R138, c[0x0][0x23c], -R155 ;  /* 0x00008f008a9a7a23 */ /* 0x000fe4000001089b */
[--C-:B------:R-:W-:Y:S02]  /*79a0*/  FFMA.FTZ R153, R153, c[0x0][0x23c], -R152.reuse ;  /* 0x00008f0099997a23 */ /* 0x100fe40000010898 */
[----:B------:R-:W-:-:S02]  /*79b0*/  FFMA.FTZ R174, R139, c[0x0][0x23c], -R152 ;  /* 0x00008f008bae7a23 */ /* 0x000fc40000010898 */
[----:B------:R-:W4:Y:S01]  /*79c0*/  MUFU.EX2 R150, R150 ;  /* 0x0000009600967308 */ /* 0x000f220000000800 */
[--C-:B------:R-:W-:Y:S02]  /*79d0*/  FFMA.FTZ R169, R137, c[0x0][0x23c], -R152.reuse ;  /* 0x00008f0089a97a23 */ /* 0x100fe40000010898 */
[----:B------:R-:W-:Y:S02]  /*79e0*/  FFMA.FTZ R155, R136, c[0x0][0x23c], -R155 ;  /* 0x00008f00889b7a23 */ /* 0x000fe4000001089b */
[----:B------:R-:W-:Y:S01]  /*79f0*/  FFMA.FTZ R152, R151, c[0x0][0x23c], -R152 ;  /* 0x00008f0097987a23 */ /* 0x000fe20000010898 */
[----:B------:R-:W-:Y:S02]  /*7a00*/  LDSM.16.MT88.4 R136, [R198+0xd800] ;  /* 0x00d80000c688783b */ /* 0x000fe40000004200 */
[----:B------:R-:W1:Y:S01]  /*7a10*/  MUFU.EX2 R148, R148 ;  /* 0x0000009400947308 */ /* 0x000e620000000800 */
[----:B-----5:R-:W-:Y:S01]  /*7a20*/  F2FP.BF16.PACK_AB R7, R149, R0 ;  /* 0x000000009507723e */ /* 0x020fe200000010ff */
[----:B----4-:R-:W-:-:S06]  /*7a30*/  FMUL.FTZ R120, R120, R150 ;  /* 0x0000009678787220 */ /* 0x010fcc0000410000 */
[----:B------:R-:W-:Y:S01]  /*7a40*/  MUFU.EX2 R3, R3 ;  /* 0x0000000300037308 */ /* 0x000fe20000000800 */
[-C--:B------:R-:W-:Y:S02]  /*7a50*/  FMUL.FTZ R121, R121, R150.reuse ;  /* 0x0000009679797220 */ /* 0x080fe40000410000 */
[-C--:B------:R-:W-:Y:S02]  /*7a60*/  FMUL.FTZ R116, R116, R150.reuse ;  /* 0x0000009674747220 */ /* 0x080fe40000410000 */
[----:B------:R-:W-:Y:S02]  /*7a70*/  FMUL.FTZ R117, R117, R150 ;  /* 0x0000009675757220 */ /* 0x000fe40000410000 */
[-C--:B-1----:R-:W-:Y:S01]  /*7a80*/  FMUL.FTZ R122, R122, R148.reuse ;  /* 0x000000947a7a7220 */ /* 0x082fe20000410000 */
        /* <DEDUP_REMOVED lines=12> */
[----:B------:R-:W4:Y:S01]  /*7b50*/  LDSM.16.MT88.4 R12, [R200+0xe000] ;  /* 0x00e00000c80c783b */ /* 0x000f220000004200 */
[----:B------:R-:W-:Y:S01]  /*7b60*/  FMUL.FTZ R125, R125, R150 ;  /* 0x000000967d7d7220 */ /* 0x000fe20000410000 */
[----:B------:R-:W-:Y:S01]  /*7b70*/  MUFU.EX2 R160, R160 ;  /* 0x000000a000a07308 */ /* 0x000fe20000000800 */
[----:B------:R-:W-:-:S02]  /*7b80*/  FMUL.FTZ R126, R126, R148 ;  /* 0x000000947e7e7220 */ /* 0x000fc40000410000 */
[----:B------:R-:W-:Y:S02]  /*7b90*/  FMUL.FTZ R127, R127, R148 ;  /* 0x000000947f7f7220 */ /* 0x000fe40000410000 */
[-C--:B------:R-:W-:Y:S01]  /*7ba0*/  FMUL.FTZ R112, R112, R150.reuse ;  /* 0x0000009670707220 */ /* 0x080fe20000410000 */
[C---:B--2---:R-:W-:Y:S01]  /*7bb0*/  HMMA.16816.F32.BF16 R128, R4.reuse, R16, R128 ;  /* 0x000000100480723c */ /* 0x044fe20000041880 */
        /* <DEDUP_REMOVED lines=23> */
[----:B------:R-:W-:Y:S02]  /*7d30*/  FMUL.FTZ R43, R43, R148 ;  /* 0x000000942b2b7220 */ /* 0x000fe40000410000 */
[C---:B----4-:R-:W-:Y:S01]  /*7d40*/  HMMA.16816.F32.BF16 R36, R4.reuse, R12, R36 ;  /* 0x0000000c0424723c */ /* 0x050fe20000041824 */
[-C--:B------:R-:W-:Y:S02]  /*7d50*/  FMUL.FTZ R104, R104, R150.reuse ;  /* 0x0000009668687220 */ /* 0x080fe40000410000 */
[----:B------:R-:W-:Y:S02]  /*7d60*/  FMUL.FTZ R105, R105, R150 ;  /* 0x0000009669697220 */ /* 0x000fe40000410000 */
[-C--:B------:R-:W-:Y:S01]  /*7d70*/  FMUL.FTZ R106, R106, R148.reuse ;  /* 0x000000946a6a7220 */ /* 0x080fe20000410000 */
[----:B------:R-:W-:Y:S01]  /*7d80*/  MUFU.EX2 R170, R170 ;  /* 0x000000aa00aa7308 */ /* 0x000fe20000000800 */
[----:B------:R-:W-:Y:S01]  /*7d90*/  FMUL.FTZ R107, R107, R148 ;  /* 0x000000946b6b7220 */ /* 0x000fe20000410000 */
[----:B------:R-:W-:Y:S01]  /*7da0*/  HMMA.16816.F32.BF16 R40, R4, R14, R40 ;  /* 0x0000000e0428723c */ /* 0x000fe20000041828 */
[----:B------:R-:W4:Y:S01]  /*7db0*/  LDSM.16.MT88.4 R12, [R196+0xe000] ;  /* 0x00e00000c40c783b */ /* 0x000f220000004200 */
[----:B------:R-:W-:-:S02]  /*7dc0*/  FMUL.FTZ R100, R100, R150 ;  /* 0x0000009664647220 */ /* 0x000fc40000410000 */
[----:B------:R-:W-:Y:S02]  /*7dd0*/  FMUL.FTZ R101, R101, R150 ;  /* 0x0000009665657220 */ /* 0x000fe40000410000 */
[-C--:B------:R-:W-:Y:S01]  /*7de0*/  FMUL.FTZ R102, R102, R148.reuse ;  /* 0x0000009466667220 */ /* 0x080fe20000410000 */
[----:B------:R-:W1:Y:S01]  /*7df0*/  MUFU.EX2 R171, R171 ;  /* 0x000000ab00ab7308 */ /* 0x000e620000000800 */
        /* <DEDUP_REMOVED lines=25> */
[----:B------:R-:W1:Y:S01]  /*7f90*/  MUFU.EX2 R167, R167 ;  /* 0x000000a700a77308 */ /* 0x000e620000000800 */
[----:B------:R-:W-:-:S02]  /*7fa0*/  FMUL.FTZ R67, R67, R148 ;  /* 0x0000009443437220 */ /* 0x000fc40000410000 */
        /* <DEDUP_REMOVED lines=72> */
[----:B-1----:R-:W-:Y:S01]  /*8430*/  F2FP.BF16.PACK_AB R4, R158, R3 ;  /* 0x000000039e04723e */ /* 0x002fe200000010ff */
[----:B------:R-:W-:Y:S01]  /*8440*/  FADD.FTZ R3, R3, R142 ;  /* 0x0000008e03037221 */ /* 0x000fe20000010000 */
[----:B-----5:R-:W-:Y:S02]  /*8450*/  F2FP.BF16.PACK_AB R5, R162, R159 ;  /* 0x0000009fa205723e */ /* 0x020fe400000010ff */
[----:B------:R-:W-:Y:S01]  /*8460*/  F2FP.BF16.PACK_AB R6, R160, R157 ;  /* 0x0000009da006723e */ /* 0x000fe200000010ff */
[----:B------:R-:W-:Y:S01]  /*8470*/  FADD.FTZ R158, R158, R3 ;  /* 0x000000039e9e7221 */ /* 0x000fe20000010000 */
[----:B------:R-:W-:-:S03]  /*8480*/  F2FP.BF16.PACK_AB R7, R164, R161 ;  /* 0x000000a1a407723e */ /* 0x000fc600000010ff */
[----:B------:R-:W-:-:S04]  /*8490*/  FADD.FTZ R3, R157, R158 ;  /* 0x0000009e9d037221 */ /* 0x000fc80000010000 */
        /* <DEDUP_REMOVED lines=42> */
[----:B------:R-:W-:Y:S02]  /*8740*/  F2FP.BF16.PACK_AB R7, R172, R165 ;  /* 0x000000a5ac07723e */ /* 0x000fe400000010ff */
[----:B------:R-:W-:Y:S01]  /*8750*/  MOV R3, R146 ;  /* 0x0000009200037202 */ /* 0x000fe20000000f00 */
[----:B------:R-:W-:-:S04]  /*8760*/  FADD.FTZ R168, R168, R171 ;  /* 0x000000aba8a87221 */ /* 0x000fc80000010000 */
[----:B-1----:R-:W-:Y:S01]  /*8770*/  HMMA.16816.F32.BF16 R128, R4, R12, R128 ;  /* 0x0000000c0480723c */ /* 0x002fe20000041880 */
[----:B------:R-:W-:-:S07]  /*8780*/  FADD.FTZ R173, R173, R168 ;  /* 0x000000a8adad7221 */ /* 0x000fce0000010000 */
[C---:B------:R-:W-:Y:S01]  /*8790*/  HMMA.16816.F32.BF16 R124, R4.reuse, R14, R124 ;  /* 0x0000000e047c723c */ /* 0x040fe2000004187c */
[----:B------:R-:W1:Y:S07]  /*87a0*/  LDSM.16.MT88.4 R12, [R196+0xf000] ;  /* 0x00f00000c40c783b */ /* 0x000e6e0000004200 */
[C---:B-----5:R-:W-:Y:S08]  /*87b0*/  HMMA.16816.F32.BF16 R120, R4.reuse, R8, R120 ;  /* 0x000000080478723c */ /* 0x060ff00000041878 */
[C---:B------:R-:W-:Y:S01]  /*87c0*/  HMMA.16816.F32.BF16 R116, R4.reuse, R10, R116 ;  /* 0x0000000a0474723c */ /* 0x040fe20000041874 */
[----:B------:R-:W3:Y:S07]  /*87d0*/  LDSM.16.MT88.4 R8, [R200+0x11000] ;  /* 0x01100000c808783b */ /* 0x000eee0000004200 */
[C---:B--2---:R-:W-:Y:S08]  /*87e0*/  HMMA.16816.F32.BF16 R52, R4.reuse, R16, R52 ;  /* 0x000000100434723c */ /* 0x044ff00000041834 */
        /* <DEDUP_REMOVED lines=29> */
[----:B------:R-:W-:Y:S01]  /*89c0*/  F2FP.BF16.PACK_AB R4, R163, R156 ;  /* 0x0000009ca304723e */ /* 0x000fe200000010ff */
[----:B------:R-:W-:Y:S01]  /*89d0*/  FADD.FTZ R156, R156, R173 ;  /* 0x000000ad9c9c7221 */ /* 0x000fe20000010000 */
[----:B------:R-:W-:-:S02]  /*89e0*/  F2FP.BF16.PACK_AB R5, R174, R153 ;  /* 0x00000099ae05723e */ /* 0x000fc400000010ff */
        /* <DEDUP_REMOVED lines=8> */
[C---:B--2---:R-:W-:Y:S07]  /*8a70*/  HMMA.16816.F32.BF16 R60, R4.reuse, R16, R60 ;  /* 0x00000010043c723c */ /* 0x044fee000004183c */
[----:B------:R-:W-:Y:S01]  /*8a80*/  FFMA.FTZ R17, R227, R148, R141 ;  /* 0x00000094e3117223 */ /* 0x000fe2000001008d */
[----:B----4-:R-:W-:Y:S03]  /*8a90*/  HMMA.16816.F32.BF16 R36, R4, R24, R36 ;  /* 0x000000180424723c */ /* 0x010fe60000041824 */
[----:B------:R-:W-:-:S04]  /*8aa0*/  FADD.FTZ R17, R140, R17 ;  /* 0x000000118c117221 */ /* 0x000fc80000010000 */
[----:B------:R-:W-:Y:S01]  /*8ab0*/  FADD.FTZ R0, R0, R17 ;  /* 0x0000001100007221 */ /* 0x000fe20000010000 */
[----:B------:R-:W-:Y:S01]  /*8ac0*/  HMMA.16816.F32.BF16 R40, R4, R26, R40 ;  /* 0x0000001a0428723c */ /* 0x000fe20000041828 */
[----:B------:R-:W2:Y:S02]  /*8ad0*/  LDSM.16.MT88.4 R24, [R197+0x11800] ;  /* 0x01180000c518783b */ /* 0x000ea40000004200 */
[----:B------:R-:W-:-:S04]  /*8ae0*/  FADD.FTZ R0, R149, R0 ;  /* 0x0000000095007221 */ /* 0x000fc80000010000 */
[----:B------:R-:W-:Y:S01]  /*8af0*/  FADD.FTZ R159, R159, R0 ;  /* 0x000000009f9f7221 */ /* 0x000fe20000010000 */
[----:B-1----:R-:W-:Y:S03]  /*8b00*/  HMMA.16816.F32.BF16 R68, R4, R12, R68 ;  /* 0x0000000c0444723c */ /* 0x002fe60000041844 */
[----:B------:R-:W-:-:S05]  /*8b10*/  FADD.FTZ R162, R162, R159 ;  /* 0x0000009fa2a27221 */ /* 0x000fca0000010000 */
[C---:B------:R-:W-:Y:S01]  /*8b20*/  HMMA.16816.F32.BF16 R72, R4.reuse, R14, R72 ;  /* 0x0000000e0448723c */ /* 0x040fe20000041848 */
[----:B------:R-:W1:Y:S07]  /*8b30*/  LDSM.16.MT88.4 R12, [R196+0x11800] ;  /* 0x01180000c40c783b */ /* 0x000e6e0000004200 */
        /* <DEDUP_REMOVED lines=29> */
.L_x_3282:
        /* <DEDUP_REMOVED lines=13> */
.L_x_3292:
        /* <DEDUP_REMOVED lines=65> */
.L_x_3289:
[C---:B------:R-:W-:Y:S04]  /*91f0*/  LEA R210, P1, R6.reuse, R210, 0x1 ;  /* 0x000000d206d27211 */ /* 0x040fe800078208ff */
[----:B------:R-:W-:Y:S02]  /*9200*/  LEA.HI.X R209, R6, R209, R3, 0x1, P1 ;  /* 0x000000d106d17211 */ /* 0x000fe400008f0c03 */
[C---:B------:R-:W-:Y:S02]  /*9210*/  IADD3 R230, P1, R223.reuse, R210, RZ ;  /* 0x000000d2dfe67210 */ /* 0x040fe40007f3e0ff */
[-C--:B------:R-:W-:Y:S02]  /*9220*/  MOV R211, R209.reuse ;  /* 0x000000d100d37202 */ /* 0x080fe40000000f00 */
[C---:B------:R-:W-:Y:S02]  /*9230*/  IADD3.X R231, R220.reuse, R209, RZ, P1, !PT ;  /* 0x000000d1dce77210 */ /* 0x040fe40000ffe4ff */
[C---:B------:R-:W-:Y:S01]  /*9240*/  IADD3 R132, P1, R223.reuse, R230, RZ ;  /* 0x000000e6df847210 */ /* 0x040fe20007f3e0ff */
[----:B------:R-:W-:Y:S01]  /*9250*/  @!PT LDS RZ, [RZ] ;  /* 0x00000000fffff984 */ /* 0x000fe20000000800 */
[----:B------:R-:W-:Y:S01]  /*9260*/  @!PT LDS RZ, [RZ] ;  /* 0x00000000fffff984 */ /* 0x000fe20000000800 */
[----:B------:R-:W-:Y:S01]  /*9270*/  @!PT LDS RZ, [RZ] ;  /* 0x00000000fffff984 */ /* 0x000fe20000000800 */
[----:B------:R1:W-:Y:S03]  /*9280*/  LDGSTS.E.BYPASS.LTC128B.128 [R215+0xc000], [R210.64] ;  /* 0x0c000000d2d77fae */ /* 0x0003e6000b901d44 */
[C---:B------:R-:W-:Y:S02]  /*9290*/  IADD3.X R133, R220.reuse, R231, RZ, P1, !PT ;  /* 0x000000e7dc857210 */ /* 0x040fe40000ffe4ff */
[----:B------:R-:W-:Y:S01]  /*92a0*/  IADD3 R2, P1, R223, R132, RZ ;  /* 0x00000084df027210 */ /* 0x000fe20007f3e0ff */
[----:B------:R1:W-:Y:S03]  /*92b0*/  LDGSTS.E.BYPASS.LTC128B.128 [R215+0xe000], [R210.64+0x80] ;  /* 0x0e000080d2d77fae */ /* 0x0003e6000b901d44 */
[----:B------:R-:W-:Y:S02]  /*92c0*/  IADD3.X R3, R220, R133, RZ, P1, !PT ;  /* 0x00000085dc037210 */ /* 0x000fe40000ffe4ff */
[----:B------:R-:W-:Y:S01]  /*92d0*/  ISETP.GT.AND P1, PT, R213, R208, PT ;  /* 0x000000d0d500720c */ /* 0x000fe20003f24270 */
[----:B------:R1:W-:Y:S06]  /*92e0*/  LDGSTS.E.BYPASS.LTC128B.128 [R215+0x10000], [R210.64+0x100] ;  /* 0x10000100d2d77fae */ /* 0x0003ec000b901d44 */
        /* <DEDUP_REMOVED lines=205> */
[----:B--2---:R-:W-:Y:S02]  /*9fc0*/  FMUL.FTZ R3, R10, c[0x0][0x2ec] ;  /* 0x0000bb000a037a20 */ /* 0x004fe40000410000 */
[----:B----4-:R-:W-:Y:S02]  /*9fd0*/  FMUL.FTZ R2, R11, c[0x0][0x2ec] ;  /* 0x0000bb000b027a20 */ /* 0x010fe40000410000 */
[----:B------:R-:W-:Y:S03]  /*9fe0*/  FMUL.FTZ R35, R35, c[0x0][0x2ec] ;  /* 0x0000bb0023237a20 */ /* 0x000fe60000410000 */
[----:B------:R2:W4:Y:S10]  /*9ff0*/  MUFU.TANH R174, R132 ;  /* 0x0000008400ae7308 */ /* 0x0005340000002400 */
        /* <DEDUP_REMOVED lines=27> */
[----:B------:R-:W-:Y:S04]  /*a1b0*/  IABS R2, c[0x0][0x2d0] ;  /* 0x0000b40000027a13 */ /* 0x000fe80000000000 */
[----:B------:R-:W2:Y:S10]  /*a1c0*/  I2F.RP R7, R2 ;  /* 0x0000000200077306 */ /* 0x000eb40000209400 */
[----:B--2---:R-:W2:Y:S02]  /*a1d0*/  MUFU.RCP R3, R7 ;  /* 0x0000000700037308 */ /* 0x004ea40000001000 */
[----:B--2---:R-:W-:Y:S01]  /*a1e0*/  IADD3 R10, R3, 0xffffffe, RZ ;  /* 0x0ffffffe030a7810 */ /* 0x004fe20007ffe0ff */
[----:B------:R-:W-:Y:S07]  /*a1f0*/  IMAD.SHL.U32 R3, R213, 0x40, RZ ;  /* 0x00000040d5037824 */ /* 0x000fee00078e00ff */
[----:B------:R-:W2:Y:S01]  /*a200*/  F2I.FTZ.U32.TRUNC.NTZ R11, R10 ;  /* 0x0000000a000b7305 */ /* 0x000ea2000021f000 */
[----:B------:R-:W-:Y:S02]  /*a210*/  IADD3 R9, R3, -0x40, RZ ;  /* 0xffffffc003097810 */ /* 0x000fe40007ffe0ff */
[----:B------:R-:W-:Y:S02]  /*a220*/  IABS R6, R3 ;  /* 0x0000000300067213 */ /* 0x000fe40000000000 */
[----:B------:R-:W-:Y:S02]  /*a230*/  IABS R4, R9 ;  /* 0x0000000900047213 */ /* 0x000fe40000000000 */
[----:B------:R-:W-:Y:S02]  /*a240*/  LOP3.LUT R9, R9, c[0x0][0x2d0], RZ, 0x3c, !PT ;  /* 0x0000b40009097a12 */ /* 0x000fe400078e3cff */
[----:B------:R-:W-:Y:S02]  /*a250*/  LOP3.LUT R3, R3, c[0x0][0x2d0], RZ, 0x3c, !PT ;  /* 0x0000b40003037a12 */ /* 0x000fe400078e3cff */
[----:B------:R-:W-:Y:S02]  /*a260*/  ISETP.GE.AND P1, PT, R9, RZ, PT ;  /* 0x000000ff0900720c */ /* 0x000fe40003f26270 */
[----:B------:R-:W-:Y:S02]  /*a270*/  ISETP.GE.AND P3, PT, R3, RZ, PT ;  /* 0x000000ff0300720c */ /* 0x000fe40003f66270 */
[----:B------:R-:W-:Y:S01]  /*a280*/  LOP3.LUT R3, RZ, c[0x0][0x2d0], RZ, 0x33, !PT ;  /* 0x0000b400ff037a12 */ /* 0x000fe200078e33ff */
        /* <DEDUP_REMOVED lines=45> */
.L_x_3291:
        /* <DEDUP_REMOVED lines=24> */
.L_x_3290:
[----:B--234-:R-:W-:Y:S01]  /*a6e0*/  FMNMX.FTZ R3, R170, R135, !PT ;  /* 0x00000087aa037209 */ /* 0x01cfe20007810000 */
[----:B------:R-:W-:Y:S01]  /*a6f0*/  LDSM.16.MT88.4 R12, [R200+0xc000] ;  /* 0x00c00000c80c783b */ /* 0x000fe20000004200 */
[----:B------:R-:W-:Y:S02]  /*a700*/  FMNMX.FTZ R4, R169, R0, !PT ;  /* 0x00000000a9047209 */ /* 0x000fe40007810000 */
        /* <DEDUP_REMOVED lines=34> */
[----:B------:R-:W-:Y:S02]  /*a930*/  FMNMX.FTZ R5, R211, R2, !PT ;  /* 0x00000002d3057209 */ /* 0x000fe40007810000 */
[----:B------:R-:W-:Y:S03]  /*a940*/  FMNMX.FTZ R2, R134, R3, !PT ;  /* 0x0000000386027209 */ /* 0x000fe60007810000 */
[----:B------:R-:W1:Y:S01]  /*a950*/  SHFL.BFLY PT, R6, R5, 0x2, 0x1f ;  /* 0x0c401f0005067f89 */ /* 0x000e6200000e0000 */
[----:B------:R-:W-:Y:S07]  /*a960*/  FMNMX.FTZ R7, R133, R2, !PT ;  /* 0x0000000285077209 */ /* 0x000fee0007810000 */
        /* <DEDUP_REMOVED lines=354> */
[----:B------:R-:W-:Y:S01]  /*bf90*/  MOV R0, R3 ;  /* 0x0000000300007202 */ /* 0x000fe20000000f00 */
[C---:B-1----:R-:W-:Y:S03]  /*bfa0*/  HMMA.16816.F32.BF16 R92, R136.reuse, R12, R92 ;  /* 0x0000000c885c723c */ /* 0x042fe6000004185c */
        /* <DEDUP_REMOVED lines=11> */
.L_x_3288:
        /* <DEDUP_REMOVED lines=220> */
[----:B------:R-:W-:Y:S04]  /*ce20*/  STS.64 [R20+0x8000], R88 ;  /* 0x0080005814007388 */ /* 0x000fe80000000a00 */
[----:B------:R-:W-:Y:S04]  /*ce30*/  STS.64 [R20+0x8800], R90 ;  /* 0x0088005a14007388 */ /* 0x000fe80000000a00 */
[----:B-1----:R-:W1:Y:S04]  /*ce40*/  S2R R14, SR_CTAID.X ;  /* 0x00000000000e7919 */ /* 0x002e680000002500 */
[----:B------:R-:W-:Y:S04]  /*ce50*/  STS.64 [R21+0x8000], R92 ;  /* 0x0080005c15007388 */ /* 0x000fe80000000a00 */
[----:B------:R-:W-:Y:S04]  /*ce60*/  STS.64 [R21+0x8800], R94 ;  /* 0x0088005e15007388 */ /* 0x000fe80000000a00 */
[----:B------:R3:W-:Y:S04]  /*ce70*/  STS.64 [R15+0x8000], R96 ;  /* 0x008000600f007388 */ /* 0x0007e80000000a00 */
[----:B------:R4:W-:Y:S04]  /*ce80*/  STS.64 [R15+0x8800], R98 ;  /* 0x008800620f007388 */ /* 0x0009e80000000a00 */
[----:B------:R-:W-:Y:S01]  /*ce90*/  BAR.SYNC.DEFER_BLOCKING 0x0 ;  /* 0x0000000000007b1d */ /* 0x000fe20000010000 */
[----:B---3--:R-:W-:-:S02]  /*cea0*/  SHF.R.S32.HI R96, RZ, 0x1f, R13 ;  /* 0x0000001fff607819 */ /* 0x008fc4000001140d */
[----:B----4-:R-:W-:-:S03]  /*ceb0*/  IADD3 R15, -R212, RZ, RZ ;  /* 0x000000ffd40f7210 */ /* 0x010fc60007ffe1ff */
[----:B------:R-:W3:Y:S01]  /*cec0*/  LDS.128 R112, [R5.X4] ;  /* 0x0000000005707984 */ /* 0x000ee20000004c00 */
[----:B------:R-:W-:Y:S01]  /*ced0*/  LEA.HI R96, R96, R13, RZ, 0x2 ;  /* 0x0000000d60607211 */ /* 0x000fe200078f10ff */
[----:B--2---:R-:W-:-:S03]  /*cee0*/  IMAD R6, R15, c[0x0][0x1c0], R6 ;  /* 0x000070000f067a24 */ /* 0x004fc600078e0206 */
[----:B------:R-:W-:Y:S01]  /*cef0*/  LOP3.LUT R96, R96, 0xffffffc, RZ, 0xc0, !PT ;  /* 0x0ffffffc60607812 */ /* 0x000fe200078ec0ff */
[----:B------:R-:W2:Y:S01]  /*cf00*/  LDS.128 R108, [R5.X4+0x800] ;  /* 0x00080000056c7984 */ /* 0x000ea20000004c00 */
[----:B------:R-:W-:Y:S02]  /*cf10*/  IMAD R6, R7, c[0x0][0x1c0], R6 ;  /* 0x0000700007067a24 */ /* 0x000fe400078e0206 */
[----:B------:R-:W-:Y:S01]  /*cf20*/  IADD3 R96, R13, -R96, RZ ;  /* 0x800000600d607210 */ /* 0x000fe20007ffe0ff */
[----:B------:R-:W4:Y:S01]  /*cf30*/  LDS.128 R104, [R5.X4+0x1000] ;  /* 0x0010000005687984 */ /* 0x000f220000004c00 */
[----:B-1----:R-:W-:Y:S02]  /*cf40*/  SHF.L.U32 R7, R14, 0x6, RZ ;  /* 0x000000060e077819 */ /* 0x002fe400000006ff */
[----:B------:R-:W-:Y:S01]  /*cf50*/  SHF.R.S32.HI R13, RZ, 0x2, R0 ;  /* 0x00000002ff0d7819 */ /* 0x000fe20000011400 */
[----:B------:R-:W1:Y:S02]  /*cf60*/  LDS.128 R100, [R5.X4+0x1800] ;  /* 0x0018000005647984 */ /* 0x000e640000004c00 */
[----:B------:R-:W-:Y:S01]  /*cf70*/  IMAD R6, R6, c[0x0][0x214], R7 ;  /* 0x0000850006067a24 */ /* 0x000fe200078e0207 */
        /* <DEDUP_REMOVED lines=34> */
.L_x_3294:
[----:B--234-:R-:W-:Y:S05]  /*d1a0*/  BSYNC B0 ;  /* 0x0000000000007941 */ /* 0x01cfea0003800000 */
.L_x_3293:
        /* <DEDUP_REMOVED lines=50> */
.L_x_3295:
        /* <DEDUP_REMOVED lines=11> */
.L_x_4437:


//--------------------- .text._ZN5flash24flash_fwd_splitkv_kernelI23Flash_fwd_kernel_traitsILi192ELi64ELi64ELi4ELb0ELb0EN7cutlass10bfloat16_tE19Flash_kernel_traitsILi192ELi64ELi64ELi4ES3_EELb1ELb0ELb1ELb0ELb0ELb0ELb1ELb0EEEvNS_16Flash_fwd_paramsE --------------------------
	.section	.text._ZN5flash24flash_fwd_splitkv_kernelI23Flash_fwd_kernel_traitsILi192ELi64ELi64ELi4ELb0ELb0EN7cutlass10bfloat16_tE19Flash_kernel_traitsILi192ELi64ELi64ELi4ES3_EELb1ELb0ELb1ELb0ELb0ELb0ELb1ELb0EEEvNS_16Flash_fwd_paramsE,"ax",@progbits
	.sectioninfo	@"SHI_REGISTERS=238"
	.align	128
        .global         _ZN5flash24flash_fwd_splitkv_kernelI23Flash_fwd_kernel_traitsILi192ELi64ELi64ELi4ELb0ELb0EN7cutlass10bfloat16_tE19Flash_kernel_traitsILi192ELi64ELi64ELi4ES3_EELb1ELb0ELb1ELb0ELb0ELb0ELb1ELb0EEEvNS_16Flash_fwd_paramsE
        .type           _ZN5flash24flash_fwd_splitkv_kernelI23Flash_fwd_kernel_traitsILi192ELi64ELi64ELi4ELb0ELb0EN7cutlass10bfloat16_tE19Flash_kernel_traitsILi192ELi64ELi64ELi4ES3_EELb1ELb0ELb1ELb0ELb0ELb0ELb1ELb0EEEvNS_16Flash_fwd_paramsE,@function
        .size           _ZN5flash24flash_fwd_splitkv_kernelI23Flash_fwd_kernel_traitsILi192ELi64ELi64ELi4ELb0ELb0EN7cutlass10bfloat16_tE19Flash_kernel_traitsILi192ELi64ELi64ELi4ES3_EELb1ELb0ELb1ELb0ELb0ELb0ELb1ELb0EEEvNS_16Flash_fwd_paramsE,(.L_x_4438 - _ZN5flash24flash_fwd_splitkv_kernelI23Flash_fwd_kernel_traitsILi192ELi64ELi64ELi4ELb0ELb0EN7cutlass10bfloat16_tE19Flash_kernel_traitsILi192ELi64ELi64ELi4ES3_EELb1ELb0ELb1ELb0ELb0ELb0ELb1ELb0EEEvNS_16Flash_fwd_paramsE)
        .other          _ZN5flash24flash_fwd_splitkv_kernelI23Flash_fwd_kernel_traitsILi192ELi64ELi64ELi4ELb0ELb0EN7cutlass10bfloat16_tE19Flash_kernel_traitsILi192ELi64ELi64ELi4ES3_EELb1ELb0ELb1ELb0ELb0ELb0ELb1ELb0EEEvNS_16Flash_fwd_paramsE,@"STO_CUDA_ENTRY STV_DEFAULT"
_ZN5flash24flash_fwd_splitkv_kernelI23Flash_fwd_kernel_traitsILi192ELi64ELi64ELi4ELb0ELb0EN7cutlass10bfloat16_tE19Flash_kernel_traitsILi192ELi64ELi64ELi4ES3_EELb1ELb0ELb1ELb0ELb0ELb0ELb1ELb0EEEvNS_16Flash_fwd_paramsE:
.text._ZN5flash24flash_fwd_splitkv_kernelI23Flash_fwd_kernel_traitsILi192ELi64ELi64ELi4ELb0ELb0EN7cutlass10bfloat16_tE19Flash_kernel_traitsILi192ELi64ELi64ELi4ES3_EELb1ELb0ELb1ELb0ELb0ELb0ELb1ELb0EEEvNS_16Flash_fwd_paramsE:
        /* <DEDUP_REMOVED lines=53> */
.L_x_3296:
[----:B-1-34-:R-:W-:Y:S02]  /*0350*/  MOV R4, c[0x0][0x218] ;  /* 0x0000860000047a02 */ /* 0x01afe40000000f00 */
.L_x_3297:
        /* <DEDUP_REMOVED lines=21> */
[----:B------:R-:W-:-:S04]  /*04b0*/  IADD3 R6, R6, -0x1, RZ ;  /* 0xffffffff06067810 */ /* 0x000fc80007ffe0ff */
[----:B------:R-:W-:Y:S02]  /*04c0*/  IABS R3, R6 ;  /* 0x0000000600037213 */ /* 0x000fe40000000000 */
[----:B------:R-:W-:-:S04]  /*04d0*/  LOP3.LUT R6, R6, c[0x0][0x10], RZ, 0x3c, !PT ;  /* 0x0000040006067a12 */ /* 0x000fc800078e3cff */
[----:B------:R-:W-:Y:S02]  /*04e0*/  ISETP.GE.AND P0, PT, R6, RZ, PT ;  /* 0x000000ff0600720c */ /* 0x000fe40003f06270 */
[----:B------:R-:W-:Y:S02]  /*04f0*/  IADD3 R6, -R17, 0x7f, R16 ;  /* 0x0000007f11067810 */ /* 0x000fe40007ffe110 */
[----:B--2---:R-:W-:Y:S02]  /*0500*/  IADD3 R8, R8, 0xffffffe, RZ ;  /* 0x0ffffffe08087810 */ /* 0x004fe40007ffe0ff */
[----:B------:R-:W-:Y:S02]  /*0510*/  IADD3 R6, R6, c[0x0][0x2e8], R95 ;  /* 0x0000ba0006067a10 */ /* 0x000fe40007ffe05f */
[----:B------:R-:W2:Y:S02]  /*0520*/  F2I.FTZ.U32.TRUNC.NTZ R9, R8 ;  /* 0x0000000800097305 */ /* 0x000ea4000021f000 */
[----:B------:R-:W-:-:S04]  /*0530*/  SHF.R.S32.HI R145, RZ, 0x1f, R6 ;  /* 0x0000001fff917819 */ /* 0x000fc80000011406 */
[----:B------:R-:W-:-:S04]  /*0540*/  LEA.HI R145, R145, R6, RZ, 0x6 ;  /* 0x0000000691917211 */ /* 0x000fc800078f30ff */
[----:B------:R-:W-:Y:S01]  /*0550*/  SHF.R.S32.HI R145, RZ, 0x6, R145 ;  /* 0x00000006ff917819 */ /* 0x000fe20000011491 */
[----:B--2---:R-:W-:Y:S02]  /*0560*/  IMAD.MOV R4, RZ, RZ, -R9 ;  /* 0x000000ffff047224 */ /* 0x004fe400078e0a09 */
        /* <DEDUP_REMOVED lines=16> */
[----:B------:R-:W-:-:S04]  /*0670*/  IMAD.MOV.U32 R3, RZ, RZ, R7 ;  /* 0x000000ffff037224 */ /* 0x000fc800078e0007 */
        /* <DEDUP_REMOVED lines=36> */
.L_x_3300:
[----:B------:R-:W-:Y:S05]  /*08c0*/  BSYNC B0 ;  /* 0x0000000000007941 */ /* 0x000fea0003800000 */
.L_x_3299:
        /* <DEDUP_REMOVED lines=10> */
.L_x_3302:
[----:B------:R-:W-:Y:S05]  /*0970*/  BSYNC B0 ;  /* 0x0000000000007941 */ /* 0x000fea0003800000 */
.L_x_3301:
        /* <DEDUP_REMOVED lines=10> */
.L_x_3304:
[----:B------:R-:W-:Y:S05]  /*0a20*/  BSYNC B0 ;  /* 0x0000000000007941 */ /* 0x000fea0003800000 */
.L_x_3303:
        /* <DEDUP_REMOVED lines=10> */
.L_x_3306:
[----:B------:R-:W-:Y:S05]  /*0ad0*/  BSYNC B0 ;  /* 0x0000000000007941 */ /* 0x000fea0003800000 */
.L_x_3305:
        /* <DEDUP_REMOVED lines=10> */
.L_x_3308:
[----:B------:R-:W-:Y:S05]  /*0b80*/  BSYNC B0 ;  /* 0x0000000000007941 */ /* 0x000fea0003800000 */
.L_x_3307:
        /* <DEDUP_REMOVED lines=10> */
.L_x_3310:
[----:B------:R-:W-:Y:S05]  /*0c30*/  BSYNC B0 ;  /* 0x0000000000007941 */ /* 0x000fea0003800000 */
.L_x_3309:
        /* <DEDUP_REMOVED lines=10> */
.L_x_3312:
[----:B------:R-:W-:Y:S05]  /*0ce0*/  BSYNC B0 ;  /* 0x0000000000007941 */ /* 0x000fea0003800000 */
.L_x_3311:
        /* <DEDUP_REMOVED lines=10> */
.L_x_3314:
[----:B------:R-:W-:Y:S05]  /*0d90*/  BSYNC B0 ;  /* 0x0000000000007941 */ /* 0x000fea0003800000 */
.L_x_3313:
        /* <DEDUP_REMOVED lines=12> */
[----:B-1234-:R-:W-:Y:S01]  /*0e60*/  @!P5 IMAD.MOV.U32 R19, RZ, RZ, -0x800000 ;  /* 0xff800000ff13d424 */ /* 0x01efe200078e00ff */
        /* <DEDUP_REMOVED lines=19> */
.L_x_3298:
        /* <DEDUP_REMOVED lines=64> */
[----:B------:R-:W-:Y:S01]  /*13a0*/  ISETP.GE.U32.AND P2, PT, R5, R2, PT ;  /* 0x000000020500720c */ /* 0x000fe20003f46070 */
[----:B------:R-:W-:Y:S01]  /*13b0*/  IMAD.MOV R2, RZ, RZ, -R3 ;  /* 0x000000ffff027224 */ /* 0x000fe200078e0a03 */
[----:B------:R-:W-:-:S03]  /*13c0*/  LOP3.LUT R5, R22, c[0x0][0x1c8], RZ, 0x3c, !PT ;  /* 0x0000720016057a12 */ /* 0x000fc600078e3cff */
[----:B------:R-:W-:Y:S01]  /*13d0*/  IMAD R7, R2, c[0x0][0x2d0], R7 ;  /* 0x0000b40002077a24 */ /* 0x000fe200078e0207 */
[----:B------:R-:W-:-:S04]  /*13e0*/  ISETP.GE.AND P1, PT, R5, RZ, PT ;  /* 0x000000ff0500720c */ /* 0x000fc80003f26270 */
[----:B------:R-:W-:-:S03]  /*13f0*/  SHF.R.S32.HI R3, RZ, 0x1f, R7 ;  /* 0x0000001fff037819 */ /* 0x000fc60000011407 */
[----:B------:R-:W-:Y:S02]  /*1400*/  @P2 IADD3 R4, R4, 0x1, RZ ;  /* 0x0000000104042810 */ /* 0x000fe40007ffe0ff */
[----:B------:R-:W-:Y:S01]  /*1410*/  ISETP.NE.AND P2, PT, RZ, c[0x0][0x1c8], PT ;  /* 0x00007200ff007a0c */ /* 0x000fe20003f45270 */
[----:B------:R-:W-:-:S03]  /*1420*/  IMAD R2, R3, c[0x0][0x198], RZ ;  /* 0x0000660003027a24 */ /* 0x000fc600078e02ff */
[----:B------:R-:W-:Y:S01]  /*1430*/  @!P1 IADD3 R4, -R4, RZ, RZ ;  /* 0x000000ff04049210 */ /* 0x000fe20007ffe1ff */
[----:B------:R-:W-:-:S08]  /*1440*/  IMAD R2, R7, c[0x0][0x19c], R2 ;  /* 0x0000670007027a24 */ /* 0x000fd000078e0202 */
[----:B------:R-:W-:-:S04]  /*1450*/  @!P2 LOP3.LUT R4, RZ, c[0x0][0x1c8], RZ, 0x33, !PT ;  /* 0x00007200ff04aa12 */ /* 0x000fc800078e33ff */
[----:B------:R-:W-:Y:S02]  /*1460*/  SHF.R.S32.HI R6, RZ, 0x1f, R4 ;  /* 0x0000001fff067819 */ /* 0x000fe40000011404 */
[----:B--2---:R-:W-:Y:S01]  /*1470*/  SHF.R.S32.HI R9, RZ, 0x1f, R0 ;  /* 0x0000001fff097819 */ /* 0x004fe20000011400 */
[----:B------:R-:W-:-:S04]  /*1480*/  IMAD.WIDE.U32 R14, R0, c[0x0][0x180], RZ ;  /* 0x00006000000e7a25 */ /* 0x000fc800078e00ff */
[C---:B------:R-:W-:Y:S02]  /*1490*/  IMAD R5, R9.reuse, c[0x0][0x180], RZ ;  /* 0x0000600009057a24 */ /* 0x040fe400078e02ff */
[----:B------:R-:W-:Y:S02]  /*14a0*/  IMAD R9, R9, c[0x0][0x188], RZ ;  /* 0x0000620009097a24 */ /* 0x000fe400078e02ff */
[C---:B------:R-:W-:Y:S02]  /*14b0*/  IMAD R5, R0.reuse, c[0x0][0x184], R5 ;  /* 0x0000610000057a24 */ /* 0x040fe400078e0205 */
[----:B------:R-:W-:Y:S02]  /*14c0*/  IMAD R10, R0, c[0x0][0x18c], R9 ;  /* 0x00006300000a7a24 */ /* 0x000fe400078e0209 */
[----:B------:R-:W-:Y:S02]  /*14d0*/  IMAD.IADD R15, R15, 0x1, R5 ;  /* 0x000000010f0f7824 */ /* 0x000fe400078e0205 */
[----:B------:R-:W-:-:S02]  /*14e0*/  IMAD R5, R6, c[0x0][0x1b0], RZ ;  /* 0x00006c0006057a24 */ /* 0x000fc400078e02ff */
[----:B------:R-:W-:-:S04]  /*14f0*/  IMAD.WIDE.U32 R14, R7, c[0x0][0x198], R14 ;  /* 0x00006600070e7a25 */ /* 0x000fc800078e000e */
[----:B------:R-:W-:Y:S01]  /*1500*/  IMAD R5, R4, c[0x0][0x1b4], R5 ;  /* 0x00006d0004057a24 */ /* 0x000fe200078e0205 */
[----:B------:R-:W-:Y:S01]  /*1510*/  IADD3 R15, R15, R2, RZ ;  /* 0x000000020f0f7210 */ /* 0x000fe20007ffe0ff */
[----:B------:R-:W-:-:S04]  /*1520*/  IMAD.WIDE.U32 R24, R0, c[0x0][0x188], RZ ;  /* 0x0000620000187a25 */ /* 0x000fc800078e00ff */
[----:B------:R-:W-:-:S04]  /*1530*/  IMAD.WIDE.U32 R28, R4, c[0x0][0x1b0], R14 ;  /* 0x00006c00041c7a25 */ /* 0x000fc800078e000e */
[----:B------:R-:W-:Y:S01]  /*1540*/  IMAD.IADD R10, R25, 0x1, R10 ;  /* 0x00000001190a7824 */ /* 0x000fe200078e020a */
[----:B------:R-:W-:Y:S01]  /*1550*/  IADD3 R9, R29, R5, RZ ;  /* 0x000000051d097210 */ /* 0x000fe20007ffe0ff */
[----:B------:R-:W-:Y:S05]  /*1560*/  BRA `(.L_x_3316) ;  /* 0x0000042000007947 */ /* 0x000fea0003800000 */
.L_x_3315:
        /* <DEDUP_REMOVED lines=15> */
.L_x_3317:
[----:B------:R-:W-:Y:S02]  /*1660*/  IABS R6, c[0x0][0x1c8] ;  /* 0x0000720000067a13 */ /* 0x000fe40000000000 */
[----:B------:R-:W-:Y:S02]  /*1670*/  @P4 IADD3 R10, R2, R13, RZ ;  /* 0x0000000d020a4210 */ /* 0x000fe40007ffe0ff */
[----:B------:R-:W1:Y:S03]  /*1680*/  I2F.RP R9, R6 ;  /* 0x0000000600097306 */ /* 0x000e660000209400 */
[----:B------:R-:W-:-:S04]  /*1690*/  @P4 IMAD.WIDE.U32 R24, R10, c[0x0][0x1a0], RZ ;  /* 0x000068000a184a25 */ /* 0x000fc800078e00ff */
[----:B------:R-:W-:Y:S01]  /*16a0*/  @P4 IMAD R10, R10, c[0x0][0x1a4], R25 ;  /* 0x000069000a0a4a24 */ /* 0x000fe200078e0219 */
[----:B-1----:R-:W1:Y:S02]  /*16b0*/  MUFU.RCP R14, R9 ;  /* 0x00000009000e7308 */ /* 0x002e640000001000 */
[----:B-1----:R-:W-:Y:S01]  /*16c0*/  IADD3 R14, R14, 0xffffffe, RZ ;  /* 0x0ffffffe0e0e7810 */ /* 0x002fe20007ffe0ff */
[----:B------:R-:W-:-:S05]  /*16d0*/  IMAD.MOV.U32 R9, RZ, RZ, R5 ;  /* 0x000000ffff097224 */ /* 0x000fca00078e0005 */
        /* <DEDUP_REMOVED lines=9> */
[----:B------:R-:W-:Y:S01]  /*1770*/  IMAD R3, R6, R3, R7 ;  /* 0x0000000306037224 */ /* 0x000fe200078e0207 */
[----:B------:R-:W-:-:S04]  /*1780*/  LEA R7, R145, 0xffffffc0, 0x6 ;  /* 0xffffffc091077811 */ /* 0x000fc800078e30ff */
[----:B------:R-:W-:Y:S01]  /*1790*/  ISETP.GT.U32.AND P1, PT, R6, R3, PT ;  /* 0x000000030600720c */ /* 0x000fe20003f24070 */
[----:B------:R-:W-:-:S05]  /*17a0*/  IMAD.WIDE.U32 R8, R7, c[0x0][0x198], R8 ;  /* 0x0000660007087a25 */ /* 0x000fca00078e0008 */
[----:B------:R-:W-:-:S07]  /*17b0*/  MOV R28, R8 ;  /* 0x00000008001c7202 */ /* 0x000fce0000000f00 */
[----:B------:R-:W-:Y:S01]  /*17c0*/  @!P1 IMAD.IADD R3, R3, 0x1, -R6 ;  /* 0x0000000103039824 */ /* 0x000fe200078e0a06 */
[----:B------:R-:W-:Y:S02]  /*17d0*/  @!P1 IADD3 R4, R4, 0x1, RZ ;  /* 0x0000000104049810 */ /* 0x000fe40007ffe0ff */
[----:B------:R-:W-:Y:S02]  /*17e0*/  ISETP.NE.AND P1, PT, RZ, c[0x0][0x1c8], PT ;  /* 0x00007200ff007a0c */ /* 0x000fe40003f25270 */
[----:B------:R-:W-:Y:S02]  /*17f0*/  ISETP.GE.U32.AND P3, PT, R3, R6, PT ;  /* 0x000000060300720c */ /* 0x000fe40003f66070 */
[----:B------:R-:W-:-:S04]  /*1800*/  LOP3.LUT R3, R22, c[0x0][0x1c8], RZ, 0x3c, !PT ;  /* 0x0000720016037a12 */ /* 0x000fc800078e3cff */
[----:B------:R-:W-:Y:S02]  /*1810*/  ISETP.GE.AND P2, PT, R3, RZ, PT ;  /* 0x000000ff0300720c */ /* 0x000fe40003f46270 */
[----:B------:R-:W-:-:S05]  /*1820*/  SHF.R.S32.HI R3, RZ, 0x1f, R7 ;  /* 0x0000001fff037819 */ /* 0x000fca0000011407 */
[----:B------:R-:W-:Y:S01]  /*1830*/  @P3 IADD3 R4, R4, 0x1, RZ ;  /* 0x0000000104043810 */ /* 0x000fe20007ffe0ff */
[----:B------:R-:W-:-:S04]  /*1840*/  IMAD R6, R3, c[0x0][0x198], RZ ;  /* 0x0000660003067a24 */ /* 0x000fc800078e02ff */
[----:B------:R-:W-:Y:S01]  /*1850*/  IMAD R5, R7, c[0x0][0x19c], R6 ;  /* 0x0000670007057a24 */ /* 0x000fe200078e0206 */
[----:B------:R-:W-:Y:S02]  /*1860*/  @!P2 IADD3 R4, -R4, RZ, RZ ;  /* 0x000000ff0404a210 */ /* 0x000fe40007ffe1ff */
[----:B------:R-:W-:Y:S01]  /*1870*/  @!P1 LOP3.LUT R4, RZ, c[0x0][0x1c8], RZ, 0x33, !PT ;  /* 0x00007200ff049a12 */ /* 0x000fe200078e33ff */
[----:B------:R-:W-:-:S03]  /*1880*/  IMAD.IADD R29, R9, 0x1, R5 ;  /* 0x00000001091d7824 */ /* 0x000fc600078e0205 */
        /* <DEDUP_REMOVED lines=16> */
.L_x_3316:
[----:B------:R-:W-:Y:S01]  /*1990*/  ISETP.NE.AND P1, PT, R12, -0x1, PT ;  /* 0xffffffff0c00780c */ /* 0x000fe20003f25270 */
[----:B------:R-:W-:Y:S01]  /*19a0*/  BSSY B0, `(.L_x_3318) ;  /* 0x0000074000007945 */ /* 0x000fe20003800000 */
[----:B-----5:R-:W-:Y:S02]  /*19b0*/  SHF.R.S32.HI R0, RZ, 0x1f, R11 ;  /* 0x0000001fff007819 */ /* 0x020fe4000001140b */
[----:B------:R-:W-:Y:S02]  /*19c0*/  IADD3 R199, -R16, R17, RZ ;  /* 0x0000001110c77210 */ /* 0x000fe40007ffe1ff */
[CC--:B------:R-:W-:Y:S02]  /*19d0*/  LEA.HI R2, R0.reuse, R11.reuse, RZ, 0x4 ;  /* 0x0000000b00027211 */ /* 0x0c0fe400078f20ff */
[----:B------:R-:W-:Y:S02]  /*19e0*/  LEA.HI R8, R0, R11, RZ, 0x3 ;  /* 0x0000000b00087211 */ /* 0x000fe400078f18ff */
[----:B------:R-:W-:-:S02]  /*19f0*/  SHF.R.S32.HI R197, RZ, 0x4, R2 ;  /* 0x00000004ffc57819 */ /* 0x000fc40000011402 */
[----:B------:R-:W-:Y:S01]  /*1a00*/  SHF.R.S32.HI R20, RZ, 0x3, R8 ;  /* 0x00000003ff147819 */ /* 0x000fe20000011408 */
[----:B------:R-:W-:Y:S01]  /*1a10*/  @P1 IMAD.WIDE.U32 R18, R12, c[0x0][0x190], RZ ;  /* 0x000064000c121a25 */ /* 0x000fe200078e00ff */
[----:B------:R-:W-:Y:S02]  /*1a20*/  @!P1 SHF.R.S32.HI R14, RZ, 0x1f, R207 ;  /* 0x0000001fff0e9819 */ /* 0x000fe400000114cf */
[----:B------:R-:W-:Y:S01]  /*1a30*/  LOP3.LUT R8, R8, 0xfffffff8, RZ, 0xc0, !PT ;  /* 0xfffffff808087812 */ /* 0x000fe200078ec0ff */
[C---:B------:R-:W-:Y:S01]  /*1a40*/  @!P1 IMAD.WIDE.U32 R30, R207.reuse, c[0x0][0x178], RZ ;  /* 0x00005e00cf1e9a25 */ /* 0x040fe200078e00ff */
[C---:B------:R-:W-:Y:S02]  /*1a50*/  LEA.HI R13, R2.reuse, R197, RZ, 0x1 ;  /* 0x000000c5020d7211 */ /* 0x040fe400078f08ff */
[----:B------:R-:W-:Y:S01]  /*1a60*/  LOP3.LUT R2, R2, 0xfffffff0, RZ, 0xc0, !PT ;  /* 0xfffffff002027812 */ /* 0x000fe200078ec0ff */
[----:B------:R-:W-:Y:S01]  /*1a70*/  @!P1 IMAD R14, R14, c[0x0][0x178], RZ ;  /* 0x00005e000e0e9a24 */ /* 0x000fe200078e02ff */
[----:B------:R-:W-:Y:S01]  /*1a80*/  SHF.R.S32.HI R21, RZ, 0x1f, R20 ;  /* 0x0000001fff157819 */ /* 0x000fe20000011414 */
[----:B------:R-:W-:Y:S01]  /*1a90*/  @P1 IMAD R12, R12, c[0x0][0x194], R19 ;  /* 0x000065000c0c1a24 */ /* 0x000fe200078e0213 */
[----:B------:R-:W-:Y:S01]  /*1aa0*/  LEA.HI R15, R0, R11, RZ, 0x6 ;  /* 0x0000000b000f7211 */ /* 0x000fe200078f30ff */
[----:B------:R-:W-:Y:S01]  /*1ab0*/  @!P1 IMAD R5, R207, c[0x0][0x17c], R14 ;  /* 0x00005f00cf059a24 */ /* 0x000fe200078e020e */
[----:B------:R-:W-:Y:S01]  /*1ac0*/  LOP3.LUT R14, R13, 0xfffffffe, RZ, 0xc0, !PT ;  /* 0xfffffffe0d0e7812 */ /* 0x000fe200078ec0ff */
[----:B------:R-:W-:-:S02]  /*1ad0*/  IMAD.IADD R8, R11, 0x1, -R8 ;  /* 0x000000010b087824 */ /* 0x000fc400078e0a08 */
[----:B------:R-:W-:Y:S02]  /*1ae0*/  @!P1 IMAD.IADD R12, R31, 0x1, R5 ;  /* 0x000000011f0c9824 */ /* 0x000fe400078e0205 */
[----:B------:R-:W-:Y:S02]  /*1af0*/  IMAD.IADD R5, R11, 0x1, -R2 ;  /* 0x000000010b057824 */ /* 0x000fe400078e0a02 */
[----:B------:R-:W-:Y:S02]  /*1b00*/  IMAD.SHL.U32 R206, R8, 0x8, RZ ;  /* 0x0000000808ce7824 */ /* 0x000fe400078e00ff */
[----:B------:R-:W-:Y:S01]  /*1b10*/  @!P1 IMAD.MOV.U32 R18, RZ, RZ, R30 ;  /* 0x000000ffff129224 */ /* 0x000fe200078e001e */
[----:B------:R-:W-:Y:S01]  /*1b20*/  SHF.R.S32.HI R2, RZ, 0x1f, R5 ;  /* 0x0000001fff027819 */ /* 0x000fe20000011405 */
[----:B------:R-:W-:Y:S01]  /*1b30*/  IMAD.SHL.U32 R19, R20, 0x40, RZ ;  /* 0x0000004014137824 */ /* 0x000fe200078e00ff */
[----:B------:R-:W-:Y:S01]  /*1b40*/  IADD3 R24, P2, R206, R24, RZ ;  /* 0x00000018ce187210 */ /* 0x000fe20007f5e0ff */
[----:B------:R-:W-:Y:S01]  /*1b50*/  IMAD.IADD R197, R197, 0x1, -R14 ;  /* 0x00000001c5c57824 */ /* 0x000fe200078e0a0e */
[----:B------:R-:W-:Y:S01]  /*1b60*/  SHF.R.S32.HI R13, RZ, 0x1f, R206 ;  /* 0x0000001fff0d7819 */ /* 0x000fe200000114ce */
[----:B------:R-:W-:Y:S01]  /*1b70*/  IMAD.SHL.U32 R15, R15, 0x8, RZ ;  /* 0x000000080f0f7824 */ /* 0x000fe200078e00ff */
[----:B------:R-:W-:Y:S01]  /*1b80*/  LEA.HI R2, R2, R5, RZ, 0x3 ;  /* 0x0000000502027211 */ /* 0x000fe200078f18ff */
[----:B------:R-:W-:Y:S01]  /*1b90*/  IMAD.WIDE R26, R27, 0x40, R20 ;  /* 0x000000401b1a7825 */ /* 0x000fe200078e0214 */
[----:B------:R-:W-:-:S02]  /*1ba0*/  LOP3.LUT R19, R19, 0x1c0, RZ, 0xc0, !PT ;  /* 0x000001c013137812 */ /* 0x000fc400078ec0ff */
[----:B------:R-:W-:Y:S01]  /*1bb0*/  IADD3 R18, P1, R206, R18, RZ ;  /* 0x00000012ce127210 */ /* 0x000fe20007f3e0ff */
[----:B------:R-:W-:Y:S01]  /*1bc0*/  IMAD.X R25, R13, 0x1, R10, P2 ;  /* 0x000000010d197824 */ /* 0x000fe200010e060a */
[----:B------:R-:W-:Y:S02]  /*1bd0*/  LOP3.LUT R10, R2, 0xfffffff8, RZ, 0xc0, !PT ;  /* 0xfffffff8020a7812 */ /* 0x000fe400078ec0ff */
[----:B------:R-:W-:Y:S01]  /*1be0*/  LOP3.LUT R23, R19, 0x38, R206, 0xf8, !PT ;  /* 0x0000003813177812 */ /* 0x000fe200078ef8ce */
[----:B------:R-:W-:Y:S01]  /*1bf0*/  IMAD.WIDE.U32 R24, R4, c[0x0][0x1b8], R24 ;  /* 0x00006e0004187a25 */ /* 0x000fe200078e0018 */
[----:B------:R-:W-:Y:S02]  /*1c00*/  SHF.R.U32.HI R14, RZ, 0x3, R19 ;  /* 0x00000003ff0e7819 */ /* 0x000fe40000011613 */
[----:B------:R-:W-:Y:S01]  /*1c10*/  IADD3 R28, P3, R206, R28, RZ ;  /* 0x0000001cce1c7210 */ /* 0x000fe20007f7e0ff */
[----:B------:R-:W-:Y:S01]  /*1c20*/  IMAD.IADD R10, R5, 0x1, -R10 ;  /* 0x00000001050a7824 */ /* 0x000fe200078e0a0a */
[----:B------:R-:W-:Y:S01]  /*1c30*/  LOP3.LUT R14, R23, R14, RZ, 0x3c, !PT ;  /* 0x0000000e170e7212 */ /* 0x000fe200078e3cff */
[----:B------:R-:W-:Y:S01]  /*1c40*/  IMAD R5, R6, c[0x0][0x1b8], RZ ;  /* 0x00006e0006057a24 */ /* 0x000fe200078e02ff */
[C---:B------:R-:W-:Y:S01]  /*1c50*/  IADD3.X R29, R13.reuse, R9, RZ, P3, !PT ;  /* 0x000000090d1d7210 */ /* 0x040fe20001ffe4ff */
[----:B------:R-:W-:Y:S01]  /*1c60*/  IMAD.X R19, R13, 0x1, R12, P1 ;  /* 0x000000010d137824 */ /* 0x000fe200008e060c */
[----:B------:R-:W-:Y:S01]  /*1c70*/  IADD3 R146, P1, R20, R7, RZ ;  /* 0x0000000714927210 */ /* 0x000fe20007f3e0ff */
[----:B------:R-:W-:Y:S01]  /*1c80*/  IMAD R5, R4, c[0x0][0x1bc], R5 ;  /* 0x00006f0004057a24 */ /* 0x000fe200078e0205 */
[----:B------:R-:W-:Y:S01]  /*1c90*/  SHF.R.S32.HI R23, RZ, 0x1f, R22 ;  /* 0x0000001fff177819 */ /* 0x000fe20000011416 */
[----:B------:R-:W-:Y:S01]  /*1ca0*/  IMAD.SHL.U32 R4, R10, 0x40, RZ ;  /* 0x000000400a047824 */ /* 0x000fe200078e00ff */
[----:B------:R-:W-:Y:S01]  /*1cb0*/  LEA.HI R13, R0, R11, RZ, 0x5 ;  /* 0x0000000b000d7211 */ /* 0x000fe200078f28ff */
[----:B------:R-:W-:Y:S01]  /*1cc0*/  IMAD.SHL.U32 R6, R197, 0x8, RZ ;  /* 0x00000008c5067824 */ /* 0x000fe200078e00ff */
[----:B------:R-:W-:Y:S01]  /*1cd0*/  IADD3 R25, R25, R5, RZ ;  /* 0x0000000519197210 */ /* 0x000fe20007ffe0ff */
[C---:B------:R-:W-:Y:S01]  /*1ce0*/  IMAD R7, R21.reuse, c[0x0][0x198], RZ ;  /* 0x0000660015077a24 */ /* 0x040fe200078e02ff */
[----:B------:R-:W-:Y:S01]  /*1cf0*/  LOP3.LUT R9, R4, 0x1c0, RZ, 0xc0, !PT ;  /* 0x000001c004097812 */ /* 0x000fe200078ec0ff */
[----:B------:R-:W-:Y:S01]  /*1d00*/  IMAD.X R3, R21, 0x1, R3, P1 ;  /* 0x0000000115037824 */ /* 0x000fe200008e0603 */
[----:B------:R-:W-:Y:S01]  /*1d10*/  R2P PR, R10, 0x6 ;  /* 0x000000060a007804 */ /* 0x000fe20000000000 */
[C---:B------:R-:W-:Y:S01]  /*1d20*/  IMAD R7, R20.reuse, c[0x0][0x19c], R7 ;  /* 0x0000670014077a24 */ /* 0x040fe200078e0207 */
[----:B------:R-:W-:Y:S01]  /*1d30*/  LOP3.LUT R6, R9, 0x8, R6, 0xf8, !PT ;  /* 0x0000000809067812 */ /* 0x000fe200078ef806 */
[C---:B------:R-:W-:Y:S01]  /*1d40*/  IMAD.WIDE.U32 R28, R20.reuse, c[0x0][0x198], R28 ;  /* 0x00006600141c7a25 */ /* 0x040fe200078e001c */
[----:B------:R-:W-:-:S02]  /*1d50*/  ISETP.GE.AND P3, PT, R20, R199, PT ;  /* 0x000000c71400720c */ /* 0x000fc40003f66270 */
[----:B------:R-:W-:Y:S01]  /*1d60*/  SHF.R.U32.HI R9, RZ, 0x3, R9 ;  /* 0x00000003ff097819 */ /* 0x000fe20000011609 */
[----:B------:R-:W-:Y:S01]  /*1d70*/  IMAD R3, R3, c[0x0][0x1a0], RZ ;  /* 0x0000680003037a24 */ /* 0x000fe200078e02ff */
[----:B------:R-:W-:Y:S01]  /*1d80*/  LOP3.LUT R204, R14, 0xfffffe00, R15, 0xf8, !PT ;  /* 0xfffffe000ecc7812 */ /* 0x000fe200078ef80f */
[----:B------:R-:W-:Y:S01]  /*1d90*/  IMAD.IADD R134, R29, 0x1, R7 ;  /* 0x000000011d867824 */ /* 0x000fe200078e0207 */
[----:B------:R-:W-:Y:S01]  /*1da0*/  LOP3.LUT R6, R6, R9, RZ, 0x3c, !PT ;  /* 0x0000000906067212 */ /* 0x000fe200078e3cff */
[----:B------:R-:W-:Y:S01]  /*1db0*/  IMAD.SHL.U32 R5, R2, 0x40, RZ ;  /* 0x0000004002057824 */ /* 0x000fe200078e00ff */
[----:B------:R-:W-:Y:S01]  /*1dc0*/  LOP3.LUT R0, R13, 0xffffffe0, RZ, 0xc0, !PT ;  /* 0xffffffe00d007812 */ /* 0x000fe200078ec0ff */
[C---:B------:R-:W-:Y:S01]  /*1dd0*/  IMAD R7, R146.reuse, c[0x0][0x1a4], R3 ;  /* 0x0000690092077a24 */ /* 0x040fe200078e0203 */
[----:B------:R-:W-:Y:S01]  /*1de0*/  SHF.R.S32.HI R13, RZ, 0x5, R13 ;  /* 0x00000005ff0d7819 */ /* 0x000fe2000001140d */
[----:B------:R-:W-:Y:S01]  /*1df0*/  IMAD.WIDE.U32 R146, R146, c[0x0][0x1a0], R24 ;  /* 0x0000680092927a25 */ /* 0x000fe200078e0018 */
[----:B------:R-:W-:-:S02]  /*1e00*/  LOP3.LUT R2, R6, 0xfffffe00, R5, 0xf8, !PT ;  /* 0xfffffe0006027812 */ /* 0x000fc400078ef805 */
[C---:B------:R-:W-:Y:S01]  /*1e10*/  IADD3 R94, R206.reuse, 0x40, RZ ;  /* 0x00000040ce5e7810 */ /* 0x040fe20007ffe0ff */
[----:B------:R-:W-:Y:S01]  /*1e20*/  IMAD R25, R23, c[0x0][0x1a8], RZ ;  /* 0x00006a0017197a24 */ /* 0x000fe200078e02ff */
[----:B------:R-:W-:Y:S01]  /*1e30*/  IADD3 R93, R206, 0x80, RZ ;  /* 0x00000080ce5d7810 */ /* 0x000fe20007ffe0ff */
[----:B------:R-:W-:Y:S02]  /*1e40*/  IMAD.MOV.U32 R5, RZ, RZ, 0x10 ;  /* 0x00000010ff057424 */ /* 0x000fe400078e00ff */
[----:B------:R-:W-:Y:S02]  /*1e50*/  IMAD.MOV.U32 R4, RZ, RZ, 0x20 ;  /* 0x00000020ff047424 */ /* 0x000fe400078e00ff */
[C---:B------:R-:W-:Y:S01]  /*1e60*/  IMAD R25, R22.reuse, c[0x0][0x1ac], R25 ;  /* 0x00006b0016197a24 */ /* 0x040fe200078e0219 */
[----:B------:R-:W-:Y:S01]  /*1e70*/  SEL R5, R5, 0xfffffff0, !P1 ;  /* 0xfffffff005057807 */ /* 0x000fe20004800000 */
[----:B------:R-:W-:Y:S01]  /*1e80*/  IMAD.WIDE.U32 R18, R22, c[0x0][0x1a8], R18 ;  /* 0x00006a0016127a25 */ /* 0x000fe200078e0012 */
[----:B------:R-:W-:-:S03]  /*1e90*/  SEL R3, R4, 0xffffffe0, !P2 ;  /* 0xffffffe004037807 */ /* 0x000fc60005000000 */
[----:B------:R-:W-:Y:S02]  /*1ea0*/  IMAD.MOV.U32 R135, RZ, RZ, R28 ;  /* 0x000000ffff877224 */ /* 0x000fe400078e001c */
        /* <DEDUP_REMOVED lines=35> */
.L_x_3319:
[----:B------:R-:W-:Y:S05]  /*20e0*/  BSYNC B0 ;  /* 0x0000000000007941 */ /* 0x000fea0003800000 */
.L_x_3318:
        /* <DEDUP_REMOVED lines=37> */
.L_x_3321:
[----:B------:R-:W-:Y:S05]  /*2340*/  BSYNC B0 ;  /* 0x0000000000007941 */ /* 0x000fea0003800000 */
.L_x_3320:
        /* <DEDUP_REMOVED lines=37> */
.L_x_3323:
[----:B------:R-:W-:Y:S05]  /*25a0*/  BSYNC B0 ;  /* 0x0000000000007941 */ /* 0x000fea0003800000 */
.L_x_3322:
        /* <DEDUP_REMOVED lines=36> */
.L_x_3325:
[----:B------:R-:W-:Y:S05]  /*27f0*/  BSYNC B0 ;  /* 0x0000000000007941 */ /* 0x000fea0003800000 */
.L_x_3324:
        /* <DEDUP_REMOVED lines=31> */
.L_x_3327:
[----:B------:R-:W-:Y:S05]  /*29f0*/  BSYNC B0 ;  /* 0x0000000000007941 */ /* 0x000fea0003800000 */
.L_x_3326:
        /* <DEDUP_REMOVED lines=8> */
[----:B-1----:R-:W-:Y:S02]  /*2a80*/  IADD3 R19, P2, R202, R135, RZ ;  /* 0x00000087ca137210 */ /* 0x002fe40007f5e0ff */
        /* <DEDUP_REMOVED lines=18> */
[----:B------:R-:W-:-:S04]  /*2bb0*/  LEA R18, P1, R19, c[0x0][0x168], 0x1 ;  /* 0x00005a0013127a11 */ /* 0x000fc800078208ff */
[----:B------:R-:W-:-:S05]  /*2bc0*/  LEA.HI.X R19, R19, c[0x0][0x16c], R0, 0x1, P1 ;  /* 0x00005b0013137a11 */ /* 0x000fca00008f0c00 */
[----:B------:R-:W-:Y:S01]  /*2bd0*/  @!PT LDS RZ, [RZ] ;  /* 0x00000000fffff984 */ /* 0x000fe20000000800 */
[----:B------:R-:W-:Y:S01]  /*2be0*/  @!PT LDS RZ, [RZ] ;  /* 0x00000000fffff984 */ /* 0x000fe20000000800 */
[----:B------:R-:W-:Y:S01]  /*2bf0*/  @!PT LDS RZ, [RZ] ;  /* 0x00000000fffff984 */ /* 0x000fe20000000800 */
[----:B------:R2:W-:Y:S04]  /*2c00*/  LDGSTS.E.BYPASS.LTC128B.128 [R204+0xa800], [R18.64+0x100] ;  /* 0x0a80010012cc7fae */ /* 0x0005e8000b901d46 */
.L_x_3329:
[----:B------:R-:W-:Y:S05]  /*2c10*/  BSYNC B0 ;  /* 0x0000000000007941 */ /* 0x000fea0003800000 */
.L_x_3328:
[----:B------:R-:W-:Y:S01]  /*2c20*/  ISETP.GE.AND P1, PT, R12, R9, PT ;  /* 0x000000090c00720c */ /* 0x000fe20003f26270 */
[----:B------:R-:W-:-:S12]  /*2c30*/  BSSY B0, `(.L_x_3330) ;  /* 0x000001e000007945 */ /* 0x000fd80003800000 */
[----:B------:R-:W-:Y:S05]  /*2c40*/  @P1 BRA `(.L_x_3331) ;  /* 0x000001c000001947 */ /* 0x000fea0003800000 */
[----:B------:R-:W-:Y:S01]  /*2c50*/  ISETP.GE.AND P4, PT, R206, c[0x0][0x220], PT ;  /* 0x00008800ce007a0c */ /* 0x000fe20003f86270 */
[----:B------:R-:W-:Y:S01]  /*2c60*/  IMAD.MOV.U32 R0, RZ, RZ, c[0x0][0x19c] ;  /* 0x00006700ff007624 */ /* 0x000fe200078e00ff */
[----:B------:R-:W-:Y:S02]  /*2c70*/  ISETP.GE.AND P3, PT, R94, c[0x0][0x220], PT ;  /* 0x000088005e007a0c */ /* 0x000fe40003f66270 */
[----:B-12---:R-:W-:Y:S02]  /*2c80*/  LEA R19, P2, R7, R135, 0x5 ;  /* 0x0000008707137211 */ /* 0x006fe400078428ff */
        /* <DEDUP_REMOVED lines=24> */
.L_x_3331:
[----:B------:R-:W-:Y:S05]  /*2e10*/  BSYNC B0 ;  /* 0x0000000000007941 */ /* 0x000fea0003800000 */
.L_x_3330:
[----:B------:R-:W-:Y:S01]  /*2e20*/  ISETP.GE.AND P1, PT, R10, R9, PT ;  /* 0x000000090a00720c */ /* 0x000fe20003f26270 */
[----:B------:R-:W-:-:S12]  /*2e30*/  BSSY B0, `(.L_x_3332) ;  /* 0x0000020000007945 */ /* 0x000fd80003800000 */
[----:B------:R-:W-:Y:S05]  /*2e40*/  @P1 BRA `(.L_x_3333) ;  /* 0x000001e000001947 */ /* 0x000fea0003800000 */
[----:B------:R-:W-:Y:S01]  /*2e50*/  ISETP.GE.AND P5, PT, R206, c[0x0][0x220], PT ;  /* 0x00008800ce007a0c */ /* 0x000fe20003fa6270 */
[----:B-12---:R-:W-:Y:S01]  /*2e60*/  IMAD.MOV.U32 R18, RZ, RZ, R135 ;  /* 0x000000ffff127224 */ /* 0x006fe200078e0087 */
[----:B------:R-:W-:Y:S01]  /*2e70*/  ISETP.GE.AND P4, PT, R94, c[0x0][0x220], PT ;  /* 0x000088005e007a0c */ /* 0x000fe20003f86270 */
[----:B------:R-:W-:Y:S01]  /*2e80*/  IMAD.MOV.U32 R19, RZ, RZ, R134 ;  /* 0x000000ffff137224 */ /* 0x000fe200078e0086 */
[----:B------:R-:W-:Y:S01]  /*2e90*/  ISETP.GE.AND P2, PT, R93, c[0x0][0x220], PT ;  /* 0x000088005d007a0c */ /* 0x000fe20003f46270 */
[----:B------:R-:W-:Y:S02]  /*2ea0*/  ULDC UR4, c[0x0][0x19c] ;  /* 0x0000670000047ab9 */ /* 0x000fe40000000800 */
[----:B------:R-:W-:Y:S01]  /*2eb0*/  UIMAD UR4, UR4, 0x30, URZ ;  /* 0x00000030040478a4 */ /* 0x000fe2000f8e023f */
[----:B------:R-:W-:-:S05]  /*2ec0*/  IMAD.WIDE.U32 R26, R7, 0x30, R18 ;  /* 0x00000030071a7825 */ /* 0x000fca00078e0012 */
[----:B------:R-:W-:Y:S01]  /*2ed0*/  IADD3 R0, R27, UR4, RZ ;  /* 0x000000041b007c10 */ /* 0x000fe2000fffe0ff */
[----:B------:R1:W-:Y:S01]  /*2ee0*/  @P5 STS.128 [R204+0x7800], RZ ;  /* 0x007800ffcc005388 */ /* 0x0003e20000000c00 */
[C---:B------:R-:W-:Y:S02]  /*2ef0*/  @!P5 LEA R28, P6, R26.reuse, c[0x0][0x168], 0x1 ;  /* 0x00005a001a1cda11 */ /* 0x040fe400078c08ff */
[C---:B------:R-:W-:Y:S02]  /*2f00*/  @!P4 LEA R24, P3, R26.reuse, c[0x0][0x168], 0x1 ;  /* 0x00005a001a18ca11 */ /* 0x040fe400078608ff */
        /* <DEDUP_REMOVED lines=18> */
.L_x_3333:
[----:B------:R-:W-:Y:S05]  /*3030*/  BSYNC B0 ;  /* 0x0000000000007941 */ /* 0x000fea0003800000 */
.L_x_3332:
[----:B------:R-:W-:Y:S01]  /*3040*/  SHF.R.S32.HI R0, RZ, 0x1f, R207 ;  /* 0x0000001fff007819 */ /* 0x000fe200000114cf */
[----:B------:R-:W-:Y:S01]  /*3050*/  IMAD.WIDE.U32 R22, R207, c[0x0][0x320], R22 ;  /* 0x0000c800cf167a25 */ /* 0x000fe200078e0016 */
[----:B------:R-:W0:Y:S03]  /*3060*/  LDGDEPBAR ;  /* 0x00000000000079af */ /* 0x000e260000000000 */
[----:B------:R-:W-:Y:S01]  /*3070*/  IMAD R0, R0, c[0x0][0x320], RZ ;  /* 0x0000c80000007a24 */ /* 0x000fe200078e02ff */
[----:B-1----:R-:W-:-:S03]  /*3080*/  LEA R24, P1, R22, c[0x0][0x318], 0x2 ;  /* 0x0000c60016187a11 */ /* 0x002fc600078210ff */
[----:B------:R-:W-:-:S04]  /*3090*/  IMAD R0, R207, c[0x0][0x324], R0 ;  /* 0x0000c900cf007a24 */ /* 0x000fc800078e0200 */
[----:B------:R-:W-:-:S05]  /*30a0*/  IMAD.IADD R0, R23, 0x1, R0 ;  /* 0x0000000117007824 */ /* 0x000fca00078e0200 */
[----:B------:R-:W-:-:S05]  /*30b0*/  LEA.HI.X R25, R22, c[0x0][0x31c], R0, 0x2, P1 ;  /* 0x0000c70016197a11 */ /* 0x000fca00008f1400 */
[----:B------:R-:W3:Y:S01]  /*30c0*/  LDG.E R0, [R24.64] ;  /* 0x0000000618007981 */ /* 0x000ee2000c1e1900 */
[----:B------:R-:W-:Y:S01]  /*30d0*/  ISETP.GE.AND P2, PT, R20, R9, PT ;  /* 0x000000091400720c */ /* 0x000fe20003f46270 */
[----:B--2---:R-:W-:Y:S01]  /*30e0*/  IMAD.SHL.U32 R19, R8, 0x40, RZ ;  /* 0x0000004008137824 */ /* 0x004fe200078e00ff */
[----:B------:R-:W-:-:S04]  /*30f0*/  DEPBAR.LE SB0, 0x0 ;  /* 0x000080000000791a */ /* 0x000fc80000000000 */
[----:B------:R-:W-:Y:S01]  /*3100*/  BAR.SYNC.DEFER_BLOCKING 0x0 ;  /* 0x0000000000007b1d */ /* 0x000fe20000010000 */
[----:B------:R-:W-:Y:S01]  /*3110*/  SHF.R.S32.HI R18, RZ, 0x1f, R15 ;  /* 0x0000001fff127819 */ /* 0x000fe2000001140f */
[----:B------:R-:W-:Y:S01]  /*3120*/  IMAD.SHL.U32 R20, R20, 0x8, RZ ;  /* 0x0000000814147824 */ /* 0x000fe200078e00ff */
[----:B------:R-:W-:Y:S01]  /*3130*/  LOP3.LUT R19, R19, 0x1c0, RZ, 0xc0, !PT ;  /* 0x000001c013137812 */ /* 0x000fe200078ec0ff */
[----:B------:R-:W-:Y:S01]  /*3140*/  IMAD R16, R13, 0x10, R16 ;  /* 0x000000100d107824 */ /* 0x000fe200078e0210 */
[----:B------:R-:W-:Y:S01]  /*3150*/  LEA.HI R18, R18, R15, RZ, 0x2 ;  /* 0x0000000f12127211 */ /* 0x000fe200078f10ff */
[----:B------:R-:W-:Y:S01]  /*3160*/  IMAD.SHL.U32 R203, R11, 0x2, RZ ;  /* 0x000000020bcb7824 */ /* 0x000fe200078e00ff */
[----:B------:R-:W3:Y:S01]  /*3170*/  MUFU.RCP R15, c[0x0][0x238] ;  /* 0x00008e00000f7b08 */ /* 0x000ee20000001000 */
[----:B------:R-:W-:Y:S01]  /*3180*/  LOP3.LUT R20, R19, 0x8, R20, 0xf8, !PT ;  /* 0x0000000813147812 */ /* 0x000fe200078ef814 */
[----:B------:R-:W-:Y:S01]  /*3190*/  IMAD R198, R13, 0x400, R2 ;  /* 0x000004000dc67824 */ /* 0x000fe200078e0202 */
[----:B------:R-:W-:Y:S01]  /*31a0*/  SHF.R.S32.HI R21, RZ, 0x2, R18 ;  /* 0x00000002ff157819 */ /* 0x000fe20000011412 */
[----:B------:R-:W-:Y:S01]  /*31b0*/  BSSY B0, `(.L_x_3334) ;  /* 0x0000027000007945 */ /* 0x000fe20003800000 */
[----:B------:R-:W-:Y:S01]  /*31c0*/  SHF.R.U32.HI R19, RZ, 0x3, R19 ;  /* 0x00000003ff137819 */ /* 0x000fe20000011613 */
[----:B------:R-:W-:Y:S01]  /*31d0*/  IMAD.SHL.U32 R198, R198, 0x2, RZ ;  /* 0x00000002c6c67824 */ /* 0x000fe200078e00ff */
[----:B------:R-:W-:-:S02]  /*31e0*/  IADD3 R16, R16, 0x1, R21 ;  /* 0x0000000110107810 */ /* 0x000fc40007ffe015 */
[----:B------:R-:W-:Y:S02]  /*31f0*/  LOP3.LUT R20, R20, R19, RZ, 0x3c, !PT ;  /* 0x0000001314147212 */ /* 0x000fe400078e3cff */
[----:B------:R-:W-:Y:S02]  /*3200*/  IADD3 R96, R95, R16, -R17 ;  /* 0x000000105f607210 */ /* 0x000fe40007ffe811 */
[----:B------:R-:W-:Y:S01]  /*3210*/  LOP3.LUT P3, RZ, R8, 0x4, RZ, 0xc0, !PT ;  /* 0x0000000408ff7812 */ /* 0x000fe2000786c0ff */
[----:B------:R-:W-:Y:S01]  /*3220*/  IMAD R197, R197, 0x200, R20 ;  /* 0x00000200c5c57824 */ /* 0x000fe200078e0214 */
[----:B------:R-:W-:Y:S01]  /*3230*/  LEA R218, P1, R146, c[0x0][0x170], 0x1 ;  /* 0x00005c0092da7a11 */ /* 0x000fe200078208ff */
[----:B------:R1:W-:Y:S01]  /*3240*/  @P2 STS.128 [R204+0xc000], RZ ;  /* 0x00c000ffcc002388 */ /* 0x0003e20000000c00 */
[----:B------:R-:W-:Y:S02]  /*3250*/  SEL R4, R4, 0xffffffe0, !P3 ;  /* 0xffffffe004047807 */ /* 0x000fe40005800000 */
[----:B------:R-:W-:Y:S01]  /*3260*/  LOP3.LUT R203, R203, 0x6, RZ, 0xc0, !PT ;  /* 0x00000006cbcb7812 */ /* 0x000fe200078ec0ff */
[----:B------:R1:W-:Y:S01]  /*3270*/  @P2 STS.128 [R204+0xe000], RZ ;  /* 0x00e000ffcc002388 */ /* 0x0003e20000000c00 */
[----:B------:R-:W-:-:S02]  /*3280*/  LEA.HI.X R219, R146, c[0x0][0x174], R144, 0x1, P1 ;  /* 0x00005d0092db7a11 */ /* 0x000fc400008f0c90 */
[----:B------:R-:W-:Y:S01]  /*3290*/  IADD3 R96, R96, c[0x0][0x2e8], RZ ;  /* 0x0000ba0060607a10 */ /* 0x000fe20007ffe0ff */
[----:B------:R1:W-:Y:S01]  /*32a0*/  @P2 STS.128 [R204+0x10000], RZ ;  /* 0x010000ffcc002388 */ /* 0x0003e20000000c00 */
[----:B---3--:R-:W-:Y:S01]  /*32b0*/  FMUL.FTZ R0, R0, R15 ;  /* 0x0000000f00007220 */ /* 0x008fe20000410000 */
[----:B------:R-:W-:Y:S05]  /*32c0*/  @P2 BRA `(.L_x_3335) ;  /* 0x0000015000002947 */ /* 0x000fea0003800000 */
[----:B-1----:R-:W-:Y:S02]  /*32d0*/  ISETP.GE.AND P3, PT, R206, c[0x0][0x220], PT ;  /* 0x00008800ce007a0c */ /* 0x002fe40003f66270 */
[----:B------:R-:W-:Y:S02]  /*32e0*/  ISETP.GE.AND P2, PT, R94, c[0x0][0x220], PT ;  /* 0x000088005e007a0c */ /* 0x000fe40003f46270 */
        /* <DEDUP_REMOVED lines=19> */
.L_x_3335:
[----:B-1----:R-:W-:Y:S05]  /*3420*/  BSYNC B0 ;  /* 0x0000000000007941 */ /* 0x002fea0003800000 */
.L_x_3334:
        /* <DEDUP_REMOVED lines=28> */
[----:B---3--:R-:W-:-:S04]  /*35f0*/  LEA R14, P1, R211, R218, 0x1 ;  /* 0x000000dad30e7211 */ /* 0x008fc800078208ff */
[----:B------:R-:W-:-:S05]  /*3600*/  LEA.HI.X R15, R211, R219, R210, 0x1, P1 ;  /* 0x000000dbd30f7211 */ /* 0x000fca00008f0cd2 */
[----:B------:R-:W-:Y:S01]  /*3610*/  @!PT LDS RZ, [RZ] ;  /* 0x00000000fffff984 */ /* 0x000fe20000000800 */
[----:B------:R-:W-:Y:S01]  /*3620*/  @!PT LDS RZ, [RZ] ;  /* 0x00000000fffff984 */ /* 0x000fe20000000800 */
[----:B------:R-:W-:Y:S01]  /*3630*/  @!PT LDS RZ, [RZ] ;  /* 0x00000000fffff984 */ /* 0x000fe20000000800 */
[----:B------:R3:W-:Y:S04]  /*3640*/  LDGSTS.E.BYPASS.LTC128B.128 [R204+0x10800], [R14.64+0x100] ;  /* 0x108001000ecc7fae */ /* 0x0007e8000b901d46 */
.L_x_3337:
[----:B------:R-:W-:Y:S05]  /*3650*/  BSYNC B0 ;  /* 0x0000000000007941 */ /* 0x000fea0003800000 */
.L_x_3336:
        /* <DEDUP_REMOVED lines=12> */
[CC--:B---3--:R-:W-:Y:S01]  /*3720*/  @!P4 LEA R16, P5, R13.reuse, R218.reuse, 0x1 ;  /* 0x000000da0d10c211 */ /* 0x0c8fe200078a08ff */
        /* <DEDUP_REMOVED lines=21> */
.L_x_3339:
[----:B------:R-:W-:Y:S05]  /*3880*/  BSYNC B0 ;  /* 0x0000000000007941 */ /* 0x000fea0003800000 */
.L_x_3338:
        /* <DEDUP_REMOVED lines=12> */
[C---:B---3--:R-:W-:Y:S01]  /*3950*/  @!P2 IMAD.WIDE.U32 R14, R11.reuse, 0x60, R218 ;  /* 0x000000600b0ea825 */ /* 0x048fe200078e00da */
        /* <DEDUP_REMOVED lines=26> */
.L_x_3341:
[----:B------:R-:W-:Y:S05]  /*3b00*/  BSYNC B0 ;  /* 0x0000000000007941 */ /* 0x000fea0003800000 */
.L_x_3340:
[----:B------:R-:W-:Y:S01]  /*3b10*/  IMAD.SHL.U32 R197, R197, 0x2, RZ ;  /* 0x00000002c5c57824 */ /* 0x000fe200078e00ff */
[----:B------:R-:W-:Y:S01]  /*3b20*/  LDSM.16.M88.4 R68, [R198] ;  /* 0x00000000c644783b */ /* 0x000fe20000000200 */
[----:B------:R-:W-:Y:S01]  /*3b30*/  LOP3.LUT P1, RZ, R8, 0x2, RZ, 0xc0, !PT ;  /* 0x0000000208ff7812 */ /* 0x000fe2000782c0ff */
[--C-:B------:R-:W-:Y:S01]  /*3b40*/  IMAD R196, R5, 0x2, R198.reuse ;  /* 0x0000000205c47824 */ /* 0x100fe200078e02c6 */
[----:B------:R-:W-:Y:S01]  /*3b50*/  IMNMX R213, R96, R95, PT ;  /* 0x0000005f60d57217 */ /* 0x000fe20003800200 */
[----:B---3--:R-:W3:Y:S01]  /*3b60*/  LDSM.16.M88.4 R16, [R197+0x6000] ;  /* 0x00600000c510783b */ /* 0x008ee20000000200 */
[----:B------:R-:W-:Y:S01]  /*3b70*/  IADD3 R8, R197, 0x6000, RZ ;  /* 0x00006000c5087810 */ /* 0x000fe20007ffe0ff */
[----:B------:R-:W-:Y:S01]  /*3b80*/  IMAD R194, R3, 0x2, R198 ;  /* 0x0000000203c27824 */ /* 0x000fe200078e02c6 */
[----:B------:R-:W-:Y:S01]  /*3b90*/  IADD3 R195, R197, 0x6020, RZ ;  /* 0x00006020c5c37810 */ /* 0x000fe20007ffe0ff */
[----:B------:R-:W5:Y:S01]  /*3ba0*/  LDSM.16.M88.4 R56, [R197+0x6800] ;  /* 0x00680000c538783b */ /* 0x000f620000000200 */
[----:B------:R-:W-:Y:S01]  /*3bb0*/  IMAD R191, R4, 0x2, R197 ;  /* 0x0000000204bf7824 */ /* 0x000fe200078e02c5 */
[----:B------:R-:W-:Y:S01]  /*3bc0*/  IADD3 R212, R96, 0x8, RZ ;  /* 0x0000000860d47810 */ /* 0x000fe20007ffe0ff */
[----:B------:R-:W-:Y:S01]  /*3bd0*/  IMAD R193, R3, 0x2, R196 ;  /* 0x0000000203c17824 */ /* 0x000fe200078e02c4 */
[----:B------:R-:W-:Y:S02]  /*3be0*/  LDSM.16.M88.4 R28, [R196] ;  /* 0x00000000c41c783b */ /* 0x000fe40000000200 */
[----:B------:R-:W-:-:S02]  /*3bf0*/  @P1 IADD3 R195, R8, -0x20, RZ ;  /* 0xffffffe008c31810 */ /* 0x000fc40007ffe0ff */
[----:B------:R-:W-:Y:S01]  /*3c00*/  LDSM.16.M88.4 R48, [R197+0x7000] ;  /* 0x00700000c530783b */ /* 0x000fe20000000200 */
[----:B------:R-:W-:Y:S02]  /*3c10*/  IMNMX R212, R212, R95, PT ;  /* 0x0000005fd4d47217 */ /* 0x000fe40003800200 */
[----:B------:R-:W-:Y:S01]  /*3c20*/  IMAD R184, R4, 0x2, R195 ;  /* 0x0000000204b87824 */ /* 0x000fe200078e02c3 */
[----:B------:R-:W1:Y:S01]  /*3c30*/  LDSM.16.M88.4 R32, [R195] ;  /* 0x00000000c320783b */ /* 0x000e620000000200 */
[C---:B------:R-:W-:Y:S02]  /*3c40*/  IADD3 R187, R195.reuse, 0x800, RZ ;  /* 0x00000800c3bb7810 */ /* 0x040fe40007ffe0ff */
[C---:B------:R-:W-:Y:S01]  /*3c50*/  IADD3 R186, R195.reuse, 0x1000, RZ ;  /* 0x00001000c3ba7810 */ /* 0x040fe20007ffe0ff */
[----:B------:R-:W2:Y:S01]  /*3c60*/  LDSM.16.M88.4 R76, [R197+0x7800] ;  /* 0x00780000c54c783b */ /* 0x000ea20000000200 */
[C---:B------:R-:W-:Y:S02]  /*3c70*/  IADD3 R185, R195.reuse, 0x1800, RZ ;  /* 0x00001800c3b97810 */ /* 0x040fe40007ffe0ff */
[C---:B------:R-:W-:Y:S01]  /*3c80*/  IADD3 R183, R195.reuse, 0x2000, RZ ;  /* 0x00002000c3b77810 */ /* 0x040fe20007ffe0ff */
[----:B------:R-:W4:Y:S01]  /*3c90*/  LDSM.16.M88.4 R24, [R195+0x800] ;  /* 0x00080000c318783b */ /* 0x000f220000000200 */
[----:B------:R-:W-:-:S02]  /*3ca0*/  IADD3 R182, R195, 0x2800, RZ ;  /* 0x00002800c3b67810 */ /* 0x000fc40007ffe0ff */
[C---:B------:R-:W-:Y:S01]  /*3cb0*/  IADD3 R181, R195.reuse, 0x3000, RZ ;  /* 0x00003000c3b57810 */ /* 0x040fe20007ffe0ff */
[----:B------:R-:W-:Y:S01]  /*3cc0*/  LDSM.16.M88.4 R80, [R194] ;  /* 0x00000000c250783b */ /* 0x000fe20000000200 */
[C---:B------:R-:W-:Y:S02]  /*3cd0*/  IADD3 R180, R195.reuse, 0x3800, RZ ;  /* 0x00003800c3b47810 */ /* 0x040fe40007ffe0ff */
[C---:B------:R-:W-:Y:S01]  /*3ce0*/  IADD3 R179, R195.reuse, 0x4000, RZ ;  /* 0x00004000c3b37810 */ /* 0x040fe20007ffe0ff */
[----:B-1----:R-:W1:Y:S01]  /*3cf0*/  LDSM.16.M88.4 R8, [R191+0x6000] ;  /* 0x00600000bf08783b */ /* 0x002e620000000200 */
[C---:B------:R-:W-:Y:S02]  /*3d00*/  IADD3 R178, R195.reuse, 0x4800, RZ ;  /* 0x00004800c3b27810 */ /* 0x040fe40007ffe0ff */
[C---:B------:R-:W-:Y:S01]  /*3d10*/  IADD3 R177, R195.reuse, 0x5000, RZ ;  /* 0x00005000c3b17810 */ /* 0x040fe20007ffe0ff */
[----:B------:R-:W1:Y:S01]  /*3d20*/  LDSM.16.M88.4 R12, [R195+0x1000] ;  /* 0x00100000c30c783b */ /* 0x000e620000000200 */
[----:B------:R-:W-:Y:S01]  /*3d30*/  IADD3 R176, R195, 0x5800, RZ ;  /* 0x00005800c3b07810 */ /* 0x000fe20007ffe0ff */
[C---:B---3--:R-:W-:Y:S02]  /*3d40*/  HMMA.16816.F32.BF16 R20, R68.reuse, R16, RZ ;  /* 0x000000104414723c */ /* 0x048fe400000418ff */
[----:B------:R-:W3:Y:S04]  /*3d50*/  LDSM.16.M88.4 R88, [R195+0x1800] ;  /* 0x00180000c358783b */ /* 0x000ee80000000200 */
[----:B------:R-:W1:Y:S02]  /*3d60*/  LDSM.16.M88.4 R40, [R191+0x6800] ;  /* 0x00680000bf28783b */ /* 0x000e640000000200 */
[C---:B------:R-:W-:Y:S02]  /*3d70*/  HMMA.16816.F32.BF16 R16, R68.reuse, R18, RZ ;  /* 0x000000124410723c */ /* 0x040fe400000418ff */
[----:B------:R-:W-:Y:S04]  /*3d80*/  LDSM.16.M88.4 R64, [R193] ;  /* 0x00000000c140783b */ /* 0x000fe80000000200 */
[----:B------:R-:W-:Y:S02]  /*3d90*/  LDSM.16.M88.4 R36, [R191+0x7000] ;  /* 0x00700000bf24783b */ /* 0x000fe40000000200 */
[----:B-----5:R-:W-:Y:S02]  /*3da0*/  HMMA.16816.F32.BF16 R60, R68, R56, RZ ;  /* 0x00000038443c723c */ /* 0x020fe400000418ff */
[----:B------:R-:W-:Y:S04]  /*3db0*/  LDSM.16.M88.4 R72, [R191+0x7800] ;  /* 0x00780000bf48783b */ /* 0x000fe80000000200 */
[----:B------:R-:W-:Y:S02]  /*3dc0*/  LDSM.16.M88.4 R84, [R184+0x1800] ;  /* 0x00180000b854783b */ /* 0x000fe40000000200 */
[----:B------:R-:W-:Y:S02]  /*3dd0*/  HMMA.16816.F32.BF16 R20, R28, R32, R20 ;  /* 0x000000201c14723c */ /* 0x000fe40000041814 */
[----:B------:R-:W0:Y:S06]  /*3de0*/  LDGDEPBAR ;  /* 0x00000000000079af */ /* 0x000e2c0000000000 */
[C---:B------:R-:W-:Y:S08]  /*3df0*/  HMMA.16816.F32.BF16 R52, R68.reuse, R48, RZ ;  /* 0x000000304434723c */ /* 0x040ff000000418ff */
[C---:B------:R-:W-:Y:S08]  /*3e00*/  HMMA.16816.F32.BF16 R48, R68.reuse, R50, RZ ;  /* 0x000000324430723c */ /* 0x040ff000000418ff */
[----:B------:R-:W-:Y:S08]  /*3e10*/  HMMA.16816.F32.BF16 R56, R68, R58, RZ ;  /* 0x0000003a4438723c */ /* 0x000ff000000418ff */
[----:B------:R-:W-:Y:S01]  /*3e20*/  HMMA.16816.F32.BF16 R16, R28, R34, R16 ;  /* 0x000000221c10723c */ /* 0x000fe20000041810 */
[----:B------:R-:W5:Y:S07]  /*3e30*/  LDSM.16.M88.4 R32, [R184] ;  /* 0x00000000b820783b */ /* 0x000f6e0000000200 */
[C---:B--2---:R-:W-:Y:S08]  /*3e40*/  HMMA.16816.F32.BF16 R44, R68.reuse, R76, RZ ;  /* 0x0000004c442c723c */ /* 0x044ff000000418ff */
[----:B------:R-:W-:Y:S01]  /*3e50*/  HMMA.16816.F32.BF16 R68, R68, R78, RZ ;  /* 0x0000004e4444723c */ /* 0x000fe200000418ff */
[----:B------:R-:W-:Y:S07]  /*3e60*/  LDSM.16.M88.4 R76, [R198+0x2000] ;  /* 0x00200000c64c783b */ /* 0x000fee0000000200 */
[----:B----4-:R-:W-:Y:S08]  /*3e70*/  HMMA.16816.F32.BF16 R60, R28, R24, R60 ;  /* 0x000000181c3c723c */ /* 0x010ff0000004183c */
[----:B-1----:R-:W-:Y:S08]  /*3e80*/  HMMA.16816.F32.BF16 R20, R80, R8, R20 ;  /* 0x000000085014723c */ /* 0x002ff00000041814 */
[C---:B------:R-:W-:Y:S08]  /*3e90*/  HMMA.16816.F32.BF16 R52, R28.reuse, R12, R52 ;  /* 0x0000000c1c34723c */ /* 0x040ff00000041834 */
[C---:B------:R-:W-:Y:S01]  /*3ea0*/  HMMA.16816.F32.BF16 R48, R28.reuse, R14, R48 ;  /* 0x0000000e1c30723c */ /* 0x040fe20000041830 */
[----:B------:R-:W-:Y:S07]  /*3eb0*/  LDSM.16.M88.4 R12, [R184+0x1000] ;  /* 0x00100000b80c783b */ /* 0x000fee0000000200 */
[----:B------:R-:W-:Y:S01]  /*3ec0*/  HMMA.16816.F32.BF16 R56, R28, R26, R56 ;  /* 0x0000001a1c38723c */ /* 0x000fe20000041838 */
[----:B------:R-:W1:Y:S07]  /*3ed0*/  LDSM.16.M88.4 R24, [R184+0x800] ;  /* 0x00080000b818783b */ /* 0x000e6e0000000200 */
[----:B------:R-:W-:Y:S01]  /*3ee0*/  HMMA.16816.F32.BF16 R16, R80, R10, R16 ;  /* 0x0000000a5010723c */ /* 0x000fe20000041810 */
[----:B------:R-:W2:Y:S07]  /*3ef0*/  LDSM.16.M88.4 R8, [R197+0x8000] ;  /* 0x00800000c508783b */ /* 0x000eae0000000200 */
[C---:B---3--:R-:W-:Y:S08]  /*3f00*/  HMMA.16816.F32.BF16 R44, R28.reuse, R88, R44 ;  /* 0x000000581c2c723c */ /* 0x048ff0000004182c */
[----:B------:R-:W-:Y:S01]  /*3f10*/  HMMA.16816.F32.BF16 R28, R28, R90, R68 ;  /* 0x0000005a1c1c723c */ /* 0x000fe20000041844 */
[----:B------:R-:W-:Y:S04]  /*3f20*/  LDSM.16.M88.4 R68, [R196+0x2000] ;  /* 0x00200000c444783b */ /* 0x000fe80000000200 */
[----:B------:R-:W-:Y:S03]  /*3f30*/  LDSM.16.M88.4 R88, [R197+0x9800] ;  /* 0x00980000c558783b */ /* 0x000fe60000000200 */
[----:B------:R-:W-:Y:S08]  /*3f40*/  HMMA.16816.F32.BF16 R60, R80, R40, R60 ;  /* 0x00000028503c723c */ /* 0x000ff0000004183c */
[----:B-----5:R-:W-:Y:S08]  /*3f50*/  HMMA.16816.F32.BF16 R20, R64, R32, R20 ;  /* 0x000000204014723c */ /* 0x020ff00000041814 */
[C---:B------:R-:W-:Y:S08]  /*3f60*/  HMMA.16816.F32.BF16 R52, R80.reuse, R36, R52 ;  /* 0x000000245034723c */ /* 0x040ff00000041834 */
[C---:B------:R-:W-:Y:S01]  /*3f70*/  HMMA.16816.F32.BF16 R48, R80.reuse, R38, R48 ;  /* 0x000000265030723c */ /* 0x040fe20000041830 */
[----:B------:R-:W-:Y:S07]  /*3f80*/  LDSM.16.M88.4 R36, [R197+0x9000] ;  /* 0x00900000c524783b */ /* 0x000fee0000000200 */
[----:B------:R-:W-:Y:S01]  /*3f90*/  HMMA.16816.F32.BF16 R56, R80, R42, R56 ;  /* 0x0000002a5038723c */ /* 0x000fe20000041838 */
[----:B------:R-:W3:Y:S07]  /*3fa0*/  LDSM.16.M88.4 R40, [R197+0x8800] ;  /* 0x00880000c528783b */ /* 0x000eee0000000200 */
[----:B------:R-:W-:Y:S01]  /*3fb0*/  HMMA.16816.F32.BF16 R16, R64, R34, R16 ;  /* 0x000000224010723c */ /* 0x000fe20000041810 */
[----:B------:R-:W4:Y:S07]  /*3fc0*/  LDSM.16.M88.4 R32, [R195+0x2000] ;  /* 0x00200000c320783b */ /* 0x000f2e0000000200 */
[C---:B------:R-:W-:Y:S08]  /*3fd0*/  HMMA.16816.F32.BF16 R44, R80.reuse, R72, R44 ;  /* 0x00000048502c723c */ /* 0x040ff0000004182c */
[----:B------:R-:W-:Y:S01]  /*3fe0*/  HMMA.16816.F32.BF16 R80, R80, R74, R28 ;  /* 0x0000004a5050723c */ /* 0x000fe2000004181c */
[----:B------:R-:W-:Y:S04]  /*3ff0*/  LDSM.16.M88.4 R28, [R194+0x2000] ;  /* 0x00200000c21c783b */ /* 0x000fe80000000200 */
[----:B------:R-:W-:Y:S03]  /*4000*/  LDSM.16.M88.4 R72, [R195+0x3800] ;  /* 0x00380000c348783b */ /* 0x000fe60000000200 */
[----:B-1----:R-:W-:Y:S08]  /*4010*/  HMMA.16816.F32.BF16 R60, R64, R24, R60 ;  /* 0x00000018403c723c */ /* 0x002ff0000004183c */
[----:B--2---:R-:W-:Y:S08]  /*4020*/  HMMA.16816.F32.BF16 R20, R76, R8, R20 ;  /* 0x000000084c14723c */ /* 0x004ff00000041814 */
[C---:B------:R-:W-:Y:S08]  /*4030*/  HMMA.16816.F32.BF16 R52, R64.reuse, R12, R52 ;  /* 0x0000000c4034723c */ /* 0x040ff00000041834 */
[C---:B------:R-:W-:Y:S01]  /*4040*/  HMMA.16816.F32.BF16 R48, R64.reuse, R14, R48 ;  /* 0x0000000e4030723c */ /* 0x040fe20000041830 */
[----:B------:R-:W-:Y:S07]  /*4050*/  LDSM.16.M88.4 R12, [R195+0x3000] ;  /* 0x00300000c30c783b */ /* 0x000fee0000000200 */
[----:B------:R-:W-:Y:S01]  /*4060*/  HMMA.16816.F32.BF16 R56, R64, R26, R56 ;  /* 0x0000001a4038723c */ /* 0x000fe20000041838 */
[----:B------:R-:W1:Y:S07]  /*4070*/  LDSM.16.M88.4 R24, [R195+0x2800] ;  /* 0x00280000c318783b */ /* 0x000e6e0000000200 */
[----:B------:R-:W-:Y:S01]  /*4080*/  HMMA.16816.F32.BF16 R16, R76, R10, R16 ;  /* 0x0000000a4c10723c */ /* 0x000fe20000041810 */
[----:B------:R-:W2:Y:S07]  /*4090*/  LDSM.16.M88.4 R8, [R191+0x8000] ;  /* 0x00800000bf08783b */ /* 0x000eae0000000200 */
[C---:B------:R-:W-:Y:S08]  /*40a0*/  HMMA.16816.F32.BF16 R44, R64.reuse, R84, R44 ;  /* 0x00000054402c723c */ /* 0x040ff0000004182c */
[----:B------:R-:W-:Y:S01]  /*40b0*/  HMMA.16816.F32.BF16 R80, R64, R86, R80 ;  /* 0x000000564050723c */ /* 0x000fe20000041850 */
[----:B------:R-:W5:Y:S04]  /*40c0*/  LDSM.16.M88.4 R64, [R191+0x8800] ;  /* 0x00880000bf40783b */ /* 0x000f680000000200 */
[----:B------:R-:W-:Y:S03]  /*40d0*/  LDSM.16.M88.4 R84, [R193+0x2000] ;  /* 0x00200000c154783b */ /* 0x000fe60000000200 */
[----:B---3--:R-:W-:Y:S08]  /*40e0*/  HMMA.16816.F32.BF16 R60, R76, R40, R60 ;  /* 0x000000284c3c723c */ /* 0x008ff0000004183c */
[----:B----4-:R-:W-:Y:S08]  /*40f0*/  HMMA.16816.F32.BF16 R20, R68, R32, R20 ;  /* 0x000000204414723c */ /* 0x010ff00000041814 */
[C---:B------:R-:W-:Y:S08]  /*4100*/  HMMA.16816.F32.BF16 R52, R76.reuse, R36, R52 ;  /* 0x000000244c34723c */ /* 0x040ff00000041834 */
[C---:B------:R-:W-:Y:S01]  /*4110*/  HMMA.16816.F32.BF16 R48, R76.reuse, R38, R48 ;  /* 0x000000264c30723c */ /* 0x040fe20000041830 */
[----:B------:R-:W3:Y:S07]  /*4120*/  LDSM.16.M88.4 R36, [R184+0x2000] ;  /* 0x00200000b824783b */ /* 0x000eee0000000200 */
[----:B------:R-:W-:Y:S01]  /*4130*/  HMMA.16816.F32.BF16 R56, R76, R42, R56 ;  /* 0x0000002a4c38723c */ /* 0x000fe20000041838 */
[----:B------:R-:W4:Y:S07]  /*4140*/  LDSM.16.M88.4 R40, [R191+0x9000] ;  /* 0x00900000bf28783b */ /* 0x000f2e0000000200 */
[----:B------:R-:W-:Y:S01]  /*4150*/  HMMA.16816.F32.BF16 R16, R68, R34, R16 ;  /* 0x000000224410723c */ /* 0x000fe20000041810 */
[----:B------:R-:W3:Y:S07]  /*4160*/  LDSM.16.M88.4 R32, [R191+0x9800] ;  /* 0x00980000bf20783b */ /* 0x000eee0000000200 */
        /* <DEDUP_REMOVED lines=15> */
[----:B------:R-:W1:Y:S04]  /*4260*/  LDSM.16.M88.4 R72, [R197+0xa800] ;  /* 0x00a80000c548783b */ /* 0x000e680000000200 */
[----:B------:R-:W-:Y:S03]  /*4270*/  LDSM.16.M88.4 R68, [R197+0xb000] ;  /* 0x00b00000c544783b */ /* 0x000fe60000000200 */
[----:B-----5:R-:W-:Y:S08]  /*4280*/  HMMA.16816.F32.BF16 R60, R28, R64, R60 ;  /* 0x000000401c3c723c */ /* 0x020ff0000004183c */
[----:B---3--:R-:W-:Y:S08]  /*4290*/  HMMA.16816.F32.BF16 R20, R84, R36, R20 ;  /* 0x000000245414723c */ /* 0x008ff00000041814 */
[C---:B----4-:R-:W-:Y:S08]  /*42a0*/  HMMA.16816.F32.BF16 R52, R28.reuse, R40, R52 ;  /* 0x000000281c34723c */ /* 0x050ff00000041834 */
[C---:B------:R-:W-:Y:S01]  /*42b0*/  HMMA.16816.F32.BF16 R48, R28.reuse, R42, R48 ;  /* 0x0000002a1c30723c */ /* 0x040fe20000041830 */
[----:B------:R-:W-:Y:S07]  /*42c0*/  LDSM.16.M88.4 R40, [R196+0x4000] ;  /* 0x00400000c428783b */ /* 0x000fee0000000200 */
[----:B------:R-:W-:Y:S01]  /*42d0*/  HMMA.16816.F32.BF16 R56, R28, R66, R56 ;  /* 0x000000421c38723c */ /* 0x000fe20000041838 */
[----:B------:R-:W-:Y:S07]  /*42e0*/  LDSM.16.M88.4 R64, [R197+0xb800] ;  /* 0x00b80000c540783b */ /* 0x000fee0000000200 */
[----:B------:R-:W-:Y:S01]  /*42f0*/  HMMA.16816.F32.BF16 R16, R84, R38, R16 ;  /* 0x000000265410723c */ /* 0x000fe20000041810 */
[----:B------:R-:W3:Y:S07]  /*4300*/  LDSM.16.M88.4 R36, [R195+0x4000] ;  /* 0x00400000c324783b */ /* 0x000eee0000000200 */
[C---:B------:R-:W-:Y:S08]  /*4310*/  HMMA.16816.F32.BF16 R44, R28.reuse, R32, R44 ;  /* 0x000000201c2c723c */ /* 0x040ff0000004182c */
[----:B------:R-:W-:Y:S01]  /*4320*/  HMMA.16816.F32.BF16 R80, R28, R34, R80 ;  /* 0x000000221c50723c */ /* 0x000fe20000041850 */
[----:B------:R-:W4:Y:S04]  /*4330*/  LDSM.16.M88.4 R32, [R195+0x4800] ;  /* 0x00480000c320783b */ /* 0x000f280000000200 */
[----:B------:R-:W-:Y:S03]  /*4340*/  LDSM.16.M88.4 R28, [R195+0x5000] ;  /* 0x00500000c31c783b */ /* 0x000fe60000000200 */
[----:B-1----:R-:W-:Y:S08]  /*4350*/  HMMA.16816.F32.BF16 R60, R84, R24, R60 ;  /* 0x00000018543c723c */ /* 0x002ff0000004183c */
[----:B--2---:R-:W-:Y:S08]  /*4360*/  HMMA.16816.F32.BF16 R20, R76, R8, R20 ;  /* 0x000000084c14723c */ /* 0x004ff00000041814 */
[C---:B------:R-:W-:Y:S08]  /*4370*/  HMMA.16816.F32.BF16 R52, R84.reuse, R12, R52 ;  /* 0x0000000c5434723c */ /* 0x040ff00000041834 */
[C---:B------:R-:W-:Y:S01]  /*4380*/  HMMA.16816.F32.BF16 R48, R84.reuse, R14, R48 ;  /* 0x0000000e5430723c */ /* 0x040fe20000041830 */
[----:B------:R-:W-:Y:S07]  /*4390*/  LDSM.16.M88.4 R12, [R191+0xa000] ;  /* 0x00a00000bf0c783b */ /* 0x000fee0000000200 */
[----:B------:R-:W-:Y:S01]  /*43a0*/  HMMA.16816.F32.BF16 R56, R84, R26, R56 ;  /* 0x0000001a5438723c */ /* 0x000fe20000041838 */
[----:B------:R-:W-:Y:S07]  /*43b0*/  LDSM.16.M88.4 R24, [R195+0x5800] ;  /* 0x00580000c318783b */ /* 0x000fee0000000200 */
[----:B------:R-:W-:Y:S01]  /*43c0*/  HMMA.16816.F32.BF16 R16, R76, R10, R16 ;  /* 0x0000000a4c10723c */ /* 0x000fe20000041810 */
[----:B------:R-:W1:Y:S07]  /*43d0*/  LDSM.16.M88.4 R8, [R194+0x4000] ;  /* 0x00400000c208783b */ /* 0x000e6e0000000200 */
[C---:B------:R-:W-:Y:S08]  /*43e0*/  HMMA.16816.F32.BF16 R44, R84.reuse, R88, R44 ;  /* 0x00000058542c723c */ /* 0x040ff0000004182c */
[----:B------:R-:W-:Y:S08]  /*43f0*/  HMMA.16816.F32.BF16 R80, R84, R90, R80 ;  /* 0x0000005a5450723c */ /* 0x000ff00000041850 */
[----:B------:R-:W-:Y:S08]  /*4400*/  HMMA.16816.F32.BF16 R60, R76, R72, R60 ;  /* 0x000000484c3c723c */ /* 0x000ff0000004183c */
[----:B---3--:R-:W-:Y:S08]  /*4410*/  HMMA.16816.F32.BF16 R20, R40, R36, R20 ;  /* 0x000000242814723c */ /* 0x008ff00000041814 */
[C---:B------:R-:W-:Y:S08]  /*4420*/  HMMA.16816.F32.BF16 R52, R76.reuse, R68, R52 ;  /* 0x000000444c34723c */ /* 0x040ff00000041834 */
[C---:B------:R-:W-:Y:S08]  /*4430*/  HMMA.16816.F32.BF16 R48, R76.reuse, R70, R48 ;  /* 0x000000464c30723c */ /* 0x040ff00000041830 */
[----:B------:R-:W-:Y:S01]  /*4440*/  HMMA.16816.F32.BF16 R56, R76, R74, R56 ;  /* 0x0000004a4c38723c */ /* 0x000fe20000041838 */
[----:B------:R-:W2:Y:S07]  /*4450*/  LDSM.16.M88.4 R72, [R191+0xa800] ;  /* 0x00a80000bf48783b */ /* 0x000eae0000000200 */
[----:B------:R-:W-:Y:S01]  /*4460*/  HMMA.16816.F32.BF16 R68, R40, R38, R16 ;  /* 0x000000262844723c */ /* 0x000fe20000041810 */
[----:B------:R-:W-:Y:S04]  /*4470*/  LDSM.16.M88.4 R16, [R193+0x4000] ;  /* 0x00400000c110783b */ /* 0x000fe80000000200 */
[----:B------:R-:W3:Y:S03]  /*4480*/  LDSM.16.M88.4 R36, [R184+0x4000] ;  /* 0x00400000b824783b */ /* 0x000ee60000000200 */
[C---:B------:R-:W-:Y:S08]  /*4490*/  HMMA.16816.F32.BF16 R44, R76.reuse, R64, R44 ;  /* 0x000000404c2c723c */ /* 0x040ff0000004182c */
[----:B------:R-:W-:Y:S08]  /*44a0*/  HMMA.16816.F32.BF16 R80, R76, R66, R80 ;  /* 0x000000424c50723c */ /* 0x000ff00000041850 */
[----:B----4-:R-:W-:Y:S08]  /*44b0*/  HMMA.16816.F32.BF16 R60, R40, R32, R60 ;  /* 0x00000020283c723c */ /* 0x010ff0000004183c */
[C---:B-1----:R-:W-:Y:S08]  /*44c0*/  HMMA.16816.F32.BF16 R20, R8.reuse, R12, R20 ;  /* 0x0000000c0814723c */ /* 0x042ff00000041814 */
[----:B------:R-:W-:Y:S01]  /*44d0*/  HMMA.16816.F32.BF16 R68, R8, R14, R68 ;  /* 0x0000000e0844723c */ /* 0x000fe20000041844 */
[----:B------:R-:W1:Y:S07]  /*44e0*/  LDSM.16.M88.4 R12, [R184+0x4800] ;  /* 0x00480000b80c783b */ /* 0x000e6e0000000200 */
[C---:B------:R-:W-:Y:S08]  /*44f0*/  HMMA.16816.F32.BF16 R44, R40.reuse, R24, R44 ;  /* 0x00000018282c723c */ /* 0x040ff0000004182c */
[C---:B------:R-:W-:Y:S01]  /*4500*/  HMMA.16816.F32.BF16 R80, R40.reuse, R26, R80 ;  /* 0x0000001a2850723c */ /* 0x040fe20000041850 */
[----:B------:R-:W4:Y:S07]  /*4510*/  LDSM.16.M88.4 R24, [R191+0xb000] ;  /* 0x00b00000bf18783b */ /* 0x000f2e0000000200 */
[C---:B------:R-:W-:Y:S08]  /*4520*/  HMMA.16816.F32.BF16 R56, R40.reuse, R34, R56 ;  /* 0x000000222838723c */ /* 0x040ff00000041838 */
[C---:B------:R-:W-:Y:S08]  /*4530*/  HMMA.16816.F32.BF16 R52, R40.reuse, R28, R52 ;  /* 0x0000001c2834723c */ /* 0x040ff00000041834 */
[----:B------:R-:W-:Y:S01]  /*4540*/  HMMA.16816.F32.BF16 R48, R40, R30, R48 ;  /* 0x0000001e2830723c */ /* 0x000fe20000041830 */
[----:B------:R-:W5:Y:S06]  /*4550*/  LDSM.16.M88.4 R28, [R191+0xb800] ;  /* 0x00b80000bf1c783b */ /* 0x000f6c0000000200 */
[----:B------:R-:W-:Y:S01]  /*4560*/  IMAD.IADD R40, R6, 0x1, R203 ;  /* 0x0000000106287824 */ /* 0x000fe200078e02cb */
[----:B--2---:R-:W-:Y:S04]  /*4570*/  HMMA.16816.F32.BF16 R60, R8, R72, R60 ;  /* 0x00000048083c723c */ /* 0x004fe8000004183c */
[----:B------:R-:W-:-:S02]  /*4580*/  IADD3 R32, R40, 0x1, RZ ;  /* 0x0000000128207810 */ /* 0x000fc40007ffe0ff */
[----:B------:R-:W-:Y:S02]  /*4590*/  IADD3 R42, R40, 0x18, RZ ;  /* 0x00000018282a7810 */ /* 0x000fe40007ffe0ff */
[----:B---3--:R-:W-:Y:S01]  /*45a0*/  HMMA.16816.F32.BF16 R20, R16, R36, R20 ;  /* 0x000000241014723c */ /* 0x008fe20000041814 */
[----:B------:R2:W3:Y:S01]  /*45b0*/  I2F R4, R32 ;  /* 0x0000002000047306 */ /* 0x0004e20000201400 */
[C---:B------:R-:W-:Y:S02]  /*45c0*/  ISETP.GE.AND P4, PT, R32.reuse, R213, PT ;  /* 0x000000d52000720c */ /* 0x040fe40003f86270 */
[----:B------:R-:W-:-:S03]  /*45d0*/  ISETP.GE.AND P1, PT, R32, R212, PT ;  /* 0x000000d42000720c */ /* 0x000fc60003f26270 */
[----:B------:R-:W-:Y:S01]  /*45e0*/  IADD3 R36, R40, 0x8, RZ ;  /* 0x0000000828247810 */ /* 0x000fe20007ffe0ff */
[----:B------:R-:W-:Y:S01]  /*45f0*/  HMMA.16816.F32.BF16 R68, R16, R38, R68 ;  /* 0x000000261044723c */ /* 0x000fe20000041844 */
[----:B------:R-:W-:Y:S02]  /*4600*/  I2F R41, R42 ;  /* 0x0000002a00297306 */ /* 0x000fe40000201400 */
[CC--:B------:R-:W-:Y:S02]  /*4610*/  ISETP.GE.AND P6, PT, R36.reuse, R213.reuse, PT ;  /* 0x000000d52400720c */ /* 0x0c0fe40003fc6270 */
[----:B------:R-:W-:Y:S02]  /*4620*/  ISETP.GE.AND P2, PT, R36, R212, PT ;  /* 0x000000d42400720c */ /* 0x000fe40003f46270 */
[----:B------:R-:W-:Y:S01]  /*4630*/  IADD3 R38, R40, 0x9, RZ ;  /* 0x0000000928267810 */ /* 0x000fe20007ffe0ff */
[----:B------:R-:W-:Y:S01]  /*4640*/  HMMA.16816.F32.BF16 R56, R8, R74, R56 ;  /* 0x0000004a0838723c */ /* 0x000fe20000041838 */
[----:B------:R-:W4:Y:S01]  /*4650*/  I2F R39, R36 ;  /* 0x0000002400277306 */ /* 0x000f220000201400 */
[----:B--2---:R-:W2:Y:S01]  /*4660*/  LDSM.16.M88.4 R32, [R184+0x5000] ;  /* 0x00500000b820783b */ /* 0x004ea20000000200 */
[----:B------:R-:W-:-:S02]  /*4670*/  ISETP.GE.AND P5, PT, R38, R213, PT ;  /* 0x000000d52600720c */ /* 0x000fc40003fa6270 */
[----:B------:R-:W-:-:S03]  /*4680*/  ISETP.GE.AND P3, PT, R38, R212, PT ;  /* 0x000000d42600720c */ /* 0x000fc60003f66270 */
[----:B-1----:R-:W-:Y:S01]  /*4690*/  HMMA.16816.F32.BF16 R60, R16, R12, R60 ;  /* 0x0000000c103c723c */ /* 0x002fe2000004183c */
[----:B------:R1:W1:Y:S01]  /*46a0*/  I2F R12, R38 ;  /* 0x00000026000c7306 */ /* 0x0002620000201400 */
[----:B---3--:R-:W-:-:S05]  /*46b0*/  FFMA.FTZ R23, R0, R4, R23 ;  /* 0x0000000400177223 */ /* 0x008fca0000010017 */
[----:B------:R-:W-:Y:S01]  /*46c0*/  FFMA.FTZ R13, R0, R4, R21 ;  /* 0x00000004000d7223 */ /* 0x000fe20000010015 */
[----:B------:R-:W-:Y:S01]  /*46d0*/  IADD3 R21, R40, 0x10, RZ ;  /* 0x0000001028157810 */ /* 0x000fe20007ffe0ff */
[----:B----4-:R-:W-:Y:S01]  /*46e0*/  HMMA.16816.F32.BF16 R52, R8, R24, R52 ;  /* 0x000000180834723c */ /* 0x010fe20000041834 */
[CC--:B------:R-:W-:Y:S01]  /*46f0*/  FFMA.FTZ R68, R0.reuse, R39.reuse, R68 ;  /* 0x0000002700447223 */ /* 0x0c0fe20000010044 */
[----:B------:R-:W-:Y:S01]  /*4700*/  I2F R37, R40 ;  /* 0x0000002800257306 */ /* 0x000fe20000201400 */
[----:B------:R-:W-:-:S04]  /*4710*/  FFMA.FTZ R4, R0, R39, R70 ;  /* 0x0000002700047223 */ /* 0x000fc80000010046 */
[----:B------:R-:W-:Y:S01]  /*4720*/  FSEL R25, R13, -INF , !P4 ;  /* 0xff8000000d197808 */ /* 0x000fe20006000000 */
[----:B------:R-:W-:Y:S01]  /*4730*/  HMMA.16816.F32.BF16 R48, R8, R26, R48 ;  /* 0x0000001a0830723c */ /* 0x000fe20000041830 */
[----:B------:R-:W-:Y:S01]  /*4740*/  IADD3 R24, R40, 0x11, RZ ;  /* 0x0000001128187810 */ /* 0x000fe20007ffe0ff */
[----:B------:R-:W3:Y:S01]  /*4750*/  I2F R13, R21 ;  /* 0x00000015000d7306 */ /* 0x000ee20000201400 */
[----:B-1----:R-:W-:Y:S01]  /*4760*/  FSEL R38, R23, -INF , !P1 ;  /* 0xff80000017267808 */ /* 0x002fe20004800000 */
[-C--:B------:R-:W-:Y:S01]  /*4770*/  FFMA.FTZ R39, R0, R12.reuse, R69 ;  /* 0x0000000c00277223 */ /* 0x080fe20000010045 */
[----:B------:R-:W-:Y:S01]  /*4780*/  FSEL R4, R4, -INF , !P2 ;  /* 0xff80000004047808 */ /* 0x000fe20005000000 */
[----:B------:R-:W-:Y:S01]  /*4790*/  FFMA.FTZ R36, R0, R12, R71 ;  /* 0x0000000c00247223 */ /* 0x000fe20000010047 */
[----:B------:R-:W-:Y:S01]  /*47a0*/  FSEL R27, R68, -INF , !P6 ;  /* 0xff800000441b7808 */ /* 0x000fe20007000000 */
[----:B------:R-:W-:Y:S01]  /*47b0*/  HMMA.16816.F32.BF16 R56, R16, R14, R56 ;  /* 0x0000000e1038723c */ /* 0x000fe20000041838 */
[C---:B------:R-:W-:Y:S01]  /*47c0*/  ISETP.GE.AND P4, PT, R21.reuse, R213, PT ;  /* 0x000000d51500720c */ /* 0x040fe20003f86270 */
[----:B------:R1:W4:Y:S01]  /*47d0*/  I2F R23, R24 ;  /* 0x0000001800177306 */ /* 0x0003220000201400 */
[----:B------:R-:W-:-:S02]  /*47e0*/  ISETP.GE.AND P1, PT, R21, R212, PT ;  /* 0x000000d41500720c */ /* 0x000fc40003f26270 */
[C---:B------:R-:W-:Y:S02]  /*47f0*/  ISETP.GE.AND P6, PT, R24.reuse, R213, PT ;  /* 0x000000d51800720c */ /* 0x040fe40003fc6270 */
[-C--:B------:R-:W-:Y:S01]  /*4800*/  ISETP.GE.AND P2, PT, R24, R212.reuse, PT ;  /* 0x000000d41800720c */ /* 0x080fe20003f46270 */
[C---:B-----5:R-:W-:Y:S01]  /*4810*/  HMMA.16816.F32.BF16 R80, R8.reuse, R30, R80 ;  /* 0x0000001e0850723c */ /* 0x060fe20000041850 */
[----:B------:R-:W-:Y:S01]  /*4820*/  IADD3 R26, R40, 0x19, RZ ;  /* 0x00000019281a7810 */ /* 0x000fe20007ffe0ff */
[----:B---3--:R-:W-:Y:S01]  /*4830*/  FFMA.FTZ R21, R0, R13, R60 ;  /* 0x0000000d00157223 */ /* 0x008fe2000001003c */
[----:B------:R-:W-:Y:S02]  /*4840*/  FSEL R39, R39, -INF , !P5 ;  /* 0xff80000027277808 */ /* 0x000fe40006800000 */
[----:B------:R-:W-:Y:S02]  /*4850*/  FSEL R36, R36, -INF , !P3 ;  /* 0xff80000024247808 */ /* 0x000fe40005800000 */
[----:B------:R-:W-:Y:S01]  /*4860*/  ISETP.GE.AND P5, PT, R42, R213, PT ;  /* 0x000000d52a00720c */ /* 0x000fe20003fa6270 */
[----:B------:R-:W-:Y:S01]  /*4870*/  HMMA.16816.F32.BF16 R44, R8, R28, R44 ;  /* 0x0000001c082c723c */ /* 0x000fe2000004182c */
[----:B------:R-:W3:Y:S01]  /*4880*/  I2F R28, R26 ;  /* 0x0000001a001c7306 */ /* 0x000ee20000201400 */
[----:B-1----:R-:W-:Y:S01]  /*4890*/  FFMA.FTZ R24, R0, R13, R62 ;  /* 0x0000000d00187223 */ /* 0x002fe2000001003e */
[----:B------:R-:W-:Y:S01]  /*48a0*/  ISETP.GE.AND P3, PT, R42, R212, PT ;  /* 0x000000d42a00720c */ /* 0x000fe20003f66270 */
[----:B------:R-:W1:Y:S01]  /*48b0*/  LDSM.16.M88.4 R12, [R184+0x5800] ;  /* 0x00580000b80c783b */ /* 0x000e620000000200 */
[----:B------:R-:W-:Y:S01]  /*48c0*/  IADD3 R42, R40, 0x20, RZ ;  /* 0x00000020282a7810 */ /* 0x000fe20007ffe0ff */
[CC--:B----4-:R-:W-:Y:S01]  /*48d0*/  FFMA.FTZ R61, R0.reuse, R23.reuse, R61 ;  /* 0x00000017003d7223 */ /* 0x0d0fe2000001003d */
[----:B------:R-:W-:Y:S01]  /*48e0*/  FSEL R21, R21, -INF , !P4 ;  /* 0xff80000015157808 */ /* 0x000fe20006000000 */
[C---:B--2---:R-:W-:Y:S01]  /*48f0*/  HMMA.16816.F32.BF16 R52, R16.reuse, R32, R52 ;  /* 0x000000201034723c */ /* 0x044fe20000041834 */
[----:B------:R-:W2:Y:S01]  /*4900*/  I2F R29, R42 ;  /* 0x0000002a001d7306 */ /* 0x000ea20000201400 */
[C---:B------:R-:W-:Y:S01]  /*4910*/  FFMA.FTZ R63, R0.reuse, R23, R63 ;  /* 0x00000017003f7223 */ /* 0x040fe2000001003f */
[----:B------:R-:W-:Y:S01]  /*4920*/  FSEL R23, R61, -INF , !P6 ;  /* 0xff8000003d177808 */ /* 0x000fe20007000000 */
[----:B------:R-:W-:Y:S01]  /*4930*/  FFMA.FTZ R56, R0, R41, R56 ;  /* 0x0000002900387223 */ /* 0x000fe20000010038 */
[----:B------:R-:W-:Y:S01]  /*4940*/  ISETP.GE.AND P6, PT, R42, R213, PT ;  /* 0x000000d52a00720c */ /* 0x000fe20003fc6270 */
[----:B------:R-:W-:Y:S01]  /*4950*/  FFMA.FTZ R58, R0, R41, R58 ;  /* 0x00000029003a7223 */ /* 0x000fe2000001003a */
[----:B------:R-:W-:Y:S01]  /*4960*/  IADD3 R32, R40, 0x21, RZ ;  /* 0x0000002128207810 */ /* 0x000fe20007ffe0ff */
[----:B------:R-:W-:Y:S01]  /*4970*/  HMMA.16816.F32.BF16 R48, R16, R34, R48 ;  /* 0x000000221030723c */ /* 0x000fe20000041830 */
[-C--:B---3--:R-:W-:Y:S01]  /*4980*/  FFMA.FTZ R11, R0, R28.reuse, R57 ;  /* 0x0000001c000b7223 */ /* 0x088fe20000010039 */
[----:B------:R-:W-:Y:S01]  /*4990*/  IADD3 R33, R40, 0x28, RZ ;  /* 0x0000002828217810 */ /* 0x000fe20007ffe0ff */
[----:B------:R-:W-:Y:S01]  /*49a0*/  FFMA.FTZ R8, R0, R28, R59 ;  /* 0x0000001c00087223 */ /* 0x000fe2000001003b */
[----:B------:R-:W3:Y:S01]  /*49b0*/  I2F R30, R32 ;  /* 0x00000020001e7306 */ /* 0x000ee20000201400 */
[----:B------:R-:W-:Y:S01]  /*49c0*/  FSEL R24, R24, -INF , !P1 ;  /* 0xff80000018187808 */ /* 0x000fe20004800000 */
[----:B------:R-:W-:-:S04]  /*49d0*/  DEPBAR.LE SB0, 0x0 ;  /* 0x000080000000791a */ /* 0x000fc80000000000 */
[----:B------:R-:W-:Y:S02]  /*49e0*/  IADD3 R34, R40, 0x29, RZ ;  /* 0x0000002928227810 */ /* 0x000fe40007ffe0ff */
[----:B------:R-:W4:Y:S01]  /*49f0*/  I2F R31, R33 ;  /* 0x00000021001f7306 */ /* 0x000f220000201400 */
[C---:B------:R-:W-:Y:S02]  /*4a00*/  ISETP.GE.AND P4, PT, R26.reuse, R213, PT ;  /* 0x000000d51a00720c */ /* 0x040fe40003f86270 */
[----:B------:R-:W-:Y:S01]  /*4a10*/  ISETP.GE.AND P1, PT, R26, R212, PT ;  /* 0x000000d41a00720c */ /* 0x000fe20003f26270 */
[CC--:B--2---:R-:W-:Y:S01]  /*4a20*/  FFMA.FTZ R52, R0.reuse, R29.reuse, R52 ;  /* 0x0000001d00347223 */ /* 0x0c4fe20000010034 */
[----:B------:R-:W-:Y:S01]  /*4a30*/  FSEL R26, R63, -INF , !P2 ;  /* 0xff8000003f1a7808 */ /* 0x000fe20005000000 */
[----:B------:R-:W-:Y:S01]  /*4a40*/  FFMA.FTZ R54, R0, R29, R54 ;  /* 0x0000001d00367223 */ /* 0x000fe20000010036 */
[----:B------:R-:W-:Y:S01]  /*4a50*/  IADD3 R29, R40, 0x30, RZ ;  /* 0x00000030281d7810 */ /* 0x000fe20007ffe0ff */
[----:B------:R-:W2:Y:S01]  /*4a60*/  I2F R28, R34 ;  /* 0x00000022001c7306 */ /* 0x000ea20000201400 */
[----:B------:R-:W-:Y:S01]  /*4a70*/  FSEL R171, R52, -INF , !P6 ;  /* 0xff80000034ab7808 */ /* 0x000fe20007000000 */
[-C--:B---3--:R-:W-:Y:S01]  /*4a80*/  FFMA.FTZ R53, R0, R30.reuse, R53 ;  /* 0x0000001e00357223 */ /* 0x088fe20000010035 */
[----:B------:R-:W-:Y:S01]  /*4a90*/  ISETP.GE.AND P6, PT, R34, R213, PT ;  /* 0x000000d52200720c */ /* 0x000fe20003fc6270 */
[----:B------:R-:W-:Y:S01]  /*4aa0*/  FFMA.FTZ R55, R0, R30, R55 ;  /* 0x0000001e00377223 */ /* 0x000fe20000010037 */
[----:B------:R-:W-:-:S02]  /*4ab0*/  FSEL R9, R56, -INF , !P5 ;  /* 0xff80000038097808 */ /* 0x000fc40006800000 */
[----:B------:R-:W-:Y:S01]  /*4ac0*/  FSEL R10, R58, -INF , !P3 ;  /* 0xff8000003a0a7808 */ /* 0x000fe20005800000 */
[C---:B-1----:R-:W-:Y:S01]  /*4ad0*/  HMMA.16816.F32.BF16 R80, R16.reuse, R14, R80 ;  /* 0x0000000e1050723c */ /* 0x042fe20000041850 */
[----:B------:R-:W-:Y:S01]  /*4ae0*/  FSEL R11, R11, -INF , !P4 ;  /* 0xff8000000b0b7808 */ /* 0x000fe20006000000 */
[-C--:B----4-:R-:W-:Y:S01]  /*4af0*/  FFMA.FTZ R48, R0, R31.reuse, R48 ;  /* 0x0000001f00307223 */ /* 0x090fe20000010030 */
[----:B------:R-:W-:Y:S01]  /*4b00*/  FSEL R8, R8, -INF , !P1 ;  /* 0xff80000008087808 */ /* 0x000fe20004800000 */
[----:B------:R-:W-:Y:S01]  /*4b10*/  FFMA.FTZ R50, R0, R31, R50 ;  /* 0x0000001f00327223 */ /* 0x000fe20000010032 */
[----:B------:R-:W-:Y:S02]  /*4b20*/  ISETP.GE.AND P2, PT, R42, R212, PT ;  /* 0x000000d42a00720c */ /* 0x000fe40003f46270 */
[-C--:B------:R-:W-:Y:S01]  /*4b30*/  ISETP.GE.AND P5, PT, R32, R213.reuse, PT ;  /* 0x000000d52000720c */ /* 0x080fe20003fa6270 */
[----:B------:R-:W-:Y:S01]  /*4b40*/  HMMA.16816.F32.BF16 R44, R16, R12, R44 ;  /* 0x0000000c102c723c */ /* 0x000fe2000004182c */
[----:B------:R-:W1:Y:S01]  /*4b50*/  I2F R13, R29 ;  /* 0x0000001d000d7306 */ /* 0x000e620000201400 */
[----:B--2---:R-:W-:Y:S01]  /*4b60*/  FFMA.FTZ R49, R0, R28, R49 ;  /* 0x0000001c00317223 */ /* 0x004fe20000010031 */
[----:B------:R-:W-:Y:S01]  /*4b70*/  ISETP.GE.AND P3, PT, R32, R212, PT ;  /* 0x000000d42000720c */ /* 0x000fe20003f66270 */
[----:B------:R-:W-:Y:S01]  /*4b80*/  FFMA.FTZ R51, R0, R28, R51 ;  /* 0x0000001c00337223 */ /* 0x000fe20000010033 */
[----:B------:R-:W-:-:S02]  /*4b90*/  ISETP.GE.AND P4, PT, R33, R213, PT ;  /* 0x000000d52100720c */ /* 0x000fc40003f86270 */
[C---:B------:R-:W-:Y:S02]  /*4ba0*/  IADD3 R18, R40.reuse, 0x38, RZ ;  /* 0x0000003828127810 */ /* 0x040fe40007ffe0ff */
[C---:B------:R-:W-:Y:S02]  /*4bb0*/  IADD3 R12, R40.reuse, 0x31, RZ ;  /* 0x00000031280c7810 */ /* 0x040fe40007ffe0ff */
[----:B------:R-:W2:Y:S01]  /*4bc0*/  I2F R17, R18 ;  /* 0x0000001200117306 */ /* 0x000ea20000201400 */
[----:B------:R-:W-:Y:S02]  /*4bd0*/  IADD3 R16, R40, 0x39, RZ ;  /* 0x0000003928107810 */ /* 0x000fe40007ffe0ff */
[----:B------:R-:W-:Y:S02]  /*4be0*/  FSEL R169, R49, -INF , !P6 ;  /* 0xff80000031a97808 */ /* 0x000fe40007000000 */
[----:B------:R-:W-:Y:S02]  /*4bf0*/  ISETP.GE.AND P6, PT, R18, R213, PT ;  /* 0x000000d51200720c */ /* 0x000fe40003fc6270 */
[----:B------:R-:W-:Y:S01]  /*4c00*/  ISETP.GE.AND P1, PT, R33, R212, PT ;  /* 0x000000d42100720c */ /* 0x000fe20003f26270 */
[----:B------:R-:W3:Y:S01]  /*4c10*/  I2F R15, R12 ;  /* 0x0000000c000f7306 */ /* 0x000ee20000201400 */
[----:B------:R-:W-:-:S02]  /*4c20*/  FSEL R168, R54, -INF , !P2 ;  /* 0xff80000036a87808 */ /* 0x000fc40005000000 */
[----:B------:R-:W-:Y:S02]  /*4c30*/  FSEL R165, R53, -INF , !P5 ;  /* 0xff80000035a57808 */ /* 0x000fe40006800000 */
[----:B------:R-:W-:Y:S01]  /*4c40*/  FSEL R216, R55, -INF , !P3 ;  /* 0xff80000037d87808 */ /* 0x000fe20005800000 */
[----:B-1----:R-:W-:Y:S01]  /*4c50*/  FFMA.FTZ R44, R0, R13, R44 ;  /* 0x0000000d002c7223 */ /* 0x002fe2000001002c */
[----:B------:R-:W-:Y:S01]  /*4c60*/  FSEL R163, R48, -INF , !P4 ;  /* 0xff80000030a37808 */ /* 0x000fe20006000000 */
[----:B------:R-:W1:Y:S01]  /*4c70*/  I2F R14, R16 ;  /* 0x00000010000e7306 */ /* 0x000e620000201400 */
[----:B--2---:R-:W-:Y:S01]  /*4c80*/  FFMA.FTZ R80, R0, R17, R80 ;  /* 0x0000001100507223 */ /* 0x004fe20000010050 */
[----:B------:R-:W-:Y:S01]  /*4c90*/  FSEL R214, R50, -INF , !P1 ;  /* 0xff80000032d67808 */ /* 0x000fe20004800000 */
[----:B------:R-:W-:Y:S01]  /*4ca0*/  FFMA.FTZ R46, R0, R13, R46 ;  /* 0x0000000d002e7223 */ /* 0x000fe2000001002e */
[----:B------:R-:W-:Y:S01]  /*4cb0*/  ISETP.GE.AND P2, PT, R34, R212, PT ;  /* 0x000000d42200720c */ /* 0x000fe20003f46270 */
[----:B------:R-:W-:Y:S01]  /*4cc0*/  FFMA.FTZ R82, R0, R17, R82 ;  /* 0x0000001100527223 */ /* 0x000fe20000010052 */
[----:B------:R-:W-:Y:S01]  /*4cd0*/  FSEL R143, R80, -INF , !P6 ;  /* 0xff800000508f7808 */ /* 0x000fe20007000000 */
[C---:B------:R-:W-:Y:S01]  /*4ce0*/  FFMA.FTZ R13, R0.reuse, R37, R20 ;  /* 0x00000025000d7223 */ /* 0x040fe20000010014 */
[----:B------:R-:W-:Y:S01]  /*4cf0*/  ISETP.GT.AND P6, PT, R205, R200, PT ;  /* 0x000000c8cd00720c */ /* 0x000fe20003fc4270 */
[C---:B---3--:R-:W-:Y:S01]  /*4d00*/  FFMA.FTZ R45, R0.reuse, R15, R45 ;  /* 0x0000000f002d7223 */ /* 0x048fe2000001002d */
[C---:B------:R-:W-:Y:S01]  /*4d10*/  ISETP.GE.AND P5, PT, R29.reuse, R213, PT ;  /* 0x000000d51d00720c */ /* 0x040fe20003fa6270 */
[----:B------:R-:W-:Y:S01]  /*4d20*/  FFMA.FTZ R47, R0, R15, R47 ;  /* 0x0000000f002f7223 */ /* 0x000fe2000001002f */
[----:B------:R-:W-:Y:S01]  /*4d30*/  BAR.SYNC.DEFER_BLOCKING 0x0 ;  /* 0x0000000000007b1d */ /* 0x000fe20000010000 */
[----:B------:R-:W-:-:S02]  /*4d40*/  ISETP.GE.AND P3, PT, R29, R212, PT ;  /* 0x000000d41d00720c */ /* 0x000fc40003f66270 */
[----:B------:R-:W-:Y:S01]  /*4d50*/  ISETP.GE.AND P4, PT, R12, R213, PT ;  /* 0x000000d50c00720c */ /* 0x000fe20003f86270 */
[----:B-1----:R-:W-:Y:S01]  /*4d60*/  FFMA.FTZ R81, R0, R14, R81 ;  /* 0x0000000e00517223 */ /* 0x002fe20000010051 */
[----:B------:R-:W-:Y:S01]  /*4d70*/  ISETP.GE.AND P1, PT, R12, R212, PT ;  /* 0x000000d40c00720c */ /* 0x000fe20003f26270 */
[C---:B------:R-:W-:Y:S01]  /*4d80*/  FFMA.FTZ R12, R0.reuse, R37, R22 ;  /* 0x00000025000c7223 */ /* 0x040fe20000010016 */
[----:B------:R-:W-:Y:S01]  /*4d90*/  FSEL R174, R51, -INF , !P2 ;  /* 0xff80000033ae7808 */ /* 0x000fe20005000000 */
[----:B------:R-:W-:Y:S01]  /*4da0*/  FFMA.FTZ R83, R0, R14, R83 ;  /* 0x0000000e00537223 */ /* 0x000fe20000010053 */
[----:B------:R-:W-:Y:S02]  /*4db0*/  FSEL R175, R44, -INF , !P5 ;  /* 0xff8000002caf7808 */ /* 0x000fe40006800000 */
[----:B------:R-:W-:Y:S02]  /*4dc0*/  FSEL R170, R46, -INF , !P3 ;  /* 0xff8000002eaa7808 */ /* 0x000fe40005800000 */
[----:B------:R-:W-:-:S02]  /*4dd0*/  FSEL R173, R45, -INF , !P4 ;  /* 0xff8000002dad7808 */ /* 0x000fc40006000000 */
[----:B------:R-:W-:Y:S02]  /*4de0*/  FSEL R142, R47, -INF , !P1 ;  /* 0xff8000002f8e7808 */ /* 0x000fe40004800000 */
[-C--:B------:R-:W-:Y:S02]  /*4df0*/  ISETP.GE.AND P2, PT, R18, R212.reuse, PT ;  /* 0x000000d41200720c */ /* 0x080fe40003f46270 */
[CC--:B------:R-:W-:Y:S02]  /*4e00*/  ISETP.GE.AND P5, PT, R40.reuse, R213.reuse, PT ;  /* 0x000000d52800720c */ /* 0x0c0fe40003fa6270 */
[-C--:B------:R-:W-:Y:S02]  /*4e10*/  ISETP.GE.AND P3, PT, R40, R212.reuse, PT ;  /* 0x000000d42800720c */ /* 0x080fe40003f66270 */
[C---:B------:R-:W-:Y:S02]  /*4e20*/  ISETP.GE.AND P4, PT, R16.reuse, R213, PT ;  /* 0x000000d51000720c */ /* 0x040fe40003f86270 */
        /* <DEDUP_REMOVED lines=15> */
[----:B------:R-:W-:Y:S01]  /*4f20*/  LOP3.LUT R6, RZ, c[0x0][0x2d0], RZ, 0x33, !PT ;  /* 0x0000b400ff067a12 */ /* 0x000fe200078e33ff */
        /* <DEDUP_REMOVED lines=49> */
.L_x_3343:
[----:B------:R-:W-:-:S04]  /*5240*/  LEA R6, -R7, RZ, 0x6 ;  /* 0x000000ff07067211 */ /* 0x000fc800078e31ff */
[----:B------:R-:W-:Y:S02]  /*5250*/  SHF.R.S32.HI R7, RZ, 0x1f, R6 ;  /* 0x0000001fff077819 */ /* 0x000fe40000011406 */
.L_x_3344:
        /* <DEDUP_REMOVED lines=119> */
.L_x_3346:
[----:B------:R-:W-:Y:S05]  /*59d0*/  BSYNC B0 ;  /* 0x0000000000007941 */ /* 0x000fea0003800000 */
.L_x_3345:
[----:B------:R-:W0:Y:S01]  /*59e0*/  LDGDEPBAR ;  /* 0x00000000000079af */ /* 0x000e220000000000 */
[----:B------:R-:W-:-:S04]  /*59f0*/  IADD3 R135, P1, R6, R135, RZ ;  /* 0x0000008706877210 */ /* 0x000fc80007f3e0ff */
[----:B------:R-:W-:Y:S02]  /*5a00*/  IADD3.X R134, R7, R134, RZ, P1, !PT ;  /* 0x0000008607867210 */ /* 0x000fe40000ffe4ff */
.L_x_3342:
        /* <DEDUP_REMOVED lines=28> */
[----:B--2---:R-:W-:Y:S02]  /*5bd0*/  FMNMX.FTZ R15, R141, R6, !PT ;  /* 0x000000068d0f7209 */ /* 0x004fe40007810000 */
[----:B------:R-:W-:-:S02]  /*5be0*/  FMNMX.FTZ R14, R166, R7, !PT ;  /* 0x00000007a60e7209 */ /* 0x000fc40007810000 */
[----:B------:R-:W-:Y:S01]  /*5bf0*/  SHF.L.U32 R192, R2, 0x1, RZ ;  /* 0x0000000102c07819 */ /* 0x000fe200000006ff */
[----:B------:R-:W2:Y:S03]  /*5c00*/  SHFL.BFLY PT, R6, R15, 0x2, 0x1f ;  /* 0x0c401f000f067f89 */ /* 0x000ea600000e0000 */
[-C--:B------:R-:W-:Y:S01]  /*5c10*/  LEA R189, R3, R192.reuse, 0x1 ;  /* 0x000000c003bd7211 */ /* 0x080fe200078e08ff */
[----:B------:R-:W3:Y:S01]  /*5c20*/  SHFL.BFLY PT, R7, R14, 0x2, 0x1f ;  /* 0x0c401f000e077f89 */ /* 0x000ee200000e0000 */
[----:B------:R-:W-:-:S03]  /*5c30*/  LEA R190, R5, R192, 0x1 ;  /* 0x000000c005be7211 */ /* 0x000fc600078e08ff */
[----:B------:R-:W-:Y:S01]  /*5c40*/  LDSM.16.MT88.4 R64, [R192+0xe000] ;  /* 0x00e00000c040783b */ /* 0x000fe20000004200 */
[----:B------:R-:W-:-:S03]  /*5c50*/  LEA R188, R3, R190, 0x1 ;  /* 0x000000be03bc7211 */ /* 0x000fc600078e08ff */
[----:B------:R-:W-:Y:S04]  /*5c60*/  LDSM.16.MT88.4 R80, [R189+0xe000] ;  /* 0x00e00000bd50783b */ /* 0x000fe80000004200 */
[----:B------:R-:W-:Y:S04]  /*5c70*/  LDSM.16.MT88.4 R88, [R188+0xe000] ;  /* 0x00e00000bc58783b */ /* 0x000fe80000004200 */
[----:B------:R-:W-:Y:S01]  /*5c80*/  LDSM.16.MT88.4 R124, [R192+0xc000] ;  /* 0x00c00000c07c783b */ /* 0x000fe20000004200 */
[----:B--2---:R-:W-:-:S03]  /*5c90*/  FMNMX.FTZ R6, R15, R6, !PT ;  /* 0x000000060f067209 */ /* 0x004fc60007810000 */
[----:B-1----:R-:W-:Y:S01]  /*5ca0*/  LDSM.16.MT88.4 R40, [R190+0xc000] ;  /* 0x00c00000be28783b */ /* 0x002fe20000004200 */
        /* <DEDUP_REMOVED lines=13> */
[----:B------:R-:W-:Y:S01]  /*5d80*/  FMUL.FTZ R167, R132, c[0x0][0x23c] ;  /* 0x00008f0084a77a20 */ /* 0x000fe20000410000 */
        /* <DEDUP_REMOVED lines=32> */
[----:B------:R-:W-:Y:S01]  /*5f90*/  LDSM.16.MT88.4 R24, [R190+0xe800] ;  /* 0x00e80000be18783b */ /* 0x000fe20000004200 */
        /* <DEDUP_REMOVED lines=50> */
[C---:B----4-:R-:W-:Y:S02]  /*62c0*/  HMMA.16816.F32.BF16 R52, R112.reuse, R56, RZ ;  /* 0x000000387034723c */ /* 0x050fe400000418ff */
[----:B------:R-:W-:Y:S06]  /*62d0*/  MUFU.EX2 R164, R164 ;  /* 0x000000a400a47308 */ /* 0x000fec0000000800 */
[C---:B-----5:R-:W-:Y:S02]  /*62e0*/  HMMA.16816.F32.BF16 R68, R112.reuse, R72, RZ ;  /* 0x000000487044723c */ /* 0x060fe400000418ff */
[----:B------:R-:W-:Y:S06]  /*62f0*/  MUFU.EX2 R168, R168 ;  /* 0x000000a800a87308 */ /* 0x000fec0000000800 */
[C---:B------:R-:W-:Y:S02]  /*6300*/  HMMA.16816.F32.BF16 R92, R112.reuse, R96, RZ ;  /* 0x00000060705c723c */ /* 0x040fe400000418ff */
[----:B------:R-:W4:Y:S06]  /*6310*/  MUFU.EX2 R169, R169 ;  /* 0x000000a900a97308 */ /* 0x000f2c0000000800 */
        /* <DEDUP_REMOVED lines=23> */
[----:B---3--:R-:W-:Y:S01]  /*6490*/  F2FP.BF16.PACK_AB R5, R3, R150 ;  /* 0x000000960305723e */ /* 0x008fe200000010ff */
        /* <DEDUP_REMOVED lines=39> */
[C---:B----4-:R-:W-:Y:S08]  /*6710*/  HMMA.16816.F32.BF16 R92, R4.reuse, R20, R92 ;  /* 0x00000014045c723c */ /* 0x050ff0000004185c */
[----:B------:R-:W-:Y:S01]  /*6720*/  HMMA.16816.F32.BF16 R96, R4, R22, R96 ;  /* 0x000000160460723c */ /* 0x000fe20000041860 */
[----:B------:R-:W-:Y:S06]  /*6730*/  LDSM.16.MT88.4 R20, [R192+0x11000] ;  /* 0x01100000c014783b */ /* 0x000fec0000004200 */
[----:B------:R-:W-:-:S02]  /*6740*/  F2FP.BF16.PACK_AB R4, R165, R162 ;  /* 0x000000a2a504723e */ /* 0x000fc400000010ff */
[C---:B------:R-:W-:Y:S01]  /*6750*/  F2FP.BF16.PACK_AB R5, R169.reuse, R168 ;  /* 0x000000a8a905723e */ /* 0x040fe200000010ff */
        /* <DEDUP_REMOVED lines=39> */
[C---:B---3--:R-:W-:Y:S08]  /*69d0*/  HMMA.16816.F32.BF16 R116, R4.reuse, R16, R116 ;  /* 0x000000100474723c */ /* 0x048ff00000041874 */
[----:B------:R-:W-:Y:S01]  /*69e0*/  HMMA.16816.F32.BF16 R112, R4, R18, R112 ;  /* 0x000000120470723c */ /* 0x000fe20000041870 */
[----:B------:R-:W3:Y:S06]  /*69f0*/  LDSM.16.MT88.4 R16, [R192+0x11800] ;  /* 0x01180000c010783b */ /* 0x000eec0000004200 */
[----:B-----5:R-:W-:-:S02]  /*6a00*/  F2FP.BF16.PACK_AB R4, R214, R175 ;  /* 0x000000afd604723e */ /* 0x020fc400000010ff */
[----:B------:R-:W-:Y:S01]  /*6a10*/  F2FP.BF16.PACK_AB R5, R215, R170 ;  /* 0x000000aad705723e */ /* 0x000fe200000010ff */
[----:B------:R-:W-:Y:S01]  /*6a20*/  FADD.FTZ R170, R170, R171 ;  /* 0x000000abaaaa7221 */ /* 0x000fe20000010000 */
[----:B------:R-:W-:Y:S02]  /*6a30*/  F2FP.BF16.PACK_AB R6, R216, R173 ;  /* 0x000000add806723e */ /* 0x000fe400000010ff */
[----:B------:R-:W-:Y:S01]  /*6a40*/  F2FP.BF16.PACK_AB R7, R217, R172 ;  /* 0x000000acd907723e */ /* 0x000fe200000010ff */
[----:B------:R-:W-:-:S04]  /*6a50*/  FADD.FTZ R215, R215, R170 ;  /* 0x000000aad7d77221 */ /* 0x000fc80000010000 */
[----:B------:R-:W-:Y:S02]  /*6a60*/  FADD.FTZ R172, R172, R215 ;  /* 0x000000d7acac7221 */ /* 0x000fe40000010000 */
[----:B--2---:R-:W-:Y:S02]  /*6a70*/  HMMA.16816.F32.BF16 R128, R4, R12, R128 ;  /* 0x0000000c0480723c */ /* 0x004fe40000041880 */
[----:B------:R-:W-:-:S06]  /*6a80*/  FADD.FTZ R217, R217, R172 ;  /* 0x000000acd9d97221 */ /* 0x000fcc0000010000 */
        /* <DEDUP_REMOVED lines=26> */
[C---:B------:R-:W-:Y:S01]  /*6c30*/  LEA R214, P1, R135.reuse, c[0x0][0x168], 0x1 ;  /* 0x00005a0087d67a11 */ /* 0x040fe200078208ff */
[----:B------:R-:W-:Y:S02]  /*6c40*/  HMMA.16816.F32.BF16 R68, R4, R28, R68 ;  /* 0x0000001c0444723c */ /* 0x000fe40000041844 */
[----:B------:R-:W-:Y:S01]  /*6c50*/  FADD.FTZ R216, R216, R173 ;  /* 0x000000add8d87221 */ /* 0x000fe20000010000 */
[----:B------:R-:W-:-:S05]  /*6c60*/  LEA.HI.X R215, R135, c[0x0][0x16c], R134, 0x1, P1 ;  /* 0x00005b0087d77a11 */ /* 0x000fca00008f0c86 */
        /* <DEDUP_REMOVED lines=61> */
[----:B------:R-:W-:-:S04]  /*7040*/  IMAD.MOV.U32 R6, RZ, RZ, c[0x0][0x2d0] ;  /* 0x0000b400ff067624 */ /* 0x000fc800078e00ff */
[----:B------:R-:W-:-:S04]  /*7050*/  IMAD R6, R3, R6, -0x40 ;  /* 0xffffffc003067424 */ /* 0x000fc800078e0206 */
        /* <DEDUP_REMOVED lines=12> */
.L_x_3348:
[----:B------:R-:W-:-:S05]  /*7120*/  IMAD.MOV.U32 R8, RZ, RZ, c[0x0][0x1a0] ;  /* 0x00006800ff087624 */ /* 0x000fca00078e00ff */
[----:B------:R-:W-:-:S04]  /*7130*/  LEA R8, -R8, RZ, 0x6 ;  /* 0x000000ff08087211 */ /* 0x000fc800078e31ff */
[----:B------:R-:W-:Y:S02]  /*7140*/  SHF.R.S32.HI R5, RZ, 0x1f, R8 ;  /* 0x0000001fff057819 */ /* 0x000fe40000011408 */
.L_x_3349:
        /* <DEDUP_REMOVED lines=42> */
[--C-:B------:R-:W-:Y:S01]  /*73f0*/  @!P3 IMAD.X R3, R3, 0x1, R144.reuse, P1 ;  /* 0x000000010303b824 */ /* 0x100fe200008e0690 */
        /* <DEDUP_REMOVED lines=25> */
[C---:B------:R-:W-:Y:S01]  /*7590*/  @!P5 LEA R6, P6, R7.reuse, R218, 0x1 ;  /* 0x000000da0706d211 */ /* 0x040fe200078c08ff */
[----:B------:R-:W-:Y:S01]  /*75a0*/  @!PT LDS RZ, [RZ] ;  /* 0x00000000fffff984 */ /* 0x000fe20000000800 */
[----:B------:R-:W-:Y:S01]  /*75b0*/  @!PT LDS RZ, [RZ] ;  /* 0x00000000fffff984 */ /* 0x000fe20000000800 */
[----:B------:R-:W-:Y:S01]  /*75c0*/  @!PT LDS RZ, [RZ] ;  /* 0x00000000fffff984 */ /* 0x000fe20000000800 */
[----:B------:R3:W-:Y:S01]  /*75d0*/  @!P3 LDGSTS.E.BYPASS.LTC128B.128 [R204+0x10800], [R8.64+0x100] ;  /* 0x1080010008ccbfae */ /* 0x0007e2000b901d44 */
[----:B------:R-:W-:Y:S01]  /*75e0*/  @!P3 IADD3 R146, P1, R7, R146, RZ ;  /* 0x000000920792b210 */ /* 0x000fe20007f3e0ff */
[--C-:B------:R-:W-:Y:S01]  /*75f0*/  @!P4 IMAD.X R4, R5, 0x1, R144.reuse, P2 ;  /* 0x000000010504c824 */ /* 0x100fe200010e0690 */
[----:B------:R-:W-:Y:S01]  /*7600*/  @!P5 LEA.HI.X R7, R7, R219, R5, 0x1, P6 ;  /* 0x000000db0707d211 */ /* 0x000fe200030f0c05 */
[----:B------:R-:W-:Y:S01]  /*7610*/  @P5 STS.128 [R204+0xd000], RZ ;  /* 0x00d000ffcc005388 */ /* 0x000fe20000000c00 */
[----:B------:R-:W-:Y:S01]  /*7620*/  @!P4 LEA R26, P2, R3, c[0x0][0x170], 0x1 ;  /* 0x00005c00031aca11 */ /* 0x000fe200078408ff */
[----:B------:R-:W-:Y:S01]  /*7630*/  @!P3 IMAD.X R5, R5, 0x1, R144, P1 ;  /* 0x000000010505b824 */ /* 0x000fe200008e0690 */
[C---:B------:R-:W-:Y:S01]  /*7640*/  @!P3 LEA R24, P1, R146.reuse, c[0x0][0x170], 0x1 ;  /* 0x00005c009218ba11 */ /* 0x040fe200078208ff */
[----:B------:R-:W-:Y:S01]  /*7650*/  @!PT LDS RZ, [RZ] ;  /* 0x00000000fffff984 */ /* 0x000fe20000000800 */
[----:B------:R-:W-:Y:S01]  /*7660*/  @!PT LDS RZ, [RZ] ;  /* 0x00000000fffff984 */ /* 0x000fe20000000800 */
[----:B------:R-:W-:Y:S01]  /*7670*/  @!PT LDS RZ, [RZ] ;  /* 0x00000000fffff984 */ /* 0x000fe20000000800 */
[----:B------:R5:W-:Y:S01]  /*7680*/  @!P5 LDGSTS.E.BYPASS.LTC128B.128 [R204+0xd000], [R22.64] ;  /* 0x0d00000016ccdfae */ /* 0x000be2000b901d44 */
[----:B------:R-:W-:Y:S01]  /*7690*/  @!P4 LEA.HI.X R27, R3, c[0x0][0x174], R4, 0x1, P2 ;  /* 0x00005d00031bca11 */ /* 0x000fe200010f0c04 */
[----:B------:R-:W-:Y:S01]  /*76a0*/  IMAD R3, R205, 0x40, R203 ;  /* 0x00000040cd037824 */ /* 0x000fe200078e02cb */
[----:B------:R-:W-:Y:S01]  /*76b0*/  @!P3 LEA.HI.X R25, R146, c[0x0][0x174], R5, 0x1, P1 ;  /* 0x00005d009219ba11 */ /* 0x000fe200008f0c05 */
[----:B------:R-:W-:Y:S01]  /*76c0*/  @P4 STS.128 [R204+0xf000], RZ ;  /* 0x00f000ffcc004388 */ /* 0x000fe20000000c00 */
[----:B------:R-:W-:-:S02]  /*76d0*/  IMAD.MOV.U32 R218, RZ, RZ, R224 ;  /* 0x000000ffffda7224 */ /* 0x000fc400078e00e0 */
[----:B------:R-:W-:Y:S01]  /*76e0*/  IMAD.MOV.U32 R219, RZ, RZ, R225 ;  /* 0x000000ffffdb7224 */ /* 0x000fe200078e00e1 */
        /* <DEDUP_REMOVED lines=155> */
[----:B---3--:R-:W-:Y:S07]  /*80a0*/  HMMA.16816.F32.BF16 R160, R148, R136, R160 ;  /* 0x0000008894a0723c */ /* 0x008fee00000418a0 */
[----:B------:R-:W-:Y:S01]  /*80b0*/  IADD3 R136, R3, 0x1, RZ ;  /* 0x0000000103887810 */ /* 0x000fe20007ffe0ff */
[----:B------:R-:W-:Y:S01]  /*80c0*/  HMMA.16816.F32.BF16 R12, R8, R6, R12 ;  /* 0x00000006080c723c */ /* 0x000fe2000004180c */
[----:B------:R-:W1:Y:S02]  /*80d0*/  LDSM.16.M88.4 R4, [R184+0x4800] ;  /* 0x00480000b804783b */ /* 0x000e640000000200 */
[----:B------:R-:W-:-:S02]  /*80e0*/  ISETP.GE.AND P2, PT, R136, R213, PT ;  /* 0x000000d58800720c */ /* 0x000fc40003f46270 */
[----:B------:R-:W-:-:S03]  /*80f0*/  ISETP.GE.AND P1, PT, R136, R212, PT ;  /* 0x000000d48800720c */ /* 0x000fc60003f26270 */
[----:B------:R-:W-:Y:S08]  /*8100*/  HMMA.16816.F32.BF16 R156, R148, R138, R156 ;  /* 0x0000008a949c723c */ /* 0x000ff0000004189c */
[----:B--2---:R-:W-:Y:S01]  /*8110*/  HMMA.16816.F32.BF16 R16, R140, R28, R16 ;  /* 0x0000001c8c10723c */ /* 0x004fe20000041810 */
[----:B------:R2:W3:Y:S06]  /*8120*/  I2F R28, R136 ;  /* 0x00000088001c7306 */ /* 0x0004ec0000201400 */
[----:B------:R-:W-:Y:S01]  /*8130*/  IADD3 R29, R3, 0x8, RZ ;  /* 0x00000008031d7810 */ /* 0x000fe20007ffe0ff */
[----:B------:R-:W-:Y:S03]  /*8140*/  HMMA.16816.F32.BF16 R144, R148, R20, R144 ;  /* 0x000000149490723c */ /* 0x000fe60000041890 */
[----:B------:R-:W-:-:S05]  /*8150*/  ISETP.GE.AND P6, PT, R29, R213, PT ;  /* 0x000000d51d00720c */ /* 0x000fca0003fc6270 */
[----:B------:R-:W-:Y:S01]  /*8160*/  HMMA.16816.F32.BF16 R164, R148, R22, R164 ;  /* 0x0000001694a4723c */ /* 0x000fe200000418a4 */
[----:B------:R-:W5:Y:S01]  /*8170*/  LDSM.16.M88.4 R20, [R191+0xb000] ;  /* 0x00b00000bf14783b */ /* 0x000f620000000200 */
[----:B--2---:R-:W-:-:S06]  /*8180*/  IADD3 R136, R3, 0x19, RZ ;  /* 0x0000001903887810 */ /* 0x004fcc0007ffe0ff */
        /* <DEDUP_REMOVED lines=8> */
[----:B------:R-:W-:Y:S01]  /*8210*/  HMMA.16816.F32.BF16 R12, R140, R30, R12 ;  /* 0x0000001e8c0c723c */ /* 0x000fe2000004180c */
[----:B--2---:R-:W-:Y:S07]  /*8220*/  LDSM.16.M88.4 R28, [R191+0xb800] ;  /* 0x00b80000bf1c783b */ /* 0x004fee0000000200 */
[----:B------:R-:W-:Y:S01]  /*8230*/  HMMA.16816.F32.BF16 R168, R148, R26, R168 ;  /* 0x0000001a94a8723c */ /* 0x000fe200000418a8 */
[----:B------:R-:W2:Y:S07]  /*8240*/  LDSM.16.M88.4 R24, [R184+0x5000] ;  /* 0x00500000b818783b */ /* 0x000eae0000000200 */
[----:B------:R-:W-:Y:S08]  /*8250*/  HMMA.16816.F32.BF16 R156, R8, R34, R156 ;  /* 0x00000022089c723c */ /* 0x000ff0000004189c */
[----:B-1----:R-:W-:Y:S01]  /*8260*/  HMMA.16816.F32.BF16 R160, R140, R4, R160 ;  /* 0x000000048ca0723c */ /* 0x002fe200000418a0 */
[----:B------:R-:W1:Y:S01]  /*8270*/  I2F R4, R32 ;  /* 0x0000002000047306 */ /* 0x000e620000201400 */
[CC--:B---3--:R-:W-:Y:S01]  /*8280*/  FFMA.FTZ R34, R0.reuse, R33.reuse, R12 ;  /* 0x0000002100227223 */ /* 0x0c8fe2000001000c */
[----:B------:R-:W-:Y:S01]  /*8290*/  FSEL R12, R19, -INF , !P1 ;  /* 0xff800000130c7808 */ /* 0x000fe20004800000 */
[----:B------:R-:W-:Y:S01]  /*82a0*/  FFMA.FTZ R14, R0, R33, R14 ;  /* 0x00000021000e7223 */ /* 0x000fe2000001000e */
[----:B------:R-:W-:-:S02]  /*82b0*/  ISETP.GE.AND P1, PT, R32, R213, PT ;  /* 0x000000d52000720c */ /* 0x000fc40003f26270 */
[C---:B------:R-:W-:Y:S01]  /*82c0*/  IADD3 R5, R3.reuse, 0x10, RZ ;  /* 0x0000001003057810 */ /* 0x040fe20007ffe0ff */
[----:B-----5:R-:W-:Y:S01]  /*82d0*/  HMMA.16816.F32.BF16 R152, R8, R20, R152 ;  /* 0x000000140898723c */ /* 0x020fe20000041898 */
[----:B------:R-:W-:Y:S02]  /*82e0*/  FSEL R19, R34, -INF , !P6 ;  /* 0xff80000022137808 */ /* 0x000fe40007000000 */
[----:B------:R-:W3:Y:S01]  /*82f0*/  I2F R21, R5 ;  /* 0x0000000500157306 */ /* 0x000ee20000201400 */
[----:B------:R-:W-:Y:S02]  /*8300*/  ISETP.GE.AND P6, PT, R32, R212, PT ;  /* 0x000000d42000720c */ /* 0x000fe40003fc6270 */
[C---:B------:R-:W-:Y:S02]  /*8310*/  IADD3 R34, R3.reuse, 0x18, RZ ;  /* 0x0000001803227810 */ /* 0x040fe40007ffe0ff */
[----:B------:R-:W-:Y:S01]  /*8320*/  IADD3 R20, R3, 0x11, RZ ;  /* 0x0000001103147810 */ /* 0x000fe20007ffe0ff */
[----:B------:R-:W-:Y:S01]  /*8330*/  HMMA.16816.F32.BF16 R156, R140, R6, R156 ;  /* 0x000000068c9c723c */ /* 0x000fe2000004189c */
[-C--:B-1----:R-:W-:Y:S01]  /*8340*/  FFMA.FTZ R13, R0, R4.reuse, R13 ;  /* 0x00000004000d7223 */ /* 0x082fe2000001000d */
[----:B------:R-:W-:Y:S01]  /*8350*/  FSEL R14, R14, -INF , !P2 ;  /* 0xff8000000e0e7808 */ /* 0x000fe20005000000 */
[----:B------:R-:W-:Y:S01]  /*8360*/  FFMA.FTZ R15, R0, R4, R15 ;  /* 0x00000004000f7223 */ /* 0x000fe2000001000f */
[----:B------:R-:W1:Y:S01]  /*8370*/  I2F R35, R20 ;  /* 0x0000001400237306 */ /* 0x000e620000201400 */
[----:B------:R-:W-:-:S02]  /*8380*/  ISETP.GE.AND P2, PT, R5, R213, PT ;  /* 0x000000d50500720c */ /* 0x000fc40003f46270 */
[----:B------:R-:W-:Y:S01]  /*8390*/  FSEL R13, R13, -INF , !P1 ;  /* 0xff8000000d0d7808 */ /* 0x000fe20004800000 */
[----:B------:R-:W-:Y:S01]  /*83a0*/  HMMA.16816.F32.BF16 R168, R8, R22, R168 ;  /* 0x0000001608a8723c */ /* 0x000fe200000418a8 */
[-C--:B------:R-:W-:Y:S01]  /*83b0*/  ISETP.GE.AND P1, PT, R5, R212.reuse, PT ;  /* 0x000000d40500720c */ /* 0x080fe20003f26270 */
[----:B---3--:R-:W-:Y:S01]  /*83c0*/  FFMA.FTZ R33, R0, R21, R160 ;  /* 0x0000001500217223 */ /* 0x008fe200000100a0 */
[----:B------:R-:W-:Y:S01]  /*83d0*/  FSEL R32, R15, -INF , !P6 ;  /* 0xff8000000f207808 */ /* 0x000fe20007000000 */
[----:B------:R-:W3:Y:S01]  /*83e0*/  LDSM.16.M88.4 R4, [R184+0x5800] ;  /* 0x00580000b804783b */ /* 0x000ee20000000200 */
[----:B------:R-:W4:Y:S01]  /*83f0*/  I2F R137, R34 ;  /* 0x0000002200897306 */ /* 0x000f220000201400 */
[----:B------:R-:W-:Y:S01]  /*8400*/  ISETP.GE.AND P6, PT, R20, R213, PT ;  /* 0x000000d51400720c */ /* 0x000fe20003fc6270 */
[----:B------:R-:W-:Y:S01]  /*8410*/  FFMA.FTZ R22, R0, R21, R162 ;  /* 0x0000001500167223 */ /* 0x000fe200000100a2 */
[----:B------:R-:W-:Y:S01]  /*8420*/  FSEL R33, R33, -INF , !P2 ;  /* 0xff80000021217808 */ /* 0x000fe20005000000 */
[----:B--2---:R-:W-:Y:S01]  /*8430*/  HMMA.16816.F32.BF16 R152, R140, R24, R152 ;  /* 0x000000188c98723c */ /* 0x004fe20000041898 */
[----:B------:R-:W-:Y:S01]  /*8440*/  ISETP.GE.AND P2, PT, R20, R212, PT ;  /* 0x000000d41400720c */ /* 0x000fe20003f46270 */
[----:B------:R-:W-:-:S04]  /*8450*/  DEPBAR.LE SB0, 0x0 ;  /* 0x000080000000791a */ /* 0x000fc80000000000 */
[----:B------:R-:W2:Y:S01]  /*8460*/  I2F R15, R136 ;  /* 0x00000088000f7306 */ /* 0x000ea20000201400 */
[CC--:B-1----:R-:W-:Y:S01]  /*8470*/  FFMA.FTZ R161, R0.reuse, R35.reuse, R161 ;  /* 0x0000002300a17223 */ /* 0x0c2fe200000100a1 */
[----:B------:R-:W-:Y:S01]  /*8480*/  IADD3 R24, R3, 0x20, RZ ;  /* 0x0000002003187810 */ /* 0x000fe20007ffe0ff */
[----:B------:R-:W-:Y:S01]  /*8490*/  FFMA.FTZ R163, R0, R35, R163 ;  /* 0x0000002300a37223 */ /* 0x000fe200000100a3 */
[----:B------:R-:W-:Y:S01]  /*84a0*/  HMMA.16816.F32.BF16 R144, R8, R28, R144 ;  /* 0x0000001c0890723c */ /* 0x000fe20000041890 */
[----:B------:R-:W-:Y:S01]  /*84b0*/  FSEL R22, R22, -INF , !P1 ;  /* 0xff80000016167808 */ /* 0x000fe20004800000 */
[-C--:B----4-:R-:W-:Y:S01]  /*84c0*/  FFMA.FTZ R20, R0, R137.reuse, R158 ;  /* 0x0000008900147223 */ /* 0x090fe2000001009e */
[----:B------:R-:W-:Y:S01]  /*84d0*/  FSEL R25, R161, -INF , !P6 ;  /* 0xff800000a1197808 */ /* 0x000fe20007000000 */
[----:B------:R-:W1:Y:S01]  /*84e0*/  I2F R35, R24 ;  /* 0x0000001800237306 */ /* 0x000e620000201400 */
[----:B------:R-:W-:Y:S01]  /*84f0*/  ISETP.GE.AND P6, PT, R34, R212, PT ;  /* 0x000000d42200720c */ /* 0x000fe20003fc6270 */
[----:B------:R-:W-:Y:S01]  /*8500*/  FFMA.FTZ R23, R0, R137, R156 ;  /* 0x0000008900177223 */ /* 0x000fe2000001009c */
[----:B------:R-:W-:Y:S01]  /*8510*/  FSEL R28, R163, -INF , !P2 ;  /* 0xff800000a31c7808 */ /* 0x000fe20005000000 */
[----:B------:R-:W-:Y:S01]  /*8520*/  HMMA.16816.F32.BF16 R168, R140, R26, R168 ;  /* 0x0000001a8ca8723c */ /* 0x000fe200000418a8 */
[----:B------:R-:W-:-:S02]  /*8530*/  ISETP.GE.AND P2, PT, R136, R213, PT ;  /* 0x000000d58800720c */ /* 0x000fc40003f46270 */
[----:B------:R-:W-:Y:S01]  /*8540*/  ISETP.GE.AND P1, PT, R34, R213, PT ;  /* 0x000000d52200720c */ /* 0x000fe20003f26270 */
[----:B--2---:R-:W-:Y:S01]  /*8550*/  FFMA.FTZ R21, R0, R15, R157 ;  /* 0x0000000f00157223 */ /* 0x004fe2000001009d */
[C---:B------:R-:W-:Y:S02]  /*8560*/  IADD3 R34, R3.reuse, 0x21, RZ ;  /* 0x0000002103227810 */ /* 0x040fe40007ffe0ff */
[----:B------:R-:W-:Y:S01]  /*8570*/  IADD3 R26, R3, 0x28, RZ ;  /* 0x00000028031a7810 */ /* 0x000fe20007ffe0ff */
[----:B------:R-:W-:Y:S01]  /*8580*/  HMMA.16816.F32.BF16 R164, R8, R30, R164 ;  /* 0x0000001e08a4723c */ /* 0x000fe200000418a4 */
[----:B------:R-:W-:Y:S01]  /*8590*/  FSEL R20, R20, -INF , !P6 ;  /* 0xff80000014147808 */ /* 0x000fe20007000000 */
[----:B------:R-:W2:Y:S01]  /*85a0*/  I2F R29, R34 ;  /* 0x00000022001d7306 */ /* 0x000ea20000201400 */
[----:B------:R-:W-:Y:S01]  /*85b0*/  FSEL R21, R21, -INF , !P2 ;  /* 0xff80000015157808 */ /* 0x000fe20005000000 */
[----:B-1----:R-:W-:Y:S01]  /*85c0*/  FFMA.FTZ R152, R0, R35, R152 ;  /* 0x0000002300987223 */ /* 0x002fe20000010098 */
[----:B------:R-:W-:Y:S01]  /*85d0*/  ISETP.GE.AND P6, PT, R24, R213, PT ;  /* 0x000000d51800720c */ /* 0x000fe20003fc6270 */
[----:B------:R-:W-:Y:S01]  /*85e0*/  FFMA.FTZ R154, R0, R35, R154 ;  /* 0x00000023009a7223 */ /* 0x000fe2000001009a */
[----:B------:R-:W-:Y:S01]  /*85f0*/  ISETP.GE.AND P2, PT, R24, R212, PT ;  /* 0x000000d41800720c */ /* 0x000fe20003f46270 */
[----:B------:R-:W-:Y:S01]  /*8600*/  FFMA.FTZ R24, R0, R15, R159 ;  /* 0x0000000f00187223 */ /* 0x000fe2000001009f */
[----:B---3--:R-:W-:Y:S01]  /*8610*/  HMMA.16816.F32.BF16 R144, R140, R4, R144 ;  /* 0x000000048c90723c */ /* 0x008fe20000041890 */
[----:B------:R-:W1:Y:S01]  /*8620*/  I2F R15, R26 ;  /* 0x0000001a000f7306 */ /* 0x000e620000201400 */
[----:B------:R-:W-:-:S02]  /*8630*/  FSEL R173, R152, -INF , !P6 ;  /* 0xff80000098ad7808 */ /* 0x000fc40007000000 */
[----:B------:R-:W-:Y:S02]  /*8640*/  FSEL R174, R154, -INF , !P2 ;  /* 0xff8000009aae7808 */ /* 0x000fe40005000000 */
[C---:B------:R-:W-:Y:S02]  /*8650*/  IADD3 R9, R3.reuse, 0x29, RZ ;  /* 0x0000002903097810 */ /* 0x040fe40007ffe0ff */
[----:B------:R-:W-:Y:S01]  /*8660*/  ISETP.GE.AND P6, PT, R34, R212, PT ;  /* 0x000000d42200720c */ /* 0x000fe20003fc6270 */
[----:B--2---:R-:W-:Y:S01]  /*8670*/  FFMA.FTZ R155, R0, R29, R155 ;  /* 0x0000001d009b7223 */ /* 0x004fe2000001009b */
[----:B------:R-:W-:Y:S01]  /*8680*/  ISETP.GE.AND P2, PT, R26, R213, PT ;  /* 0x000000d51a00720c */ /* 0x000fe20003f46270 */
[----:B------:R-:W2:Y:S01]  /*8690*/  I2F R8, R9 ;  /* 0x0000000900087306 */ /* 0x000ea20000201400 */
[----:B------:R-:W-:Y:S01]  /*86a0*/  IADD3 R5, R3, 0x31, RZ ;  /* 0x0000003103057810 */ /* 0x000fe20007ffe0ff */
[C---:B------:R-:W-:Y:S01]  /*86b0*/  FFMA.FTZ R153, R0.reuse, R29, R153 ;  /* 0x0000001d00997223 */ /* 0x040fe20000010099 */
[----:B------:R-:W-:Y:S01]  /*86c0*/  FSEL R172, R155, -INF , !P6 ;  /* 0xff8000009bac7808 */ /* 0x000fe20007000000 */
[----:B------:R-:W-:Y:S01]  /*86d0*/  HMMA.16816.F32.BF16 R164, R140, R6, R164 ;  /* 0x000000068ca4723c */ /* 0x000fe200000418a4 */
[----:B------:R-:W-:Y:S01]  /*86e0*/  BAR.SYNC.DEFER_BLOCKING 0x0 ;  /* 0x0000000000007b1d */ /* 0x000fe20000010000 */
[C---:B-1----:R-:W-:Y:S01]  /*86f0*/  FFMA.FTZ R168, R0.reuse, R15, R168 ;  /* 0x0000000f00a87223 */ /* 0x042fe200000100a8 */
[----:B------:R-:W-:Y:S01]  /*8700*/  ISETP.GE.AND P6, PT, R9, R213, PT ;  /* 0x000000d50900720c */ /* 0x000fe20003fc6270 */
[----:B------:R-:W-:Y:S01]  /*8710*/  FFMA.FTZ R170, R0, R15, R170 ;  /* 0x0000000f00aa7223 */ /* 0x000fe200000100aa */
[----:B------:R-:W-:-:S02]  /*8720*/  IADD3 R4, R3, 0x30, RZ ;  /* 0x0000003003047810 */ /* 0x000fc40007ffe0ff */
[----:B------:R-:W-:Y:S02]  /*8730*/  FSEL R175, R168, -INF , !P2 ;  /* 0xff800000a8af7808 */ /* 0x000fe40005000000 */
[----:B------:R-:W-:Y:S01]  /*8740*/  ISETP.GE.AND P2, PT, R9, R212, PT ;  /* 0x000000d40900720c */ /* 0x000fe20003f46270 */
[----:B------:R-:W1:Y:S01]  /*8750*/  I2F R11, R4 ;  /* 0x00000004000b7306 */ /* 0x000e620000201400 */
[----:B------:R-:W-:Y:S01]  /*8760*/  FSEL R23, R23, -INF , !P1 ;  /* 0xff80000017177808 */ /* 0x000fe20004800000 */
[CC--:B--2---:R-:W-:Y:S01]  /*8770*/  FFMA.FTZ R169, R0.reuse, R8.reuse, R169 ;  /* 0x0000000800a97223 */ /* 0x0c4fe200000100a9 */
[----:B------:R-:W-:Y:S01]  /*8780*/  IADD3 R6, R3, 0x38, RZ ;  /* 0x0000003803067810 */ /* 0x000fe20007ffe0ff */
[----:B------:R-:W-:Y:S01]  /*8790*/  FFMA.FTZ R168, R0, R8, R171 ;  /* 0x0000000800a87223 */ /* 0x000fe200000100ab */
[----:B------:R-:W-:Y:S02]  /*87a0*/  ISETP.GE.AND P1, PT, R136, R212, PT ;  /* 0x000000d48800720c */ /* 0x000fe40003f26270 */
[----:B------:R-:W-:Y:S01]  /*87b0*/  FSEL R169, R169, -INF , !P6 ;  /* 0xff800000a9a97808 */ /* 0x000fe20007000000 */
[----:B------:R-:W2:Y:S01]  /*87c0*/  I2F R9, R5 ;  /* 0x0000000500097306 */ /* 0x000ea20000201400 */
[----:B------:R-:W-:-:S02]  /*87d0*/  FSEL R24, R24, -INF , !P1 ;  /* 0xff80000018187808 */ /* 0x000fc40004800000 */
[----:B------:R-:W-:Y:S02]  /*87e0*/  ISETP.GE.AND P1, PT, R34, R213, PT ;  /* 0x000000d52200720c */ /* 0x000fe40003f26270 */
[-C--:B------:R-:W-:Y:S02]  /*87f0*/  ISETP.GE.AND P6, PT, R4, R212.reuse, PT ;  /* 0x000000d40400720c */ /* 0x080fe40003fc6270 */
[----:B------:R-:W-:Y:S01]  /*8800*/  FSEL R221, R153, -INF , !P1 ;  /* 0xff80000099dd7808 */ /* 0x000fe20004800000 */
[----:B------:R-:W3:Y:S01]  /*8810*/  I2F R7, R6 ;  /* 0x0000000600077306 */ /* 0x000ee20000201400 */
[----:B------:R-:W-:Y:S01]  /*8820*/  ISETP.GE.AND P1, PT, R26, R212, PT ;  /* 0x000000d41a00720c */ /* 0x000fe20003f26270 */
[-C--:B-1----:R-:W-:Y:S01]  /*8830*/  FFMA.FTZ R144, R0, R11.reuse, R144 ;  /* 0x0000000b00907223 */ /* 0x082fe20000010090 */
[----:B------:R-:W-:Y:S01]  /*8840*/  FSEL R168, R168, -INF , !P2 ;  /* 0xff800000a8a87808 */ /* 0x000fe20005000000 */
[----:B------:R-:W-:Y:S01]  /*8850*/  FFMA.FTZ R146, R0, R11, R146 ;  /* 0x0000000b00927223 */ /* 0x000fe20000010092 */
[----:B------:R-:W-:-:S02]  /*8860*/  FSEL R170, R170, -INF , !P1 ;  /* 0xff800000aaaa7808 */ /* 0x000fc40004800000 */
[----:B------:R-:W-:Y:S01]  /*8870*/  ISETP.GE.AND P1, PT, R4, R213, PT ;  /* 0x000000d50400720c */ /* 0x000fe20003f26270 */
[-C--:B--2---:R-:W-:Y:S01]  /*8880*/  FFMA.FTZ R145, R0, R9.reuse, R145 ;  /* 0x0000000900917223 */ /* 0x084fe20000010091 */
[----:B------:R-:W-:Y:S01]  /*8890*/  FSEL R152, R146, -INF , !P6 ;  /* 0xff80000092987808 */ /* 0x000fe20007000000 */
[----:B------:R-:W-:Y:S01]  /*88a0*/  FFMA.FTZ R136, R0, R9, R147 ;  /* 0x0000000900887223 */ /* 0x000fe20000010093 */
[----:B------:R-:W-:Y:S01]  /*88b0*/  FSEL R155, R144, -INF , !P1 ;  /* 0xff800000909b7808 */ /* 0x000fe20004800000 */
[----:B------:R-:W1:Y:S01]  /*88c0*/  I2F R9, R3 ;  /* 0x0000000300097306 */ /* 0x000e620000201400 */
[C---:B------:R-:W-:Y:S02]  /*88d0*/  ISETP.GE.AND P2, PT, R5.reuse, R213, PT ;  /* 0x000000d50500720c */ /* 0x040fe40003f46270 */
[----:B------:R-:W-:Y:S01]  /*88e0*/  ISETP.GE.AND P1, PT, R5, R212, PT ;  /* 0x000000d40500720c */ /* 0x000fe20003f26270 */
[----:B---3--:R-:W-:Y:S01]  /*88f0*/  FFMA.FTZ R137, R0, R7, R164 ;  /* 0x0000000700897223 */ /* 0x008fe200000100a4 */
[----:B------:R-:W-:Y:S01]  /*8900*/  ISETP.GE.AND P6, PT, R6, R213, PT ;  /* 0x000000d50600720c */ /* 0x000fe20003fc6270 */
[----:B------:R-:W-:Y:S01]  /*8910*/  FFMA.FTZ R138, R0, R7, R166 ;  /* 0x00000007008a7223 */ /* 0x000fe200000100a6 */
[----:B------:R-:W-:-:S02]  /*8920*/  IADD3 R5, R3, 0x39, RZ ;  /* 0x0000003903057810 */ /* 0x000fc40007ffe0ff */
[----:B------:R-:W-:Y:S02]  /*8930*/  FSEL R153, R145, -INF , !P2 ;  /* 0xff80000091997808 */ /* 0x000fe40005000000 */
[----:B------:R-:W-:Y:S02]  /*8940*/  FSEL R136, R136, -INF , !P1 ;  /* 0xff80000088887808 */ /* 0x000fe40004800000 */
[----:B------:R-:W-:Y:S02]  /*8950*/  FSEL R137, R137, -INF , !P6 ;  /* 0xff80000089897808 */ /* 0x000fe40007000000 */
[-C--:B------:R-:W-:Y:S01]  /*8960*/  ISETP.GE.AND P2, PT, R6, R212.reuse, PT ;  /* 0x000000d40600720c */ /* 0x080fe20003f46270 */
[C---:B-1----:R-:W-:Y:S01]  /*8970*/  FFMA.FTZ R4, R0.reuse, R9, R16 ;  /* 0x0000000900047223 */ /* 0x042fe20000010010 */
[C---:B------:R-:W-:Y:S01]  /*8980*/  ISETP.GE.AND P1, PT, R3.reuse, R213, PT ;  /* 0x000000d50300720c */ /* 0x040fe20003f26270 */
[----:B------:R-:W1:Y:S01]  /*8990*/  I2F R6, R5 ;  /* 0x0000000500067306 */ /* 0x000e620000201400 */
[----:B------:R-:W-:Y:S01]  /*89a0*/  ISETP.GE.AND P6, PT, R3, R212, PT ;  /* 0x000000d40300720c */ /* 0x000fe20003fc6270 */
[----:B------:R-:W-:Y:S01]  /*89b0*/  FFMA.FTZ R3, R0, R9, R18 ;  /* 0x0000000900037223 */ /* 0x000fe20000010012 */
[----:B------:R-:W-:-:S02]  /*89c0*/  FSEL R138, R138, -INF , !P2 ;  /* 0xff8000008a8a7808 */ /* 0x000fc40005000000 */
[----:B------:R-:W-:Y:S02]  /*89d0*/  FSEL R4, R4, -INF , !P1 ;  /* 0xff80000004047808 */ /* 0x000fe40004800000 */
[----:B------:R-:W-:Y:S02]  /*89e0*/  FSEL R3, R3, -INF , !P6 ;  /* 0xff80000003037808 */ /* 0x000fe40007000000 */
[----:B------:R-:W-:Y:S02]  /*89f0*/  ISETP.GT.AND P6, PT, R205, R200, PT ;  /* 0x000000c8cd00720c */ /* 0x000fe40003fc4270 */
[C---:B------:R-:W-:Y:S02]  /*8a00*/  ISETP.GE.AND P2, PT, R5.reuse, R213, PT ;  /* 0x000000d50500720c */ /* 0x040fe40003f46270 */
[----:B------:R-:W-:Y:S01]  /*8a10*/  ISETP.GE.AND P1, PT, R5, R212, PT ;  /* 0x000000d40500720c */ /* 0x000fe20003f26270 */
[CC--:B-1----:R-:W-:Y:S02]  /*8a20*/  FFMA.FTZ R139, R0.reuse, R6.reuse, R165 ;  /* 0x00000006008b7223 */ /* 0x0c2fe400000100a5 */
[----:B------:R-:W-:-:S03]  /*8a30*/  FFMA.FTZ R150, R0, R6, R167 ;  /* 0x0000000600967223 */ /* 0x000fc600000100a7 */
[----:B------:R-:W-:Y:S02]  /*8a40*/  FSEL R139, R139, -INF , !P2 ;  /* 0xff8000008b8b7808 */ /* 0x000fe40005000000 */
[----:B------:R-:W-:Y:S01]  /*8a50*/  FSEL R150, R150, -INF , !P1 ;  /* 0xff80000096967808 */ /* 0x000fe20004800000 */
[----:B------:R-:W-:Y:S05]  /*8a60*/  @!P6 BRA `(.L_x_3350) ;  /* 0x00000ae00000e947 */ /* 0x000fea0003800000 */
[----:B------:R-:W-:Y:S05]  /*8a70*/  @!P0 BRA `(.L_x_3351) ;  /* 0x000003a000008947 */ /* 0x000fea0003800000 */
[----:B------:R-:W1:Y:S01]  /*8a80*/  I2F.RP R10, R2 ;  /* 0x00000002000a7306 */ /* 0x000e620000209400 */
[----:B------:R-:W-:Y:S02]  /*8a90*/  IMAD.SHL.U32 R7, R205, 0x40, RZ ;  /* 0x00000040cd077824 */ /* 0x000fe400078e00ff */
[----:B------:R-:W-:-:S03]  /*8aa0*/  IMAD.MOV.U32 R8, RZ, RZ, RZ ;  /* 0x000000ffff087224 */ /* 0x000fc600078e00ff */
[----:B------:R-:W-:Y:S02]  /*8ab0*/  IABS R11, R7 ;  /* 0x00000007000b7213 */ /* 0x000fe40000000000 */
[----:B-1----:R-:W1:Y:S02]  /*8ac0*/  MUFU.RCP R9, R10 ;  /* 0x0000000a00097308 */ /* 0x002e640000001000 */
[----:B-1----:R-:W-:-:S06]  /*8ad0*/  IADD3 R9, R9, 0xffffffe, RZ ;  /* 0x0ffffffe09097810 */ /* 0x002fcc0007ffe0ff */
[----:B------:R-:W1:Y:S02]  /*8ae0*/  F2I.FTZ.U32.TRUNC.NTZ R9, R9 ;  /* 0x0000000900097305 */ /* 0x000e64000021f000 */
[----:B-1----:R-:W-:-:S04]  /*8af0*/  IMAD.MOV R5, RZ, RZ, -R9 ;  /* 0x000000ffff057224 */ /* 0x002fc800078e0a09 */
[----:B------:R-:W-:-:S04]  /*8b00*/  IMAD R6, R5, R2, RZ ;  /* 0x0000000205067224 */ /* 0x000fc800078e02ff */
[----:B------:R-:W-:Y:S01]  /*8b10*/  IMAD.HI.U32 R6, R9, R6, R8 ;  /* 0x0000000609067227 */ /* 0x000fe200078e0008 */
[C---:B------:R-:W-:Y:S02]  /*8b20*/  IADD3 R8, R7.reuse, -0x40, RZ ;  /* 0xffffffc007087810 */ /* 0x040fe40007ffe0ff */
[----:B------:R-:W-:Y:S02]  /*8b30*/  LOP3.LUT R7, R7, c[0x0][0x2d0], RZ, 0x3c, !PT ;  /* 0x0000b40007077a12 */ /* 0x000fe400078e3cff */
[----:B------:R-:W-:Y:S01]  /*8b40*/  IABS R5, R8 ;  /* 0x0000000800057213 */ /* 0x000fe20000000000 */
[----:B------:R-:W-:Y:S01]  /*8b50*/  IMAD.HI.U32 R10, R6, R11, RZ ;  /* 0x0000000b060a7227 */ /* 0x000fe200078e00ff */
[----:B------:R-:W-:-:S04]  /*8b60*/  LOP3.LUT R8, R8, c[0x0][0x2d0], RZ, 0x3c, !PT ;  /* 0x0000b40008087a12 */ /* 0x000fc800078e3cff */
        /* <DEDUP_REMOVED lines=43> */
.L_x_3351:
[----:B------:R-:W-:-:S05]  /*8e20*/  IMAD.MOV.U32 R7, RZ, RZ, c[0x0][0x198] ;  /* 0x00006600ff077624 */ /* 0x000fca00078e00ff */
[----:B------:R-:W-:-:S04]  /*8e30*/  LEA R7, -R7, RZ, 0x6 ;  /* 0x000000ff07077211 */ /* 0x000fc800078e31ff */
[----:B------:R-:W-:Y:S02]  /*8e40*/  SHF.R.S32.HI R8, RZ, 0x1f, R7 ;  /* 0x0000001fff087819 */ /* 0x000fe40000011407 */
.L_x_3352:
        /* <DEDUP_REMOVED lines=108> */
.L_x_3354:
[----:B------:R-:W-:Y:S05]  /*9510*/  BSYNC B0 ;  /* 0x0000000000007941 */ /* 0x000fea0003800000 */
.L_x_3353:
[----:B------:R-:W0:Y:S01]  /*9520*/  LDGDEPBAR ;  /* 0x00000000000079af */ /* 0x000e220000000000 */
[----:B------:R-:W-:-:S04]  /*9530*/  LEA R214, P1, R7, R214, 0x1 ;  /* 0x000000d607d67211 */ /* 0x000fc800078208ff */
[----:B------:R-:W-:Y:S02]  /*9540*/  LEA.HI.X R215, R7, R215, R8, 0x1, P1 ;  /* 0x000000d707d77211 */ /* 0x000fe400008f0c08 */
.L_x_3350:
[----:B------:R-:W-:Y:S01]  /*9550*/  FMNMX.FTZ R7, R132, R3, !PT ;  /* 0x0000000384077209 */ /* 0x000fe20007810000 */
[----:B-1----:R-:W-:Y:S01]  /*9560*/  LDSM.16.MT88.4 R8, [R189+0xc000] ;  /* 0x00c00000bd08783b */ /* 0x002fe20000004200 */
        /* <DEDUP_REMOVED lines=43> */
[----:B------:R-:W-:Y:S02]  /*9820*/  FSEL R151, R151, RZ, P1 ;  /* 0x000000ff97977208 */ /* 0x000fe40000800000 */
[----:B------:R-:W-:Y:S02]  /*9830*/  FSEL R5, R145, RZ, P1 ;  /* 0x000000ff91057208 */ /* 0x000fe40000800000 */
[----:B------:R-:W-:Y:S01]  /*9840*/  FSEL R154, R154, RZ, P2 ;  /* 0x000000ff9a9a7208 */ /* 0x000fe20001000000 */
[----:B------:R-:W-:-:S02]  /*9850*/  FFMA.FTZ R140, R3, c[0x0][0x23c], -R151 ;  /* 0x00008f00038c7a23 */ /* 0x000fc40000010897 */
[--C-:B------:R-:W-:Y:S02]  /*9860*/  FFMA.FTZ R3, R12, c[0x0][0x23c], -R151.reuse ;  /* 0x00008f000c037a23 */ /* 0x100fe40000010897 */
[--C-:B------:R-:W-:Y:S02]  /*9870*/  FFMA.FTZ R141, R13, c[0x0][0x23c], -R154.reuse ;  /* 0x00008f000d8d7a23 */ /* 0x100fe4000001089a */
[----:B------:R-:W-:Y:S01]  /*9880*/  FFMA.FTZ R2, R14, c[0x0][0x23c], -R151 ;  /* 0x00008f000e027a23 */ /* 0x000fe20000010897 */
[----:B------:R-:W-:Y:S01]  /*9890*/  MUFU.EX2 R140, R140 ;  /* 0x0000008c008c7308 */ /* 0x000fe20000000800 */
[----:B------:R-:W1:Y:S01]  /*98a0*/  LDSM.16.MT88.4 R12, [R190+0xc000] ;  /* 0x00c00000be0c783b */ /* 0x000e620000004200 */
[--C-:B------:R-:W-:Y:S01]  /*98b0*/  FFMA.FTZ R144, R4, c[0x0][0x23c], -R154.reuse ;  /* 0x00008f0004907a23 */ /* 0x100fe2000001089a */
[----:B------:R-:W-:Y:S01]  /*98c0*/  FSEL R4, R146, RZ, P2 ;  /* 0x000000ff92047208 */ /* 0x000fe20001000000 */
[----:B------:R-:W-:Y:S02]  /*98d0*/  FADD.FTZ R5, R132, -R5 ;  /* 0x8000000584057221 */ /* 0x000fe40000010000 */
[----:B------:R-:W-:-:S02]  /*98e0*/  FFMA.FTZ R143, R17, c[0x0][0x23c], -R154 ;  /* 0x00008f00118f7a23 */ /* 0x000fc4000001089a */
[----:B------:R-:W-:Y:S01]  /*98f0*/  FADD.FTZ R4, R133, -R4 ;  /* 0x8000000485047221 */ /* 0x000fe20000010000 */
[----:B------:R-:W-:Y:S01]  /*9900*/  MUFU.EX2 R144, R144 ;  /* 0x0000009000907308 */ /* 0x000fe20000000800 */
[--C-:B------:R-:W-:Y:S01]  /*9910*/  FFMA.FTZ R142, R19, c[0x0][0x23c], -R154.reuse ;  /* 0x00008f00138e7a23 */ /* 0x100fe2000001089a */
[----:B------:R-:W-:Y:S01]  /*9920*/  LDSM.16.MT88.4 R132, [R190+0xc800] ;  /* 0x00c80000be84783b */ /* 0x000fe20000004200 */
[----:B------:R-:W-:Y:S02]  /*9930*/  FFMA.FTZ R147, R32, c[0x0][0x23c], -R151 ;  /* 0x00008f0020937a23 */ /* 0x000fe40000010897 */
[----:B------:R-:W-:Y:S01]  /*9940*/  FMUL.FTZ R149, R4, c[0x0][0x23c] ;  /* 0x00008f0004957a20 */ /* 0x000fe20000410000 */
[----:B------:R-:W2:Y:S01]  /*9950*/  LDSM.16.MT88.4 R16, [R192+0xc000] ;  /* 0x00c00000c010783b */ /* 0x000ea20000004200 */
[----:B------:R-:W-:Y:S01]  /*9960*/  FMUL.FTZ R148, R5, c[0x0][0x23c] ;  /* 0x00008f0005947a20 */ /* 0x000fe20000410000 */
[----:B------:R-:W3:Y:S01]  /*9970*/  MUFU.EX2 R143, R143 ;  /* 0x0000008f008f7308 */ /* 0x000ee20000000800 */
[----:B------:R-:W-:-:S02]  /*9980*/  FFMA.FTZ R156, R33, c[0x0][0x23c], -R154 ;  /* 0x00008f00219c7a23 */ /* 0x000fc4000001089a */
[--C-:B------:R-:W-:Y:S01]  /*9990*/  FFMA.FTZ R157, R25, c[0x0][0x23c], -R154.reuse ;  /* 0x00008f00199d7a23 */ /* 0x100fe2000001089a */
[----:B------:R-:W-:Y:S01]  /*99a0*/  LDSM.16.MT88.4 R32, [R189+0xc800] ;  /* 0x00c80000bd20783b */ /* 0x000fe20000004200 */
[--C-:B------:R-:W-:Y:S02]  /*99b0*/  FFMA.FTZ R158, R23, c[0x0][0x23c], -R154.reuse ;  /* 0x00008f00179e7a23 */ /* 0x100fe4000001089a */
[--C-:B------:R-:W-:Y:S01]  /*99c0*/  FFMA.FTZ R159, R21, c[0x0][0x23c], -R154.reuse ;  /* 0x00008f00159f7a23 */ /* 0x100fe2000001089a */
[----:B------:R-:W-:Y:S01]  /*99d0*/  MUFU.EX2 R142, R142 ;  /* 0x0000008e008e7308 */ /* 0x000fe20000000800 */
[--C-:B------:R-:W-:Y:S02]  /*99e0*/  FFMA.FTZ R160, R22, c[0x0][0x23c], -R151.reuse ;  /* 0x00008f0016a07a23 */ /* 0x100fe40000010897 */
[--C-:B------:R-:W-:Y:S02]  /*99f0*/  FFMA.FTZ R163, R28, c[0x0][0x23c], -R151.reuse ;  /* 0x00008f001ca37a23 */ /* 0x100fe40000010897 */
[--C-:B------:R-:W-:Y:S01]  /*9a00*/  FFMA.FTZ R161, R20, c[0x0][0x23c], -R151.reuse ;  /* 0x00008f0014a17a23 */ /* 0x100fe20000010897 */
[----:B------:R-:W-:Y:S01]  /*9a10*/  LDSM.16.MT88.4 R28, [R188+0xc800] ;  /* 0x00c80000bc1c783b */ /* 0x000fe20000004200 */
[----:B------:R-:W-:Y:S01]  /*9a20*/  FFMA.FTZ R162, R24, c[0x0][0x23c], -R151 ;  /* 0x00008f0018a27a23 */ /* 0x000fe20000010897 */
[----:B------:R-:W4:Y:S01]  /*9a30*/  MUFU.EX2 R141, R141 ;  /* 0x0000008d008d7308 */ /* 0x000f220000000800 */
[----:B---3--:R-:W-:Y:S01]  /*9a40*/  F2FP.BF16.PACK_AB R4, R143, R144 ;  /* 0x000000908f04723e */ /* 0x008fe200000010ff */
[----:B------:R-:W-:Y:S01]  /*9a50*/  LDSM.16.MT88.4 R24, [R192+0xe800] ;  /* 0x00e80000c018783b */ /* 0x000fe20000004200 */
[----:B------:R-:W-:-:S02]  /*9a60*/  FFMA.FTZ R166, R169, c[0x0][0x23c], -R154 ;  /* 0x00008f00a9a67a23 */ /* 0x000fc4000001089a */
[--C-:B------:R-:W-:Y:S01]  /*9a70*/  FFMA.FTZ R164, R173, c[0x0][0x23c], -R154.reuse ;  /* 0x00008f00ada47a23 */ /* 0x100fe2000001089a */
[----:B------:R-:W-:Y:S01]  /*9a80*/  LDSM.16.MT88.4 R20, [R190+0xe800] ;  /* 0x00e80000be14783b */ /* 0x000fe20000004200 */
[--C-:B------:R-:W-:Y:S01]  /*9a90*/  FFMA.FTZ R167, R221, c[0x0][0x23c], -R154.reuse ;  /* 0x00008f00dda77a23 */ /* 0x100fe2000001089a */
[----:B------:R-:W3:Y:S01]  /*9aa0*/  MUFU.EX2 R3, R3 ;  /* 0x0000000300037308 */ /* 0x000ee20000000800 */
[----:B------:R-:W-:Y:S02]  /*9ab0*/  FFMA.FTZ R165, R175, c[0x0][0x23c], -R154 ;  /* 0x00008f00afa57a23 */ /* 0x000fe4000001089a */
[--C-:B------:R-:W-:Y:S02]  /*9ac0*/  FFMA.FTZ R169, R174, c[0x0][0x23c], -R151.reuse ;  /* 0x00008f00aea97a23 */ /* 0x100fe40000010897 */
[--C-:B------:R-:W-:Y:S02]  /*9ad0*/  FFMA.FTZ R172, R172, c[0x0][0x23c], -R151.reuse ;  /* 0x00008f00acac7a23 */ /* 0x100fe40000010897 */
[--C-:B------:R-:W-:Y:S01]  /*9ae0*/  FFMA.FTZ R170, R170, c[0x0][0x23c], -R151.reuse ;  /* 0x00008f00aaaa7a23 */ /* 0x100fe20000010897 */
[----:B------:R-:W-:Y:S01]  /*9af0*/  MUFU.EX2 R2, R2 ;  /* 0x0000000200027308 */ /* 0x000fe20000000800 */
[----:B----4-:R-:W-:Y:S01]  /*9b00*/  F2FP.BF16.PACK_AB R6, R141, R142 ;  /* 0x0000008e8d06723e */ /* 0x010fe200000010ff */
[----:B------:R-:W-:-:S02]  /*9b10*/  FFMA.FTZ R171, R168, c[0x0][0x23c], -R151 ;  /* 0x00008f00a8ab7a23 */ /* 0x000fc40000010897 */
[--C-:B------:R-:W-:Y:S02]  /*9b20*/  FFMA.FTZ R168, R153, c[0x0][0x23c], -R154.reuse ;  /* 0x00008f0099a87a23 */ /* 0x100fe4000001089a */
[--C-:B------:R-:W-:Y:S02]  /*9b30*/  FFMA.FTZ R155, R155, c[0x0][0x23c], -R154.reuse ;  /* 0x00008f009b9b7a23 */ /* 0x100fe4000001089a */
        /* <DEDUP_REMOVED lines=131> */
[-C--:B------:R-:W-:Y:S02]  /*a370*/  FMUL.FTZ R111, R111, R148.reuse ;  /* 0x000000946f6f7220 */ /* 0x080fe40000410000 */
        /* <DEDUP_REMOVED lines=34> */
[----:B---3--:R-:W-:Y:S01]  /*a5a0*/  HMMA.16816.F32.BF16 R116, R4, R8, R116 ;  /* 0x000000080474723c */ /* 0x008fe20000041874 */
        /* <DEDUP_REMOVED lines=145> */
[----:B------:R-:W-:-:S10]  /*aec0*/  MOV R133, R146 ;  /* 0x0000009200857202 */ /* 0x000fd40000000f00 */
.L_x_3347:
        /* <DEDUP_REMOVED lines=12> */
.L_x_3359:
        /* <DEDUP_REMOVED lines=12> */
[C---:B------:R-:W-:Y:S02]  /*b050*/  IADD3 R11, R4.reuse, 0x40, RZ ;  /* 0x00000040040b7810 */ /* 0x040fe40007ffe0ff */
[----:B------:R-:W-:Y:S02]  /*b060*/  IABS R6, R4 ;  /* 0x0000000400067213 */ /* 0x000fe40000000000 */
        /* <DEDUP_REMOVED lines=36> */
[----:B------:R-:W-:Y:S02]  /*b2b0*/  IMAD.MOV.U32 R5, RZ, RZ, c[0x0][0x2d0] ;  /* 0x0000b400ff057624 */ /* 0x000fe400078e00ff */
[----:B------:R-:W2:Y:S02]  /*b2c0*/  LDG.E R4, [R14.64] ;  /* 0x000000080e047981 */ /* 0x000ea4000c1e1900 */
[----:B------:R-:W-:Y:S02]  /*b2d0*/  IMAD R5, R2, R5, -0x40 ;  /* 0xffffffc002057424 */ /* 0x000fe400078e0205 */
        /* <DEDUP_REMOVED lines=12> */
.L_x_3356:
[C---:B------:R-:W-:Y:S02]  /*b3a0*/  ISETP.GE.AND P5, PT, R206.reuse, c[0x0][0x220], PT ;  /* 0x00008800ce007a0c */ /* 0x040fe40003fa6270 */
[C---:B------:R-:W-:Y:S02]  /*b3b0*/  IADD3 R133, R206.reuse, 0x40, RZ ;  /* 0x00000040ce857810 */ /* 0x040fe40007ffe0ff */
[----:B------:R-:W-:Y:S02]  /*b3c0*/  IADD3 R132, R206, 0x80, RZ ;  /* 0x00000080ce847810 */ /* 0x000fe40007ffe0ff */
[----:B------:R-:W-:Y:S02]  /*b3d0*/  ISETP.GE.AND P4, PT, R133, c[0x0][0x220], PT ;  /* 0x0000880085007a0c */ /* 0x000fe40003f86270 */
[----:B------:R-:W-:Y:S02]  /*b3e0*/  ISETP.GE.AND P3, PT, R132, c[0x0][0x220], PT ;  /* 0x0000880084007a0c */ /* 0x000fe40003f66270 */
[C---:B------:R-:W-:Y:S02]  /*b3f0*/  LEA R132, P1, R220.reuse, R218, 0x1 ;  /* 0x000000dadc847211 */ /* 0x040fe400078208ff */
[----:B------:R-:W-:Y:S01]  /*b400*/  IADD3 R223, P2, R211, R220, RZ ;  /* 0x000000dcd3df7210 */ /* 0x000fe20007f5e0ff */
[----:B------:R-:W-:Y:S01]  /*b410*/  @P5 STS.128 [R204+0xc000], RZ ;  /* 0x00c000ffcc005388 */ /* 0x000fe20000000c00 */
[-CC-:B------:R-:W-:Y:S02]  /*b420*/  LEA.HI.X R133, R220, R219.reuse, R2.reuse, 0x1, P1 ;  /* 0x000000dbdc857211 */ /* 0x180fe400008f0c02 */
[CC--:B------:R-:W-:Y:S01]  /*b430*/  @!P5 LEA R226, P6, R223.reuse, R218.reuse, 0x1 ;  /* 0x000000dadfe2d211 */ /* 0x0c0fe200078c08ff */
[C---:B------:R-:W-:Y:S02]  /*b440*/  IMAD.X R134, R210.reuse, 0x1, R2, P2 ;  /* 0x00000001d2867824 */ /* 0x040fe400010e0602 */
        /* <DEDUP_REMOVED lines=8> */
[-C--:B------:R-:W-:Y:S01]  /*b4d0*/  @!P3 LEA R222, P1, R223, R218.reuse, 0x1 ;  /* 0x000000dadfdeb211 */ /* 0x080fe200078208ff */
        /* <DEDUP_REMOVED lines=241> */
[----:B------:R-:W-:Y:S04]  /*c3f0*/  IADD3 R136, R133, -0x40, RZ ;  /* 0xffffffc085887810 */ /* 0x000fe80007ffe0ff */
[----:B------:R-:W-:Y:S02]  /*c400*/  IABS R139, R136 ;  /* 0x00000088008b7213 */ /* 0x000fe40000000000 */
[----:B------:R-:W-:Y:S03]  /*c410*/  LOP3.LUT R136, R136, c[0x0][0x2d0], RZ, 0x3c, !PT ;  /* 0x0000b40088887a12 */ /* 0x000fe600078e3cff */
[----:B-1----:R-:W1:Y:S02]  /*c420*/  MUFU.RCP R2, R134 ;  /* 0x0000008600027308 */ /* 0x002e640000001000 */
[----:B-1----:R-:W-:Y:S08]  /*c430*/  IADD3 R140, R2, 0xffffffe, RZ ;  /* 0x0ffffffe028c7810 */ /* 0x002ff00007ffe0ff */
[----:B------:R-:W1:Y:S02]  /*c440*/  F2I.FTZ.U32.TRUNC.NTZ R141, R140 ;  /* 0x0000008c008d7305 */ /* 0x000e64000021f000 */
[--C-:B-1----:R-:W-:Y:S02]  /*c450*/  IMAD.MOV R137, RZ, RZ, -R141.reuse ;  /* 0x000000ffff897224 */ /* 0x102fe400078e0a8d */
        /* <DEDUP_REMOVED lines=19> */
[----:B------:R-:W-:Y:S07]  /*c590*/  ISETP.GE.U32.AND P1, PT, R141, R132, PT ;  /* 0x000000848d00720c */ /* 0x000fee0003f26070 */
[----:B------:R-:W-:Y:S02]  /*c5a0*/  @P6 IADD3 R134, R134, 0x1, RZ ;  /* 0x0000000186866810 */ /* 0x000fe40007ffe0ff */
[----:B------:R-:W-:Y:S02]  /*c5b0*/  ISETP.GE.AND P6, PT, R133, RZ, PT ;  /* 0x000000ff8500720c */ /* 0x000fe40003fc6270 */
[----:B------:R-:W-:Y:S02]  /*c5c0*/  @!P2 IADD3 R134, -R134, RZ, RZ ;  /* 0x000000ff8686a210 */ /* 0x000fe40007ffe1ff */
[----:B------:R-:W-:Y:S02]  /*c5d0*/  @P1 IADD3 R2, R2, 0x1, RZ ;  /* 0x0000000102021810 */ /* 0x000fe40007ffe0ff */
[----:B------:R-:W-:Y:S02]  /*c5e0*/  ISETP.NE.AND P1, PT, RZ, c[0x0][0x2d0], PT ;  /* 0x0000b400ff007a0c */ /* 0x000fe40003f25270 */
[----:B------:R-:W-:Y:S04]  /*c5f0*/  LOP3.LUT R133, RZ, c[0x0][0x2d0], RZ, 0x33, !PT ;  /* 0x0000b400ff857a12 */ /* 0x000fe800078e33ff */
[----:B------:R-:W-:Y:S01]  /*c600*/  SEL R139, R133, R134, !P1 ;  /* 0x00000086858b7207 */ /* 0x000fe20004800000 */
[----:B------:R-:W-:Y:S03]  /*c610*/  @!P6 IMAD.MOV R2, RZ, RZ, -R2 ;  /* 0x000000ffff02e224 */ /* 0x000fe600078e0a02 */
[----:B------:R-:W-:Y:S02]  /*c620*/  LEA R142, P2, R139, R208, 0x2 ;  /* 0x000000d08b8e7211 */ /* 0x000fe400078410ff */
        /* <DEDUP_REMOVED lines=21> */
.L_x_3358:
        /* <DEDUP_REMOVED lines=89> */
.L_x_3357:
[----:B------:R-:W-:Y:S01]  /*cd10*/  LEA R2, R205, R203, 0x6 ;  /* 0x000000cbcd027211 */ /* 0x000fe200078e30ff */
[----:B-1----:R-:W-:Y:S03]  /*cd20*/  LDSM.16.MT88.4 R148, [R192+0xe800] ;  /* 0x00e80000c094783b */ /* 0x002fe60000004200 */
[C---:B------:R-:W-:Y:S01]  /*cd30*/  IADD3 R142, R2.reuse, 0x1, RZ ;  /* 0x00000001028e7810 */ /* 0x040fe20007ffe0ff */
[----:B------:R-:W-:Y:S01]  /*cd40*/  I2F R147, R2 ;  /* 0x0000000200937306 */ /* 0x000fe20000201400 */
[C---:B------:R-:W-:Y:S02]  /*cd50*/  IADD3 R145, R2.reuse, 0x8, RZ ;  /* 0x0000000802917810 */ /* 0x040fe40007ffe0ff */
[C---:B------:R-:W-:Y:S01]  /*cd60*/  IADD3 R140, R2.reuse, 0x11, RZ ;  /* 0x00000011028c7810 */ /* 0x040fe20007ffe0ff */
[----:B------:R-:W-:Y:S01]  /*cd70*/  LDSM.16.MT88.4 R152, [R190+0xe800] ;  /* 0x00e80000be98783b */ /* 0x000fe20000004200 */
        /* <DEDUP_REMOVED lines=31> */
[-C--:B------:R-:W-:Y:S01]  /*cf70*/  FFMA.FTZ R15, R0, R140.reuse, R15 ;  /* 0x0000008c000f7223 */ /* 0x080fe2000001000f */
[----:B------:R-:W-:Y:S01]  /*cf80*/  FMNMX.FTZ R142, R4, R3, !PT ;  /* 0x00000003048e7209 */ /* 0x000fe20007810000 */
[----:B------:R-:W-:Y:S01]  /*cf90*/  FFMA.FTZ R13, R0, R140, R13 ;  /* 0x0000008c000d7223 */ /* 0x000fe2000001000d */
[----:B------:R-:W-:Y:S01]  /*cfa0*/  IADD3 R140, R2, 0x38, RZ ;  /* 0x00000038028c7810 */ /* 0x000fe20007ffe0ff */
[----:B------:R-:W-:Y:S01]  /*cfb0*/  FFMA.FTZ R18, R0, R139, R18 ;  /* 0x0000008b00127223 */ /* 0x000fe20000010012 */
[----:B------:R-:W-:Y:S01]  /*cfc0*/  FMNMX.FTZ R144, R10, R145, !PT ;  /* 0x000000910a907209 */ /* 0x000fe20007810000 */
[C---:B------:R-:W-:Y:S01]  /*cfd0*/  FFMA.FTZ R16, R0.reuse, R139, R16 ;  /* 0x0000008b00107223 */ /* 0x040fe20000010010 */
[----:B------:R-:W-:Y:S01]  /*cfe0*/  FMNMX.FTZ R145, R5, R142, !PT ;  /* 0x0000008e05917209 */ /* 0x000fe20007810000 */
[CC--:B------:R-:W-:Y:S01]  /*cff0*/  FFMA.FTZ R11, R0.reuse, R136.reuse, R11 ;  /* 0x00000088000b7223 */ /* 0x0c0fe2000001000b */
[----:B------:R1:W2:Y:S01]  /*d000*/  I2F R139, R140 ;  /* 0x0000008c008b7306 */ /* 0x0002a20000201400 */
[----:B------:R-:W-:Y:S01]  /*d010*/  FFMA.FTZ R9, R0, R136, R9 ;  /* 0x0000008800097223 */ /* 0x000fe20000010009 */
[----:B------:R-:W-:Y:S01]  /*d020*/  IADD3 R136, R2, 0x31, RZ ;  /* 0x0000003102887810 */ /* 0x000fe20007ffe0ff */
[-C--:B------:R-:W-:Y:S01]  /*d030*/  FFMA.FTZ R14, R0, R143.reuse, R14 ;  /* 0x0000008f000e7223 */ /* 0x080fe2000001000e */
[----:B------:R-:W-:Y:S01]  /*d040*/  IADD3 R2, R2, 0x39, RZ ;  /* 0x0000003902027810 */ /* 0x000fe20007ffe0ff */
[C---:B------:R-:W-:Y:S01]  /*d050*/  FFMA.FTZ R12, R0.reuse, R143, R12 ;  /* 0x0000008f000c7223 */ /* 0x040fe2000001000c */
[----:B------:R-:W-:Y:S01]  /*d060*/  FMNMX.FTZ R143, R11, R144, !PT ;  /* 0x000000900b8f7209 */ /* 0x000fe20007810000 */
[-C--:B------:R-:W-:Y:S01]  /*d070*/  FFMA.FTZ R19, R0, R138.reuse, R19 ;  /* 0x0000008a00137223 */ /* 0x080fe20000010013 */
        /* <DEDUP_REMOVED lines=13> */
[----:B------:R-:W4:Y:S01]  /*d150*/  I2F R2, R2 ;  /* 0x0000000200027306 */ /* 0x000f220000201400 */
[----:B------:R-:W-:Y:S01]  /*d160*/  FMNMX.FTZ R145, R19, R142, !PT ;  /* 0x0000008e13917209 */ /* 0x000fe20007810000 */
[----:B------:R-:W-:Y:S01]  /*d170*/  FFMA.FTZ R21, R0, R134, R21 ;  /* 0x0000008600157223 */ /* 0x000fe20000010015 */
[----:B------:R-:W-:Y:S01]  /*d180*/  FMNMX.FTZ R138, R16, R143, !PT ;  /* 0x0000008f108a7209 */ /* 0x000fe20007810000 */
[----:B------:R-:W-:Y:S01]  /*d190*/  FFMA.FTZ R27, R0, R132, R27 ;  /* 0x00000084001b7223 */ /* 0x000fe2000001001b */
[----:B-1----:R-:W-:Y:S01]  /*d1a0*/  FMNMX.FTZ R140, R22, R145, !PT ;  /* 0x00000091168c7209 */ /* 0x002fe20007810000 */
[C---:B------:R-:W-:Y:S01]  /*d1b0*/  FFMA.FTZ R24, R0.reuse, R137, R24 ;  /* 0x0000008900187223 */ /* 0x040fe20000010018 */
[----:B------:R-:W-:Y:S01]  /*d1c0*/  FMNMX.FTZ R141, R17, R138, !PT ;  /* 0x0000008a118d7209 */ /* 0x000fe20007810000 */
[C---:B------:R-:W-:Y:S01]  /*d1d0*/  FFMA.FTZ R25, R0.reuse, R132, R25 ;  /* 0x0000008400197223 */ /* 0x040fe20000010019 */
[----:B------:R-:W-:Y:S01]  /*d1e0*/  FMNMX.FTZ R143, R23, R140, !PT ;  /* 0x0000008c178f7209 */ /* 0x000fe20007810000 */
[----:B------:R-:W-:Y:S01]  /*d1f0*/  FFMA.FTZ R28, R0, R133, R28 ;  /* 0x00000085001c7223 */ /* 0x000fe2000001001c */
[----:B------:R-:W-:Y:S01]  /*d200*/  FMNMX.FTZ R134, R20, R141, !PT ;  /* 0x0000008d14867209 */ /* 0x000fe20007810000 */
[----:B--2---:R-:W-:Y:S01]  /*d210*/  FFMA.FTZ R34, R0, R139, R34 ;  /* 0x0000008b00227223 */ /* 0x004fe20000010022 */
[----:B------:R-:W-:Y:S01]  /*d220*/  FMNMX.FTZ R138, R26, R143, !PT ;  /* 0x0000008f1a8a7209 */ /* 0x000fe20007810000 */
[C---:B---3--:R-:W-:Y:S01]  /*d230*/  FFMA.FTZ R31, R0.reuse, R136, R31 ;  /* 0x00000088001f7223 */ /* 0x048fe2000001001f */
[----:B------:R-:W-:Y:S01]  /*d240*/  FMNMX.FTZ R137, R21, R134, !PT ;  /* 0x0000008615897209 */ /* 0x000fe20007810000 */
[C---:B------:R-:W-:Y:S01]  /*d250*/  FFMA.FTZ R29, R0.reuse, R136, R29 ;  /* 0x00000088001d7223 */ /* 0x040fe2000001001d */
[----:B------:R-:W-:Y:S01]  /*d260*/  FMNMX.FTZ R141, R27, R138, !PT ;  /* 0x0000008a1b8d7209 */ /* 0x000fe20007810000 */
[----:B------:R-:W-:Y:S01]  /*d270*/  FFMA.FTZ R32, R0, R139, R32 ;  /* 0x0000008b00207223 */ /* 0x000fe20000010020 */
[----:B------:R-:W-:Y:S01]  /*d280*/  FMNMX.FTZ R132, R24, R137, !PT ;  /* 0x0000008918847209 */ /* 0x000fe20007810000 */
[----:B------:R-:W-:Y:S01]  /*d290*/  LDSM.16.MT88.4 R144, [R189+0xc000] ;  /* 0x00c00000bd90783b */ /* 0x000fe20000004200 */
[----:B------:R-:W-:Y:S02]  /*d2a0*/  FMNMX.FTZ R134, R30, R141, !PT ;  /* 0x0000008d1e867209 */ /* 0x000fe40007810000 */
[----:B------:R-:W-:Y:S01]  /*d2b0*/  FMNMX.FTZ R137, R25, R132, !PT ;  /* 0x0000008419897209 */ /* 0x000fe20007810000 */
[C---:B----4-:R-:W-:Y:S01]  /*d2c0*/  FFMA.FTZ R35, R0.reuse, R2, R35 ;  /* 0x0000000200237223 */ /* 0x050fe20000010023 */
[----:B------:R-:W-:Y:S01]  /*d2d0*/  FMNMX.FTZ R133, R31, R134, !PT ;  /* 0x000000861f857209 */ /* 0x000fe20007810000 */
[----:B------:R-:W-:Y:S01]  /*d2e0*/  FFMA.FTZ R33, R0, R2, R33 ;  /* 0x0000000200217223 */ /* 0x000fe20000010021 */
[----:B------:R-:W-:Y:S01]  /*d2f0*/  FMNMX.FTZ R134, R28, R137, !PT ;  /* 0x000000891c867209 */ /* 0x000fe20007810000 */
[----:B------:R-:W-:Y:S01]  /*d300*/  LDSM.16.MT88.4 R140, [R190+0xc000] ;  /* 0x00c00000be8c783b */ /* 0x000fe20000004200 */
        /* <DEDUP_REMOVED lines=27> */
[----:B------:R-:W-:Y:S01]  /*d4c0*/  ISETP.GT.AND P1, PT, R205, R200, PT ;  /* 0x000000c8cd00720c */ /* 0x000fe20003f24270 */
        /* <DEDUP_REMOVED lines=13> */
[C---:B--2---:R-:W-:Y:S02]  /*d5a0*/  FMUL.FTZ R6, R2.reuse, R130 ;  /* 0x0000008202067220 */ /* 0x044fe40000410000 */
[C---:B------:R-:W-:Y:S02]  /*d5b0*/  FMUL.FTZ R7, R2.reuse, R131 ;  /* 0x0000008302077220 */ /* 0x040fe40000410000 */
[C---:B------:R-:W-:Y:S01]  /*d5c0*/  FMUL.FTZ R10, R2.reuse, R126 ;  /* 0x0000007e020a7220 */ /* 0x040fe20000410000 */
[----:B------:R-:W2:Y:S01]  /*d5d0*/  MUFU.EX2 R160, R160 ;  /* 0x000000a000a07308 */ /* 0x000ea20000000800 */
        /* <DEDUP_REMOVED lines=25> */
[C---:B------:R-:W-:Y:S02]  /*d770*/  FMUL.FTZ R45, R3.reuse, R45 ;  /* 0x0000002d032d7220 */ /* 0x040fe40000410000 */
[----:B------:R-:W-:Y:S01]  /*d780*/  FMUL.FTZ R50, R2, R50 ;  /* 0x0000003202327220 */ /* 0x000fe20000410000 */
        /* <DEDUP_REMOVED lines=44> */
[----:B------:R-:W3:Y:S03]  /*da50*/  LDSM.16.MT88.4 R140, [R190+0xe000] ;  /* 0x00e00000be8c783b */ /* 0x000ee60000004200 */
[C---:B------:R-:W-:Y:S02]  /*da60*/  FMUL.FTZ R76, R3.reuse, R76 ;  /* 0x0000004c034c7220 */ /* 0x040fe40000410000 */
[C---:B------:R-:W-:Y:S02]  /*da70*/  FMUL.FTZ R77, R3.reuse, R77 ;  /* 0x0000004d034d7220 */ /* 0x040fe40000410000 */
        /* <DEDUP_REMOVED lines=11> */
[----:B------:R-:W4:Y:S03]  /*db30*/  LDSM.16.MT88.4 R124, [R189+0xe000] ;  /* 0x00e00000bd7c783b */ /* 0x000f260000004200 */
        /* <DEDUP_REMOVED lines=9> */
[C---:B---3--:R-:W-:Y:S04]  /*dbd0*/  HMMA.16816.F32.BF16 R68, R128.reuse, R140, R68 ;  /* 0x0000008c8044723c */ /* 0x048fe80000041844 */
[C---:B------:R-:W-:Y:S02]  /*dbe0*/  FMUL.FTZ R94, R2.reuse, R94 ;  /* 0x0000005e025e7220 */ /* 0x040fe40000410000 */
[C---:B------:R-:W-:Y:S02]  /*dbf0*/  FMUL.FTZ R95, R2.reuse, R95 ;  /* 0x0000005f025f7220 */ /* 0x040fe40000410000 */
[C---:B------:R-:W-:Y:S01]  /*dc00*/  HMMA.16816.F32.BF16 R72, R128.reuse, R142, R72 ;  /* 0x0000008e8048723c */ /* 0x040fe20000041848 */
[----:B------:R-:W3:Y:S03]  /*dc10*/  LDSM.16.MT88.4 R140, [R192+0x10000] ;  /* 0x01000000c08c783b */ /* 0x000ee60000004200 */
[C---:B------:R-:W-:Y:S02]  /*dc20*/  FMUL.FTZ R92, R3.reuse, R92 ;  /* 0x0000005c035c7220 */ /* 0x040fe40000410000 */
[C---:B------:R-:W-:Y:S02]  /*dc30*/  FMUL.FTZ R93, R3.reuse, R93 ;  /* 0x0000005d035d7220 */ /* 0x040fe40000410000 */
[C---:B------:R-:W-:Y:S01]  /*dc40*/  FMUL.FTZ R98, R2.reuse, R98 ;  /* 0x0000006202627220 */ /* 0x040fe20000410000 */
[C---:B----4-:R-:W-:Y:S03]  /*dc50*/  HMMA.16816.F32.BF16 R76, R128.reuse, R124, R76 ;  /* 0x0000007c804c723c */ /* 0x050fe6000004184c */
[C---:B------:R-:W-:Y:S02]  /*dc60*/  FMUL.FTZ R99, R2.reuse, R99 ;  /* 0x0000006302637220 */ /* 0x040fe40000410000 */
[C---:B------:R-:W-:Y:S02]  /*dc70*/  FMUL.FTZ R96, R3.reuse, R96 ;  /* 0x0000006003607220 */ /* 0x040fe40000410000 */
[C---:B------:R-:W-:Y:S01]  /*dc80*/  FMUL.FTZ R97, R3.reuse, R97 ;  /* 0x0000006103617220 */ /* 0x040fe20000410000 */
        /* <DEDUP_REMOVED lines=13> */
[----:B------:R-:W-:Y:S02]  /*dd60*/  FMUL.FTZ R105, R3, R105 ;  /* 0x0000006903697220 */ /* 0x000fe40000410000 */
[C---:B------:R-:W-:Y:S01]  /*dd70*/  HMMA.16816.F32.BF16 R96, R128.reuse, R142, R96 ;  /* 0x0000008e8060723c */ /* 0x040fe20000041860 */
[----:B------:R-:W3:Y:S03]  /*dd80*/  LDSM.16.MT88.4 R140, [R188+0x10000] ;  /* 0x01000000bc8c783b */ /* 0x000ee60000004200 */
[--C-:B------:R-:W-:Y:S02]  /*dd90*/  FFMA.FTZ R173, R13, c[0x0][0x23c], -R166.reuse ;  /* 0x00008f000dad7a23 */ /* 0x100fe400000108a6 */
[C---:B------:R-:W-:Y:S02]  /*dda0*/  FMUL.FTZ R13, R3.reuse, R121 ;  /* 0x00000079030d7220 */ /* 0x040fe40000410000 */
[C---:B------:R-:W-:Y:S01]  /*ddb0*/  FMUL.FTZ R110, R2.reuse, R110 ;  /* 0x0000006e026e7220 */ /* 0x040fe20000410000 */
[C---:B----4-:R-:W-:Y:S01]  /*ddc0*/  HMMA.16816.F32.BF16 R100, R128.reuse, R124, R100 ;  /* 0x0000007c8064723c */ /* 0x050fe20000041864 */
[----:B------:R-:W4:Y:S01]  /*ddd0*/  LDSM.16.MT88.4 R120, [R192+0xc800] ;  /* 0x00c80000c078783b */ /* 0x000f220000004200 */
[----:B------:R-:W5:Y:S01]  /*dde0*/  MUFU.EX2 R173, R173 ;  /* 0x000000ad00ad7308 */ /* 0x000f620000000800 */
[----:B------:R-:W-:Y:S02]  /*ddf0*/  FMUL.FTZ R111, R2, R111 ;  /* 0x0000006f026f7220 */ /* 0x000fe40000410000 */
[C---:B------:R-:W-:Y:S02]  /*de00*/  FMUL.FTZ R108, R3.reuse, R108 ;  /* 0x0000006c036c7220 */ /* 0x040fe40000410000 */
[----:B------:R-:W-:Y:S01]  /*de10*/  FMUL.FTZ R109, R3, R109 ;  /* 0x0000006d036d7220 */ /* 0x000fe20000410000 */
[C---:B------:R-:W-:Y:S01]  /*de20*/  HMMA.16816.F32.BF16 R104, R128.reuse, R126, R104 ;  /* 0x0000007e8068723c */ /* 0x040fe20000041868 */
[----:B------:R-:W4:Y:S03]  /*de30*/  LDSM.16.MT88.4 R124, [R190+0xc800] ;  /* 0x00c80000be7c783b */ /* 0x000f260000004200 */
[--C-:B------:R-:W-:Y:S02]  /*de40*/  FFMA.FTZ R170, R18, c[0x0][0x23c], -R167.reuse ;  /* 0x00008f0012aa7a23 */ /* 0x100fe400000108a7 */
[----:B------:R-:W-:Y:S02]  /*de50*/  FFMA.FTZ R171, R19, c[0x0][0x23c], -R167 ;  /* 0x00008f0013ab7a23 */ /* 0x000fe400000108a7 */
[C---:B-1----:R-:W-:Y:S02]  /*de60*/  HMMA.16816.F32.BF16 R108, R128.reuse, R136, R108 ;  /* 0x00000088806c723c */ /* 0x042fe4000004186c */
[----:B------:R-:W-:Y:S02]  /*de70*/  MUFU.EX2 R170, R170 ;  /* 0x000000aa00aa7308 */ /* 0x000fe40000000800 */
[--C-:B------:R-:W-:Y:S02]  /*de80*/  FFMA.FTZ R174, R16, c[0x0][0x23c], -R166.reuse ;  /* 0x00008f0010ae7a23 */ /* 0x100fe400000108a6 */
[----:B------:R-:W-:Y:S02]  /*de90*/  FFMA.FTZ R175, R17, c[0x0][0x23c], -R166 ;  /* 0x00008f0011af7a23 */ /* 0x000fe400000108a6 */
[C---:B------:R-:W-:Y:S01]  /*dea0*/  HMMA.16816.F32.BF16 R12, R128.reuse, R138, R12 ;  /* 0x0000008a800c723c */ /* 0x040fe2000004180c */
[----:B------:R-:W1:Y:S03]  /*deb0*/  LDSM.16.MT88.4 R136, [R189+0xc800] ;  /* 0x00c80000bd88783b */ /* 0x000e660000004200 */
[----:B------:R-:W4:Y:S01]  /*dec0*/  MUFU.EX2 R171, R171 ;  /* 0x000000ab00ab7308 */ /* 0x000f220000000800 */
[C---:B------:R-:W-:Y:S02]  /*ded0*/  FMUL.FTZ R18, R2.reuse, R118 ;  /* 0x0000007602127220 */ /* 0x040fe40000410000 */
[C---:B------:R-:W-:Y:S02]  /*dee0*/  FMUL.FTZ R19, R2.reuse, R119 ;  /* 0x0000007702137220 */ /* 0x040fe40000410000 */
[C---:B------:R-:W-:Y:S03]  /*def0*/  FMUL.FTZ R16, R3.reuse, R116 ;  /* 0x0000007403107220 */ /* 0x040fe60000410000 */
[----:B------:R-:W-:Y:S01]  /*df00*/  FMUL.FTZ R17, R3, R117 ;  /* 0x0000007503117220 */ /* 0x000fe20000410000 */
[----:B--2---:R-:W-:Y:S01]  /*df10*/  F2FP.BF16.PACK_AB R117, R169, R168 ;  /* 0x000000a8a975723e */ /* 0x004fe200000010ff */
[----:B------:R-:W-:Y:S01]  /*df20*/  MUFU.EX2 R174, R174 ;  /* 0x000000ae00ae7308 */ /* 0x000fe20000000800 */
[----:B-----5:R-:W-:Y:S01]  /*df30*/  F2FP.BF16.PACK_AB R116, R173, R172 ;  /* 0x000000acad74723e */ /* 0x020fe200000010ff */
[C---:B------:R-:W-:Y:S02]  /*df40*/  FMUL.FTZ R114, R2.reuse, R114 ;  /* 0x0000007202727220 */ /* 0x040fe40000410000 */
[C---:B------:R-:W-:Y:S01]  /*df50*/  FMUL.FTZ R115, R2.reuse, R115 ;  /* 0x0000007302737220 */ /* 0x040fe20000410000 */
[C---:B---3--:R-:W-:Y:S03]  /*df60*/  HMMA.16816.F32.BF16 R16, R128.reuse, R140, R16 ;  /* 0x0000008c8010723c */ /* 0x048fe60000041810 */
[C---:B------:R-:W-:Y:S02]  /*df70*/  FMUL.FTZ R112, R3.reuse, R112 ;  /* 0x0000007003707220 */ /* 0x040fe40000410000 */
[----:B------:R-:W2:Y:S01]  /*df80*/  MUFU.EX2 R175, R175 ;  /* 0x000000af00af7308 */ /* 0x000ea20000000800 */
[----:B------:R-:W-:Y:S02]  /*df90*/  FMUL.FTZ R113, R3, R113 ;  /* 0x0000007103717220 */ /* 0x000fe40000410000 */
[----:B------:R-:W-:Y:S01]  /*dfa0*/  FFMA.FTZ R161, R2, R217, R161 ;  /* 0x000000d902a17223 */ /* 0x000fe200000100a1 */
[----:B----4-:R-:W-:Y:S03]  /*dfb0*/  F2FP.BF16.PACK_AB R119, R171, R170 ;  /* 0x000000aaab77723e */ /* 0x010fe600000010ff */
[----:B------:R-:W-:Y:S01]  /*dfc0*/  FFMA.FTZ R165, R3, R216, R165 ;  /* 0x000000d803a57223 */ /* 0x000fe200000100a5 */
[----:B------:R-:W-:Y:S01]  /*dfd0*/  HMMA.16816.F32.BF16 R112, R128, R142, R112 ;  /* 0x0000008e8070723c */ /* 0x000fe20000041870 */
[----:B------:R-:W3:Y:S02]  /*dfe0*/  LDSM.16.MT88.4 R128, [R188+0xe800] ;  /* 0x00e80000bc80783b */ /* 0x000ee40000004200 */
[----:B------:R-:W-:Y:S02]  /*dff0*/  FADD.FTZ R160, R160, R161 ;  /* 0x000000a1a0a07221 */ /* 0x000fe40000010000 */
[----:B------:R-:W-:Y:S02]  /*e000*/  FADD.FTZ R164, R164, R165 ;  /* 0x000000a5a4a47221 */ /* 0x000fe40000010000 */
[----:B------:R-:W-:Y:S01]  /*e010*/  FADD.FTZ R3, R135, R160 ;  /* 0x000000a087037221 */ /* 0x000fe20000010000 */
[----:B------:R-:W-:Y:S01]  /*e020*/  MOV R135, R132 ;  /* 0x0000008400877202 */ /* 0x000fe20000000f00 */
[----:B------:R-:W-:Y:S03]  /*e030*/  LDSM.16.MT88.4 R140, [R190+0xd000] ;  /* 0x00d00000be8c783b */ /* 0x000fe60000004200 */
[----:B------:R-:W-:Y:S01]  /*e040*/  FADD.FTZ R3, R134, R3 ;  /* 0x0000000386037221 */ /* 0x000fe20000010000 */
[----:B--2---:R-:W-:Y:S03]  /*e050*/  F2FP.BF16.PACK_AB R118, R175, R174 ;  /* 0x000000aeaf76723e */ /* 0x004fe600000010ff */
[----:B------:R-:W-:Y:S01]  /*e060*/  FADD.FTZ R168, R168, R3 ;  /* 0x00000003a8a87221 */ /* 0x000fe20000010000 */
[----:B------:R-:W-:Y:S03]  /*e070*/  MOV R3, R133 ;  /* 0x0000008500037202 */ /* 0x000fe60000000f00 */
[----:B------:R-:W-:Y:S01]  /*e080*/  FADD.FTZ R169, R169, R168 ;  /* 0x000000a8a9a97221 */ /* 0x000fe20000010000 */
[C---:B------:R-:W-:Y:S05]  /*e090*/  HMMA.16816.F32.BF16 R4, R116.reuse, R120, R4 ;  /* 0x000000787404723c */ /* 0x040fea0000041804 */
[----:B------:R-:W-:Y:S03]  /*e0a0*/  FADD.FTZ R170, R170, R169 ;  /* 0x000000a9aaaa7221 */ /* 0x000fe60000010000 */
[C---:B------:R-:W-:Y:S01]  /*e0b0*/  HMMA.16816.F32.BF16 R8, R116.reuse, R122, R8 ;  /* 0x0000007a7408723c */ /* 0x040fe20000041808 */
[----:B------:R-:W2:Y:S03]  /*e0c0*/  LDSM.16.MT88.4 R120, [R192+0x10800] ;  /* 0x01080000c078783b */ /* 0x000ea60000004200 */
[----:B------:R-:W-:Y:S04]  /*e0d0*/  FADD.FTZ R171, R171, R170 ;  /* 0x000000aaabab7221 */ /* 0x000fe80000010000 */
[C---:B------:R-:W-:Y:S08]  /*e0e0*/  HMMA.16816.F32.BF16 R36, R116.reuse, R124, R36 ;  /* 0x0000007c7424723c */ /* 0x040ff00000041824 */
[C---:B------:R-:W-:Y:S01]  /*e0f0*/  HMMA.16816.F32.BF16 R40, R116.reuse, R126, R40 ;  /* 0x0000007e7428723c */ /* 0x040fe20000041828 */
[----:B------:R-:W4:Y:S07]  /*e100*/  LDSM.16.MT88.4 R124, [R190+0x10800] ;  /* 0x01080000be7c783b */ /* 0x000f2e0000004200 */
[C---:B-1----:R-:W-:Y:S08]  /*e110*/  HMMA.16816.F32.BF16 R44, R116.reuse, R136, R44 ;  /* 0x00000088742c723c */ /* 0x042ff0000004182c */
        /* <DEDUP_REMOVED lines=12> */
[--C-:B------:R-:W-:Y:S03]  /*e1e0*/  FFMA.FTZ R151, R27, c[0x0][0x23c], -R167.reuse ;  /* 0x00008f001b977a23 */ /* 0x100fe600000108a7 */
        /* <DEDUP_REMOVED lines=12> */
[----:B------:R-:W5:Y:S02]  /*e2b0*/  MUFU.EX2 R151, R151 ;  /* 0x0000009700977308 */ /* 0x000f640000000800 */
[--C-:B------:R-:W-:Y:S01]  /*e2c0*/  FFMA.FTZ R158, R34, c[0x0][0x23c], -R167.reuse ;  /* 0x00008f00229e7a23 */ /* 0x100fe200000108a7 */
[C---:B---3--:R-:W-:Y:S04]  /*e2d0*/  HMMA.16816.F32.BF16 R84, R116.reuse, R128, R84 ;  /* 0x000000807454723c */ /* 0x048fe80000041854 */
[----:B------:R-:W-:Y:S01]  /*e2e0*/  FFMA.FTZ R167, R35, c[0x0][0x23c], -R167 ;  /* 0x00008f0023a77a23 */ /* 0x000fe200000108a7 */
[----:B-1----:R-:W-:Y:S01]  /*e2f0*/  F2FP.BF16.PACK_AB R21, R149, R148 ;  /* 0x000000949515723e */ /* 0x002fe200000010ff */
[--C-:B------:R-:W-:Y:S01]  /*e300*/  FFMA.FTZ R159, R28, c[0x0][0x23c], -R166.reuse ;  /* 0x00008f001c9f7a23 */ /* 0x100fe200000108a6 */
[----:B------:R-:W-:Y:S01]  /*e310*/  MUFU.EX2 R152, R152 ;  /* 0x0000009800987308 */ /* 0x000fe20000000800 */
[C---:B------:R-:W-:Y:S01]  /*e320*/  HMMA.16816.F32.BF16 R88, R116.reuse, R130, R88 ;  /* 0x000000827458723c */ /* 0x040fe20000041858 */
[----:B------:R-:W1:Y:S03]  /*e330*/  LDSM.16.MT88.4 R128, [R189+0x10800] ;  /* 0x01080000bd80783b */ /* 0x000e660000004200 */
[----:B------:R-:W-:Y:S02]  /*e340*/  FFMA.FTZ R166, R33, c[0x0][0x23c], -R166 ;  /* 0x00008f0021a67a23 */ /* 0x000fe400000108a6 */
[----:B------:R-:W-:Y:S02]  /*e350*/  FADD.FTZ R148, R148, R171 ;  /* 0x000000ab94947221 */ /* 0x000fe40000010000 */
[C---:B--2---:R-:W-:Y:S01]  /*e360*/  HMMA.16816.F32.BF16 R92, R116.reuse, R120, R92 ;  /* 0x00000078745c723c */ /* 0x044fe2000004185c */
[----:B------:R-:W-:Y:S01]  /*e370*/  LDSM.16.MT88.4 R28, [R190+0xd800] ;  /* 0x00d80000be1c783b */ /* 0x000fe20000004200 */
[----:B------:R-:W2:Y:S02]  /*e380*/  MUFU.EX2 R153, R153 ;  /* 0x0000009900997308 */ /* 0x000ea40000000800 */
[----:B------:R-:W-:Y:S01]  /*e390*/  FADD.FTZ R149, R149, R148 ;  /* 0x0000009495957221 */ /* 0x000fe20000010000 */
[C---:B-----5:R-:W-:Y:S03]  /*e3a0*/  F2FP.BF16.PACK_AB R23, R151.reuse, R150 ;  /* 0x000000969717723e */ /* 0x060fe600000010ff */
[C---:B------:R-:W-:Y:S01]  /*e3b0*/  HMMA.16816.F32.BF16 R96, R116.reuse, R122, R96 ;  /* 0x0000007a7460723c */ /* 0x040fe20000041860 */
[----:B------:R-:W3:Y:S03]  /*e3c0*/  LDSM.16.MT88.4 R120, [R192+0xd000] ;  /* 0x00d00000c078783b */ /* 0x000ee60000004200 */
[----:B------:R-:W-:Y:S01]  /*e3d0*/  MUFU.EX2 R154, R154 ;  /* 0x0000009a009a7308 */ /* 0x000fe20000000800 */
[----:B------:R-:W-:Y:S03]  /*e3e0*/  FADD.FTZ R150, R150, R149 ;  /* 0x0000009596967221 */ /* 0x000fe60000010000 */
[C---:B----4-:R-:W-:Y:S01]  /*e3f0*/  HMMA.16816.F32.BF16 R100, R116.reuse, R124, R100 ;  /* 0x0000007c7464723c */ /* 0x050fe20000041864 */
[----:B------:R-:W-:Y:S03]  /*e400*/  LDSM.16.MT88.4 R32, [R189+0xd800] ;  /* 0x00d80000bd20783b */ /* 0x000fe60000004200 */
[----:B------:R-:W-:Y:S02]  /*e410*/  FADD.FTZ R151, R151, R150 ;  /* 0x0000009697977221 */ /* 0x000fe40000010000 */
[----:B------:R-:W4:Y:S02]  /*e420*/  MUFU.EX2 R155, R155 ;  /* 0x0000009b009b7308 */ /* 0x000f240000000800 */
[C---:B------:R-:W-:Y:S01]  /*e430*/  HMMA.16816.F32.BF16 R104, R116.reuse, R126, R104 ;  /* 0x0000007e7468723c */ /* 0x040fe20000041868 */
[----:B------:R-:W5:Y:S03]  /*e440*/  LDSM.16.MT88.4 R124, [R189+0xd000] ;  /* 0x00d00000bd7c783b */ /* 0x000f660000004200 */
[----:B--2---:R-:W-:Y:S04]  /*e450*/  F2FP.BF16.PACK_AB R20, R153, R152 ;  /* 0x000000989914723e */ /* 0x004fe800000010ff */
[----:B------:R-:W-:Y:S01]  /*e460*/  MUFU.EX2 R156, R156 ;  /* 0x0000009c009c7308 */ /* 0x000fe20000000800 */
[C---:B-1----:R-:W-:Y:S08]  /*e470*/  HMMA.16816.F32.BF16 R108, R116.reuse, R128, R108 ;  /* 0x00000080746c723c */ /* 0x042ff0000004186c */
[C---:B------:R-:W-:Y:S01]  /*e480*/  HMMA.16816.F32.BF16 R12, R116.reuse, R130, R12 ;  /* 0x00000082740c723c */ /* 0x040fe2000004180c */
[----:B------:R-:W1:Y:S01]  /*e490*/  LDSM.16.MT88.4 R128, [R192+0xf000] ;  /* 0x00f00000c080783b */ /* 0x000e620000004200 */
[----:B------:R-:W2:Y:S02]  /*e4a0*/  MUFU.EX2 R157, R157 ;  /* 0x0000009d009d7308 */ /* 0x000ea40000000800 */
[----:B----4-:R-:W-:Y:S04]  /*e4b0*/  F2FP.BF16.PACK_AB R22, R155, R154 ;  /* 0x0000009a9b16723e */ /* 0x010fe800000010ff */
[C---:B------:R-:W-:Y:S04]  /*e4c0*/  HMMA.16816.F32.BF16 R16, R116.reuse, R136, R16 ;  /* 0x000000887410723c */ /* 0x040fe80000041810 */
[----:B------:R-:W-:Y:S04]  /*e4d0*/  MUFU.EX2 R158, R158 ;  /* 0x0000009e009e7308 */ /* 0x000fe80000000800 */
[----:B------:R-:W-:Y:S01]  /*e4e0*/  HMMA.16816.F32.BF16 R112, R116, R138, R112 ;  /* 0x0000008a7470723c */ /* 0x000fe20000041870 */
[----:B------:R-:W4:Y:S05]  /*e4f0*/  LDSM.16.MT88.4 R116, [R190+0xf000] ;  /* 0x00f00000be74783b */ /* 0x000f2a0000004200 */
[----:B------:R-:W1:Y:S02]  /*e500*/  MUFU.EX2 R167, R167 ;  /* 0x000000a700a77308 */ /* 0x000e640000000800 */
[C---:B---3--:R-:W-:Y:S01]  /*e510*/  HMMA.16816.F32.BF16 R4, R20.reuse, R120, R4 ;  /* 0x000000781404723c */ /* 0x048fe20000041804 */
[----:B------:R-:W-:Y:S07]  /*e520*/  LDSM.16.MT88.4 R136, [R189+0xf800] ;  /* 0x00f80000bd88783b */ /* 0x000fee0000004200 */
[C---:B------:R-:W-:Y:S01]  /*e530*/  HMMA.16816.F32.BF16 R8, R20.reuse, R122, R8 ;  /* 0x0000007a1408723c */ /* 0x040fe20000041808 */
[----:B------:R-:W3:Y:S01]  /*e540*/  LDSM.16.MT88.4 R120, [R189+0xf000] ;  /* 0x00f00000bd78783b */ /* 0x000ee20000004200 */
[----:B------:R-:W1:Y:S06]  /*e550*/  MUFU.EX2 R159, R159 ;  /* 0x0000009f009f7308 */ /* 0x000e6c0000000800 */
[C---:B------:R-:W-:Y:S04]  /*e560*/  HMMA.16816.F32.BF16 R36, R20.reuse, R140, R36 ;  /* 0x0000008c1424723c */ /* 0x040fe80000041824 */
[----:B------:R-:W1:Y:S04]  /*e570*/  MUFU.EX2 R166, R166 ;  /* 0x000000a600a67308 */ /* 0x000e680000000800 */
[C---:B------:R-:W-:Y:S01]  /*e580*/  HMMA.16816.F32.BF16 R40, R20.reuse, R142, R40 ;  /* 0x0000008e1428723c */ /* 0x040fe20000041828 */
[----:B------:R-:W-:Y:S07]  /*e590*/  LDSM.16.MT88.4 R140, [R188+0xf800] ;  /* 0x00f80000bc8c783b */ /* 0x000fee0000004200 */
[C---:B-----5:R-:W-:Y:S08]  /*e5a0*/  HMMA.16816.F32.BF16 R44, R20.reuse, R124, R44 ;  /* 0x0000007c142c723c */ /* 0x060ff0000004182c */
[C---:B------:R-:W-:Y:S01]  /*e5b0*/  HMMA.16816.F32.BF16 R48, R20.reuse, R126, R48 ;  /* 0x0000007e1430723c */ /* 0x040fe20000041830 */
[----:B------:R-:W-:Y:S07]  /*e5c0*/  LDSM.16.MT88.4 R124, [R192+0x11000] ;  /* 0x01100000c07c783b */ /* 0x000fee0000004200 */
[C---:B------:R-:W-:Y:S08]  /*e5d0*/  HMMA.16816.F32.BF16 R52, R20.reuse, R24, R52 ;  /* 0x000000181434723c */ /* 0x040ff00000041834 */
[C---:B------:R-:W-:Y:S01]  /*e5e0*/  HMMA.16816.F32.BF16 R56, R20.reuse, R26, R56 ;  /* 0x0000001a1438723c */ /* 0x040fe20000041838 */
[----:B------:R-:W5:Y:S07]  /*e5f0*/  LDSM.16.MT88.4 R24, [R188+0xf000] ;  /* 0x00f00000bc18783b */ /* 0x000f6e0000004200 */
[C---:B-1----:R-:W-:Y:S08]  /*e600*/  HMMA.16816.F32.BF16 R60, R20.reuse, R128, R60 ;  /* 0x00000080143c723c */ /* 0x042ff0000004183c */
[C---:B------:R-:W-:Y:S08]  /*e610*/  HMMA.16816.F32.BF16 R64, R20.reuse, R130, R64 ;  /* 0x000000821440723c */ /* 0x040ff00000041840 */
[C---:B----4-:R-:W-:Y:S08]  /*e620*/  HMMA.16816.F32.BF16 R68, R20.reuse, R116, R68 ;  /* 0x000000741444723c */ /* 0x050ff00000041844 */
[C---:B------:R-:W-:Y:S01]  /*e630*/  HMMA.16816.F32.BF16 R72, R20.reuse, R118, R72 ;  /* 0x000000761448723c */ /* 0x040fe20000041848 */
[----:B------:R-:W1:Y:S07]  /*e640*/  LDSM.16.MT88.4 R116, [R190+0x11000] ;  /* 0x01100000be74783b */ /* 0x000e6e0000004200 */
[C---:B---3--:R-:W-:Y:S08]  /*e650*/  HMMA.16816.F32.BF16 R76, R20.reuse, R120, R76 ;  /* 0x00000078144c723c */ /* 0x048ff0000004184c */
[C---:B------:R-:W-:Y:S01]  /*e660*/  HMMA.16816.F32.BF16 R80, R20.reuse, R122, R80 ;  /* 0x0000007a1450723c */ /* 0x040fe20000041850 */
[----:B------:R-:W3:Y:S07]  /*e670*/  LDSM.16.MT88.4 R120, [R189+0x11000] ;  /* 0x01100000bd78783b */ /* 0x000eee0000004200 */
[C---:B-----5:R-:W-:Y:S08]  /*e680*/  HMMA.16816.F32.BF16 R84, R20.reuse, R24, R84 ;  /* 0x000000181454723c */ /* 0x060ff00000041854 */
        /* <DEDUP_REMOVED lines=8> */
[C---:B---3--:R-:W-:Y:S08]  /*e710*/  HMMA.16816.F32.BF16 R108, R20.reuse, R120, R108 ;  /* 0x00000078146c723c */ /* 0x048ff0000004186c */
[C---:B------:R-:W-:Y:S01]  /*e720*/  HMMA.16816.F32.BF16 R12, R20.reuse, R122, R12 ;  /* 0x0000007a140c723c */ /* 0x040fe2000004180c */
[----:B------:R-:W3:Y:S07]  /*e730*/  LDSM.16.MT88.4 R120, [R192+0xf800] ;  /* 0x00f80000c078783b */ /* 0x000eee0000004200 */
[C---:B----4-:R-:W-:Y:S08]  /*e740*/  HMMA.16816.F32.BF16 R16, R20.reuse, R24, R16 ;  /* 0x000000181410723c */ /* 0x050ff00000041810 */
[----:B------:R-:W-:Y:S01]  /*e750*/  HMMA.16816.F32.BF16 R112, R20, R26, R112 ;  /* 0x0000001a1470723c */ /* 0x000fe20000041870 */
[----:B------:R-:W4:Y:S06]  /*e760*/  LDSM.16.MT88.4 R24, [R190+0xf800] ;  /* 0x00f80000be18783b */ /* 0x000f2c0000004200 */
[----:B--2---:R-:W-:Y:S01]  /*e770*/  F2FP.BF16.PACK_AB R21, R157, R156 ;  /* 0x0000009c9d15723e */ /* 0x004fe200000010ff */
[----:B------:R-:W-:Y:S01]  /*e780*/  FADD.FTZ R156, R156, R151 ;  /* 0x000000979c9c7221 */ /* 0x000fe20000010000 */
[----:B------:R-:W-:Y:S03]  /*e790*/  F2FP.BF16.PACK_AB R23, R167, R158 ;  /* 0x0000009ea717723e */ /* 0x000fe600000010ff */
[----:B------:R-:W-:Y:S01]  /*e7a0*/  F2FP.BF16.PACK_AB R20, R220, R159 ;  /* 0x0000009fdc14723e */ /* 0x000fe200000010ff */
[----:B------:R-:W-:Y:S01]  /*e7b0*/  FADD.FTZ R157, R157, R156 ;  /* 0x0000009c9d9d7221 */ /* 0x000fe20000010000 */
[----:B------:R-:W-:Y:S03]  /*e7c0*/  F2FP.BF16.PACK_AB R22, R166, R221 ;  /* 0x000000dda616723e */ /* 0x000fe600000010ff */
[----:B------:R-:W-:Y:S04]  /*e7d0*/  FADD.FTZ R158, R158, R157 ;  /* 0x0000009d9e9e7221 */ /* 0x000fe80000010000 */
[C---:B-----5:R-:W-:Y:S01]  /*e7e0*/  HMMA.16816.F32.BF16 R128, R20.reuse, R124, R4 ;  /* 0x0000007c1480723c */ /* 0x060fe20000041804 */
[----:B------:R-:W2:Y:S02]  /*e7f0*/  LDSM.16.MT88.4 R4, [R190+0x11800] ;  /* 0x01180000be04783b */ /* 0x000ea40000004200 */
[----:B------:R-:W-:Y:S05]  /*e800*/  FADD.FTZ R217, R167, R158 ;  /* 0x0000009ea7d97221 */ /* 0x000fea0000010000 */
[C---:B------:R-:W-:Y:S01]  /*e810*/  HMMA.16816.F32.BF16 R124, R20.reuse, R126, R8 ;  /* 0x0000007e147c723c */ /* 0x040fe20000041808 */
[----:B------:R-:W-:Y:S07]  /*e820*/  LDSM.16.MT88.4 R8, [R188+0x11800] ;  /* 0x01180000bc08783b */ /* 0x000fee0000004200 */
[C---:B------:R-:W-:Y:S08]  /*e830*/  HMMA.16816.F32.BF16 R36, R20.reuse, R28, R36 ;  /* 0x0000001c1424723c */ /* 0x040ff00000041824 */
[C---:B------:R-:W-:Y:S08]  /*e840*/  HMMA.16816.F32.BF16 R40, R20.reuse, R30, R40 ;  /* 0x0000001e1428723c */ /* 0x040ff00000041828 */
[C---:B------:R-:W-:Y:S08]  /*e850*/  HMMA.16816.F32.BF16 R44, R20.reuse, R32, R44 ;  /* 0x00000020142c723c */ /* 0x040ff0000004182c */
[C---:B------:R-:W-:Y:S08]  /*e860*/  HMMA.16816.F32.BF16 R48, R20.reuse, R34, R48 ;  /* 0x000000221430723c */ /* 0x040ff00000041830 */
[C---:B-1----:R-:W-:Y:S08]  /*e870*/  HMMA.16816.F32.BF16 R52, R20.reuse, R116, R52 ;  /* 0x000000741434723c */ /* 0x042ff00000041834 */
[C---:B------:R-:W-:Y:S08]  /*e880*/  HMMA.16816.F32.BF16 R56, R20.reuse, R118, R56 ;  /* 0x000000761438723c */ /* 0x040ff00000041838 */
[C---:B---3--:R-:W-:Y:S08]  /*e890*/  HMMA.16816.F32.BF16 R60, R20.reuse, R120, R60 ;  /* 0x00000078143c723c */ /* 0x048ff0000004183c */
[C---:B------:R-:W-:Y:S01]  /*e8a0*/  HMMA.16816.F32.BF16 R64, R20.reuse, R122, R64 ;  /* 0x0000007a1440723c */ /* 0x040fe20000041840 */
[----:B------:R-:W1:Y:S07]  /*e8b0*/  LDSM.16.MT88.4 R120, [R189+0x11800] ;  /* 0x01180000bd78783b */ /* 0x000e6e0000004200 */
[C---:B----4-:R-:W-:Y:S08]  /*e8c0*/  HMMA.16816.F32.BF16 R68, R20.reuse, R24, R68 ;  /* 0x000000181444723c */ /* 0x050ff00000041844 */
        /* <DEDUP_REMOVED lines=11> */
[C---:B-1----:R-:W-:Y:S04]  /*e980*/  HMMA.16816.F32.BF16 R108, R20.reuse, R120, R108 ;  /* 0x00000078146c723c */ /* 0x042fe8000004186c */
[----:B------:R-:W-:Y:S04]  /*e990*/  FADD.FTZ R172, R172, R5 ;  /* 0x00000005acac7221 */ /* 0x000fe80000010000 */
[C---:B------:R-:W-:Y:S04]  /*e9a0*/  HMMA.16816.F32.BF16 R120, R20.reuse, R122, R12 ;  /* 0x0000007a1478723c */ /* 0x040fe8000004180c */
[----:B------:R-:W-:Y:S04]  /*e9b0*/  FADD.FTZ R173, R173, R172 ;  /* 0x000000acadad7221 */ /* 0x000fe80000010000 */
[----:B------:R-:W-:Y:S01]  /*e9c0*/  FADD.FTZ R174, R174, R173 ;  /* 0x000000adaeae7221 */ /* 0x000fe20000010000 */
[C---:B------:R-:W-:Y:S03]  /*e9d0*/  HMMA.16816.F32.BF16 R116, R20.reuse, R8, R16 ;  /* 0x000000081474723c */ /* 0x040fe60000041810 */
        /* <DEDUP_REMOVED lines=11> */
.L_x_3355:
        /* <DEDUP_REMOVED lines=15> */
[----:B------:R-:W-:Y:S01]  /*eb80*/  LEA.HI R11, R7, R0, RZ, 0x4 ;  /* 0x00000000070b7211 */ /* 0x000fe200078f20ff */
[----:B---3--:R-:W-:Y:S01]  /*eb90*/  FADD.FTZ R3, R4, R3 ;  /* 0x0000000304037221 */ /* 0x008fe20000010000 */
[--C-:B------:R-:W-:Y:S02]  /*eba0*/  SHF.R.S32.HI R9, RZ, 0x2, R8.reuse ;  /* 0x00000002ff097819 */ /* 0x100fe40000011408 */
        /* <DEDUP_REMOVED lines=12> */
[----:B------:R-:W-:Y:S02]  /*ec70*/  IADD3 R16, -R15, R0, RZ ;  /* 0x000000000f107210 */ /* 0x000fe40007ffe1ff */
[C---:B------:R-:W-:Y:S01]  /*ec80*/  LOP3.LUT R15, R4.reuse, 0x1, RZ, 0xc0, !PT ;  /* 0x00000001040f7812 */ /* 0x040fe200078ec0ff */
[----:B------:R-:W3:Y:S01]  /*ec90*/  @P3 MUFU.RCP R5, R2 ;  /* 0x0000000200053308 */ /* 0x000ee20000001000 */
[----:B------:R-:W-:Y:S02]  /*eca0*/  SHF.L.U32 R18, R4, 0x6, RZ ;  /* 0x0000000604127819 */ /* 0x000fe400000006ff */
[----:B------:R-:W-:Y:S02]  /*ecb0*/  ISETP.NE.U32.AND P0, PT, R15, 0x1, PT ;  /* 0x000000010f00780c */ /* 0x000fe40003f05070 */
[----:B------:R-:W-:-:S02]  /*ecc0*/  LOP3.LUT R18, R18, 0x1c0, RZ, 0xc0, !PT ;  /* 0x000001c012127812 */ /* 0x000fc400078ec0ff */
[----:B------:R-:W-:Y:S01]  /*ecd0*/  R2P PR, R4, 0x6 ;  /* 0x0000000604007804 */ /* 0x000fe20000000000 */
[----:B--2---:R-:W-:Y:S01]  /*ece0*/  FMUL.FTZ R128, R6, R128 ;  /* 0x0000008006807220 */ /* 0x004fe20000410000 */
[----:B------:R-:W-:Y:S01]  /*ecf0*/  LEA.HI R18, R18, R18, RZ, 0x1d ;  /* 0x0000001212127211 */ /* 0x000fe200078fe8ff */
[C---:B------:R-:W-:Y:S01]  /*ed00*/  FMUL.FTZ R129, R6.reuse, R129 ;  /* 0x0000008106817220 */ /* 0x040fe20000410000 */
[----:B------:R-:W-:Y:S01]  /*ed10*/  LOP3.LUT R7, R7, 0xffffffe0, RZ, 0xc0, !PT ;  /* 0xffffffe007077812 */ /* 0x000fe200078ec0ff */
[C---:B------:R-:W-:Y:S01]  /*ed20*/  FMUL.FTZ R124, R6.reuse, R124 ;  /* 0x0000007c067c7220 */ /* 0x040fe20000410000 */
[----:B------:R-:W2:Y:S01]  /*ed30*/  @P4 MUFU.LG2 R3, R3 ;  /* 0x0000000300034308 */ /* 0x000ea20000000c00 */
[----:B-1----:R-:W-:Y:S01]  /*ed40*/  SHF.R.S32.HI R10, RZ, 0x1f, R9 ;  /* 0x0000001fff0a7819 */ /* 0x002fe20000011409 */
[----:B------:R-:W-:Y:S02]  /*ed50*/  FMUL.FTZ R125, R6, R125 ;  /* 0x0000007d067d7220 */ /* 0x000fe40000410000 */
[C---:B---3--:R-:W-:Y:S01]  /*ed60*/  FMUL.FTZ R131, R5.reuse, R131 ;  /* 0x0000008305837220 */ /* 0x048fe20000410000 */
[CC--:B------:R-:W-:Y:S01]  /*ed70*/  LEA.HI R12, R10.reuse, R9.reuse, RZ, 0x4 ;  /* 0x000000090a0c7211 */ /* 0x0c0fe200078f20ff */
[C---:B------:R-:W-:Y:S01]  /*ed80*/  FMUL.FTZ R130, R5.reuse, R130 ;  /* 0x0000008205827220 */ /* 0x040fe20000410000 */
[----:B------:R-:W-:Y:S01]  /*ed90*/  LEA.HI R10, R10, R9, RZ, 0x5 ;  /* 0x000000090a0a7211 */ /* 0x000fe200078f28ff */
[C---:B------:R-:W-:Y:S01]  /*eda0*/  FMUL.FTZ R127, R5.reuse, R127 ;  /* 0x0000007f057f7220 */ /* 0x040fe20000410000 */
[----:B------:R-:W-:Y:S01]  /*edb0*/  SHF.R.S32.HI R8, RZ, 0x4, R12 ;  /* 0x00000004ff087819 */ /* 0x000fe2000001140c */
[----:B------:R-:W-:Y:S01]  /*edc0*/  FMUL.FTZ R126, R5, R126 ;  /* 0x0000007e057e7220 */ /* 0x000fe20000410000 */
[----:B------:R-:W-:Y:S01]  /*edd0*/  IADD3 R12, -R13, R0, RZ ;  /* 0x000000000d0c7210 */ /* 0x000fe20007ffe1ff */
        /* <DEDUP_REMOVED lines=36> */
[----:B------:R-:W-:Y:S01]  /*f020*/  FMUL.FTZ R55, R5, R55 ;  /* 0x0000003705377220 */ /* 0x000fe20000410000 */
        /* <DEDUP_REMOVED lines=10> */
[C---:B------:R-:W-:Y:S02]  /*f0d0*/  FMUL.FTZ R60, R6.reuse, R60 ;  /* 0x0000003c063c7220 */ /* 0x040fe40000410000 */
        /* <DEDUP_REMOVED lines=65> */
[----:B------:R-:W-:Y:S02]  /*f4f0*/  SHF.L.U32 R5, R13, 0x2, RZ ;  /* 0x000000020d057819 */ /* 0x000fe400000006ff */
        /* <DEDUP_REMOVED lines=12> */
[----:B------:R-:W-:Y:S02]  /*f5c0*/  LOP3.LUT P0, RZ, R0, 0x3, RZ, 0xc0, !PT ;  /* 0x0000000300ff7812 */ /* 0x000fe4000780c0ff */
[----:B------:R-:W-:Y:S01]  /*f5d0*/  MOV R0, 0xff800000 ;  /* 0xff80000000007802 */ /* 0x000fe20000000f00 */
        /* <DEDUP_REMOVED lines=29> */
[----:B------:R-:W4:Y:S04]  /*f7b0*/  S2R R6, SR_CTAID.Y ;  /* 0x0000000000067919 */ /* 0x000f280000002600 */
[----:B------:R-:W5:Y:S04]  /*f7c0*/  S2R R5, SR_CTAID.X ;  /* 0x0000000000057919 */ /* 0x000f680000002500 */
[----:B------:R-:W-:Y:S04]  /*f7d0*/  STS.64 [R15+0x8000], R96 ;  /* 0x008000600f007388 */ /* 0x000fe80000000a00 */
[----:B------:R-:W-:Y:S04]  /*f7e0*/  STS.64 [R15+0x8800], R98 ;  /* 0x008800620f007388 */ /* 0x000fe80000000a00 */
[----:B------:R-:W-:Y:S04]  /*f7f0*/  STS.64 [R16+0x8000], R100 ;  /* 0x0080006410007388 */ /* 0x000fe80000000a00 */
[----:B------:R-:W-:Y:S04]  /*f800*/  STS.64 [R16+0x8800], R102 ;  /* 0x0088006610007388 */ /* 0x000fe80000000a00 */
[----:B---3--:R-:W3:Y:S01]  /*f810*/  S2R R13, SR_CTAID.Z ;  /* 0x00000000000d7919 */ /* 0x008ee20000002700 */
[----:B----4-:R-:W-:-:S03]  /*f820*/  IMAD R6, R6, c[0x0][0x210], R207 ;  /* 0x0000840006067a24 */ /* 0x010fc600078e02cf */
[----:B------:R-:W-:Y:S01]  /*f830*/  STS.64 [R17+0x8000], R104 ;  /* 0x0080006811007388 */ /* 0x000fe20000000a00 */
[----:B-----5:R-:W-:-:S03]  /*f840*/  SHF.L.U32 R5, R5, 0x6, RZ ;  /* 0x0000000605057819 */ /* 0x020fc600000006ff */
        /* <DEDUP_REMOVED lines=8> */
[----:B------:R4:W-:Y:S04]  /*f8d0*/  STS.64 [R14+0x8800], R114 ;  /* 0x008800720e007388 */ /* 0x0009e80000000a00 */
[----:B------:R-:W-:Y:S01]  /*f8e0*/  BAR.SYNC.DEFER_BLOCKING 0x0 ;  /* 0x0000000000007b1d */ /* 0x000fe20000010000 */
[----:B----4-:R-:W-:-:S05]  /*f8f0*/  IADD3 R14, -R207, RZ, RZ ;  /* 0x000000ffcf0e7210 */ /* 0x010fca0007ffe1ff */
[----:B------:R-:W4:Y:S01]  /*f900*/  LDS.128 R104, [R4.X4] ;  /* 0x0000000004687984 */ /* 0x000f220000004c00 */
[----:B---3--:R-:W-:Y:S01]  /*f910*/  IMAD R13, R14, c[0x0][0x1c0], R13 ;  /* 0x000070000e0d7a24 */ /* 0x008fe200078e020d */
[----:B------:R-:W-:Y:S02]  /*f920*/  SHF.R.S32.HI R14, RZ, 0x1f, R11 ;  /* 0x0000001fff0e7819 */ /* 0x000fe4000001140b */
[----:B------:R-:W3:Y:S01]  /*f930*/  LDS.128 R100, [R4.X4+0x800] ;  /* 0x0008000004647984 */ /* 0x000ee20000004c00 */
[----:B------:R-:W-:Y:S01]  /*f940*/  IMAD R6, R6, c[0x0][0x1c0], R13 ;  /* 0x0000700006067a24 */ /* 0x000fe200078e020d */
[----:B------:R-:W-:Y:S02]  /*f950*/  LEA.HI R14, R14, R11, RZ, 0x2 ;  /* 0x0000000b0e0e7211 */ /* 0x000fe400078f10ff */
[----:B------:R-:W3:Y:S01]  /*f960*/  LDS.128 R96, [R4.X4+0x1000] ;  /* 0x0010000004607984 */ /* 0x000ee20000004c00 */
[----:B------:R-:W-:Y:S01]  /*f970*/  SHF.R.S32.HI R13, RZ, 0x1f, R12 ;  /* 0x0000001fff0d7819 */ /* 0x000fe2000001140c */
[----:B------:R-:W-:Y:S01]  /*f980*/  IMAD R5, R6, c[0x0][0x214], R5 ;  /* 0x0000850006057a24 */ /* 0x000fe200078e0205 */
[----:B------:R-:W-:Y:S01]  /*f990*/  LOP3.LUT R14, R14, 0xffffffc, RZ, 0xc0, !PT ;  /* 0x0ffffffc0e0e7812 */ /* 0x000fe200078ec0ff */
[----:B--2---:R-:W-:Y:S01]  /*f9a0*/  @P4 FMUL.FTZ R6, R3, 0.69314718246459960938 ;  /* 0x3f31721803064820 */ /* 0x004fe20000410000 */
[----:B------:R-:W2:Y:S01]  /*f9b0*/  LDS.128 R92, [R4.X4+0x1800] ;  /* 0x00180000045c7984 */ /* 0x000ea20000004c00 */
[----:B-1----:R-:W-:Y:S01]  /*f9c0*/  @P3 FMUL.FTZ R3, R2, 0.69314718246459960938 ;  /* 0x3f31721802033820 */ /* 0x002fe20000410000 */
[----:B------:R-:W-:Y:S01]  /*f9d0*/  IADD3 R14, R11, -R14, RZ ;  /* 0x8000000e0b0e7210 */ /* 0x000fe20007ffe0ff */
[----:B------:R-:W-:Y:S01]  /*f9e0*/  @P4 FFMA.FTZ R0, R133, c[0x0][0x238], R6 ;  /* 0x00008e0085004a23 */ /* 0x000fe20000010006 */
[----:B------:R-:W1:Y:S02]  /*f9f0*/  LDS.128 R88, [R4.X4+0x2000] ;  /* 0x0020000004587984 */ /* 0x000e640000004c00 */
[----:B------:R-:W-:-:S02]  /*fa00*/  LEA R14, R14, R7, 0x4 ;  /* 0x000000070e0e7211 */ /* 0x000fc400078e20ff */
        /* <DEDUP_REMOVED lines=24> */
[C---:B------:R-:W-:Y:S02]  /*fb90*/  IADD3 R2, P0, R5.reuse, R14, RZ ;  /* 0x0000000e05027210 */ /* 0x040fe40007f1e0ff */
[-C--:B------:R-:W-:Y:S02]  /*fba0*/  ISETP.GE.AND P2, PT, R14, R199.reuse, PT ;  /* 0x000000c70e00720c */ /* 0x080fe40003f46270 */
[----:B------:R-:W-:Y:S02]  /*fbb0*/  ISETP.GE.AND P1, PT, R10, R199, PT ;  /* 0x000000c70a00720c */ /* 0x000fe40003f26270 */
[----:B------:R-:W-:Y:S02]  /*fbc0*/  LEA.HI.X.SX32 R3, R5, R6, 0x1, P0 ;  /* 0x0000000605037211 */ /* 0x000fe400000f0eff */
[----:B------:R-:W-:-:S04]  /*fbd0*/  LEA R6, P0, R2, c[0x0][0x208], 0x2 ;  /* 0x0000820002067a11 */ /* 0x000fc800078010ff */
[----:B------:R-:W-:-:S05]  /*fbe0*/  LEA.HI.X R7, R2, c[0x0][0x20c], R3, 0x2, P0 ;  /* 0x0000830002077a11 */ /* 0x000fca00000f1403 */
[----:B------:R2:W-:Y:S04]  /*fbf0*/  @!P2 STG.E [R6.64], R0 ;  /* 0x000000000600a986 */ /* 0x0005e8000c101904 */
[----:B------:R2:W-:Y:S02]  /*fc00*/  @!P1 STG.E [R6.64+0x20], R4 ;  /* 0x0000200406009986 */ /* 0x0005e4000c101904 */
.L_x_3361:
[----:B--234-:R-:W-:Y:S05]  /*fc10*/  BSYNC B0 ;  /* 0x0000000000007941 */ /* 0x01cfea0003800000 */
.L_x_3360:
        /* <DEDUP_REMOVED lines=18> */
.L_x_3363:
[----:B------:R-:W-:Y:S05]  /*fd40*/  BSYNC B0 ;  /* 0x0000000000007941 */ /* 0x000fea0003800000 */
.L_x_3362:
        /* <DEDUP_REMOVED lines=11> */
.L_x_3365:
[----:B------:R-:W-:Y:S05]  /*fe00*/  BSYNC B0 ;  /* 0x0000000000007941 */ /* 0x000fea0003800000 */
.L_x_3364:
        /* <DEDUP_REMOVED lines=11> */
.L_x_3367:
[----:B------:R-:W-:Y:S05]  /*fec0*/  BSYNC B0 ;  /* 0x0000000000007941 */ /* 0x000fea0003800000 */
.L_x_3366:
        /* <DEDUP_REMOVED lines=11> */
.L_x_3369:
[----:B------:R-:W-:Y:S05]  /*ff80*/  BSYNC B0 ;  /* 0x0000000000007941 */ /* 0x000fea0003800000 */
.L_x_3368:
        /* <DEDUP_REMOVED lines=11> */
.L_x_3371:
[----:B------:R-:W-:Y:S05]  /*10040*/  BSYNC B0 ;  /* 0x0000000000007941 */ /* 0x000fea0003800000 */
.L_x_3370:
        /* <DEDUP_REMOVED lines=11> */
.L_x_3373:
[----:B------:R-:W-:Y:S05]  /*10100*/  BSYNC B0 ;  /* 0x0000000000007941 */ /* 0x000fea0003800000 */
.L_x_3372:
        /* <DEDUP_REMOVED lines=11> */
.L_x_3375:
[----:B------:R-:W-:Y:S05]  /*101c0*/  BSYNC B0 ;  /* 0x0000000000007941 */ /* 0x000fea0003800000 */
.L_x_3374:
        /* <DEDUP_REMOVED lines=12> */
.L_x_3376:
        /* <DEDUP_REMOVED lines=15> */
.L_x_4438:


//--------------------- .text._ZN5flash24flash_fwd_splitkv_kernelI23Flash_fwd_kernel_traitsILi192ELi64ELi64ELi4ELb0ELb0EN7cutlass10bfloat16_tE19Flash_kernel_traitsILi192ELi64ELi64ELi4ES3_EELb1ELb0ELb1ELb0ELb0ELb1ELb1ELb0EEEvNS_16Flash_fwd_paramsE --------------------------
	.section	.text._ZN5flash24flash_fwd_splitkv_kernelI23Flash_fwd_kernel_traitsILi192ELi64ELi64ELi4ELb0ELb0EN7cutlass10bfloat16_tE19Flash_kernel_traitsILi192ELi64ELi64ELi4ES3_EELb1ELb0ELb1ELb0ELb0ELb1ELb1ELb0EEEvNS_16Flash_fwd_paramsE,"ax",@progbits
	.sectioninfo	@"SHI_REGISTERS=254"
	.align	128
        .global         _ZN5flash24flash_fwd_splitkv_kernelI23Flash_fwd_kernel_traitsILi192ELi64ELi64ELi4ELb0ELb0EN7cutlass10bfloat16_tE19Flash_kernel_traitsILi192ELi64ELi64ELi4ES3_EELb1ELb0ELb1ELb0ELb0ELb1ELb1ELb0EEEvNS_16Flash_fwd_paramsE
        .type           _ZN5flash24flash_fwd_splitkv_kernelI23Flash_fwd_kernel_traitsILi192ELi64ELi64ELi4ELb0ELb0EN7cutlass10bfloat16_tE19Flash_kernel_traitsILi192ELi64ELi64ELi4ES3_EELb1ELb0ELb1ELb0ELb0ELb1ELb1ELb0EEEvNS_16Flash_fwd_paramsE,@function
        .size           _ZN5flash24flash_fwd_splitkv_kernelI23Flash_fwd_kernel_traitsILi192ELi64ELi64ELi4ELb0ELb0EN7cutlass10bfloat16_tE19Flash_kernel_traitsILi192ELi64ELi64ELi4ES3_EELb1ELb0ELb1ELb0ELb0ELb1ELb1ELb0EEEvNS_16Flash_fwd_paramsE,(.L_x_4439 - _ZN5flash24flash_fwd_splitkv_kernelI23Flash_fwd_kernel_traitsILi192ELi64ELi64ELi4ELb0ELb0EN7cutlass10bfloat16_tE19Flash_kernel_traitsILi192ELi64ELi64ELi4ES3_EELb1ELb0ELb1ELb0ELb0ELb1ELb1ELb0EEEvNS_16Flash_fwd_paramsE)
        .other          _ZN5flash24flash_fwd_splitkv_kernelI23Flash_fwd_kernel_traitsILi192ELi64ELi64ELi4ELb0ELb0EN7cutlass10bfloat16_tE19Flash_kernel_traitsILi192ELi64ELi64ELi4ES3_EELb1ELb0ELb1ELb0ELb0ELb1ELb1ELb0EEEvNS_16Flash_fwd_paramsE,@"STO_CUDA_ENTRY STV_DEFAULT"
_ZN5flash24flash_fwd_splitkv_kernelI23Flash_fwd_kernel_traitsILi192ELi64ELi64ELi4ELb0ELb0EN7cutlass10bfloat16_tE19Flash_kernel_traitsILi192ELi64ELi64ELi4ES3_EELb1ELb0ELb1ELb0ELb0ELb1ELb1ELb0EEEvNS_16Flash_fwd_paramsE:
.text._ZN5flash24flash_fwd_splitkv_kernelI23Flash_fwd_kernel_traitsILi192ELi64ELi64ELi4ELb0ELb0EN7cutlass10bfloat16_tE19Flash_kernel_traitsILi192ELi64ELi64ELi4ES3_EELb1ELb0ELb1ELb0ELb0ELb1ELb1ELb0EEEvNS_16Flash_fwd_paramsE:
        /* <DEDUP_REMOVED lines=53> */
.L_x_3377:
[----:B-1-34-:R-:W-:Y:S02]  /*0350*/  MOV R4, c[0x0][0x218] ;  /* 0x0000860000047a02 */ /* 0x01afe40000000f00 */
.L_x_3378:
        /* <DEDUP_REMOVED lines=86> */
.L_x_3381:
[----:B------:R-:W-:Y:S05]  /*08c0*/  BSYNC B0 ;  /* 0x0000000000007941 */ /* 0x000fea0003800000 */
.L_x_3380:
        /* <DEDUP_REMOVED lines=10> */
.L_x_3383:
[----:B------:R-:W-:Y:S05]  /*0970*/  BSYNC B0 ;  /* 0x0000000000007941 */ /* 0x000fea0003800000 */
.L_x_3382:
        /* <DEDUP_REMOVED lines=10> */
.L_x_3385:
[----:B------:R-:W-:Y:S05]  /*0a20*/  BSYNC B0 ;  /* 0x0000000000007941 */ /* 0x000fea0003800000 */
.L_x_3384:
        /* <DEDUP_REMOVED lines=10> */
.L_x_3387:
[----:B------:R-:W-:Y:S05]  /*0ad0*/  BSYNC B0 ;  /* 0x0000000000007941 */ /* 0x000fea0003800000 */
.L_x_3386:
        /* <DEDUP_REMOVED lines=10> */
.L_x_3389:
[----:B------:R-:W-:Y:S05]  /*0b80*/  BSYNC B0 ;  /* 0x0000000000007941 */ /* 0x000fea0003800000 */
.L_x_3388:
        /* <DEDUP_REMOVED lines=10> */
.L_x_3391:
[----:B------:R-:W-:Y:S05]  /*0c30*/  BSYNC B0 ;  /* 0x0000000000007941 */ /* 0x000fea0003800000 */
.L_x_3390:
        /* <DEDUP_REMOVED lines=10> */
.L_x_3393:
[----:B------:R-:W-:Y:S05]  /*0ce0*/  BSYNC B0 ;  /* 0x0000000000007941 */ /* 0x000fea0003800000 */
.L_x_3392:
        /* <DEDUP_REMOVED lines=10> */
.L_x_3395:
[----:B------:R-:W-:Y:S05]  /*0d90*/  BSYNC B0 ;  /* 0x0000000000007941 */ /* 0x000fea0003800000 */
.L_x_3394:
        /* <DEDUP_REMOVED lines=32> */
.L_x_3379:
        /* <DEDUP_REMOVED lines=93> */
.L_x_3396:
        /* <DEDUP_REMOVED lines=15> */
.L_x_3398:
        /* <DEDUP_REMOVED lines=51> */
.L_x_3397:
        /* <DEDUP_REMOVED lines=117> */
.L_x_3400:
[----:B------:R-:W-:Y:S05]  /*20e0*/  BSYNC B0 ;  /* 0x0000000000007941 */ /* 0x000fea0003800000 */
.L_x_3399:
        /* <DEDUP_REMOVED lines=37> */
.L_x_3402:
[----:B------:R-:W-:Y:S05]  /*2340*/  BSYNC B0 ;  /* 0x0000000000007941 */ /* 0x000fea0003800000 */
.L_x_3401:
        /* <DEDUP_REMOVED lines=37> */
.L_x_3404:
[----:B------:R-:W-:Y:S05]  /*25a0*/  BSYNC B0 ;  /* 0x0000000000007941 */ /* 0x000fea0003800000 */
.L_x_3403:
        /* <DEDUP_REMOVED lines=36> */
.L_x_3406:
[----:B------:R-:W-:Y:S05]  /*27f0*/  BSYNC B0 ;  /* 0x0000000000007941 */ /* 0x000fea0003800000 */
.L_x_3405:
        /* <DEDUP_REMOVED lines=31> */
.L_x_3408:
[----:B------:R-:W-:Y:S05]  /*29f0*/  BSYNC B0 ;  /* 0x0000000000007941 */ /* 0x000fea0003800000 */
.L_x_3407:
        /* <DEDUP_REMOVED lines=33> */
.L_x_3410:
[----:B------:R-:W-:Y:S05]  /*2c10*/  BSYNC B0 ;  /* 0x0000000000007941 */ /* 0x000fea0003800000 */
.L_x_3409:
        /* <DEDUP_REMOVED lines=31> */
.L_x_3412:
[----:B------:R-:W-:Y:S05]  /*2e10*/  BSYNC B0 ;  /* 0x0000000000007941 */ /* 0x000fea0003800000 */
.L_x_3411:
        /* <DEDUP_REMOVED lines=33> */
.L_x_3414:
[----:B------:R-:W-:Y:S05]  /*3030*/  BSYNC B0 ;  /* 0x0000000000007941 */ /* 0x000fea0003800000 */
.L_x_3413:
        /* <DEDUP_REMOVED lines=62> */
.L_x_3416:
[----:B-1----:R-:W-:Y:S05]  /*3420*/  BSYNC B0 ;  /* 0x0000000000007941 */ /* 0x002fea0003800000 */
.L_x_3415:
        /* <DEDUP_REMOVED lines=34> */
.L_x_3418:
[----:B------:R-:W-:Y:S05]  /*3650*/  BSYNC B0 ;  /* 0x0000000000007941 */ /* 0x000fea0003800000 */
.L_x_3417:
        /* <DEDUP_REMOVED lines=34> */
.L_x_3420:
[----:B------:R-:W-:Y:S05]  /*3880*/  BSYNC B0 ;  /* 0x0000000000007941 */ /* 0x000fea0003800000 */
.L_x_3419:
        /* <DEDUP_REMOVED lines=39> */
.L_x_3422:
[----:B------:R-:W-:Y:S05]  /*3b00*/  BSYNC B0 ;  /* 0x0000000000007941 */ /* 0x000fea0003800000 */
.L_x_3421:
[----:B------:R-:W-:Y:S01]  /*3b10*/  IMAD.SHL.U32 R209, R209, 0x2, RZ ;  /* 0x00000002d1d17824 */ /* 0x000fe200078e00ff */
[----:B------:R-:W-:Y:S01]  /*3b20*/  LDSM.16.M88.4 R48, [R210] ;  /* 0x00000000d230783b */ /* 0x000fe20000000200 */
[----:B------:R-:W-:Y:S01]  /*3b30*/  LOP3.LUT P1, RZ, R8, 0x2, RZ, 0xc0, !PT ;  /* 0x0000000208ff7812 */ /* 0x000fe2000782c0ff */
[--C-:B------:R-:W-:Y:S01]  /*3b40*/  IMAD R208, R5, 0x2, R210.reuse ;  /* 0x0000000205d07824 */ /* 0x100fe200078e02d2 */
[----:B------:R-:W-:Y:S01]  /*3b50*/  IADD3 R180, R84, 0x8, RZ ;  /* 0x0000000854b47810 */ /* 0x000fe20007ffe0ff */
[----:B------:R-:W5:Y:S01]  /*3b60*/  LDSM.16.M88.4 R20, [R209+0x6000] ;  /* 0x00600000d114783b */ /* 0x000f620000000200 */
[----:B------:R-:W-:Y:S01]  /*3b70*/  IADD3 R8, R209, 0x6000, RZ ;  /* 0x00006000d1087810 */ /* 0x000fe20007ffe0ff */
[----:B------:R-:W-:Y:S01]  /*3b80*/  IMAD R206, R3, 0x2, R210 ;  /* 0x0000000203ce7824 */ /* 0x000fe200078e02d2 */
[----:B------:R-:W-:Y:S01]  /*3b90*/  IADD3 R207, R209, 0x6020, RZ ;  /* 0x00006020d1cf7810 */ /* 0x000fe20007ffe0ff */
[----:B---3--:R-:W3:Y:S01]  /*3ba0*/  LDSM.16.M88.4 R12, [R209+0x6800] ;  /* 0x00680000d10c783b */ /* 0x008ee20000000200 */
[----:B------:R-:W-:Y:S01]  /*3bb0*/  IMAD R203, R4, 0x2, R209 ;  /* 0x0000000204cb7824 */ /* 0x000fe200078e02d1 */
[-C--:B------:R-:W-:Y:S01]  /*3bc0*/  IMNMX R181, R84, R83.reuse, PT ;  /* 0x0000005354b57217 */ /* 0x080fe20003800200 */
[----:B------:R-:W-:Y:S01]  /*3bd0*/  IMAD R205, R3, 0x2, R208 ;  /* 0x0000000203cd7824 */ /* 0x000fe200078e02d0 */
[----:B------:R-:W1:Y:S01]  /*3be0*/  LDSM.16.M88.4 R76, [R209+0x7000] ;  /* 0x00700000d14c783b */ /* 0x000e620000000200 */
[----:B------:R-:W-:-:S02]  /*3bf0*/  IMNMX R180, R180, R83, PT ;  /* 0x00000053b4b47217 */ /* 0x000fc40003800200 */
[----:B------:R-:W-:Y:S01]  /*3c00*/  @P1 IADD3 R207, R8, -0x20, RZ ;  /* 0xffffffe008cf1810 */ /* 0x000fe20007ffe0ff */
[----:B------:R-:W2:Y:S03]  /*3c10*/  LDSM.16.M88.4 R36, [R209+0x7800] ;  /* 0x00780000d124783b */ /* 0x000ea60000000200 */
[C---:B------:R-:W-:Y:S01]  /*3c20*/  IADD3 R199, R207.reuse, 0x800, RZ ;  /* 0x00000800cfc77810 */ /* 0x040fe20007ffe0ff */
[----:B------:R-:W-:Y:S01]  /*3c30*/  LDSM.16.M88.4 R60, [R208] ;  /* 0x00000000d03c783b */ /* 0x000fe20000000200 */
[----:B------:R-:W-:Y:S01]  /*3c40*/  IMAD R196, R4, 0x2, R207 ;  /* 0x0000000204c47824 */ /* 0x000fe200078e02cf */
[C---:B------:R-:W-:Y:S01]  /*3c50*/  IADD3 R198, R207.reuse, 0x1000, RZ ;  /* 0x00001000cfc67810 */ /* 0x040fe20007ffe0ff */
[----:B------:R-:W-:Y:S01]  /*3c60*/  IMAD.IADD R4, R6, 0x1, R215 ;  /* 0x0000000106047824 */ /* 0x000fe200078e02d7 */
[----:B------:R-:W4:Y:S01]  /*3c70*/  LDSM.16.M88.4 R32, [R207] ;  /* 0x00000000cf20783b */ /* 0x000f220000000200 */
[----:B------:R-:W-:-:S02]  /*3c80*/  IADD3 R197, R207, 0x1800, RZ ;  /* 0x00001800cfc57810 */ /* 0x000fc40007ffe0ff */
[----:B------:R-:W-:Y:S01]  /*3c90*/  I2F R85, R4 ;  /* 0x0000000400557306 */ /* 0x000fe20000201400 */
[----:B------:R-:W1:Y:S01]  /*3ca0*/  LDSM.16.M88.4 R28, [R207+0x800] ;  /* 0x00080000cf1c783b */ /* 0x000e620000000200 */
[C---:B------:R-:W-:Y:S02]  /*3cb0*/  IADD3 R94, R4.reuse, 0x9, RZ ;  /* 0x00000009045e7810 */ /* 0x040fe40007ffe0ff */
[C---:B------:R-:W-:Y:S01]  /*3cc0*/  IADD3 R86, R4.reuse, 0x1, RZ ;  /* 0x0000000104567810 */ /* 0x040fe20007ffe0ff */
[----:B------:R-:W1:Y:S01]  /*3cd0*/  LDSM.16.M88.4 R64, [R207+0x1000] ;  /* 0x00100000cf40783b */ /* 0x000e620000000200 */
[C---:B------:R-:W-:Y:S02]  /*3ce0*/  IADD3 R92, R4.reuse, 0x8, RZ ;  /* 0x00000008045c7810 */ /* 0x040fe40007ffe0ff */
[----:B------:R-:W-:Y:S01]  /*3cf0*/  I2F R95, R94 ;  /* 0x0000005e005f7306 */ /* 0x000fe20000201400 */
[----:B------:R-:W1:Y:S01]  /*3d00*/  LDSM.16.M88.4 R56, [R207+0x1800] ;  /* 0x00180000cf38783b */ /* 0x000e620000000200 */
[----:B------:R-:W-:-:S02]  /*3d10*/  IADD3 R100, R4, 0x18, RZ ;  /* 0x0000001804647810 */ /* 0x000fc40007ffe0ff */
[C---:B------:R-:W-:Y:S01]  /*3d20*/  IADD3 R96, R4.reuse, 0x10, RZ ;  /* 0x0000001004607810 */ /* 0x040fe20007ffe0ff */
[----:B------:R-:W-:Y:S01]  /*3d30*/  LDSM.16.M88.4 R44, [R206] ;  /* 0x00000000ce2c783b */ /* 0x000fe20000000200 */
[C---:B------:R-:W-:Y:S02]  /*3d40*/  IADD3 R98, R4.reuse, 0x11, RZ ;  /* 0x0000001104627810 */ /* 0x040fe40007ffe0ff */
[----:B------:R-:W-:Y:S01]  /*3d50*/  I2F R87, R86 ;  /* 0x0000005600577306 */ /* 0x000fe20000201400 */
[C---:B-----5:R-:W-:Y:S01]  /*3d60*/  HMMA.16816.F32.BF16 R24, R48.reuse, R20, RZ ;  /* 0x000000143018723c */ /* 0x060fe200000418ff */
[----:B------:R-:W5:Y:S01]  /*3d70*/  LDSM.16.M88.4 R40, [R203+0x6000] ;  /* 0x00600000cb28783b */ /* 0x000f620000000200 */
[C---:B------:R-:W-:Y:S02]  /*3d80*/  IADD3 R106, R4.reuse, 0x21, RZ ;  /* 0x00000021046a7810 */ /* 0x040fe40007ffe0ff */
[C---:B------:R-:W-:Y:S01]  /*3d90*/  IADD3 R102, R4.reuse, 0x19, RZ ;  /* 0x0000001904667810 */ /* 0x040fe20007ffe0ff */
[----:B------:R-:W-:Y:S01]  /*3da0*/  LDSM.16.M88.4 R72, [R205] ;  /* 0x00000000cd48783b */ /* 0x000fe20000000200 */
[C---:B------:R-:W-:Y:S01]  /*3db0*/  IADD3 R104, R4.reuse, 0x20, RZ ;  /* 0x0000002004687810 */ /* 0x040fe20007ffe0ff */
[----:B------:R-:W-:Y:S01]  /*3dc0*/  I2F R93, R92 ;  /* 0x0000005c005d7306 */ /* 0x000fe20000201400 */
[----:B------:R-:W-:Y:S01]  /*3dd0*/  HMMA.16816.F32.BF16 R20, R48, R22, RZ ;  /* 0x000000163014723c */ /* 0x000fe200000418ff */
[----:B------:R-:W-:Y:S01]  /*3de0*/  LDSM.16.M88.4 R68, [R196] ;  /* 0x00000000c444783b */ /* 0x000fe20000000200 */
[----:B------:R-:W-:-:S02]  /*3df0*/  IADD3 R110, R4, 0x29, RZ ;  /* 0x00000029046e7810 */ /* 0x000fc40007ffe0ff */
[-C--:B------:R-:W-:Y:S01]  /*3e00*/  ISETP.GE.AND P5, PT, R94, R181.reuse, PT ;  /* 0x000000b55e00720c */ /* 0x080fe20003fa6270 */
[----:B------:R-:W-:Y:S01]  /*3e10*/  LDSM.16.M88.4 R88, [R209+0xb000] ;  /* 0x00b00000d158783b */ /* 0x000fe20000000200 */
[-C--:B------:R-:W-:Y:S01]  /*3e20*/  ISETP.GE.AND P4, PT, R86, R181.reuse, PT ;  /* 0x000000b55600720c */ /* 0x080fe20003f86270 */
[----:B------:R-:W-:Y:S01]  /*3e30*/  I2F R101, R100 ;  /* 0x0000006400657306 */ /* 0x000fe20000201400 */
[C---:B---3--:R-:W-:Y:S01]  /*3e40*/  HMMA.16816.F32.BF16 R16, R48.reuse, R12, RZ ;  /* 0x0000000c3010723c */ /* 0x048fe200000418ff */
[----:B------:R-:W-:Y:S01]  /*3e50*/  ISETP.GE.AND P6, PT, R92, R181, PT ;  /* 0x000000b55c00720c */ /* 0x000fe20003fc6270 */
[----:B------:R-:W0:Y:S01]  /*3e60*/  LDGDEPBAR ;  /* 0x00000000000079af */ /* 0x000e220000000000 */
[----:B------:R-:W-:Y:S02]  /*3e70*/  IADD3 R116, R4, 0x38, RZ ;  /* 0x0000003804747810 */ /* 0x000fe40007ffe0ff */
[----:B------:R-:W-:Y:S02]  /*3e80*/  ISETP.GE.AND P1, PT, R86, R180, PT ;  /* 0x000000b45600720c */ /* 0x000fe40003f26270 */
[----:B------:R-:W-:Y:S01]  /*3e90*/  I2F R97, R96 ;  /* 0x0000006000617306 */ /* 0x000fe20000201400 */
[----:B------:R-:W-:Y:S01]  /*3ea0*/  HMMA.16816.F32.BF16 R12, R48, R14, RZ ;  /* 0x0000000e300c723c */ /* 0x000fe200000418ff */
[----:B------:R-:W-:-:S02]  /*3eb0*/  IADD3 R108, R4, 0x28, RZ ;  /* 0x00000028046c7810 */ /* 0x000fc40007ffe0ff */
[C---:B------:R-:W-:Y:S02]  /*3ec0*/  IADD3 R112, R4.reuse, 0x30, RZ ;  /* 0x0000003004707810 */ /* 0x040fe40007ffe0ff */
[----:B------:R-:W-:Y:S02]  /*3ed0*/  IADD3 R114, R4, 0x31, RZ ;  /* 0x0000003104727810 */ /* 0x000fe40007ffe0ff */
[----:B------:R-:W-:Y:S01]  /*3ee0*/  I2F R99, R98 ;  /* 0x0000006200637306 */ /* 0x000fe20000201400 */
[----:B-1----:R-:W-:Y:S01]  /*3ef0*/  HMMA.16816.F32.BF16 R8, R48, R76, RZ ;  /* 0x0000004c3008723c */ /* 0x002fe200000418ff */
[-C--:B------:R-:W-:Y:S02]  /*3f00*/  ISETP.GE.AND P3, PT, R94, R180.reuse, PT ;  /* 0x000000b45e00720c */ /* 0x080fe40003f66270 */
[----:B------:R-:W-:Y:S02]  /*3f10*/  ISETP.GE.AND P2, PT, R92, R180, PT ;  /* 0x000000b45c00720c */ /* 0x000fe40003f46270 */
[----:B------:R-:W-:-:S02]  /*3f20*/  IADD3 R195, R207, 0x2000, RZ ;  /* 0x00002000cfc37810 */ /* 0x000fc40007ffe0ff */
[----:B------:R-:W-:Y:S01]  /*3f30*/  I2F R107, R106 ;  /* 0x0000006a006b7306 */ /* 0x000fe20000201400 */
[C---:B------:R-:W-:Y:S01]  /*3f40*/  HMMA.16816.F32.BF16 R76, R48.reuse, R78, RZ ;  /* 0x0000004e304c723c */ /* 0x040fe200000418ff */
[C---:B------:R-:W-:Y:S02]  /*3f50*/  IADD3 R194, R207.reuse, 0x2800, RZ ;  /* 0x00002800cfc27810 */ /* 0x040fe40007ffe0ff */
[C---:B------:R-:W-:Y:S02]  /*3f60*/  IADD3 R193, R207.reuse, 0x3000, RZ ;  /* 0x00003000cfc17810 */ /* 0x040fe40007ffe0ff */
[C---:B------:R-:W-:Y:S02]  /*3f70*/  IADD3 R192, R207.reuse, 0x3800, RZ ;  /* 0x00003800cfc07810 */ /* 0x040fe40007ffe0ff */
[----:B------:R-:W-:Y:S01]  /*3f80*/  I2F R103, R102 ;  /* 0x0000006600677306 */ /* 0x000fe20000201400 */
[----:B--2---:R-:W-:Y:S01]  /*3f90*/  HMMA.16816.F32.BF16 R52, R48, R36, RZ ;  /* 0x000000243034723c */ /* 0x004fe200000418ff */
[----:B------:R-:W-:-:S02]  /*3fa0*/  IADD3 R191, R207, 0x4000, RZ ;  /* 0x00004000cfbf7810 */ /* 0x000fc40007ffe0ff */
[C---:B------:R-:W-:Y:S02]  /*3fb0*/  IADD3 R190, R207.reuse, 0x4800, RZ ;  /* 0x00004800cfbe7810 */ /* 0x040fe40007ffe0ff */
[C---:B------:R-:W-:Y:S02]  /*3fc0*/  IADD3 R189, R207.reuse, 0x5000, RZ ;  /* 0x00005000cfbd7810 */ /* 0x040fe40007ffe0ff */
[----:B------:R-:W-:Y:S01]  /*3fd0*/  I2F R105, R104 ;  /* 0x0000006800697306 */ /* 0x000fe20000201400 */
[----:B------:R-:W-:Y:S01]  /*3fe0*/  HMMA.16816.F32.BF16 R48, R48, R38, RZ ;  /* 0x000000263030723c */ /* 0x000fe200000418ff */
[----:B------:R-:W1:Y:S01]  /*3ff0*/  LDSM.16.M88.4 R36, [R203+0x6800] ;  /* 0x00680000cb24783b */ /* 0x000e620000000200 */
[----:B------:R-:W-:-:S05]  /*4000*/  IADD3 R188, R207, 0x5800, RZ ;  /* 0x00005800cfbc7810 */ /* 0x000fca0007ffe0ff */
[----:B------:R-:W-:Y:S01]  /*4010*/  I2F R111, R110 ;  /* 0x0000006e006f7306 */ /* 0x000fe20000201400 */
[C---:B----4-:R-:W-:Y:S07]  /*4020*/  HMMA.16816.F32.BF16 R24, R60.reuse, R32, R24 ;  /* 0x000000203c18723c */ /* 0x050fee0000041818 */
[----:B------:R-:W-:Y:S01]  /*4030*/  I2F R117, R116 ;  /* 0x0000007400757306 */ /* 0x000fe20000201400 */
[C---:B------:R-:W-:Y:S01]  /*4040*/  HMMA.16816.F32.BF16 R20, R60.reuse, R34, R20 ;  /* 0x000000223c14723c */ /* 0x040fe20000041814 */
[----:B------:R-:W2:Y:S06]  /*4050*/  LDSM.16.M88.4 R32, [R203+0x7000] ;  /* 0x00700000cb20783b */ /* 0x000eac0000000200 */
[----:B------:R-:W-:Y:S01]  /*4060*/  I2F R109, R108 ;  /* 0x0000006c006d7306 */ /* 0x000fe20000201400 */
[C---:B------:R-:W-:Y:S07]  /*4070*/  HMMA.16816.F32.BF16 R16, R60.reuse, R28, R16 ;  /* 0x0000001c3c10723c */ /* 0x040fee0000041810 */
[----:B------:R-:W-:Y:S01]  /*4080*/  I2F R113, R112 ;  /* 0x0000007000717306 */ /* 0x000fe20000201400 */
[C---:B------:R-:W-:Y:S01]  /*4090*/  HMMA.16816.F32.BF16 R12, R60.reuse, R30, R12 ;  /* 0x0000001e3c0c723c */ /* 0x040fe2000004180c */
[----:B------:R-:W3:Y:S06]  /*40a0*/  LDSM.16.M88.4 R28, [R203+0x7800] ;  /* 0x00780000cb1c783b */ /* 0x000eec0000000200 */
[----:B------:R-:W-:Y:S01]  /*40b0*/  I2F R115, R114 ;  /* 0x0000007200737306 */ /* 0x000fe20000201400 */
[C---:B------:R-:W-:Y:S08]  /*40c0*/  HMMA.16816.F32.BF16 R8, R60.reuse, R64, R8 ;  /* 0x000000403c08723c */ /* 0x040ff00000041808 */
[C---:B------:R-:W-:Y:S01]  /*40d0*/  HMMA.16816.F32.BF16 R76, R60.reuse, R66, R76 ;  /* 0x000000423c4c723c */ /* 0x040fe2000004184c */
[----:B------:R-:W4:Y:S07]  /*40e0*/  LDSM.16.M88.4 R64, [R196+0x800] ;  /* 0x00080000c440783b */ /* 0x000f2e0000000200 */
[C---:B------:R-:W-:Y:S08]  /*40f0*/  HMMA.16816.F32.BF16 R52, R60.reuse, R56, R52 ;  /* 0x000000383c34723c */ /* 0x040ff00000041834 */
[----:B------:R-:W-:Y:S01]  /*4100*/  HMMA.16816.F32.BF16 R48, R60, R58, R48 ;  /* 0x0000003a3c30723c */ /* 0x000fe20000041830 */
[----:B------:R-:W-:Y:S04]  /*4110*/  LDSM.16.M88.4 R56, [R210+0x2000] ;  /* 0x00200000d238783b */ /* 0x000fe80000000200 */
[----:B------:R-:W-:Y:S03]  /*4120*/  LDSM.16.M88.4 R60, [R209+0x9800] ;  /* 0x00980000d13c783b */ /* 0x000fe60000000200 */
[C---:B-----5:R-:W-:Y:S08]  /*4130*/  HMMA.16816.F32.BF16 R24, R44.reuse, R40, R24 ;  /* 0x000000282c18723c */ /* 0x060ff00000041818 */
        /* <DEDUP_REMOVED lines=136> */
[----:B------:R-:W-:Y:S01]  /*49c0*/  MUFU.TANH R45, R45 ;  /* 0x0000002d002d7308 */ /* 0x000fe20000002400 */
[----:B---3--:R-:W-:-:S05]  /*49d0*/  FFMA.FTZ R9, R0, R97, R46 ;  /* 0x0000006100097223 */ /* 0x008fca000001002e */
[----:B-1----:R-:W-:Y:S01]  /*49e0*/  HMMA.16816.F32.BF16 R72, R28, R22, R72 ;  /* 0x000000161c48723c */ /* 0x002fe20000041848 */
[----:B------:R-:W-:Y:S01]  /*49f0*/  FMUL.FTZ R12, R12, c[0x0][0x2ec] ;  /* 0x0000bb000c0c7a20 */ /* 0x000fe20000410000 */
[----:B----4-:R-:W1:Y:S01]  /*4a00*/  LDSM.16.M88.4 R16, [R196+0x5800] ;  /* 0x00580000c410783b */ /* 0x010e620000000200 */
[----:B------:R-:W-:Y:S01]  /*4a10*/  FMUL.FTZ R8, R13, c[0x0][0x2ec] ;  /* 0x0000bb000d087a20 */ /* 0x000fe20000410000 */
[----:B------:R-:W3:Y:S01]  /*4a20*/  MUFU.TANH R35, R35 ;  /* 0x0000002300237308 */ /* 0x000ee20000002400 */
[----:B------:R-:W-:Y:S01]  /*4a30*/  FMUL.FTZ R13, R14, c[0x0][0x2ec] ;  /* 0x0000bb000e0d7a20 */ /* 0x000fe20000410000 */
[----:B------:R-:W-:-:S04]  /*4a40*/  DEPBAR.LE SB0, 0x0 ;  /* 0x000080000000791a */ /* 0x000fc80000000000 */
[----:B--2---:R-:W-:Y:S01]  /*4a50*/  HMMA.16816.F32.BF16 R60, R52, R24, R60 ;  /* 0x00000018343c723c */ /* 0x004fe2000004183c */
[----:B------:R-:W-:Y:S01]  /*4a60*/  FMUL.FTZ R15, R15, c[0x0][0x2ec] ;  /* 0x0000bb000f0f7a20 */ /* 0x000fe20000410000 */
[----:B------:R-:W2:Y:S01]  /*4a70*/  MUFU.TANH R24, R12 ;  /* 0x0000000c00187308 */ /* 0x000ea20000002400 */
[----:B------:R-:W-:Y:S01]  /*4a80*/  FSEL R23, R44, -INF , !P6 ;  /* 0xff8000002c177808 */ /* 0x000fe20007000000 */
[----:B------:R-:W-:Y:S01]  /*4a90*/  FFMA.FTZ R22, R0, R93, R33 ;  /* 0x0000005d00167223 */ /* 0x000fe20000010021 */
[----:B------:R-:W-:-:S03]  /*4aa0*/  ISETP.GE.AND P6, PT, R98, R181, PT ;  /* 0x000000b56200720c */ /* 0x000fc60003fc6270 */
[----:B------:R-:W-:Y:S01]  /*4ab0*/  HMMA.16816.F32.BF16 R64, R28, R20, R64 ;  /* 0x000000141c40723c */ /* 0x000fe20000041840 */
[----:B------:R-:W-:Y:S01]  /*4ac0*/  FSEL R22, R22, -INF , !P2 ;  /* 0xff80000016167808 */ /* 0x000fe20005000000 */
[----:B------:R-:W4:Y:S01]  /*4ad0*/  MUFU.TANH R13, R13 ;  /* 0x0000000d000d7308 */ /* 0x000f220000002400 */
[----:B---3--:R-:W-:Y:S01]  /*4ae0*/  FFMA.FTZ R14, R0, R99, R35 ;  /* 0x00000063000e7223 */ /* 0x008fe20000010023 */
[----:B------:R-:W-:-:S03]  /*4af0*/  ISETP.GE.AND P2, PT, R98, R180, PT ;  /* 0x000000b46200720c */ /* 0x000fc60003f46270 */
[CC--:B------:R-:W-:Y:S01]  /*4b00*/  FFMA.FTZ R29, R0.reuse, R95.reuse, R32 ;  /* 0x0000005f001d7223 */ /* 0x0c0fe20000010020 */
[C---:B------:R-:W-:Y:S01]  /*4b10*/  HMMA.16816.F32.BF16 R76, R52.reuse, R26, R76 ;  /* 0x0000001a344c723c */ /* 0x040fe2000004184c */
[C---:B------:R-:W-:Y:S01]  /*4b20*/  FFMA.FTZ R20, R0.reuse, R95, R45 ;  /* 0x0000005f00147223 */ /* 0x040fe2000001002d */
[----:B------:R-:W3:Y:S01]  /*4b30*/  MUFU.TANH R8, R8 ;  /* 0x0000000800087308 */ /* 0x000ee20000002400 */
[C---:B--2---:R-:W-:Y:S01]  /*4b40*/  FFMA.FTZ R24, R0.reuse, R101, R24 ;  /* 0x0000006500187223 */ /* 0x044fe20000010018 */
[----:B------:R-:W-:Y:S01]  /*4b50*/  FSEL R29, R29, -INF , !P5 ;  /* 0xff8000001d1d7808 */ /* 0x000fe20006800000 */
[----:B------:R-:W-:Y:S01]  /*4b60*/  FFMA.FTZ R12, R0, R97, R34 ;  /* 0x00000061000c7223 */ /* 0x000fe20000010022 */
[----:B------:R-:W-:Y:S02]  /*4b70*/  ISETP.GE.AND P5, PT, R100, R181, PT ;  /* 0x000000b56400720c */ /* 0x000fe40003fa6270 */
[----:B------:R-:W-:Y:S01]  /*4b80*/  FMUL.FTZ R21, R61, c[0x0][0x2ec] ;  /* 0x0000bb003d157a20 */ /* 0x000fe20000410000 */
[----:B------:R-:W-:Y:S01]  /*4b90*/  FSEL R20, R20, -INF , !P3 ;  /* 0xff80000014147808 */ /* 0x000fe20005800000 */
[----:B------:R-:W-:Y:S01]  /*4ba0*/  FMUL.FTZ R26, R60, c[0x0][0x2ec] ;  /* 0x0000bb003c1a7a20 */ /* 0x000fe20000410000 */
[----:B------:R2:W-:Y:S01]  /*4bb0*/  MUFU.TANH R25, R15 ;  /* 0x0000000f00197308 */ /* 0x0005e20000002400 */
[----:B------:R-:W-:Y:S01]  /*4bc0*/  FMUL.FTZ R36, R63, c[0x0][0x2ec] ;  /* 0x0000bb003f247a20 */ /* 0x000fe20000410000 */
[----:B------:R-:W-:Y:S01]  /*4bd0*/  ISETP.GE.AND P3, PT, R100, R180, PT ;  /* 0x000000b46400720c */ /* 0x000fe20003f66270 */
[----:B------:R-:W-:Y:S01]  /*4be0*/  FMUL.FTZ R27, R62, c[0x0][0x2ec] ;  /* 0x0000bb003e1b7a20 */ /* 0x000fe20000410000 */
[----:B------:R-:W-:Y:S01]  /*4bf0*/  FSEL R14, R14, -INF , !P2 ;  /* 0xff8000000e0e7808 */ /* 0x000fe20005000000 */
[----:B-1----:R-:W-:Y:S01]  /*4c00*/  HMMA.16816.F32.BF16 R72, R52, R18, R72 ;  /* 0x000000123448723c */ /* 0x002fe20000041848 */
[----:B----4-:R-:W-:Y:S01]  /*4c10*/  FFMA.FTZ R10, R0, R101, R13 ;  /* 0x00000065000a7223 */ /* 0x010fe2000001000d */
[----:B------:R-:W-:Y:S01]  /*4c20*/  FSEL R13, R24, -INF , !P5 ;  /* 0xff800000180d7808 */ /* 0x000fe20006800000 */
[----:B------:R-:W1:Y:S01]  /*4c30*/  MUFU.TANH R21, R21 ;  /* 0x0000001500157308 */ /* 0x000e620000002400 */
[----:B---3--:R-:W-:Y:S01]  /*4c40*/  FFMA.FTZ R8, R0, R103, R8 ;  /* 0x0000006700087223 */ /* 0x008fe20000010008 */
[----:B------:R-:W-:-:S02]  /*4c50*/  ISETP.GE.AND P5, PT, R106, R181, PT ;  /* 0x000000b56a00720c */ /* 0x000fc40003fa6270 */
[----:B------:R-:W-:Y:S01]  /*4c60*/  FSEL R10, R10, -INF , !P3 ;  /* 0xff8000000a0a7808 */ /* 0x000fe20005800000 */
[----:B------:R-:W-:Y:S01]  /*4c70*/  HMMA.16816.F32.BF16 R64, R52, R16, R64 ;  /* 0x000000103440723c */ /* 0x000fe20000041840 */
[----:B------:R-:W-:Y:S01]  /*4c80*/  FMUL.FTZ R77, R77, c[0x0][0x2ec] ;  /* 0x0000bb004d4d7a20 */ /* 0x000fe20000410000 */
[-C--:B------:R-:W-:Y:S01]  /*4c90*/  ISETP.GE.AND P3, PT, R106, R180.reuse, PT ;  /* 0x000000b46a00720c */ /* 0x080fe20003f66270 */
[----:B------:R-:W3:Y:S01]  /*4ca0*/  MUFU.TANH R26, R26 ;  /* 0x0000001a001a7308 */ /* 0x000ee20000002400 */
[----:B--2---:R-:W-:Y:S01]  /*4cb0*/  FFMA.FTZ R15, R0, R99, R47 ;  /* 0x00000063000f7223 */ /* 0x004fe2000001002f */
[-C--:B------:R-:W-:Y:S01]  /*4cc0*/  ISETP.GE.AND P2, PT, R104, R180.reuse, PT ;  /* 0x000000b46800720c */ /* 0x080fe20003f46270 */
[----:B------:R-:W-:Y:S01]  /*4cd0*/  FMUL.FTZ R37, R76, c[0x0][0x2ec] ;  /* 0x0000bb004c257a20 */ /* 0x000fe20000410000 */
[----:B------:R-:W-:Y:S01]  /*4ce0*/  FSEL R17, R120, -INF , !P4 ;  /* 0xff80000078117808 */ /* 0x000fe20006000000 */
[----:B------:R-:W-:Y:S01]  /*4cf0*/  FFMA.FTZ R16, R0, R87, R50 ;  /* 0x0000005700107223 */ /* 0x000fe20000010032 */
[----:B------:R-:W-:Y:S01]  /*4d00*/  ISETP.GE.AND P4, PT, R96, R181, PT ;  /* 0x000000b56000720c */ /* 0x000fe20003f86270 */
[----:B------:R-:W-:Y:S01]  /*4d10*/  FMUL.FTZ R30, R78, c[0x0][0x2ec] ;  /* 0x0000bb004e1e7a20 */ /* 0x000fe20000410000 */
[----:B------:R-:W2:Y:S01]  /*4d20*/  MUFU.TANH R28, R77 ;  /* 0x0000004d001c7308 */ /* 0x000ea20000002400 */
[----:B-1----:R-:W-:Y:S01]  /*4d30*/  FFMA.FTZ R165, R0, R107, R21 ;  /* 0x0000006b00a57223 */ /* 0x002fe20000010015 */
[----:B------:R-:W-:Y:S01]  /*4d40*/  FSEL R16, R16, -INF , !P1 ;  /* 0xff80000010107808 */ /* 0x000fe20004800000 */
[----:B------:R-:W-:Y:S01]  /*4d50*/  FMUL.FTZ R31, R79, c[0x0][0x2ec] ;  /* 0x0000bb004f1f7a20 */ /* 0x000fe20000410000 */
[-C--:B------:R-:W-:Y:S01]  /*4d60*/  ISETP.GE.AND P1, PT, R96, R180.reuse, PT ;  /* 0x000000b46000720c */ /* 0x080fe20003f26270 */
[----:B------:R-:W-:Y:S01]  /*4d70*/  FMUL.FTZ R72, R72, c[0x0][0x2ec] ;  /* 0x0000bb0048487a20 */ /* 0x000fe20000410000 */
[----:B------:R-:W-:Y:S01]  /*4d80*/  FSEL R9, R9, -INF , !P4 ;  /* 0xff80000009097808 */ /* 0x000fe20006000000 */
[C---:B------:R-:W-:Y:S01]  /*4d90*/  FFMA.FTZ R25, R0.reuse, R103, R25 ;  /* 0x0000006700197223 */ /* 0x040fe20000010019 */
[----:B------:R-:W1:Y:S01]  /*4da0*/  MUFU.TANH R36, R36 ;  /* 0x0000002400247308 */ /* 0x000e620000002400 */
[----:B------:R-:W-:Y:S01]  /*4db0*/  FSEL R15, R15, -INF , !P6 ;  /* 0xff8000000f0f7808 */ /* 0x000fe20007000000 */
[----:B---3--:R-:W-:Y:S01]  /*4dc0*/  FFMA.FTZ R26, R0, R105, R26 ;  /* 0x00000069001a7223 */ /* 0x008fe2000001001a */
[-C--:B------:R-:W-:Y:S01]  /*4dd0*/  ISETP.GE.AND P4, PT, R102, R181.reuse, PT ;  /* 0x000000b56600720c */ /* 0x080fe20003f86270 */
[----:B------:R-:W-:Y:S01]  /*4de0*/  FMUL.FTZ R74, R74, c[0x0][0x2ec] ;  /* 0x0000bb004a4a7a20 */ /* 0x000fe20000410000 */
[----:B------:R-:W-:Y:S01]  /*4df0*/  FSEL R12, R12, -INF , !P1 ;  /* 0xff8000000c0c7808 */ /* 0x000fe20004800000 */
[----:B------:R-:W-:Y:S01]  /*4e00*/  FMUL.FTZ R24, R66, c[0x0][0x2ec] ;  /* 0x0000bb0042187a20 */ /* 0x000fe20000410000 */
[----:B------:R-:W-:Y:S01]  /*4e10*/  ISETP.GE.AND P6, PT, R104, R181, PT ;  /* 0x000000b56800720c */ /* 0x000fe20003fc6270 */
[----:B------:R-:W3:Y:S01]  /*4e20*/  MUFU.TANH R21, R72 ;  /* 0x0000004800157308 */ /* 0x000ee20000002400 */
[----:B------:R-:W-:Y:S01]  /*4e30*/  FMUL.FTZ R64, R64, c[0x0][0x2ec] ;  /* 0x0000bb0040407a20 */ /* 0x000fe20000410000 */
[----:B------:R-:W-:Y:S01]  /*4e40*/  ISETP.GE.AND P1, PT, R102, R180, PT ;  /* 0x000000b46600720c */ /* 0x000fe20003f26270 */
[----:B------:R-:W-:Y:S01]  /*4e50*/  FMUL.FTZ R19, R65, c[0x0][0x2ec] ;  /* 0x0000bb0041137a20 */ /* 0x000fe20000410000 */
[----:B------:R-:W-:Y:S01]  /*4e60*/  FSEL R11, R8, -INF , !P4 ;  /* 0xff800000080b7808 */ /* 0x000fe20006000000 */
[----:B------:R-:W-:Y:S01]  /*4e70*/  FMUL.FTZ R67, R67, c[0x0][0x2ec] ;  /* 0x0000bb0043437a20 */ /* 0x000fe20000410000 */
[----:B------:R-:W-:Y:S01]  /*4e80*/  FSEL R171, R26, -INF , !P6 ;  /* 0xff8000001aab7808 */ /* 0x000fe20007000000 */
[----:B------:R-:W-:Y:S01]  /*4e90*/  FMUL.FTZ R26, R73, c[0x0][0x2ec] ;  /* 0x0000bb00491a7a20 */ /* 0x000fe20000410000 */
[----:B------:R-:W4:Y:S01]  /*4ea0*/  MUFU.TANH R27, R27 ;  /* 0x0000001b001b7308 */ /* 0x000f220000002400 */
[----:B------:R-:W-:Y:S01]  /*4eb0*/  FSEL R8, R25, -INF , !P1 ;  /* 0xff80000019087808 */ /* 0x000fe20004800000 */
[----:B--2---:R-:W-:Y:S01]  /*4ec0*/  FFMA.FTZ R28, R0, R111, R28 ;  /* 0x0000006f001c7223 */ /* 0x004fe2000001001c */
[-C--:B------:R-:W-:Y:S01]  /*4ed0*/  ISETP.GE.AND P6, PT, R110, R181.reuse, PT ;  /* 0x000000b56e00720c */ /* 0x080fe20003fc6270 */
[----:B------:R-:W-:Y:S01]  /*4ee0*/  FMUL.FTZ R75, R75, c[0x0][0x2ec] ;  /* 0x0000bb004b4b7a20 */ /* 0x000fe20000410000 */
[----:B------:R-:W-:Y:S01]  /*4ef0*/  ISETP.GE.AND P4, PT, R108, R181, PT ;  /* 0x000000b56c00720c */ /* 0x000fe20003f86270 */
[----:B-1----:R-:W-:Y:S01]  /*4f00*/  FFMA.FTZ R36, R0, R107, R36 ;  /* 0x0000006b00247223 */ /* 0x002fe20000010024 */
[----:B------:R-:W-:Y:S01]  /*4f10*/  FSEL R169, R28, -INF , !P6 ;  /* 0xff8000001ca97808 */ /* 0x000fe20007000000 */
[----:B------:R-:W1:Y:S01]  /*4f20*/  MUFU.TANH R37, R37 ;  /* 0x0000002500257308 */ /* 0x000e620000002400 */
[----:B---3--:R-:W-:Y:S01]  /*4f30*/  FFMA.FTZ R21, R0, R117, R21 ;  /* 0x0000007500157223 */ /* 0x008fe20000010015 */
[----:B------:R-:W-:-:S02]  /*4f40*/  ISETP.GE.AND P6, PT, R116, R181, PT ;  /* 0x000000b57400720c */ /* 0x000fc40003fc6270 */
[----:B------:R-:W-:Y:S02]  /*4f50*/  ISETP.GE.AND P1, PT, R108, R180, PT ;  /* 0x000000b46c00720c */ /* 0x000fe40003f26270 */
[----:B------:R-:W-:Y:S02]  /*4f60*/  FSEL R143, R21, -INF , !P6 ;  /* 0xff800000158f7808 */ /* 0x000fe40007000000 */
[----:B------:R-:W2:Y:S01]  /*4f70*/  MUFU.TANH R30, R30 ;  /* 0x0000001e001e7308 */ /* 0x000ea20000002400 */
[----:B----4-:R-:W-:Y:S01]  /*4f80*/  FFMA.FTZ R27, R0, R105, R27 ;  /* 0x00000069001b7223 */ /* 0x010fe2000001001b */
[----:B------:R-:W-:Y:S02]  /*4f90*/  ISETP.GT.AND P6, PT, R217, R212, PT ;  /* 0x000000d4d900720c */ /* 0x000fe40003fc4270 */
[----:B------:R-:W-:Y:S02]  /*4fa0*/  FSEL R165, R165, -INF , !P5 ;  /* 0xff800000a5a57808 */ /* 0x000fe40006800000 */
[----:B------:R-:W-:-:S02]  /*4fb0*/  FSEL R178, R36, -INF , !P3 ;  /* 0xff80000024b27808 */ /* 0x000fc40005800000 */
[----:B------:R-:W3:Y:S01]  /*4fc0*/  MUFU.TANH R18, R64 ;  /* 0x0000004000127308 */ /* 0x000ee20000002400 */
[----:B-1----:R-:W-:Y:S01]  /*4fd0*/  FFMA.FTZ R37, R0, R109, R37 ;  /* 0x0000006d00257223 */ /* 0x002fe20000010025 */
[C---:B------:R-:W-:Y:S02]  /*4fe0*/  ISETP.GE.AND P5, PT, R112.reuse, R181, PT ;  /* 0x000000b57000720c */ /* 0x040fe40003fa6270 */
[----:B------:R-:W-:Y:S02]  /*4ff0*/  ISETP.GE.AND P3, PT, R112, R180, PT ;  /* 0x000000b47000720c */ /* 0x000fe40003f66270 */
[----:B------:R-:W-:Y:S02]  /*5000*/  FSEL R168, R27, -INF , !P2 ;  /* 0xff8000001ba87808 */ /* 0x000fe40005000000 */
[----:B------:R-:W1:Y:S01]  /*5010*/  MUFU.TANH R24, R24 ;  /* 0x0000001800187308 */ /* 0x000e620000002400 */
[----:B--2---:R-:W-:Y:S01]  /*5020*/  FFMA.FTZ R30, R0, R109, R30 ;  /* 0x0000006d001e7223 */ /* 0x004fe2000001001e */
[----:B------:R-:W-:-:S02]  /*5030*/  FSEL R163, R37, -INF , !P4 ;  /* 0xff80000025a37808 */ /* 0x000fc40006000000 */
[-C--:B------:R-:W-:Y:S02]  /*5040*/  ISETP.GE.AND P2, PT, R110, R180.reuse, PT ;  /* 0x000000b46e00720c */ /* 0x080fe40003f46270 */
[----:B------:R-:W-:Y:S02]  /*5050*/  FSEL R176, R30, -INF , !P1 ;  /* 0xff8000001eb07808 */ /* 0x000fe40004800000 */
[----:B------:R-:W2:Y:S01]  /*5060*/  MUFU.TANH R31, R31 ;  /* 0x0000001f001f7308 */ /* 0x000ea20000002400 */
[----:B---3--:R-:W-:Y:S01]  /*5070*/  FFMA.FTZ R18, R0, R113, R18 ;  /* 0x0000007100127223 */ /* 0x008fe20000010012 */
[C---:B------:R-:W-:Y:S02]  /*5080*/  ISETP.GE.AND P4, PT, R114.reuse, R181, PT ;  /* 0x000000b57200720c */ /* 0x040fe40003f86270 */
[----:B------:R-:W-:Y:S02]  /*5090*/  ISETP.GE.AND P1, PT, R114, R180, PT ;  /* 0x000000b47200720c */ /* 0x000fe40003f26270 */
[----:B------:R-:W-:Y:S01]  /*50a0*/  FSEL R175, R18, -INF , !P5 ;  /* 0xff80000012af7808 */ /* 0x000fe20006800000 */
[C---:B------:R-:W-:Y:S01]  /*50b0*/  FFMA.FTZ R18, R0.reuse, R85, R118 ;  /* 0x0000005500127223 */ /* 0x040fe20000010076 */
[----:B------:R-:W3:Y:S01]  /*50c0*/  MUFU.TANH R19, R19 ;  /* 0x0000001300137308 */ /* 0x000ee20000002400 */
[----:B-1----:R-:W-:Y:S01]  /*50d0*/  FFMA.FTZ R24, R0, R113, R24 ;  /* 0x0000007100187223 */ /* 0x002fe20000010018 */
[----:B------:R-:W-:-:S04]  /*50e0*/  ISETP.GE.AND P5, PT, R4, R181, PT ;  /* 0x000000b50400720c */ /* 0x000fc80003fa6270 */
[----:B------:R-:W-:Y:S02]  /*50f0*/  FSEL R170, R24, -INF , !P3 ;  /* 0xff80000018aa7808 */ /* 0x000fe40005800000 */
[----:B------:R-:W1:Y:S01]  /*5100*/  MUFU.TANH R25, R67 ;  /* 0x0000004300197308 */ /* 0x000e620000002400 */
[----:B--2---:R-:W-:Y:S01]  /*5110*/  FFMA.FTZ R31, R0, R111, R31 ;  /* 0x0000006f001f7223 */ /* 0x004fe2000001001f */
[-C--:B------:R-:W-:Y:S02]  /*5120*/  ISETP.GE.AND P3, PT, R4, R180.reuse, PT ;  /* 0x000000b40400720c */ /* 0x080fe40003f66270 */
[----:B------:R-:W-:Y:S02]  /*5130*/  FSEL R18, R18, -INF , !P5 ;  /* 0xff80000012127808 */ /* 0x000fe40006800000 */
[----:B------:R-:W-:Y:S02]  /*5140*/  FSEL R174, R31, -INF , !P2 ;  /* 0xff8000001fae7808 */ /* 0x000fe40005000000 */
[----:B------:R-:W2:Y:S01]  /*5150*/  MUFU.TANH R119, R119 ;  /* 0x0000007700777308 */ /* 0x000ea20000002400 */
[----:B---3--:R-:W-:Y:S01]  /*5160*/  FFMA.FTZ R19, R0, R115, R19 ;  /* 0x0000007300137223 */ /* 0x008fe20000010013 */
[----:B------:R-:W-:Y:S01]  /*5170*/  BAR.SYNC.DEFER_BLOCKING 0x0 ;  /* 0x0000000000007b1d */ /* 0x000fe20000010000 */
[----:B------:R-:W-:-:S03]  /*5180*/  ISETP.GE.AND P2, PT, R116, R180, PT ;  /* 0x000000b47400720c */ /* 0x000fc60003f46270 */
        /* <DEDUP_REMOVED lines=10> */
[----:B---3--:R-:W-:-:S05]  /*5230*/  FFMA.FTZ R26, R0, R49, R26 ;  /* 0x00000031001a7223 */ /* 0x008fca000001001a */
[----:B------:R-:W-:Y:S01]  /*5240*/  FSEL R141, R26, -INF , !P4 ;  /* 0xff8000001a8d7808 */ /* 0x000fe20006000000 */
[----:B-1----:R-:W-:-:S05]  /*5250*/  FFMA.FTZ R140, R0, R117, R140 ;  /* 0x00000075008c7223 */ /* 0x002fca000001008c */
[----:B------:R-:W-:Y:S01]  /*5260*/  FSEL R140, R140, -INF , !P2 ;  /* 0xff8000008c8c7808 */ /* 0x000fe20005000000 */
[----:B--2---:R-:W-:-:S05]  /*5270*/  FFMA.FTZ R166, R0, R49, R166 ;  /* 0x0000003100a67223 */ /* 0x004fca00000100a6 */
        /* <DEDUP_REMOVED lines=20> */
[----:B------:R-:W-:Y:S01]  /*53c0*/  IMAD.MOV R21, RZ, RZ, -R27 ;  /* 0x000000ffff157224 */ /* 0x000fe200078e0a1b */
[----:B------:R-:W-:-:S03]  /*53d0*/  IADD3 R7, -R25, RZ, RZ ;  /* 0x000000ff19077210 */ /* 0x000fc60007ffe1ff */
[C---:B------:R-:W-:Y:S02]  /*53e0*/  IMAD R21, R80.reuse, R21, R24 ;  /* 0x0000001550157224 */ /* 0x040fe400078e0218 */
        /* <DEDUP_REMOVED lines=10> */
[----:B------:R-:W-:-:S07]  /*5490*/  ISETP.NE.AND P2, PT, RZ, c[0x0][0x2d0], PT ;  /* 0x0000b400ff007a0c */ /* 0x000fce0003f45270 */
[----:B------:R-:W-:Y:S02]  /*54a0*/  @P5 IADD3 R27, R27, 0x1, RZ ;  /* 0x000000011b1b5810 */ /* 0x000fe40007ffe0ff */
[----:B------:R-:W-:Y:S02]  /*54b0*/  @P4 IADD3 R25, R25, 0x1, RZ ;  /* 0x0000000119194810 */ /* 0x000fe40007ffe0ff */
[----:B------:R-:W-:-:S03]  /*54c0*/  @!P3 IADD3 R27, -R27, RZ, RZ ;  /* 0x000000ff1b1bb210 */ /* 0x000fc60007ffe1ff */
[----:B------:R-:W-:Y:S01]  /*54d0*/  @!P1 IMAD.MOV R25, RZ, RZ, -R25 ;  /* 0x000000ffff199224 */ /* 0x000fe200078e0a19 */
[----:B------:R-:W-:-:S04]  /*54e0*/  SEL R7, R6, R27, !P2 ;  /* 0x0000001b06077207 */ /* 0x000fc80005000000 */
[----:B------:R-:W-:Y:S01]  /*54f0*/  SEL R6, R6, R25, !P2 ;  /* 0x0000001906067207 */ /* 0x000fe20005000000 */
[----:B------:R-:W-:-:S04]  /*5500*/  IMAD.WIDE R24, R7, 0x4, R220 ;  /* 0x0000000407187825 */ /* 0x000fc800078e02dc */
[----:B------:R-:W-:Y:S02]  /*5510*/  IMAD.WIDE R30, R6, 0x4, R220 ;  /* 0x00000004061e7825 */ /* 0x000fe400078e02dc */
[----:B------:R-:W2:Y:S04]  /*5520*/  LDG.E R24, [R24.64] ;  /* 0x0000000618187981 */ /* 0x000ea8000c1e1900 */
[----:B------:R-:W2:Y:S01]  /*5530*/  LDG.E R21, [R30.64] ;  /* 0x000000061e157981 */ /* 0x000ea2000c1e1900 */
[----:B------:R-:W-:Y:S01]  /*5540*/  MOV R19, c[0x0][0x2d0] ;  /* 0x0000b40000137a02 */ /* 0x000fe20000000f00 */
[----:B------:R-:W-:-:S04]  /*5550*/  IMAD.IADD R6, R7, 0x1, -R6 ;  /* 0x0000000107067824 */ /* 0x000fc800078e0a06 */
[----:B------:R-:W-:-:S04]  /*5560*/  IMAD R19, R6, R19, -0x40 ;  /* 0xffffffc006137424 */ /* 0x000fc800078e0213 */
[----:B------:R-:W-:Y:S01]  /*5570*/  IMAD.WIDE.U32 R26, R19, c[0x0][0x198], RZ ;  /* 0x00006600131a7a25 */ /* 0x000fe200078e00ff */
[----:B------:R-:W-:-:S05]  /*5580*/  SHF.R.S32.HI R6, RZ, 0x1f, R19 ;  /* 0x0000001fff067819 */ /* 0x000fca0000011413 */
[----:B------:R-:W-:-:S04]  /*5590*/  IMAD R6, R6, c[0x0][0x198], RZ ;  /* 0x0000660006067a24 */ /* 0x000fc800078e02ff */
[----:B------:R-:W-:-:S04]  /*55a0*/  IMAD R6, R19, c[0x0][0x19c], R6 ;  /* 0x0000670013067a24 */ /* 0x000fc800078e0206 */
[----:B------:R-:W-:Y:S02]  /*55b0*/  IMAD.IADD R27, R27, 0x1, R6 ;  /* 0x000000011b1b7824 */ /* 0x000fe400078e0206 */
[----:B--2---:R-:W-:-:S05]  /*55c0*/  IMAD.IADD R21, R21, 0x1, -R24 ;  /* 0x0000000115157824 */ /* 0x004fca00078e0a18 */
[----:B------:R-:W-:-:S05]  /*55d0*/  SHF.R.S32.HI R7, RZ, 0x1f, R21 ;  /* 0x0000001fff077819 */ /* 0x000fca0000011415 */
[----:B------:R-:W-:Y:S02]  /*55e0*/  IMAD R24, R7, c[0x0][0x180], RZ ;  /* 0x0000600007187a24 */ /* 0x000fe400078e02ff */
[----:B------:R-:W-:-:S04]  /*55f0*/  IMAD.WIDE.U32 R6, R21, c[0x0][0x180], R26 ;  /* 0x0000600015067a25 */ /* 0x000fc800078e001a */
[----:B------:R-:W-:-:S05]  /*5600*/  IMAD R24, R21, c[0x0][0x184], R24 ;  /* 0x0000610015187a24 */ /* 0x000fca00078e0218 */
[----:B------:R-:W-:Y:S01]  /*5610*/  IADD3 R7, R7, R24, RZ ;  /* 0x0000001807077210 */ /* 0x000fe20007ffe0ff */
[----:B------:R-:W-:Y:S05]  /*5620*/  BRA `(.L_x_3425) ;  /* 0x0000002000007947 */ /* 0x000fea0003800000 */
.L_x_3424:
[----:B------:R-:W-:-:S04]  /*5630*/  LEA R6, -R7, RZ, 0x6 ;  /* 0x000000ff07067211 */ /* 0x000fc800078e31ff */
[----:B------:R-:W-:Y:S02]  /*5640*/  SHF.R.S32.HI R7, RZ, 0x1f, R6 ;  /* 0x0000001fff077819 */ /* 0x000fe40000011406 */
.L_x_3425:
        /* <DEDUP_REMOVED lines=119> */
.L_x_3427:
[----:B------:R-:W-:Y:S05]  /*5dc0*/  BSYNC B0 ;  /* 0x0000000000007941 */ /* 0x000fea0003800000 */
.L_x_3426:
[----:B------:R-:W0:Y:S01]  /*5dd0*/  LDGDEPBAR ;  /* 0x00000000000079af */ /* 0x000e220000000000 */
[----:B------:R-:W-:-:S04]  /*5de0*/  IADD3 R135, P1, R6, R135, RZ ;  /* 0x0000008706877210 */ /* 0x000fc80007f3e0ff */
[----:B------:R-:W-:Y:S02]  /*5df0*/  IADD3.X R134, R7, R134, RZ, P1, !PT ;  /* 0x0000008607867210 */ /* 0x000fe40000ffe4ff */
.L_x_3423:
        /* <DEDUP_REMOVED lines=29> */
[----:B--2---:R-:W-:-:S02]  /*5fd0*/  FMNMX.FTZ R24, R166, R7, !PT ;  /* 0x00000007a6187209 */ /* 0x004fc40007810000 */
[----:B------:R-:W-:Y:S01]  /*5fe0*/  SHF.L.U32 R204, R2, 0x1, RZ ;  /* 0x0000000102cc7819 */ /* 0x000fe200000006ff */
[----:B------:R-:W2:Y:S03]  /*5ff0*/  SHFL.BFLY PT, R6, R19, 0x2, 0x1f ;  /* 0x0c401f0013067f89 */ /* 0x000ea600000e0000 */
[-C--:B------:R-:W-:Y:S01]  /*6000*/  LEA R201, R3, R204.reuse, 0x1 ;  /* 0x000000cc03c97211 */ /* 0x080fe200078e08ff */
[----:B------:R-:W3:Y:S01]  /*6010*/  SHFL.BFLY PT, R7, R24, 0x2, 0x1f ;  /* 0x0c401f0018077f89 */ /* 0x000ee200000e0000 */
[----:B------:R-:W-:-:S03]  /*6020*/  LEA R202, R5, R204, 0x1 ;  /* 0x000000cc05ca7211 */ /* 0x000fc600078e08ff */
[----:B-1----:R-:W-:Y:S01]  /*6030*/  LDSM.16.MT88.4 R40, [R204+0xe000] ;  /* 0x00e00000cc28783b */ /* 0x002fe20000004200 */
[----:B------:R-:W-:-:S03]  /*6040*/  LEA R200, R3, R202, 0x1 ;  /* 0x000000ca03c87211 */ /* 0x000fc600078e08ff */
        /* <DEDUP_REMOVED lines=106> */
[C---:B-----5:R-:W-:Y:S02]  /*66f0*/  HMMA.16816.F32.BF16 R44, R96.reuse, R48, RZ ;  /* 0x00000030602c723c */ /* 0x060fe400000418ff */
        /* <DEDUP_REMOVED lines=66> */
[C---:B-1----:R-:W-:Y:S08]  /*6b20*/  HMMA.16816.F32.BF16 R68, R4.reuse, R20, R68 ;  /* 0x000000140444723c */ /* 0x042ff00000041844 */
[----:B------:R-:W-:Y:S01]  /*6b30*/  HMMA.16816.F32.BF16 R72, R4, R22, R72 ;  /* 0x000000160448723c */ /* 0x000fe20000041848 */
[----:B------:R-:W-:Y:S06]  /*6b40*/  LDSM.16.MT88.4 R20, [R204+0x11000] ;  /* 0x01100000cc14783b */ /* 0x000fec0000004200 */
[----:B------:R-:W-:-:S02]  /*6b50*/  F2FP.BF16.PACK_AB R4, R165, R162 ;  /* 0x000000a2a504723e */ /* 0x000fc400000010ff */
[C---:B-----5:R-:W-:Y:S01]  /*6b60*/  F2FP.BF16.PACK_AB R5, R169.reuse, R168 ;  /* 0x000000a8a905723e */ /* 0x060fe200000010ff */
[----:B------:R-:W-:Y:S01]  /*6b70*/  FADD.FTZ R168, R168, R151 ;  /* 0x00000097a8a87221 */ /* 0x000fe20000010000 */
[----:B------:R-:W-:Y:S02]  /*6b80*/  F2FP.BF16.PACK_AB R6, R164, R163 ;  /* 0x000000a3a406723e */ /* 0x000fe400000010ff */
[----:B------:R-:W-:Y:S01]  /*6b90*/  F2FP.BF16.PACK_AB R7, R174, R171 ;  /* 0x000000abae07723e */ /* 0x000fe200000010ff */
[----:B------:R-:W-:-:S04]  /*6ba0*/  FADD.FTZ R168, R169, R168 ;  /* 0x000000a8a9a87221 */ /* 0x000fc80000010000 */
[----:B------:R-:W-:Y:S02]  /*6bb0*/  FADD.FTZ R171, R171, R168 ;  /* 0x000000a8abab7221 */ /* 0x000fe40000010000 */
[----:B---3--:R-:W-:Y:S02]  /*6bc0*/  HMMA.16816.F32.BF16 R128, R4, R8, R128 ;  /* 0x000000080480723c */ /* 0x008fe40000041880 */
[----:B------:R-:W-:-:S06]  /*6bd0*/  FADD.FTZ R171, R174, R171 ;  /* 0x000000abaeab7221 */ /* 0x000fcc0000010000 */
        /* <DEDUP_REMOVED lines=147> */
.L_x_3429:
[----:B------:R-:W-:-:S05]  /*7510*/  IMAD.MOV.U32 R8, RZ, RZ, c[0x0][0x1a0] ;  /* 0x00006800ff087624 */ /* 0x000fca00078e00ff */
[----:B------:R-:W-:-:S04]  /*7520*/  LEA R8, -R8, RZ, 0x6 ;  /* 0x000000ff08087211 */ /* 0x000fc800078e31ff */
[----:B------:R-:W-:Y:S02]  /*7530*/  SHF.R.S32.HI R5, RZ, 0x1f, R8 ;  /* 0x0000001fff057819 */ /* 0x000fe40000011408 */
.L_x_3430:
        /* <DEDUP_REMOVED lines=115> */
[----:B---3--:R-:W3:Y:S04]  /*7c70*/  LDSM.16.M88.4 R8, [R209+0x7800] ;  /* 0x00780000d108783b */ /* 0x008ee80000000200 */
[----:B------:R-:W-:Y:S04]  /*7c80*/  LDSM.16.M88.4 R164, [R208] ;  /* 0x00000000d0a4783b */ /* 0x000fe80000000200 */
[----:B-----5:R-:W5:Y:S04]  /*7c90*/  LDSM.16.M88.4 R20, [R207] ;  /* 0x00000000cf14783b */ /* 0x020f680000000200 */
        /* <DEDUP_REMOVED lines=15> */
[C---:B---3--:R-:W-:Y:S08]  /*7d90*/  HMMA.16816.F32.BF16 R140, R136.reuse, R8, RZ ;  /* 0x00000008888c723c */ /* 0x048ff000000418ff */
[----:B------:R-:W-:Y:S01]  /*7da0*/  HMMA.16816.F32.BF16 R136, R136, R10, RZ ;  /* 0x0000000a8888723c */ /* 0x000fe200000418ff */
[----:B------:R-:W2:Y:S07]  /*7db0*/  LDSM.16.M88.4 R8, [R206] ;  /* 0x00000000ce08783b */ /* 0x000eae0000000200 */
[C---:B-----5:R-:W-:Y:S08]  /*7dc0*/  HMMA.16816.F32.BF16 R16, R164.reuse, R20, R16 ;  /* 0x00000014a410723c */ /* 0x060ff00000041810 */
        /* <DEDUP_REMOVED lines=14> */
[----:B------:R-:W2:Y:S07]  /*7eb0*/  LDSM.16.M88.4 R160, [R196+0x1800] ;  /* 0x00180000c4a0783b */ /* 0x000eae0000000200 */
        /* <DEDUP_REMOVED lines=8> */
[----:B------:R-:W3:Y:S04]  /*7f40*/  LDSM.16.M88.4 R8, [R210+0x2000] ;  /* 0x00200000d208783b */ /* 0x000ee80000000200 */
[----:B------:R-:W2:Y:S03]  /*7f50*/  LDSM.16.M88.4 R20, [R209+0x9800] ;  /* 0x00980000d114783b */ /* 0x000ea60000000200 */
[C---:B-1----:R-:W-:Y:S08]  /*7f60*/  HMMA.16816.F32.BF16 R16, R32.reuse, R4, R16 ;  /* 0x000000042010723c */ /* 0x042ff00000041810 */
[C---:B------:R-:W-:Y:S01]  /*7f70*/  HMMA.16816.F32.BF16 R12, R32.reuse, R6, R12 ;  /* 0x00000006200c723c */ /* 0x040fe2000004180c */
[----:B------:R-:W1:Y:S07]  /*7f80*/  LDSM.16.M88.4 R4, [R195] ;  /* 0x00000000c304783b */ /* 0x000e6e0000000200 */
[C---:B----4-:R-:W-:Y:S08]  /*7f90*/  HMMA.16816.F32.BF16 R156, R32.reuse, R168, R156 ;  /* 0x000000a8209c723c */ /* 0x050ff0000004189c */
[C---:B------:R-:W-:Y:S01]  /*7fa0*/  HMMA.16816.F32.BF16 R152, R32.reuse, R170, R152 ;  /* 0x000000aa2098723c */ /* 0x040fe20000041898 */
[----:B------:R-:W4:Y:S07]  /*7fb0*/  LDSM.16.M88.4 R168, [R194] ;  /* 0x00000000c2a8783b */ /* 0x000f2e0000000200 */
[C---:B-----5:R-:W-:Y:S08]  /*7fc0*/  HMMA.16816.F32.BF16 R148, R32.reuse, R164, R148 ;  /* 0x000000a42094723c */ /* 0x060ff00000041894 */
[C---:B------:R-:W-:Y:S01]  /*7fd0*/  HMMA.16816.F32.BF16 R144, R32.reuse, R166, R144 ;  /* 0x000000a62090723c */ /* 0x040fe20000041890 */
[----:B------:R-:W5:Y:S07]  /*7fe0*/  LDSM.16.M88.4 R164, [R193] ;  /* 0x00000000c1a4783b */ /* 0x000f6e0000000200 */
[C---:B--2---:R-:W-:Y:S08]  /*7ff0*/  HMMA.16816.F32.BF16 R140, R32.reuse, R160, R140 ;  /* 0x000000a0208c723c */ /* 0x044ff0000004188c */
[----:B------:R-:W-:Y:S01]  /*8000*/  HMMA.16816.F32.BF16 R136, R32, R162, R136 ;  /* 0x000000a22088723c */ /* 0x000fe20000041888 */
[----:B------:R-:W2:Y:S04]  /*8010*/  LDSM.16.M88.4 R160, [R192] ;  /* 0x00000000c0a0783b */ /* 0x000ea80000000200 */
[----:B------:R-:W-:Y:S03]  /*8020*/  LDSM.16.M88.4 R32, [R206+0x2000] ;  /* 0x00200000ce20783b */ /* 0x000fe60000000200 */
[C---:B---3--:R-:W-:Y:S08]  /*8030*/  HMMA.16816.F32.BF16 R16, R8.reuse, R28, R16 ;  /* 0x0000001c0810723c */ /* 0x048ff00000041810 */
[C---:B------:R-:W-:Y:S01]  /*8040*/  HMMA.16816.F32.BF16 R12, R8.reuse, R30, R12 ;  /* 0x0000001e080c723c */ /* 0x040fe2000004180c */
[----:B------:R-:W3:Y:S07]  /*8050*/  LDSM.16.M88.4 R28, [R203+0x8000] ;  /* 0x00800000cb1c783b */ /* 0x000eee0000000200 */
[C---:B------:R-:W-:Y:S07]  /*8060*/  HMMA.16816.F32.BF16 R156, R8.reuse, R176, R156 ;  /* 0x000000b0089c723c */ /* 0x040fee000004189c */
[----:B------:R-:W-:Y:S01]  /*8070*/  IMAD R176, R217, 0x40, R215 ;  /* 0x00000040d9b07824 */ /* 0x000fe200078e02d7 */
[----:B------:R-:W-:Y:S03]  /*8080*/  HMMA.16816.F32.BF16 R152, R8, R178, R152 ;  /* 0x000000b20898723c */ /* 0x000fe60000041898 */
[----:B------:R-:W-:Y:S01]  /*8090*/  I2F R3, R176 ;  /* 0x000000b000037306 */ /* 0x000fe20000201400 */
[----:B------:R-:W-:-:S02]  /*80a0*/  IADD3 R184, R176, 0x8, RZ ;  /* 0x00000008b0b87810 */ /* 0x000fc40007ffe0ff */
[C---:B------:R-:W-:Y:S02]  /*80b0*/  IADD3 R186, R176.reuse, 0x9, RZ ;  /* 0x00000009b0ba7810 */ /* 0x040fe40007ffe0ff */
[C---:B------:R-:W-:Y:S01]  /*80c0*/  HMMA.16816.F32.BF16 R148, R8.reuse, R24, R148 ;  /* 0x000000180894723c */ /* 0x040fe20000041894 */
[C---:B------:R-:W-:Y:S02]  /*80d0*/  IADD3 R178, R176.reuse, 0x1, RZ ;  /* 0x00000001b0b27810 */ /* 0x040fe40007ffe0ff */
[----:B------:R-:W-:Y:S01]  /*80e0*/  I2F R179, R184 ;  /* 0x000000b800b37306 */ /* 0x000fe20000201400 */
[C---:B------:R-:W-:Y:S02]  /*80f0*/  IADD3 R224, R176.reuse, 0x10, RZ ;  /* 0x00000010b0e07810 */ /* 0x040fe40007ffe0ff */
[C---:B------:R-:W-:Y:S02]  /*8100*/  IADD3 R230, R176.reuse, 0x11, RZ ;  /* 0x00000011b0e67810 */ /* 0x040fe40007ffe0ff */
[----:B------:R-:W-:Y:S01]  /*8110*/  HMMA.16816.F32.BF16 R144, R8, R26, R144 ;  /* 0x0000001a0890723c */ /* 0x000fe20000041890 */
[----:B------:R-:W2:Y:S01]  /*8120*/  LDSM.16.M88.4 R24, [R203+0x8800] ;  /* 0x00880000cb18783b */ /* 0x000ea20000000200 */
[C---:B------:R-:W-:Y:S01]  /*8130*/  IADD3 R232, R176.reuse, 0x18, RZ ;  /* 0x00000018b0e87810 */ /* 0x040fe20007ffe0ff */
[----:B------:R-:W-:Y:S01]  /*8140*/  I2F R177, R178 ;  /* 0x000000b200b17306 */ /* 0x000fe20000201400 */
[----:B------:R-:W-:-:S02]  /*8150*/  IADD3 R236, R176, 0x19, RZ ;  /* 0x00000019b0ec7810 */ /* 0x000fc40007ffe0ff */
[-C--:B------:R-:W-:Y:S02]  /*8160*/  ISETP.GE.AND P2, PT, R178, R181.reuse, PT ;  /* 0x000000b5b200720c */ /* 0x080fe40003f46270 */
[C---:B------:R-:W-:Y:S01]  /*8170*/  HMMA.16816.F32.BF16 R140, R8.reuse, R20, R140 ;  /* 0x00000014088c723c */ /* 0x040fe2000004188c */
[C---:B------:R-:W-:Y:S02]  /*8180*/  IADD3 R237, R176.reuse, 0x21, RZ ;  /* 0x00000021b0ed7810 */ /* 0x040fe40007ffe0ff */
[----:B------:R-:W-:Y:S01]  /*8190*/  I2F R185, R186 ;  /* 0x000000ba00b97306 */ /* 0x000fe20000201400 */
[----:B------:R-:W-:Y:S02]  /*81a0*/  IADD3 R234, R176, 0x20, RZ ;  /* 0x00000020b0ea7810 */ /* 0x000fe40007ffe0ff */
[----:B------:R-:W-:Y:S02]  /*81b0*/  ISETP.GE.AND P1, PT, R178, R180, PT ;  /* 0x000000b4b200720c */ /* 0x000fe40003f26270 */
[----:B------:R-:W-:Y:S01]  /*81c0*/  HMMA.16816.F32.BF16 R136, R8, R22, R136 ;  /* 0x000000160888723c */ /* 0x000fe20000041888 */
[----:B------:R-:W-:Y:S01]  /*81d0*/  LDSM.16.M88.4 R8, [R205+0x2000] ;  /* 0x00200000cd08783b */ /* 0x000fe20000000200 */
[----:B------:R-:W-:Y:S01]  /*81e0*/  ISETP.GE.AND P6, PT, R184, R181, PT ;  /* 0x000000b5b800720c */ /* 0x000fe20003fc6270 */
[----:B------:R-:W-:Y:S02]  /*81f0*/  I2F R187, R224 ;  /* 0x000000e000bb7306 */ /* 0x000fe40000201400 */
[----:B------:R-:W-:Y:S03]  /*8200*/  LDSM.16.M88.4 R20, [R203+0x9000] ;  /* 0x00900000cb14783b */ /* 0x000fe60000000200 */
[C---:B-1----:R-:W-:Y:S03]  /*8210*/  HMMA.16816.F32.BF16 R16, R172.reuse, R4, R16 ;  /* 0x00000004ac10723c */ /* 0x042fe60000041810 */
[----:B------:R-:W-:Y:S05]  /*8220*/  I2F R225, R230 ;  /* 0x000000e600e17306 */ /* 0x000fea0000201400 */
[C---:B------:R-:W-:Y:S01]  /*8230*/  HMMA.16816.F32.BF16 R12, R172.reuse, R6, R12 ;  /* 0x00000006ac0c723c */ /* 0x040fe2000004180c */
[----:B------:R-:W1:Y:S02]  /*8240*/  LDSM.16.M88.4 R4, [R196+0x2000] ;  /* 0x00200000c404783b */ /* 0x000e640000000200 */
[----:B------:R-:W-:Y:S05]  /*8250*/  I2F R231, R232 ;  /* 0x000000e800e77306 */ /* 0x000fea0000201400 */
[C---:B----4-:R-:W-:Y:S03]  /*8260*/  HMMA.16816.F32.BF16 R156, R172.reuse, R168, R156 ;  /* 0x000000a8ac9c723c */ /* 0x050fe6000004189c */
[----:B------:R-:W-:Y:S05]  /*8270*/  I2F R233, R236 ;  /* 0x000000ec00e97306 */ /* 0x000fea0000201400 */
[C---:B------:R-:W-:Y:S01]  /*8280*/  HMMA.16816.F32.BF16 R152, R172.reuse, R170, R152 ;  /* 0x000000aaac98723c */ /* 0x040fe20000041898 */
[----:B------:R-:W-:Y:S02]  /*8290*/  LDSM.16.M88.4 R168, [R196+0x2800] ;  /* 0x00280000c4a8783b */ /* 0x000fe40000000200 */
[----:B------:R-:W-:Y:S05]  /*82a0*/  I2F R235, R234 ;  /* 0x000000ea00eb7306 */ /* 0x000fea0000201400 */
[C---:B-----5:R-:W-:Y:S08]  /*82b0*/  HMMA.16816.F32.BF16 R148, R172.reuse, R164, R148 ;  /* 0x000000a4ac94723c */ /* 0x060ff00000041894 */
[C---:B------:R-:W-:Y:S08]  /*82c0*/  HMMA.16816.F32.BF16 R144, R172.reuse, R166, R144 ;  /* 0x000000a6ac90723c */ /* 0x040ff00000041890 */
[C---:B--2---:R-:W-:Y:S08]  /*82d0*/  HMMA.16816.F32.BF16 R140, R172.reuse, R160, R140 ;  /* 0x000000a0ac8c723c */ /* 0x044ff0000004188c */
[----:B------:R-:W-:Y:S01]  /*82e0*/  HMMA.16816.F32.BF16 R136, R172, R162, R136 ;  /* 0x000000a2ac88723c */ /* 0x000fe20000041888 */
[----:B------:R-:W2:Y:S07]  /*82f0*/  LDSM.16.M88.4 R160, [R203+0x9800] ;  /* 0x00980000cba0783b */ /* 0x000eae0000000200 */
[C---:B---3--:R-:W-:Y:S08]  /*8300*/  HMMA.16816.F32.BF16 R16, R32.reuse, R28, R16 ;  /* 0x0000001c2010723c */ /* 0x048ff00000041810 */
[C---:B------:R-:W-:Y:S01]  /*8310*/  HMMA.16816.F32.BF16 R164, R32.reuse, R30, R12 ;  /* 0x0000001e20a4723c */ /* 0x040fe2000004180c */
[----:B------:R-:W-:Y:S04]  /*8320*/  LDSM.16.M88.4 R28, [R210+0x4000] ;  /* 0x00400000d21c783b */ /* 0x000fe80000000200 */
[----:B------:R-:W3:Y:S03]  /*8330*/  LDSM.16.M88.4 R12, [R209+0xa000] ;  /* 0x00a00000d10c783b */ /* 0x000ee60000000200 */
[C---:B------:R-:W-:Y:S08]  /*8340*/  HMMA.16816.F32.BF16 R156, R32.reuse, R24, R156 ;  /* 0x00000018209c723c */ /* 0x040ff0000004189c */
[----:B------:R-:W-:Y:S01]  /*8350*/  HMMA.16816.F32.BF16 R152, R32, R26, R152 ;  /* 0x0000001a2098723c */ /* 0x000fe20000041898 */
[----:B------:R-:W-:Y:S07]  /*8360*/  LDSM.16.M88.4 R24, [R196+0x3000] ;  /* 0x00300000c418783b */ /* 0x000fee0000000200 */
[C---:B-1----:R-:W-:Y:S08]  /*8370*/  HMMA.16816.F32.BF16 R16, R8.reuse, R4, R16 ;  /* 0x000000040810723c */ /* 0x042ff00000041810 */
[----:B------:R-:W-:Y:S01]  /*8380*/  HMMA.16816.F32.BF16 R164, R8, R6, R164 ;  /* 0x0000000608a4723c */ /* 0x000fe200000418a4 */
[----:B------:R-:W1:Y:S07]  /*8390*/  LDSM.16.M88.4 R4, [R209+0xa800] ;  /* 0x00a80000d104783b */ /* 0x000e6e0000000200 */
[C---:B--2---:R-:W-:Y:S08]  /*83a0*/  HMMA.16816.F32.BF16 R140, R32.reuse, R160, R140 ;  /* 0x000000a0208c723c */ /* 0x044ff0000004188c */
[----:B------:R-:W-:Y:S08]  /*83b0*/  HMMA.16816.F32.BF16 R136, R32, R162, R136 ;  /* 0x000000a22088723c */ /* 0x000ff00000041888 */
[C---:B------:R-:W-:Y:S01]  /*83c0*/  HMMA.16816.F32.BF16 R160, R8.reuse, R168, R156 ;  /* 0x000000a808a0723c */ /* 0x040fe2000004189c */
[----:B------:R-:W-:Y:S07]  /*83d0*/  LDSM.16.M88.4 R156, [R206+0x4000] ;  /* 0x00400000ce9c783b */ /* 0x000fee0000000200 */
[----:B------:R-:W-:Y:S01]  /*83e0*/  HMMA.16816.F32.BF16 R152, R8, R170, R152 ;  /* 0x000000aa0898723c */ /* 0x000fe20000041898 */
[----:B------:R-:W-:Y:S07]  /*83f0*/  LDSM.16.M88.4 R168, [R205+0x4000] ;  /* 0x00400000cda8783b */ /* 0x000fee0000000200 */
[C---:B------:R-:W-:Y:S08]  /*8400*/  HMMA.16816.F32.BF16 R148, R32.reuse, R20, R148 ;  /* 0x000000142094723c */ /* 0x040ff00000041894 */
[----:B------:R-:W-:Y:S01]  /*8410*/  HMMA.16816.F32.BF16 R172, R32, R22, R144 ;  /* 0x0000001620ac723c */ /* 0x000fe20000041890 */
[----:B------:R-:W-:Y:S04]  /*8420*/  LDSM.16.M88.4 R144, [R208+0x4000] ;  /* 0x00400000d090783b */ /* 0x000fe80000000200 */
[----:B------:R-:W2:Y:S03]  /*8430*/  LDSM.16.M88.4 R20, [R191] ;  /* 0x00000000bf14783b */ /* 0x000ea60000000200 */
[C---:B---3--:R-:W-:Y:S01]  /*8440*/  HMMA.16816.F32.BF16 R16, R28.reuse, R12, R16 ;  /* 0x0000000c1c10723c */ /* 0x048fe20000041810 */
[----:B------:R-:W-:Y:S07]  /*8450*/  LDSM.16.M88.4 R32, [R203+0xa000] ;  /* 0x00a00000cb20783b */ /* 0x000fee0000000200 */
[C---:B------:R-:W-:Y:S01]  /*8460*/  HMMA.16816.F32.BF16 R164, R28.reuse, R14, R164 ;  /* 0x0000000e1ca4723c */ /* 0x040fe200000418a4 */
[----:B------:R-:W3:Y:S07]  /*8470*/  LDSM.16.M88.4 R12, [R190] ;  /* 0x00000000be0c783b */ /* 0x000eee0000000200 */
[C---:B-1----:R-:W-:Y:S08]  /*8480*/  HMMA.16816.F32.BF16 R160, R28.reuse, R4, R160 ;  /* 0x000000041ca0723c */ /* 0x042ff000000418a0 */
[----:B------:R-:W-:Y:S01]  /*8490*/  HMMA.16816.F32.BF16 R152, R28, R6, R152 ;  /* 0x000000061c98723c */ /* 0x000fe20000041898 */
[----:B------:R-:W-:Y:S07]  /*84a0*/  LDSM.16.M88.4 R4, [R196+0x4800] ;  /* 0x00480000c404783b */ /* 0x000fee0000000200 */
[----:B------:R-:W-:Y:S08]  /*84b0*/  HMMA.16816.F32.BF16 R148, R8, R24, R148 ;  /* 0x000000180894723c */ /* 0x000ff00000041894 */
[C---:B--2---:R-:W-:Y:S08]  /*84c0*/  HMMA.16816.F32.BF16 R16, R144.reuse, R20, R16 ;  /* 0x000000149010723c */ /* 0x044ff00000041810 */
[C---:B------:R-:W-:Y:S01]  /*84d0*/  HMMA.16816.F32.BF16 R164, R144.reuse, R22, R164 ;  /* 0x0000001690a4723c */ /* 0x040fe200000418a4 */
[----:B------:R-:W1:Y:S07]  /*84e0*/  LDSM.16.M88.4 R20, [R203+0xa800] ;  /* 0x00a80000cb14783b */ /* 0x000e6e0000000200 */
[C---:B---3--:R-:W-:Y:S08]  /*84f0*/  HMMA.16816.F32.BF16 R160, R144.reuse, R12, R160 ;  /* 0x0000000c90a0723c */ /* 0x048ff000000418a0 */
[----:B------:R-:W-:Y:S01]  /*8500*/  HMMA.16816.F32.BF16 R152, R144, R14, R152 ;  /* 0x0000000e9098723c */ /* 0x000fe20000041898 */
[----:B------:R-:W2:Y:S07]  /*8510*/  LDSM.16.M88.4 R12, [R196+0x3800] ;  /* 0x00380000c40c783b */ /* 0x000eae0000000200 */
[----:B------:R-:W-:Y:S01]  /*8520*/  HMMA.16816.F32.BF16 R172, R8, R26, R172 ;  /* 0x0000001a08ac723c */ /* 0x000fe200000418ac */
[----:B------:R-:W3:Y:S07]  /*8530*/  LDSM.16.M88.4 R24, [R196+0x4000] ;  /* 0x00400000c418783b */ /* 0x000eee0000000200 */
[C---:B------:R-:W-:Y:S08]  /*8540*/  HMMA.16816.F32.BF16 R16, R156.reuse, R32, R16 ;  /* 0x000000209c10723c */ /* 0x040ff00000041810 */
[C---:B------:R-:W-:Y:S01]  /*8550*/  HMMA.16816.F32.BF16 R164, R156.reuse, R34, R164 ;  /* 0x000000229ca4723c */ /* 0x040fe200000418a4 */
[----:B------:R-:W4:Y:S07]  /*8560*/  LDSM.16.M88.4 R32, [R209+0xb000] ;  /* 0x00b00000d120783b */ /* 0x000f2e0000000200 */
[C---:B-1----:R-:W-:Y:S08]  /*8570*/  HMMA.16816.F32.BF16 R160, R156.reuse, R20, R160 ;  /* 0x000000149ca0723c */ /* 0x042ff000000418a0 */
[----:B------:R-:W-:Y:S01]  /*8580*/  HMMA.16816.F32.BF16 R152, R156, R22, R152 ;  /* 0x000000169c98723c */ /* 0x000fe20000041898 */
[----:B------:R-:W-:Y:S07]  /*8590*/  LDSM.16.M88.4 R20, [R203+0xb000] ;  /* 0x00b00000cb14783b */ /* 0x000fee0000000200 */
[C---:B--2---:R-:W-:Y:S08]  /*85a0*/  HMMA.16816.F32.BF16 R140, R8.reuse, R12, R140 ;  /* 0x0000000c088c723c */ /* 0x044ff0000004188c */
[----:B------:R-:W-:Y:S01]  /*85b0*/  HMMA.16816.F32.BF16 R136, R8, R14, R136 ;  /* 0x0000000e0888723c */ /* 0x000fe20000041888 */
[----:B------:R-:W1:Y:S04]  /*85c0*/  LDSM.16.M88.4 R8, [R209+0xb800] ;  /* 0x00b80000d108783b */ /* 0x000e680000000200 */
[----:B------:R-:W-:Y:S03]  /*85d0*/  LDSM.16.M88.4 R12, [R188] ;  /* 0x00000000bc0c783b */ /* 0x000fe60000000200 */
[C---:B---3--:R-:W-:Y:S08]  /*85e0*/  HMMA.16816.F32.BF16 R16, R168.reuse, R24, R16 ;  /* 0x00000018a810723c */ /* 0x048ff00000041810 */
[----:B------:R-:W-:Y:S01]  /*85f0*/  HMMA.16816.F32.BF16 R164, R168, R26, R164 ;  /* 0x0000001aa8a4723c */ /* 0x000fe200000418a4 */
[----:B------:R-:W2:Y:S07]  /*8600*/  LDSM.16.M88.4 R24, [R189] ;  /* 0x00000000bd18783b */ /* 0x000eae0000000200 */
[C---:B----4-:R-:W-:Y:S07]  /*8610*/  HMMA.16816.F32.BF16 R148, R28.reuse, R32, R148 ;  /* 0x000000201c94723c */ /* 0x050fee0000041894 */
[----:B------:R-:W-:Y:S01]  /*8620*/  IADD3 R32, R176, 0x28, RZ ;  /* 0x00000028b0207810 */ /* 0x000fe20007ffe0ff */
[----:B------:R-:W-:Y:S01]  /*8630*/  HMMA.16816.F32.BF16 R172, R28, R34, R172 ;  /* 0x000000221cac723c */ /* 0x000fe200000418ac */
[----:B------:R-:W-:-:S02]  /*8640*/  FMUL.FTZ R238, R17, c[0x0][0x2ec] ;  /* 0x0000bb0011ee7a20 */ /* 0x000fc40000410000 */
[----:B------:R-:W-:Y:S01]  /*8650*/  FMUL.FTZ R19, R19, c[0x0][0x2ec] ;  /* 0x0000bb0013137a20 */ /* 0x000fe20000410000 */
[----:B------:R-:W-:Y:S01]  /*8660*/  I2F R17, R237 ;  /* 0x000000ed00117306 */ /* 0x000fe20000201400 */
[----:B------:R-:W-:Y:S02]  /*8670*/  FMUL.FTZ R16, R16, c[0x0][0x2ec] ;  /* 0x0000bb0010107a20 */ /* 0x000fe40000410000 */
[----:B------:R-:W-:Y:S01]  /*8680*/  IADD3 R34, R176, 0x29, RZ ;  /* 0x00000029b0227810 */ /* 0x000fe20007ffe0ff */
[----:B------:R-:W-:Y:S01]  /*8690*/  HMMA.16816.F32.BF16 R160, R168, R4, R160 ;  /* 0x00000004a8a0723c */ /* 0x000fe200000418a0 */
[----:B------:R-:W-:Y:S02]  /*86a0*/  FMUL.FTZ R166, R166, c[0x0][0x2ec] ;  /* 0x0000bb00a6a67a20 */ /* 0x000fe40000410000 */
[----:B------:R-:W-:Y:S01]  /*86b0*/  FMUL.FTZ R164, R164, c[0x0][0x2ec] ;  /* 0x0000bb00a4a47a20 */ /* 0x000fe20000410000 */
[----:B------:R-:W-:Y:S01]  /*86c0*/  MUFU.TANH R238, R238 ;  /* 0x000000ee00ee7308 */ /* 0x000fe20000002400 */
[----:B------:R-:W-:-:S02]  /*86d0*/  FMUL.FTZ R165, R165, c[0x0][0x2ec] ;  /* 0x0000bb00a5a57a20 */ /* 0x000fc40000410000 */
[----:B------:R-:W-:Y:S01]  /*86e0*/  FMUL.FTZ R167, R167, c[0x0][0x2ec] ;  /* 0x0000bb00a7a77a20 */ /* 0x000fe20000410000 */
[----:B-1----:R-:W-:Y:S01]  /*86f0*/  HMMA.16816.F32.BF16 R140, R28, R8, R140 ;  /* 0x000000081c8c723c */ /* 0x002fe2000004188c */
[----:B------:R-:W-:-:S03]  /*8700*/  FMUL.FTZ R18, R18, c[0x0][0x2ec] ;  /* 0x0000bb0012127a20 */ /* 0x000fc60000410000 */
[----:B------:R-:W-:Y:S04]  /*8710*/  MUFU.TANH R19, R19 ;  /* 0x0000001300137308 */ /* 0x000fe80000002400 */
[----:B------:R-:W-:Y:S01]  /*8720*/  HMMA.16816.F32.BF16 R136, R28, R10, R136 ;  /* 0x0000000a1c88723c */ /* 0x000fe20000041888 */
[----:B------:R-:W-:Y:S03]  /*8730*/  LDSM.16.M88.4 R8, [R196+0x5800] ;  /* 0x00580000c408783b */ /* 0x000fe60000000200 */
[----:B------:R-:W1:Y:S03]  /*8740*/  MUFU.TANH R166, R166 ;  /* 0x000000a600a67308 */ /* 0x000e660000002400 */
[----:B------:R-:W-:Y:S01]  /*8750*/  IADD3 R28, R176, 0x39, RZ ;  /* 0x00000039b01c7810 */ /* 0x000fe20007ffe0ff */
[----:B--2---:R-:W-:Y:S01]  /*8760*/  HMMA.16816.F32.BF16 R148, R144, R24, R148 ;  /* 0x000000189094723c */ /* 0x004fe20000041894 */
[----:B------:R-:W-:-:S02]  /*8770*/  FMUL.FTZ R160, R160, c[0x0][0x2ec] ;  /* 0x0000bb00a0a07a20 */ /* 0x000fc40000410000 */
[----:B------:R-:W-:Y:S01]  /*8780*/  FMUL.FTZ R239, R162, c[0x0][0x2ec] ;  /* 0x0000bb00a2ef7a20 */ /* 0x000fe20000410000 */
[----:B------:R-:W-:Y:S01]  /*8790*/  MUFU.TANH R164, R164 ;  /* 0x000000a400a47308 */ /* 0x000fe20000002400 */
[----:B------:R-:W-:Y:S02]  /*87a0*/  FMUL.FTZ R162, R163, c[0x0][0x2ec] ;  /* 0x0000bb00a3a27a20 */ /* 0x000fe40000410000 */
[----:B------:R-:W-:Y:S01]  /*87b0*/  FMUL.FTZ R161, R161, c[0x0][0x2ec] ;  /* 0x0000bb00a1a17a20 */ /* 0x000fe20000410000 */
[----:B------:R-:W-:Y:S01]  /*87c0*/  HMMA.16816.F32.BF16 R172, R144, R26, R172 ;  /* 0x0000001a90ac723c */ /* 0x000fe200000418ac */
[----:B------:R-:W2:Y:S03]  /*87d0*/  LDSM.16.M88.4 R24, [R203+0xb800] ;  /* 0x00b80000cb18783b */ /* 0x000ea60000000200 */
[----:B------:R-:W3:Y:S01]  /*87e0*/  MUFU.TANH R165, R165 ;  /* 0x000000a500a57308 */ /* 0x000ee20000002400 */
[----:B-1----:R-:W-:-:S03]  /*87f0*/  FFMA.FTZ R166, R0, R179, R166 ;  /* 0x000000b300a67223 */ /* 0x002fc600000100a6 */
[----:B------:R-:W-:Y:S01]  /*8800*/  HMMA.16816.F32.BF16 R152, R168, R6, R152 ;  /* 0x00000006a898723c */ /* 0x000fe20000041898 */
[----:B------:R-:W1:Y:S01]  /*8810*/  LDSM.16.M88.4 R4, [R196+0x5000] ;  /* 0x00500000c404783b */ /* 0x000e620000000200 */
[----:B------:R-:W-:-:S04]  /*8820*/  DEPBAR.LE SB0, 0x0 ;  /* 0x000080000000791a */ /* 0x000fc80000000000 */
[----:B------:R-:W-:Y:S02]  /*8830*/  MUFU.TANH R160, R160 ;  /* 0x000000a000a07308 */ /* 0x000fe40000002400 */
[----:B------:R-:W-:Y:S01]  /*8840*/  HMMA.16816.F32.BF16 R140, R144, R12, R140 ;  /* 0x0000000c908c723c */ /* 0x000fe2000004188c */
[----:B---3--:R-:W-:-:S05]  /*8850*/  FFMA.FTZ R165, R0, R185, R165 ;  /* 0x000000b900a57223 */ /* 0x008fca00000100a5 */
[----:B------:R-:W3:Y:S01]  /*8860*/  MUFU.TANH R167, R167 ;  /* 0x000000a700a77308 */ /* 0x000ee20000002400 */
[----:B------:R-:W-:Y:S01]  /*8870*/  IADD3 R12, R176, 0x38, RZ ;  /* 0x00000038b00c7810 */ /* 0x000fe20007ffe0ff */
[----:B------:R-:W-:Y:S06]  /*8880*/  HMMA.16816.F32.BF16 R136, R144, R14, R136 ;  /* 0x0000000e9088723c */ /* 0x000fec0000041888 */
[----:B------:R-:W-:Y:S01]  /*8890*/  MUFU.TANH R239, R239 ;  /* 0x000000ef00ef7308 */ /* 0x000fe20000002400 */
[----:B------:R-:W-:Y:S01]  /*88a0*/  FFMA.FTZ R15, R0, R177, R238 ;  /* 0x000000b1000f7223 */ /* 0x000fe200000100ee */
[----:B------:R-:W-:Y:S01]  /*88b0*/  HMMA.16816.F32.BF16 R148, R156, R20, R148 ;  /* 0x000000149c94723c */ /* 0x000fe20000041894 */
[----:B------:R-:W-:-:S02]  /*88c0*/  FMUL.FTZ R154, R154, c[0x0][0x2ec] ;  /* 0x0000bb009a9a7a20 */ /* 0x000fc40000410000 */
[----:B------:R-:W-:Y:S01]  /*88d0*/  FMUL.FTZ R155, R155, c[0x0][0x2ec] ;  /* 0x0000bb009b9b7a20 */ /* 0x000fe20000410000 */
[----:B------:R-:W-:Y:S02]  /*88e0*/  FSEL R15, R15, -INF , !P2 ;  /* 0xff8000000f0f7808 */ /* 0x000fe40005000000 */
[----:B------:R-:W4:Y:S01]  /*88f0*/  MUFU.TANH R162, R162 ;  /* 0x000000a200a27308 */ /* 0x000f220000002400 */
[----:B------:R-:W-:Y:S01]  /*8900*/  FMUL.FTZ R21, R152, c[0x0][0x2ec] ;  /* 0x0000bb0098157a20 */ /* 0x000fe20000410000 */
[C---:B------:R-:W-:Y:S01]  /*8910*/  HMMA.16816.F32.BF16 R172, R156.reuse, R22, R172 ;  /* 0x000000169cac723c */ /* 0x040fe200000418ac */
[----:B------:R-:W-:Y:S01]  /*8920*/  FMUL.FTZ R20, R153, c[0x0][0x2ec] ;  /* 0x0000bb0099147a20 */ /* 0x000fe20000410000 */
[----:B------:R-:W-:Y:S01]  /*8930*/  ISETP.GE.AND P2, PT, R184, R180, PT ;  /* 0x000000b4b800720c */ /* 0x000fe20003f46270 */
[----:B---3--:R-:W-:Y:S01]  /*8940*/  FFMA.FTZ R14, R0, R185, R167 ;  /* 0x000000b9000e7223 */ /* 0x008fe200000100a7 */
[----:B------:R-:W-:Y:S02]  /*8950*/  IADD3 R152, R176, 0x31, RZ ;  /* 0x00000031b0987810 */ /* 0x000fe40007ffe0ff */
[----:B------:R-:W3:Y:S02]  /*8960*/  MUFU.TANH R161, R161 ;  /* 0x000000a100a17308 */ /* 0x000ee40000002400 */
[C---:B--2---:R-:W-:Y:S06]  /*8970*/  HMMA.16816.F32.BF16 R140, R156.reuse, R24, R140 ;  /* 0x000000189c8c723c */ /* 0x044fec000004188c */
[----:B------:R-:W2:Y:S01]  /*8980*/  MUFU.TANH R21, R21 ;  /* 0x0000001500157308 */ /* 0x000ea20000002400 */
[C---:B----4-:R-:W-:Y:S01]  /*8990*/  FFMA.FTZ R24, R0.reuse, R225, R162 ;  /* 0x000000e100187223 */ /* 0x050fe200000100a2 */
[----:B------:R-:W-:Y:S06]  /*89a0*/  HMMA.16816.F32.BF16 R136, R156, R26, R136 ;  /* 0x0000001a9c88723c */ /* 0x000fec0000041888 */
[----:B------:R-:W4:Y:S01]  /*89b0*/  MUFU.TANH R20, R20 ;  /* 0x0000001400147308 */ /* 0x000f220000002400 */
[CC--:B------:R-:W-:Y:S01]  /*89c0*/  FFMA.FTZ R27, R0.reuse, R187.reuse, R160 ;  /* 0x000000bb001b7223 */ /* 0x0c0fe200000100a0 */
[----:B-1----:R-:W-:Y:S01]  /*89d0*/  HMMA.16816.F32.BF16 R148, R168, R4, R148 ;  /* 0x00000004a894723c */ /* 0x002fe20000041894 */
[----:B------:R-:W-:-:S02]  /*89e0*/  FFMA.FTZ R26, R0, R187, R239 ;  /* 0x000000bb001a7223 */ /* 0x000fc400000100ef */
[----:B---3--:R-:W-:-:S03]  /*89f0*/  FFMA.FTZ R25, R0, R225, R161 ;  /* 0x000000e100197223 */ /* 0x008fc600000100a1 */
[----:B------:R-:W1:Y:S01]  /*8a00*/  MUFU.TANH R154, R154 ;  /* 0x0000009a009a7308 */ /* 0x000e620000002400 */
[----:B------:R-:W-:Y:S01]  /*8a10*/  IADD3 R4, R176, 0x30, RZ ;  /* 0x00000030b0047810 */ /* 0x000fe20007ffe0ff */
[----:B------:R-:W-:Y:S01]  /*8a20*/  HMMA.16816.F32.BF16 R172, R168, R6, R172 ;  /* 0x00000006a8ac723c */ /* 0x000fe200000418ac */
[----:B--2---:R-:W-:-:S05]  /*8a30*/  FFMA.FTZ R21, R0, R231, R21 ;  /* 0x000000e700157223 */ /* 0x004fca0000010015 */
[----:B------:R-:W-:Y:S01]  /*8a40*/  MUFU.TANH R22, R155 ;  /* 0x0000009b00167308 */ /* 0x000fe20000002400 */
[C---:B------:R-:W-:Y:S01]  /*8a50*/  FFMA.FTZ R6, R0.reuse, R177, R19 ;  /* 0x000000b100067223 */ /* 0x040fe20000010013 */
[C---:B------:R-:W-:Y:S01]  /*8a60*/  HMMA.16816.F32.BF16 R140, R168.reuse, R8, R140 ;  /* 0x00000008a88c723c */ /* 0x040fe2000004188c */
[C---:B------:R-:W-:Y:S02]  /*8a70*/  FFMA.FTZ R19, R0.reuse, R179, R164 ;  /* 0x000000b300137223 */ /* 0x040fe400000100a4 */
[----:B----4-:R-:W-:Y:S01]  /*8a80*/  FFMA.FTZ R20, R0, R233, R20 ;  /* 0x000000e900147223 */ /* 0x010fe20000010014 */
[----:B------:R-:W-:Y:S02]  /*8a90*/  FSEL R6, R6, -INF , !P1 ;  /* 0xff80000006067808 */ /* 0x000fe40004800000 */
[-C--:B------:R-:W-:Y:S01]  /*8aa0*/  ISETP.GE.AND P1, PT, R186, R181.reuse, PT ;  /* 0x000000b5ba00720c */ /* 0x080fe20003f26270 */
[----:B------:R-:W-:Y:S01]  /*8ab0*/  I2F R33, R32 ;  /* 0x0000002000217306 */ /* 0x000fe20000201400 */
[----:B------:R-:W-:Y:S01]  /*8ac0*/  HMMA.16816.F32.BF16 R136, R168, R10, R136 ;  /* 0x0000000aa888723c */ /* 0x000fe20000041888 */
[----:B------:R-:W-:Y:S01]  /*8ad0*/  FMUL.FTZ R7, R149, c[0x0][0x2ec] ;  /* 0x0000bb0095077a20 */ /* 0x000fe20000410000 */
[----:B------:R-:W-:Y:S01]  /*8ae0*/  FSEL R8, R166, -INF , !P2 ;  /* 0xff800000a6087808 */ /* 0x000fe20005000000 */
[----:B------:R-:W-:Y:S01]  /*8af0*/  FMUL.FTZ R144, R151, c[0x0][0x2ec] ;  /* 0x0000bb0097907a20 */ /* 0x000fe20000410000 */
[----:B------:R-:W-:Y:S01]  /*8b00*/  FSEL R19, R19, -INF , !P6 ;  /* 0xff80000013137808 */ /* 0x000fe20007000000 */
[----:B------:R-:W-:Y:S01]  /*8b10*/  FMUL.FTZ R31, R150, c[0x0][0x2ec] ;  /* 0x0000bb00961f7a20 */ /* 0x000fe20000410000 */
[----:B------:R-:W-:Y:S01]  /*8b20*/  ISETP.GE.AND P2, PT, R224, R181, PT ;  /* 0x000000b5e000720c */ /* 0x000fe20003f46270 */
[----:B------:R-:W-:Y:S01]  /*8b30*/  FMUL.FTZ R30, R148, c[0x0][0x2ec] ;  /* 0x0000bb00941e7a20 */ /* 0x000fe20000410000 */
[----:B------:R-:W2:Y:S01]  /*8b40*/  MUFU.TANH R7, R7 ;  /* 0x0000000700077308 */ /* 0x000ea20000002400 */
[----:B------:R-:W-:Y:S01]  /*8b50*/  FMUL.FTZ R145, R172, c[0x0][0x2ec] ;  /* 0x0000bb00ac917a20 */ /* 0x000fe20000410000 */
[-C--:B------:R-:W-:Y:S01]  /*8b60*/  ISETP.GE.AND P6, PT, R186, R180.reuse, PT ;  /* 0x000000b4ba00720c */ /* 0x080fe20003fc6270 */
[----:B------:R-:W-:Y:S01]  /*8b70*/  FMUL.FTZ R147, R174, c[0x0][0x2ec] ;  /* 0x0000bb00ae937a20 */ /* 0x000fe20000410000 */
[----:B------:R-:W-:Y:S01]  /*8b80*/  FSEL R9, R165, -INF , !P1 ;  /* 0xff800000a5097808 */ /* 0x000fe20004800000 */
[----:B------:R-:W-:Y:S01]  /*8b90*/  FMUL.FTZ R148, R175, c[0x0][0x2ec] ;  /* 0x0000bb00af947a20 */ /* 0x000fe20000410000 */
[-C--:B------:R-:W-:Y:S01]  /*8ba0*/  ISETP.GE.AND P1, PT, R224, R180.reuse, PT ;  /* 0x000000b4e000720c */ /* 0x080fe20003f26270 */
[----:B------:R-:W-:Y:S01]  /*8bb0*/  FMUL.FTZ R146, R173, c[0x0][0x2ec] ;  /* 0x0000bb00ad927a20 */ /* 0x000fe20000410000 */
[----:B------:R-:W3:Y:S01]  /*8bc0*/  MUFU.TANH R144, R144 ;  /* 0x0000009000907308 */ /* 0x000ee20000002400 */
[----:B------:R-:W-:Y:S01]  /*8bd0*/  FMUL.FTZ R140, R140, c[0x0][0x2ec] ;  /* 0x0000bb008c8c7a20 */ /* 0x000fe20000410000 */
[----:B------:R-:W-:Y:S01]  /*8be0*/  FSEL R27, R27, -INF , !P2 ;  /* 0xff8000001b1b7808 */ /* 0x000fe20005000000 */
[----:B------:R-:W-:Y:S01]  /*8bf0*/  FMUL.FTZ R11, R142, c[0x0][0x2ec] ;  /* 0x0000bb008e0b7a20 */ /* 0x000fe20000410000 */
[----:B------:R-:W-:Y:S01]  /*8c00*/  FSEL R14, R14, -INF , !P6 ;  /* 0xff8000000e0e7808 */ /* 0x000fe20007000000 */
[----:B------:R-:W-:Y:S01]  /*8c10*/  FMUL.FTZ R10, R141, c[0x0][0x2ec] ;  /* 0x0000bb008d0a7a20 */ /* 0x000fe20000410000 */
[-C--:B------:R-:W-:Y:S01]  /*8c20*/  ISETP.GE.AND P2, PT, R230, R180.reuse, PT ;  /* 0x000000b4e600720c */ /* 0x080fe20003f46270 */
[----:B-1----:R-:W-:Y:S01]  /*8c30*/  FFMA.FTZ R154, R0, R231, R154 ;  /* 0x000000e7009a7223 */ /* 0x002fe2000001009a */
[----:B------:R-:W1:Y:S01]  /*8c40*/  MUFU.TANH R31, R31 ;  /* 0x0000001f001f7308 */ /* 0x000e620000002400 */
[----:B------:R-:W-:Y:S01]  /*8c50*/  ISETP.GE.AND P6, PT, R230, R181, PT ;  /* 0x000000b5e600720c */ /* 0x000fe20003fc6270 */
[----:B------:R-:W-:Y:S01]  /*8c60*/  FMUL.FTZ R143, R143, c[0x0][0x2ec] ;  /* 0x0000bb008f8f7a20 */ /* 0x000fe20000410000 */
[----:B------:R-:W-:Y:S01]  /*8c70*/  FSEL R26, R26, -INF , !P1 ;  /* 0xff8000001a1a7808 */ /* 0x000fe20004800000 */
[----:B--2---:R-:W-:Y:S01]  /*8c80*/  FFMA.FTZ R171, R0, R17, R7 ;  /* 0x0000001100ab7223 */ /* 0x004fe20000010007 */
[----:B------:R-:W-:Y:S01]  /*8c90*/  ISETP.GE.AND P1, PT, R232, R181, PT ;  /* 0x000000b5e800720c */ /* 0x000fe20003f26270 */
[----:B------:R-:W-:Y:S01]  /*8ca0*/  FFMA.FTZ R233, R0, R233, R22 ;  /* 0x000000e900e97223 */ /* 0x000fe20000010016 */
[----:B------:R-:W-:Y:S01]  /*8cb0*/  FSEL R24, R24, -INF , !P2 ;  /* 0xff80000018187808 */ /* 0x000fe20005000000 */
[----:B------:R-:W2:Y:S01]  /*8cc0*/  MUFU.TANH R30, R30 ;  /* 0x0000001e001e7308 */ /* 0x000ea20000002400 */
[----:B------:R-:W-:Y:S01]  /*8cd0*/  FSEL R25, R25, -INF , !P6 ;  /* 0xff80000019197808 */ /* 0x000fe20007000000 */
[----:B---3--:R-:W-:Y:S01]  /*8ce0*/  FFMA.FTZ R144, R0, R17, R144 ;  /* 0x0000001100907223 */ /* 0x008fe20000010090 */
[----:B------:R-:W-:Y:S01]  /*8cf0*/  ISETP.GE.AND P2, PT, R236, R181, PT ;  /* 0x000000b5ec00720c */ /* 0x000fe20003f46270 */
[----:B------:R-:W-:Y:S01]  /*8d00*/  FMUL.FTZ R17, R136, c[0x0][0x2ec] ;  /* 0x0000bb0088117a20 */ /* 0x000fe20000410000 */
[-C--:B------:R-:W-:Y:S01]  /*8d10*/  ISETP.GE.AND P6, PT, R232, R180.reuse, PT ;  /* 0x000000b4e800720c */ /* 0x080fe20003fc6270 */
[----:B------:R-:W-:Y:S01]  /*8d20*/  FMUL.FTZ R138, R138, c[0x0][0x2ec] ;  /* 0x0000bb008a8a7a20 */ /* 0x000fe20000410000 */
[----:B------:R-:W-:Y:S01]  /*8d30*/  FSEL R23, R21, -INF , !P1 ;  /* 0xff80000015177808 */ /* 0x000fe20004800000 */
[----:B------:R-:W3:Y:S01]  /*8d40*/  MUFU.TANH R145, R145 ;  /* 0x0000009100917308 */ /* 0x000ee20000002400 */
[----:B------:R-:W-:Y:S01]  /*8d50*/  FSEL R21, R20, -INF , !P2 ;  /* 0xff80000014157808 */ /* 0x000fe20005000000 */
[-C--:B-1----:R-:W-:Y:S01]  /*8d60*/  FFMA.FTZ R31, R0, R235.reuse, R31 ;  /* 0x000000eb001f7223 */ /* 0x082fe2000001001f */
[-C--:B------:R-:W-:Y:S01]  /*8d70*/  ISETP.GE.AND P1, PT, R236, R180.reuse, PT ;  /* 0x000000b4ec00720c */ /* 0x080fe20003f26270 */
[----:B------:R-:W-:Y:S01]  /*8d80*/  FMUL.FTZ R137, R137, c[0x0][0x2ec] ;  /* 0x0000bb0089897a20 */ /* 0x000fe20000410000 */
[----:B------:R-:W-:Y:S01]  /*8d90*/  FSEL R22, R154, -INF , !P6 ;  /* 0xff8000009a167808 */ /* 0x000fe20007000000 */
[----:B------:R-:W-:Y:S01]  /*8da0*/  IMAD.MOV.U32 R230, RZ, RZ, R182 ;  /* 0x000000ffffe67224 */ /* 0x000fe200078e00b6 */
[----:B------:R-:W-:Y:S01]  /*8db0*/  ISETP.GE.AND P2, PT, R234, R180, PT ;  /* 0x000000b4ea00720c */ /* 0x000fe20003f46270 */
[----:B------:R-:W-:Y:S01]  /*8dc0*/  I2F R35, R34 ;  /* 0x0000002200237306 */ /* 0x000fe20000201400 */
[----:B--2---:R-:W-:Y:S01]  /*8dd0*/  FFMA.FTZ R30, R0, R235, R30 ;  /* 0x000000eb001e7223 */ /* 0x004fe2000001001e */
[----:B------:R-:W-:Y:S01]  /*8de0*/  ISETP.GE.AND P6, PT, R234, R181, PT ;  /* 0x000000b5ea00720c */ /* 0x000fe20003fc6270 */
[----:B------:R-:W-:Y:S01]  /*8df0*/  IMAD.MOV.U32 R231, RZ, RZ, R183 ;  /* 0x000000ffffe77224 */ /* 0x000fe200078e00b7 */
[----:B------:R-:W-:-:S02]  /*8e00*/  FSEL R20, R233, -INF , !P1 ;  /* 0xff800000e9147808 */ /* 0x000fc40004800000 */
[----:B------:R-:W-:Y:S02]  /*8e10*/  FSEL R170, R31, -INF , !P2 ;  /* 0xff8000001faa7808 */ /* 0x000fe40005000000 */
[----:B------:R-:W-:Y:S01]  /*8e20*/  I2F R5, R4 ;  /* 0x0000000400057306 */ /* 0x000fe20000201400 */
[----:B---3--:R-:W-:Y:S01]  /*8e30*/  FFMA.FTZ R145, R0, R33, R145 ;  /* 0x0000002100917223 */ /* 0x008fe20000010091 */
[CC--:B------:R-:W-:Y:S02]  /*8e40*/  ISETP.GE.AND P1, PT, R237.reuse, R181.reuse, PT ;  /* 0x000000b5ed00720c */ /* 0x0c0fe40003f26270 */
[----:B------:R-:W-:Y:S02]  /*8e50*/  FSEL R169, R30, -INF , !P6 ;  /* 0xff8000001ea97808 */ /* 0x000fe40007000000 */
[----:B------:R-:W-:Y:S02]  /*8e60*/  ISETP.GE.AND P2, PT, R32, R181, PT ;  /* 0x000000b52000720c */ /* 0x000fe40003f46270 */
[----:B------:R-:W1:Y:S01]  /*8e70*/  MUFU.TANH R147, R147 ;  /* 0x0000009300937308 */ /* 0x000e620000002400 */
[----:B------:R-:W-:-:S02]  /*8e80*/  ISETP.GE.AND P6, PT, R237, R180, PT ;  /* 0x000000b4ed00720c */ /* 0x000fc40003fc6270 */
[----:B------:R-:W-:Y:S02]  /*8e90*/  FSEL R171, R171, -INF , !P1 ;  /* 0xff800000abab7808 */ /* 0x000fe40004800000 */
[----:B------:R-:W-:Y:S02]  /*8ea0*/  FSEL R167, R145, -INF , !P2 ;  /* 0xff80000091a77808 */ /* 0x000fe40005000000 */
[-C--:B------:R-:W-:Y:S01]  /*8eb0*/  ISETP.GE.AND P1, PT, R32, R180.reuse, PT ;  /* 0x000000b42000720c */ /* 0x080fe20003f26270 */
[----:B------:R-:W2:Y:S01]  /*8ec0*/  MUFU.TANH R148, R148 ;  /* 0x0000009400947308 */ /* 0x000ea20000002400 */
[----:B------:R-:W-:Y:S02]  /*8ed0*/  FSEL R168, R144, -INF , !P6 ;  /* 0xff80000090a87808 */ /* 0x000fe40007000000 */
[C---:B------:R-:W-:Y:S02]  /*8ee0*/  ISETP.GE.AND P2, PT, R34.reuse, R180, PT ;  /* 0x000000b42200720c */ /* 0x040fe40003f46270 */
[----:B------:R-:W-:-:S03]  /*8ef0*/  ISETP.GE.AND P6, PT, R34, R181, PT ;  /* 0x000000b52200720c */ /* 0x000fc60003fc6270 */
        /* <DEDUP_REMOVED lines=10> */
[----:B------:R-:W-:Y:S02]  /*8fa0*/  FSEL R155, R140, -INF , !P1 ;  /* 0xff8000008c9b7808 */ /* 0x000fe40004800000 */
[----:B------:R3:W-:Y:S01]  /*8fb0*/  I2F R153, R152 ;  /* 0x0000009800997306 */ /* 0x0007e20000201400 */
[----:B-1----:R-:W-:Y:S01]  /*8fc0*/  FFMA.FTZ R11, R0, R5, R11 ;  /* 0x00000005000b7223 */ /* 0x002fe2000001000b */
[----:B------:R-:W-:-:S06]  /*8fd0*/  ISETP.GE.AND P1, PT, R152, R180, PT ;  /* 0x000000b49800720c */ /* 0x000fcc0003f26270 */
[----:B------:R-:W1:Y:S01]  /*8fe0*/  MUFU.TANH R10, R10 ;  /* 0x0000000a000a7308 */ /* 0x000e620000002400 */
[----:B--2---:R-:W-:-:S05]  /*8ff0*/  FFMA.FTZ R146, R0, R35, R146 ;  /* 0x0000002300927223 */ /* 0x004fca0000010092 */
[----:B------:R-:W-:Y:S02]  /*9000*/  FSEL R165, R146, -INF , !P6 ;  /* 0xff80000092a57808 */ /* 0x000fe40007000000 */
[----:B------:R-:W-:Y:S01]  /*9010*/  MUFU.TANH R7, R143 ;  /* 0x0000008f00077308 */ /* 0x000fe20000002400 */
[----:B------:R-:W-:Y:S01]  /*9020*/  BAR.SYNC.DEFER_BLOCKING 0x0 ;  /* 0x0000000000007b1d */ /* 0x000fe20000010000 */
[----:B------:R-:W-:-:S04]  /*9030*/  ISETP.GE.AND P6, PT, R4, R180, PT ;  /* 0x000000b40400720c */ /* 0x000fc80003fc6270 */
[----:B---3--:R-:W-:Y:S02]  /*9040*/  FSEL R152, R11, -INF , !P6 ;  /* 0xff8000000b987808 */ /* 0x008fe40007000000 */
[----:B------:R-:W-:Y:S01]  /*9050*/  I2F R13, R12 ;  /* 0x0000000c000d7306 */ /* 0x000fe20000201400 */
[----:B-1----:R-:W-:Y:S01]  /*9060*/  FFMA.FTZ R10, R0, R153, R10 ;  /* 0x00000099000a7223 */ /* 0x002fe2000001000a */
[----:B------:R-:W-:-:S06]  /*9070*/  ISETP.GE.AND P6, PT, R12, R181, PT ;  /* 0x000000b50c00720c */ /* 0x000fcc0003fc6270 */
[----:B------:R-:W1:Y:S08]  /*9080*/  MUFU.TANH R17, R17 ;  /* 0x0000001100117308 */ /* 0x000e700000002400 */
[----:B------:R-:W2:Y:S08]  /*9090*/  MUFU.TANH R16, R16 ;  /* 0x0000001000107308 */ /* 0x000eb00000002400 */
[----:B------:R-:W3:Y:S01]  /*90a0*/  MUFU.TANH R5, R18 ;  /* 0x0000001200057308 */ /* 0x000ee20000002400 */
[----:B-1----:R-:W-:-:S07]  /*90b0*/  FFMA.FTZ R17, R0, R13, R17 ;  /* 0x0000000d00117223 */ /* 0x002fce0000010011 */
[----:B------:R1:W4:Y:S01]  /*90c0*/  MUFU.TANH R4, R138 ;  /* 0x0000008a00047308 */ /* 0x0003220000002400 */
[----:B--2---:R-:W-:-:S07]  /*90d0*/  FFMA.FTZ R16, R0, R3, R16 ;  /* 0x0000000300107223 */ /* 0x004fce0000010010 */
[----:B------:R-:W-:Y:S01]  /*90e0*/  I2F R29, R28 ;  /* 0x0000001c001d7306 */ /* 0x000fe20000201400 */
[C---:B---3--:R-:W-:Y:S02]  /*90f0*/  FFMA.FTZ R3, R0.reuse, R3, R5 ;  /* 0x0000000300037223 */ /* 0x048fe40000010005 */
[----:B-1----:R-:W-:Y:S01]  /*9100*/  FFMA.FTZ R138, R0, R153, R7 ;  /* 0x00000099008a7223 */ /* 0x002fe20000010007 */
[----:B------:R-:W-:Y:S01]  /*9110*/  FSEL R153, R10, -INF , !P2 ;  /* 0xff8000000a997808 */ /* 0x000fe20005000000 */
[----:B------:R-:W-:-:S03]  /*9120*/  FMUL.FTZ R10, R139, c[0x0][0x2ec] ;  /* 0x0000bb008b0a7a20 */ /* 0x000fc60000410000 */
[----:B------:R-:W1:Y:S01]  /*9130*/  MUFU.TANH R7, R137 ;  /* 0x0000008900077308 */ /* 0x000e620000002400 */
[----:B------:R-:W-:Y:S01]  /*9140*/  FSEL R139, R17, -INF , !P6 ;  /* 0xff800000118b7808 */ /* 0x000fe20007000000 */
[----:B----4-:R-:W-:Y:S01]  /*9150*/  FFMA.FTZ R4, R0, R13, R4 ;  /* 0x0000000d00047223 */ /* 0x010fe20000010004 */
[-C--:B------:R-:W-:Y:S02]  /*9160*/  ISETP.GE.AND P6, PT, R176, R180.reuse, PT ;  /* 0x000000b4b000720c */ /* 0x080fe40003fc6270 */
[----:B------:R-:W-:Y:S02]  /*9170*/  ISETP.GE.AND P2, PT, R12, R180, PT ;  /* 0x000000b40c00720c */ /* 0x000fe40003f46270 */
[----:B------:R-:W-:Y:S01]  /*9180*/  FSEL R3, R3, -INF , !P6 ;  /* 0xff80000003037808 */ /* 0x000fe20007000000 */
[----:B------:R-:W2:Y:S01]  /*9190*/  MUFU.TANH R10, R10 ;  /* 0x0000000a000a7308 */ /* 0x000ea20000002400 */
[----:B------:R-:W-:Y:S02]  /*91a0*/  ISETP.GT.AND P6, PT, R217, R212, PT ;  /* 0x000000d4d900720c */ /* 0x000fe40003fc4270 */
[----:B------:R-:W-:-:S02]  /*91b0*/  FSEL R138, R138, -INF , !P1 ;  /* 0xff8000008a8a7808 */ /* 0x000fc40004800000 */
[----:B------:R-:W-:Y:S02]  /*91c0*/  ISETP.GE.AND P1, PT, R176, R181, PT ;  /* 0x000000b5b000720c */ /* 0x000fe40003f26270 */
[----:B------:R-:W-:Y:S01]  /*91d0*/  FSEL R136, R4, -INF , !P2 ;  /* 0xff80000004887808 */ /* 0x000fe20005000000 */
[----:B-1----:R-:W-:Y:S01]  /*91e0*/  FFMA.FTZ R7, R0, R29, R7 ;  /* 0x0000001d00077223 */ /* 0x002fe20000010007 */
[----:B------:R-:W-:Y:S02]  /*91f0*/  FSEL R4, R16, -INF , !P1 ;  /* 0xff80000010047808 */ /* 0x000fe40004800000 */
[C---:B------:R-:W-:Y:S02]  /*9200*/  ISETP.GE.AND P2, PT, R28.reuse, R181, PT ;  /* 0x000000b51c00720c */ /* 0x040fe40003f46270 */
[----:B------:R-:W-:Y:S02]  /*9210*/  ISETP.GE.AND P1, PT, R28, R180, PT ;  /* 0x000000b41c00720c */ /* 0x000fe40003f26270 */
[----:B------:R-:W-:Y:S01]  /*9220*/  FSEL R137, R7, -INF , !P2 ;  /* 0xff80000007897808 */ /* 0x000fe20005000000 */
[----:B--2---:R-:W-:-:S05]  /*9230*/  FFMA.FTZ R10, R0, R29, R10 ;  /* 0x0000001d000a7223 */ /* 0x004fca000001000a */
[----:B------:R-:W-:Y:S01]  /*9240*/  FSEL R150, R10, -INF , !P1 ;  /* 0xff8000000a967808 */ /* 0x000fe20004800000 */
[----:B------:R-:W-:Y:S05]  /*9250*/  @!P6 BRA `(.L_x_3431) ;  /* 0x00000ae00000e947 */ /* 0x000fea0003800000 */
[----:B------:R-:W-:Y:S05]  /*9260*/  @!P0 BRA `(.L_x_3432) ;  /* 0x000003a000008947 */ /* 0x000fea0003800000 */
[----:B------:R-:W1:Y:S01]  /*9270*/  I2F.RP R5, R2 ;  /* 0x0000000200057306 */ /* 0x000e620000209400 */
[----:B------:R-:W-:Y:S02]  /*9280*/  IMAD.SHL.U32 R10, R217, 0x40, RZ ;  /* 0x00000040d90a7824 */ /* 0x000fe400078e00ff */
        /* <DEDUP_REMOVED lines=56> */
.L_x_3432:
[----:B------:R-:W-:-:S05]  /*9610*/  IMAD.MOV.U32 R7, RZ, RZ, c[0x0][0x198] ;  /* 0x00006600ff077624 */ /* 0x000fca00078e00ff */
[----:B------:R-:W-:-:S04]  /*9620*/  LEA R7, -R7, RZ, 0x6 ;  /* 0x000000ff07077211 */ /* 0x000fc800078e31ff */
[----:B------:R-:W-:Y:S02]  /*9630*/  SHF.R.S32.HI R12, RZ, 0x1f, R7 ;  /* 0x0000001fff0c7819 */ /* 0x000fe40000011407 */
.L_x_3433:
        /* <DEDUP_REMOVED lines=108> */
.L_x_3435:
[----:B------:R-:W-:Y:S05]  /*9d00*/  BSYNC B0 ;  /* 0x0000000000007941 */ /* 0x000fea0003800000 */
.L_x_3434:
[----:B------:R-:W0:Y:S01]  /*9d10*/  LDGDEPBAR ;  /* 0x00000000000079af */ /* 0x000e220000000000 */
[----:B------:R-:W-:-:S04]  /*9d20*/  LEA R226, P1, R7, R226, 0x1 ;  /* 0x000000e207e27211 */ /* 0x000fc800078208ff */
[----:B------:R-:W-:Y:S02]  /*9d30*/  LEA.HI.X R227, R7, R227, R12, 0x1, P1 ;  /* 0x000000e307e37211 */ /* 0x000fe400008f0c0c */
.L_x_3431:
        /* <DEDUP_REMOVED lines=45> */
[C---:B------:R-:W-:Y:S01]  /*a010*/  FMUL.FTZ R151, R145.reuse, c[0x0][0x23c] ;  /* 0x00008f0091977a20 */ /* 0x040fe20000410000 */
[----:B------:R-:W-:Y:S02]  /*a020*/  FSEL R154, R154, RZ, P2 ;  /* 0x000000ff9a9a7208 */ /* 0x000fe40001000000 */
[----:B------:R-:W-:Y:S02]  /*a030*/  FSEL R5, R145, RZ, P1 ;  /* 0x000000ff91057208 */ /* 0x000fe40000800000 */
[----:B------:R-:W-:Y:S01]  /*a040*/  FSEL R151, R151, RZ, P1 ;  /* 0x000000ff97977208 */ /* 0x000fe20000800000 */
[----:B------:R-:W-:-:S02]  /*a050*/  FFMA.FTZ R143, R15, c[0x0][0x23c], -R154 ;  /* 0x00008f000f8f7a23 */ /* 0x000fc4000001089a */
[----:B------:R-:W-:Y:S01]  /*a060*/  FFMA.FTZ R144, R4, c[0x0][0x23c], -R154 ;  /* 0x00008f0004907a23 */ /* 0x000fe2000001089a */
[----:B------:R-:W-:Y:S01]  /*a070*/  FSEL R4, R146, RZ, P2 ;  /* 0x000000ff92047208 */ /* 0x000fe20001000000 */
[----:B------:R-:W-:Y:S02]  /*a080*/  FFMA.FTZ R147, R14, c[0x0][0x23c], -R151 ;  /* 0x00008f000e937a23 */ /* 0x000fe40000010897 */
[----:B------:R-:W1:Y:S01]  /*a090*/  LDSM.16.MT88.4 R12, [R202+0xc000] ;  /* 0x00c00000ca0c783b */ /* 0x000e620000004200 */
[----:B------:R-:W-:Y:S01]  /*a0a0*/  FADD.FTZ R5, R132, -R5 ;  /* 0x8000000584057221 */ /* 0x000fe20000010000 */
[----:B------:R-:W-:Y:S01]  /*a0b0*/  MUFU.EX2 R144, R144 ;  /* 0x0000009000907308 */ /* 0x000fe20000000800 */
[----:B------:R-:W-:Y:S02]  /*a0c0*/  FADD.FTZ R4, R133, -R4 ;  /* 0x8000000485047221 */ /* 0x000fe40000010000 */
[----:B------:R-:W-:Y:S01]  /*a0d0*/  FFMA.FTZ R140, R3, c[0x0][0x23c], -R151 ;  /* 0x00008f00038c7a23 */ /* 0x000fe20000010897 */
[----:B------:R-:W-:Y:S01]  /*a0e0*/  LDSM.16.MT88.4 R132, [R202+0xc800] ;  /* 0x00c80000ca84783b */ /* 0x000fe20000004200 */
[----:B------:R-:W-:-:S02]  /*a0f0*/  FFMA.FTZ R142, R19, c[0x0][0x23c], -R154 ;  /* 0x00008f00138e7a23 */ /* 0x000fc4000001089a */
[--C-:B------:R-:W-:Y:S01]  /*a100*/  FFMA.FTZ R141, R9, c[0x0][0x23c], -R154.reuse ;  /* 0x00008f00098d7a23 */ /* 0x100fe2000001089a */
[----:B------:R-:W2:Y:S01]  /*a110*/  MUFU.EX2 R143, R143 ;  /* 0x0000008f008f7308 */ /* 0x000ea20000000800 */
[--C-:B------:R-:W-:Y:S01]  /*a120*/  FFMA.FTZ R3, R6, c[0x0][0x23c], -R151.reuse ;  /* 0x00008f0006037a23 */ /* 0x100fe20000010897 */
[----:B------:R-:W3:Y:S01]  /*a130*/  LDSM.16.MT88.4 R16, [R204+0xc000] ;  /* 0x00c00000cc10783b */ /* 0x000ee20000004200 */
[----:B------:R-:W-:Y:S02]  /*a140*/  FFMA.FTZ R2, R8, c[0x0][0x23c], -R151 ;  /* 0x00008f0008027a23 */ /* 0x000fe40000010897 */
[----:B------:R-:W-:Y:S01]  /*a150*/  FMUL.FTZ R149, R4, c[0x0][0x23c] ;  /* 0x00008f0004957a20 */ /* 0x000fe20000410000 */
[----:B------:R-:W4:Y:S01]  /*a160*/  LDSM.16.MT88.4 R8, [R201+0xc000] ;  /* 0x00c00000c908783b */ /* 0x000f220000004200 */
[----:B------:R-:W-:Y:S01]  /*a170*/  FMUL.FTZ R148, R5, c[0x0][0x23c] ;  /* 0x00008f0005947a20 */ /* 0x000fe20000410000 */
[----:B------:R-:W-:Y:S01]  /*a180*/  MUFU.EX2 R142, R142 ;  /* 0x0000008e008e7308 */ /* 0x000fe20000000800 */
[----:B------:R-:W-:-:S02]  /*a190*/  FFMA.FTZ R156, R27, c[0x0][0x23c], -R154 ;  /* 0x00008f001b9c7a23 */ /* 0x000fc4000001089a */
[--C-:B------:R-:W-:Y:S02]  /*a1a0*/  FFMA.FTZ R157, R25, c[0x0][0x23c], -R154.reuse ;  /* 0x00008f00199d7a23 */ /* 0x100fe4000001089a */
[--C-:B------:R-:W-:Y:S02]  /*a1b0*/  FFMA.FTZ R158, R23, c[0x0][0x23c], -R154.reuse ;  /* 0x00008f00179e7a23 */ /* 0x100fe4000001089a */
[----:B------:R-:W-:Y:S01]  /*a1c0*/  FFMA.FTZ R159, R21, c[0x0][0x23c], -R154 ;  /* 0x00008f00159f7a23 */ /* 0x000fe2000001089a */
[----:B------:R-:W5:Y:S01]  /*a1d0*/  MUFU.EX2 R141, R141 ;  /* 0x0000008d008d7308 */ /* 0x000f620000000800 */
        /* <DEDUP_REMOVED lines=9> */
[--C-:B------:R-:W-:Y:S02]  /*a270*/  FFMA.FTZ R174, R165, c[0x0][0x23c], -R154.reuse ;  /* 0x00008f00a5ae7a23 */ /* 0x100fe4000001089a */
[----:B------:R-:W2:Y:S01]  /*a280*/  MUFU.EX2 R3, R3 ;  /* 0x0000000300037308 */ /* 0x000ea20000000800 */
[----:B-----5:R-:W-:Y:S01]  /*a290*/  F2FP.BF16.PACK_AB R6, R141, R142 ;  /* 0x0000008e8d06723e */ /* 0x020fe200000010ff */
        /* <DEDUP_REMOVED lines=8> */
[----:B------:R-:W5:Y:S01]  /*a320*/  MUFU.EX2 R147, R147 ;  /* 0x0000009300937308 */ /* 0x000f620000000800 */
        /* <DEDUP_REMOVED lines=9> */
[----:B------:R-:W1:Y:S01]  /*a3c0*/  MUFU.EX2 R148, R148 ;  /* 0x0000009400947308 */ /* 0x000e620000000800 */
[----:B-----5:R-:W-:Y:S01]  /*a3d0*/  F2FP.BF16.PACK_AB R7, R147, R2 ;  /* 0x000000029307723e */ /* 0x020fe200000010ff */
[----:B------:R-:W-:Y:S01]  /*a3e0*/  LDSM.16.MT88.4 R136, [R202+0xd800] ;  /* 0x00d80000ca88783b */ /* 0x000fe20000004200 */
[----:B--2---:R-:W-:-:S05]  /*a3f0*/  FMUL.FTZ R120, R120, R149 ;  /* 0x0000009578787220 */ /* 0x004fca0000410000 */
        /* <DEDUP_REMOVED lines=17> */
[----:B------:R-:W2:Y:S01]  /*a510*/  LDSM.16.MT88.4 R12, [R204+0xe000] ;  /* 0x00e00000cc0c783b */ /* 0x000ea20000004200 */
        /* <DEDUP_REMOVED lines=15> */
[----:B------:R-:W5:Y:S01]  /*a610*/  MUFU.EX2 R163, R163 ;  /* 0x000000a300a37308 */ /* 0x000f620000000800 */
[----:B------:R-:W-:-:S02]  /*a620*/  FMUL.FTZ R111, R111, R148 ;  /* 0x000000946f6f7220 */ /* 0x000fc40000410000 */
[-C--:B------:R-:W-:Y:S01]  /*a630*/  FMUL.FTZ R36, R36, R149.reuse ;  /* 0x0000009524247220 */ /* 0x080fe20000410000 */
[C---:B----4-:R-:W-:Y:S01]  /*a640*/  HMMA.16816.F32.BF16 R112, R4.reuse, R8, R112 ;  /* 0x000000080470723c */ /* 0x050fe20000041870 */
[-C--:B------:R-:W-:Y:S02]  /*a650*/  FMUL.FTZ R37, R37, R149.reuse ;  /* 0x0000009525257220 */ /* 0x080fe40000410000 */
[-C--:B------:R-:W-:Y:S01]  /*a660*/  FMUL.FTZ R38, R38, R148.reuse ;  /* 0x0000009426267220 */ /* 0x080fe20000410000 */
[----:B------:R-:W-:Y:S01]  /*a670*/  MUFU.EX2 R161, R161 ;  /* 0x000000a100a17308 */ /* 0x000fe20000000800 */
[----:B------:R-:W-:Y:S02]  /*a680*/  FMUL.FTZ R39, R39, R148 ;  /* 0x0000009427277220 */ /* 0x000fe40000410000 */
[-C--:B------:R-:W-:Y:S01]  /*a690*/  FMUL.FTZ R40, R40, R149.reuse ;  /* 0x0000009528287220 */ /* 0x080fe20000410000 */
[----:B------:R-:W-:Y:S01]  /*a6a0*/  HMMA.16816.F32.BF16 R108, R4, R10, R108 ;  /* 0x0000000a046c723c */ /* 0x000fe2000004186c */
[----:B------:R-:W4:Y:S01]  /*a6b0*/  LDSM.16.MT88.4 R8, [R202+0xe000] ;  /* 0x00e00000ca08783b */ /* 0x000f220000004200 */
[----:B------:R-:W-:-:S02]  /*a6c0*/  FMUL.FTZ R41, R41, R149 ;  /* 0x0000009529297220 */ /* 0x000fc40000410000 */
[-C--:B------:R-:W-:Y:S01]  /*a6d0*/  FMUL.FTZ R42, R42, R148.reuse ;  /* 0x000000942a2a7220 */ /* 0x080fe20000410000 */
[----:B------:R-:W1:Y:S01]  /*a6e0*/  MUFU.EX2 R162, R162 ;  /* 0x000000a200a27308 */ /* 0x000e620000000800 */
[-C--:B------:R-:W-:Y:S02]  /*a6f0*/  FMUL.FTZ R43, R43, R148.reuse ;  /* 0x000000942b2b7220 */ /* 0x080fe40000410000 */
[C---:B--2---:R-:W-:Y:S01]  /*a700*/  HMMA.16816.F32.BF16 R36, R4.reuse, R12, R36 ;  /* 0x0000000c0424723c */ /* 0x044fe20000041824 */
[-C--:B------:R-:W-:Y:S02]  /*a710*/  FMUL.FTZ R104, R104, R149.reuse ;  /* 0x0000009568687220 */ /* 0x080fe40000410000 */
[-C--:B------:R-:W-:Y:S02]  /*a720*/  FMUL.FTZ R105, R105, R149.reuse ;  /* 0x0000009569697220 */ /* 0x080fe40000410000 */
[-C--:B------:R-:W-:Y:S01]  /*a730*/  FMUL.FTZ R106, R106, R148.reuse ;  /* 0x000000946a6a7220 */ /* 0x080fe20000410000 */
[----:B------:R-:W-:Y:S01]  /*a740*/  MUFU.EX2 R169, R169 ;  /* 0x000000a900a97308 */ /* 0x000fe20000000800 */
[----:B------:R-:W-:Y:S01]  /*a750*/  FMUL.FTZ R107, R107, R148 ;  /* 0x000000946b6b7220 */ /* 0x000fe20000410000 */
[----:B------:R-:W-:Y:S01]  /*a760*/  HMMA.16816.F32.BF16 R40, R4, R14, R40 ;  /* 0x0000000e0428723c */ /* 0x000fe20000041828 */
[----:B------:R-:W2:Y:S01]  /*a770*/  LDSM.16.MT88.4 R12, [R200+0xe000] ;  /* 0x00e00000c80c783b */ /* 0x000ea20000004200 */
        /* <DEDUP_REMOVED lines=19> */
[----:B----4-:R-:W-:Y:S01]  /*a8b0*/  HMMA.16816.F32.BF16 R44, R4, R8, R44 ;  /* 0x00000008042c723c */ /* 0x010fe2000004182c */
[----:B------:R-:W-:-:S02]  /*a8c0*/  FMUL.FTZ R61, R61, R149 ;  /* 0x000000953d3d7220 */ /* 0x000fc40000410000 */
[-C--:B------:R-:W-:Y:S01]  /*a8d0*/  FMUL.FTZ R62, R62, R148.reuse ;  /* 0x000000943e3e7220 */ /* 0x080fe20000410000 */
[----:B------:R-:W4:Y:S01]  /*a8e0*/  MUFU.EX2 R165, R165 ;  /* 0x000000a500a57308 */ /* 0x000f220000000800 */
        /* <DEDUP_REMOVED lines=96> */
[----:B------:R-:W-:-:S04]  /*aef0*/  FADD.FTZ R162, R162, R161 ;  /* 0x000000a1a2a27221 */ /* 0x000fc80000010000 */
[----:B----4-:R-:W-:Y:S01]  /*af00*/  FADD.FTZ R3, R165, R162 ;  /* 0x000000a2a5037221 */ /* 0x010fe20000010000 */
        /* <DEDUP_REMOVED lines=122> */
[----:B------:R-:W-:-:S10]  /*b6b0*/  MOV R133, R146 ;  /* 0x0000009200857202 */ /* 0x000fd40000000f00 */
.L_x_3428:
        /* <DEDUP_REMOVED lines=12> */
.L_x_3440:
        /* <DEDUP_REMOVED lines=65> */
.L_x_3437:
[C---:B------:R-:W-:Y:S02]  /*bb90*/  ISETP.GE.AND P5, PT, R218.reuse, c[0x0][0x220], PT ;  /* 0x00008800da007a0c */ /* 0x040fe40003fa6270 */
[C---:B------:R-:W-:Y:S02]  /*bba0*/  IADD3 R132, R218.reuse, 0x40, RZ ;  /* 0x00000040da847810 */ /* 0x040fe40007ffe0ff */
[----:B------:R-:W-:Y:S02]  /*bbb0*/  IADD3 R133, R218, 0x80, RZ ;  /* 0x00000080da857810 */ /* 0x000fe40007ffe0ff */
[----:B------:R-:W-:Y:S02]  /*bbc0*/  ISETP.GE.AND P4, PT, R132, c[0x0][0x220], PT ;  /* 0x0000880084007a0c */ /* 0x000fe40003f86270 */
[C---:B------:R-:W-:Y:S02]  /*bbd0*/  LEA R132, P1, R138.reuse, R230, 0x1 ;  /* 0x000000e68a847211 */ /* 0x040fe400078208ff */
[----:B------:R-:W-:Y:S02]  /*bbe0*/  ISETP.GE.AND P3, PT, R133, c[0x0][0x220], PT ;  /* 0x0000880085007a0c */ /* 0x000fe40003f66270 */
[-C--:B------:R-:W-:Y:S01]  /*bbf0*/  LEA.HI.X R133, R138, R231.reuse, R2, 0x1, P1 ;  /* 0x000000e78a857211 */ /* 0x080fe200008f0c02 */
[----:B------:R-:W-:Y:S01]  /*bc00*/  @P5 STS.128 [R216+0xc000], RZ ;  /* 0x00c000ffd8005388 */ /* 0x000fe20000000c00 */
[----:B------:R-:W-:Y:S04]  /*bc10*/  IADD3 R137, P2, R223, R138, RZ ;  /* 0x0000008adf897210 */ /* 0x000fe80007f5e0ff */
[C---:B------:R-:W-:Y:S01]  /*bc20*/  @!P5 LEA R234, P6, R137.reuse, R230, 0x1 ;  /* 0x000000e689ead211 */ /* 0x040fe200078c08ff */
[----:B------:R-:W-:Y:S01]  /*bc30*/  @!PT LDS RZ, [RZ] ;  /* 0x00000000fffff984 */ /* 0x000fe20000000800 */
[----:B------:R-:W-:Y:S01]  /*bc40*/  @!PT LDS RZ, [RZ] ;  /* 0x00000000fffff984 */ /* 0x000fe20000000800 */
[----:B------:R-:W-:Y:S01]  /*bc50*/  @!PT LDS RZ, [RZ] ;  /* 0x00000000fffff984 */ /* 0x000fe20000000800 */
[----:B------:R1:W-:Y:S01]  /*bc60*/  @!P5 LDGSTS.E.BYPASS.LTC128B.128 [R216+0xc000], [R132.64] ;  /* 0x0c00000084d8dfae */ /* 0x0003e2000b901d48 */
        /* <DEDUP_REMOVED lines=12> */
[C---:B------:R-:W-:Y:S02]  /*bd30*/  IADD3.X R136, R222.reuse, R136, RZ, P6, !PT ;  /* 0x00000088de887210 */ /* 0x040fe400037fe4ff */
[CC--:B------:R-:W-:Y:S01]  /*bd40*/  @!P5 LEA R240, P6, R135.reuse, R230.reuse, 0x1 ;  /* 0x000000e687f0d211 */ /* 0x0c0fe200078c08ff */
[----:B------:R-:W-:Y:S01]  /*bd50*/  @P3 STS.128 [R216+0x10000], RZ ;  /* 0x010000ffd8003388 */ /* 0x000fe20000000c00 */
[CC--:B------:R-:W-:Y:S02]  /*bd60*/  @!P4 LEA R238, P2, R135.reuse, R230.reuse, 0x1 ;  /* 0x000000e687eec211 */ /* 0x0c0fe400078408ff */
[CCC-:B------:R-:W-:Y:S02]  /*bd70*/  @!P5 LEA.HI.X R241, R135.reuse, R231.reuse, R136.reuse, 0x1, P6 ;  /* 0x000000e787f1d211 */ /* 0x1c0fe400030f0c88 */
[C-C-:B------:R-:W-:Y:S01]  /*bd80*/  @!P4 LEA.HI.X R239, R135.reuse, R231, R136.reuse, 0x1, P2 ;  /* 0x000000e787efc211 */ /* 0x140fe200010f0c88 */
[----:B------:R-:W-:Y:S01]  /*bd90*/  @!PT LDS RZ, [RZ] ;  /* 0x00000000fffff984 */ /* 0x000fe20000000800 */
[----:B------:R-:W-:Y:S01]  /*bda0*/  @!PT LDS RZ, [RZ] ;  /* 0x00000000fffff984 */ /* 0x000fe20000000800 */
[----:B------:R-:W-:Y:S01]  /*bdb0*/  @!PT LDS RZ, [RZ] ;  /* 0x00000000fffff984 */ /* 0x000fe20000000800 */
[----:B------:R1:W-:Y:S01]  /*bdc0*/  @!P3 LDGSTS.E.BYPASS.LTC128B.128 [R216+0x10000], [R132.64+0x100] ;  /* 0x1000010084d8bfae */ /* 0x0003e2000b901d48 */
[----:B------:R-:W-:Y:S02]  /*bdd0*/  @!P3 LEA R236, P1, R135, R230, 0x1 ;  /* 0x000000e687ecb211 */ /* 0x000fe400078208ff */
[----:B------:R-:W-:Y:S02]  /*bde0*/  IADD3 R2, P6, R223, R135, RZ ;  /* 0x00000087df027210 */ /* 0x000fe40007fde0ff */
[-C--:B------:R-:W-:Y:S01]  /*bdf0*/  @!P3 LEA.HI.X R237, R135, R231.reuse, R136, 0x1, P1 ;  /* 0x000000e787edb211 */ /* 0x080fe200008f0c88 */
[----:B------:R-:W-:Y:S01]  /*be00*/  @P5 STS.128 [R216+0xc800], RZ ;  /* 0x00c800ffd8005388 */ /* 0x000fe20000000c00 */
[----:B------:R-:W-:Y:S02]  /*be10*/  IADD3.X R136, R222, R136, RZ, P6, !PT ;  /* 0x00000088de887210 */ /* 0x000fe400037fe4ff */
[CC--:B------:R-:W-:Y:S02]  /*be20*/  @!P5 LEA R244, P6, R2.reuse, R230.reuse, 0x1 ;  /* 0x000000e602f4d211 */ /* 0x0c0fe400078c08ff */
[CC--:B------:R-:W-:Y:S01]  /*be30*/  @!P4 LEA R242, P2, R2.reuse, R230.reuse, 0x1 ;  /* 0x000000e602f2c211 */ /* 0x0c0fe200078408ff */
[----:B------:R-:W-:Y:S01]  /*be40*/  @!PT LDS RZ, [RZ] ;  /* 0x00000000fffff984 */ /* 0x000fe20000000800 */
[----:B------:R-:W-:Y:S01]  /*be50*/  @!PT LDS RZ, [RZ] ;  /* 0x00000000fffff984 */ /* 0x000fe20000000800 */
[----:B------:R-:W-:Y:S01]  /*be60*/  @!PT LDS RZ, [RZ] ;  /* 0x00000000fffff984 */ /* 0x000fe20000000800 */
[----:B------:R2:W-:Y:S01]  /*be70*/  @!P5 LDGSTS.E.BYPASS.LTC128B.128 [R216+0xc800], [R234.64] ;  /* 0x0c800000ead8dfae */ /* 0x0005e2000b901d48 */
[CCC-:B------:R-:W-:Y:S02]  /*be80*/  @!P5 LEA.HI.X R245, R2.reuse, R231.reuse, R136.reuse, 0x1, P6 ;  /* 0x000000e702f5d211 */ /* 0x1c0fe400030f0c88 */
[CCC-:B------:R-:W-:Y:S02]  /*be90*/  @!P4 LEA.HI.X R243, R2.reuse, R231.reuse, R136.reuse, 0x1, P2 ;  /* 0x000000e702f3c211 */ /* 0x1c0fe400010f0c88 */
[C---:B------:R-:W-:Y:S01]  /*bea0*/  @!P3 LEA R230, P1, R2.reuse, R230, 0x1 ;  /* 0x000000e602e6b211 */ /* 0x040fe200078208ff */
[----:B------:R-:W-:Y:S03]  /*beb0*/  @P4 STS.128 [R216+0xe800], RZ ;  /* 0x00e800ffd8004388 */ /* 0x000fe60000000c00 */
[----:B------:R-:W-:Y:S02]  /*bec0*/  @!P3 LEA.HI.X R231, R2, R231, R136, 0x1, P1 ;  /* 0x000000e702e7b211 */ /* 0x000fe400008f0c88 */
[----:B------:R-:W-:Y:S01]  /*bed0*/  ISETP.GT.AND P1, PT, R217, R212, PT ;  /* 0x000000d4d900720c */ /* 0x000fe20003f24270 */
        /* <DEDUP_REMOVED lines=201> */
[----:B------:R-:W-:Y:S02]  /*cb70*/  FMUL.FTZ R2, R13, c[0x0][0x2ec] ;  /* 0x0000bb000d027a20 */ /* 0x000fe40000410000 */
[----:B------:R-:W-:Y:S04]  /*cb80*/  FMUL.FTZ R231, R17, c[0x0][0x2ec] ;  /* 0x0000bb0011e77a20 */ /* 0x000fe80000410000 */
[----:B------:R-:W-:Y:S01]  /*cb90*/  FMUL.FTZ R230, R19, c[0x0][0x2ec] ;  /* 0x0000bb0013e67a20 */ /* 0x000fe20000410000 */
[----:B------:R4:W1:Y:S01]  /*cba0*/  MUFU.TANH R173, R135 ;  /* 0x0000008700ad7308 */ /* 0x0008620000002400 */
[----:B-----5:R-:W-:Y:S02]  /*cbb0*/  FMUL.FTZ R241, R8, c[0x0][0x2ec] ;  /* 0x0000bb0008f17a20 */ /* 0x020fe40000410000 */
        /* <DEDUP_REMOVED lines=10> */
[----:B------:R1:W1:Y:S01]  /*cc60*/  MUFU.TANH R175, R230 ;  /* 0x000000e600af7308 */ /* 0x0002620000002400 */
[----:B------:R-:W-:Y:S01]  /*cc70*/  BAR.SYNC.DEFER_BLOCKING 0x0 ;  /* 0x0000000000007b1d */ /* 0x000fe20000010000 */
[----:B------:R-:W-:Y:S02]  /*cc80*/  FMUL.FTZ R236, R24, c[0x0][0x2ec] ;  /* 0x0000bb0018ec7a20 */ /* 0x000fe40000410000 */
[----:B----4-:R-:W-:Y:S06]  /*cc90*/  FMUL.FTZ R135, R20, c[0x0][0x2ec] ;  /* 0x0000bb0014877a20 */ /* 0x010fec0000410000 */
[----:B------:R4:W2:Y:S01]  /*cca0*/  MUFU.TANH R161, R135 ;  /* 0x0000008700a17308 */ /* 0x0008a20000002400 */
[----:B-----5:R-:W-:Y:S09]  /*ccb0*/  FMUL.FTZ R231, R23, c[0x0][0x2ec] ;  /* 0x0000bb0017e77a20 */ /* 0x020ff20000410000 */
[----:B------:R5:W3:Y:S01]  /*ccc0*/  MUFU.TANH R183, R231 ;  /* 0x000000e700b77308 */ /* 0x000ae20000002400 */
[----:B-1----:R-:W-:Y:S09]  /*ccd0*/  FMUL.FTZ R230, R25, c[0x0][0x2ec] ;  /* 0x0000bb0019e67a20 */ /* 0x002ff20000410000 */
[----:B------:R1:W1:Y:S01]  /*cce0*/  MUFU.TANH R155, R230 ;  /* 0x000000e6009b7308 */ /* 0x0002620000002400 */
[C---:B--2---:R-:W-:Y:S09]  /*ccf0*/  HMMA.16816.F32.BF16 R28, R176.reuse, R136, R28 ;  /* 0x00000088b01c723c */ /* 0x044ff2000004181c */
[----:B------:R2:W2:Y:S03]  /*cd00*/  MUFU.TANH R145, R2 ;  /* 0x0000000200917308 */ /* 0x0004a60000002400 */
[----:B------:R-:W-:Y:S01]  /*cd10*/  FMUL.FTZ R137, R26, c[0x0][0x2ec] ;  /* 0x0000bb001a897a20 */ /* 0x000fe20000410000 */
[----:B------:R-:W-:Y:S03]  /*cd20*/  HMMA.16816.F32.BF16 R32, R176, R138, R32 ;  /* 0x0000008ab020723c */ /* 0x000fe60000041820 */
[----:B------:R-:W-:Y:S03]  /*cd30*/  FMUL.FTZ R136, R27, c[0x0][0x2ec] ;  /* 0x0000bb001b887a20 */ /* 0x000fe60000410000 */
[----:B------:R3:W3:Y:S06]  /*cd40*/  MUFU.TANH R181, R137 ;  /* 0x0000008900b57308 */ /* 0x0006ec0000002400 */
[----:B----4-:R-:W-:Y:S04]  /*cd50*/  FMUL.FTZ R135, R28, c[0x0][0x2ec] ;  /* 0x0000bb001c877a20 */ /* 0x010fe80000410000 */
[----:B------:R4:W4:Y:S01]  /*cd60*/  MUFU.TANH R163, R136 ;  /* 0x0000008800a37308 */ /* 0x0009220000002400 */
[----:B-----5:R-:W-:Y:S02]  /*cd70*/  FMUL.FTZ R231, R30, c[0x0][0x2ec] ;  /* 0x0000bb001ee77a20 */ /* 0x020fe40000410000 */
[----:B-1----:R-:W-:Y:S02]  /*cd80*/  FMUL.FTZ R230, R31, c[0x0][0x2ec] ;  /* 0x0000bb001fe67a20 */ /* 0x002fe40000410000 */
[----:B--2---:R-:W-:Y:S02]  /*cd90*/  FMUL.FTZ R2, R18, c[0x0][0x2ec] ;  /* 0x0000bb0012027a20 */ /* 0x004fe40000410000 */
[----:B------:R-:W-:Y:S02]  /*cda0*/  FMUL.FTZ R139, R29, c[0x0][0x2ec] ;  /* 0x0000bb001d8b7a20 */ /* 0x000fe40000410000 */
[----:B------:R-:W-:Y:S01]  /*cdb0*/  FMUL.FTZ R138, R32, c[0x0][0x2ec] ;  /* 0x0000bb00208a7a20 */ /* 0x000fe20000410000 */
[----:B------:R1:W2:Y:S01]  /*cdc0*/  MUFU.TANH R149, R135 ;  /* 0x0000008700957308 */ /* 0x0002a20000002400 */
[----:B---3--:R-:W-:Y:S09]  /*cdd0*/  FMUL.FTZ R137, R33, c[0x0][0x2ec] ;  /* 0x0000bb0021897a20 */ /* 0x008ff20000410000 */
[----:B------:R3:W2:Y:S01]  /*cde0*/  MUFU.TANH R153, R231 ;  /* 0x000000e700997308 */ /* 0x0006a20000002400 */
[----:B----4-:R-:W-:Y:S09]  /*cdf0*/  FMUL.FTZ R136, R34, c[0x0][0x2ec] ;  /* 0x0000bb0022887a20 */ /* 0x010ff20000410000 */
[----:B------:R4:W2:Y:S01]  /*ce00*/  MUFU.TANH R151, R230 ;  /* 0x000000e600977308 */ /* 0x0008a20000002400 */
[----:B-1----:R-:W-:Y:S09]  /*ce10*/  FMUL.FTZ R135, R35, c[0x0][0x2ec] ;  /* 0x0000bb0023877a20 */ /* 0x002ff20000410000 */
[----:B------:R-:W1:Y:S01]  /*ce20*/  MUFU.TANH R235, R235 ;  /* 0x000000eb00eb7308 */ /* 0x000e620000002400 */
[----:B---3--:R-:W-:Y:S09]  /*ce30*/  MOV R231, R133 ;  /* 0x0000008500e77202 */ /* 0x008ff20000000f00 */
[----:B------:R-:W3:Y:S01]  /*ce40*/  MUFU.TANH R237, R237 ;  /* 0x000000ed00ed7308 */ /* 0x000ee20000002400 */
[----:B----4-:R-:W-:Y:S09]  /*ce50*/  MOV R230, R132 ;  /* 0x0000008400e67202 */ /* 0x010ff20000000f00 */
[----:B------:R-:W4:Y:S10]  /*ce60*/  MUFU.TANH R239, R239 ;  /* 0x000000ef00ef7308 */ /* 0x000f340000002400 */
        /* <DEDUP_REMOVED lines=10> */
[----:B------:R-:W1:Y:S10]  /*cf10*/  MUFU.TANH R139, R139 ;  /* 0x0000008b008b7308 */ /* 0x000e740000002400 */
[----:B------:R-:W1:Y:S10]  /*cf20*/  MUFU.TANH R138, R138 ;  /* 0x0000008a008a7308 */ /* 0x000e740000002400 */
[----:B------:R-:W1:Y:S10]  /*cf30*/  MUFU.TANH R137, R137 ;  /* 0x0000008900897308 */ /* 0x000e740000002400 */
        /* <DEDUP_REMOVED lines=66> */
.L_x_3439:
        /* <DEDUP_REMOVED lines=89> */
.L_x_3438:
[----:B--234-:R-:W-:Y:S01]  /*d8f0*/  LEA R5, R217, R215, 0x6 ;  /* 0x000000d7d9057211 */ /* 0x01cfe200078e30ff */
[----:B------:R-:W-:Y:S03]  /*d900*/  LDSM.16.MT88.4 R20, [R202+0xc000] ;  /* 0x00c00000ca14783b */ /* 0x000fe60000004200 */
        /* <DEDUP_REMOVED lines=26> */
[C---:B--2---:R-:W-:Y:S02]  /*dab0*/  FFMA.FTZ R153, R0.reuse, R6, R153 ;  /* 0x0000000600997223 */ /* 0x044fe40000010099 */
[CC--:B------:R-:W-:Y:S02]  /*dac0*/  FFMA.FTZ R237, R0.reuse, R16.reuse, R237 ;  /* 0x0000001000ed7223 */ /* 0x0c0fe400000100ed */
[C---:B------:R-:W-:Y:S02]  /*dad0*/  FFMA.FTZ R239, R0.reuse, R15, R239 ;  /* 0x0000000f00ef7223 */ /* 0x040fe400000100ef */
[C---:B------:R-:W-:Y:S02]  /*dae0*/  FFMA.FTZ R233, R0.reuse, R16, R233 ;  /* 0x0000001000e97223 */ /* 0x040fe400000100e9 */
[CC--:B-1----:R-:W-:Y:S02]  /*daf0*/  FFMA.FTZ R245, R0.reuse, R14.reuse, R245 ;  /* 0x0000000e00f57223 */ /* 0x0c2fe400000100f5 */
        /* <DEDUP_REMOVED lines=10> */
[C---:B------:R-:W-:Y:S01]  /*dba0*/  FFMA.FTZ R147, R0.reuse, R9, R147 ;  /* 0x0000000900937223 */ /* 0x040fe20000010093 */
[----:B------:R-:W-:Y:S01]  /*dbb0*/  IADD3 R13, R5, 0x31, RZ ;  /* 0x00000031050d7810 */ /* 0x000fe20007ffe0ff */
[C---:B------:R-:W-:Y:S01]  /*dbc0*/  FFMA.FTZ R173, R0.reuse, R11, R173 ;  /* 0x0000000b00ad7223 */ /* 0x040fe200000100ad */
[----:B------:R-:W-:Y:S01]  /*dbd0*/  FMNMX.FTZ R16, R247, R14, !PT ;  /* 0x0000000ef7107209 */ /* 0x000fe20007810000 */
[C---:B------:R-:W-:Y:S01]  /*dbe0*/  FFMA.FTZ R177, R0.reuse, R143, R2 ;  /* 0x0000008f00b17223 */ /* 0x040fe20000010002 */
[----:B------:R-:W-:Y:S01]  /*dbf0*/  FMNMX.FTZ R14, R241, R18, !PT ;  /* 0x00000012f10e7209 */ /* 0x000fe20007810000 */
[C---:B------:R-:W-:Y:S01]  /*dc00*/  FFMA.FTZ R145, R0.reuse, R11, R145 ;  /* 0x0000000b00917223 */ /* 0x040fe20000010091 */
[----:B------:R-:W-:Y:S01]  /*dc10*/  FMNMX.FTZ R2, R179, R16, !PT ;  /* 0x00000010b3027209 */ /* 0x000fe20007810000 */
[----:B------:R-:W1:Y:S01]  /*dc20*/  I2F R9, R13 ;  /* 0x0000000d00097306 */ /* 0x000e620000201400 */
[----:B------:R-:W-:Y:S01]  /*dc30*/  FMNMX.FTZ R14, R243, R14, !PT ;  /* 0x0000000ef30e7209 */ /* 0x000fe20007810000 */
[C---:B------:R-:W-:Y:S01]  /*dc40*/  FFMA.FTZ R143, R0.reuse, R143, R249 ;  /* 0x0000008f008f7223 */ /* 0x040fe200000100f9 */
[----:B------:R-:W-:Y:S01]  /*dc50*/  FMNMX.FTZ R2, R173, R2, !PT ;  /* 0x00000002ad027209 */ /* 0x000fe20007810000 */
[C---:B------:R-:W-:Y:S01]  /*dc60*/  FFMA.FTZ R175, R0.reuse, R12, R175 ;  /* 0x0000000c00af7223 */ /* 0x040fe200000100af */
        /* <DEDUP_REMOVED lines=8> */
[----:B------:R-:W-:Y:S01]  /*dcf0*/  IADD3 R5, R5, 0x39, RZ ;  /* 0x0000003905057810 */ /* 0x000fe20007ffe0ff */
[----:B------:R-:W2:Y:S01]  /*dd00*/  I2F R11, R11 ;  /* 0x0000000b000b7306 */ /* 0x000ea20000201400 */
        /* <DEDUP_REMOVED lines=9> */
[----:B------:R-:W3:Y:S01]  /*dda0*/  I2F R5, R5 ;  /* 0x0000000500057306 */ /* 0x000ee20000201400 */
[----:B------:R-:W-:Y:S01]  /*ddb0*/  FMNMX.FTZ R2, R183, R2, !PT ;  /* 0x00000002b7027209 */ /* 0x000fe20007810000 */
[C---:B------:R-:W-:Y:S01]  /*ddc0*/  FFMA.FTZ R155, R0.reuse, R4, R155 ;  /* 0x00000004009b7223 */ /* 0x040fe2000001009b */
[----:B------:R-:W-:Y:S01]  /*ddd0*/  FMNMX.FTZ R14, R159, R14, !PT ;  /* 0x0000000e9f0e7209 */ /* 0x000fe20007810000 */
[CC--:B-1----:R-:W-:Y:S01]  /*dde0*/  FFMA.FTZ R151, R0.reuse, R9.reuse, R151 ;  /* 0x0000000900977223 */ /* 0x0c2fe20000010097 */
[----:B------:R-:W-:Y:S01]  /*ddf0*/  FMNMX.FTZ R2, R181, R2, !PT ;  /* 0x00000002b5027209 */ /* 0x000fe20007810000 */
[C---:B------:R-:W-:Y:S01]  /*de00*/  FFMA.FTZ R149, R0.reuse, R6, R149 ;  /* 0x0000000600957223 */ /* 0x040fe20000010095 */
[----:B------:R-:W-:Y:S01]  /*de10*/  FMNMX.FTZ R14, R157, R14, !PT ;  /* 0x0000000e9d0e7209 */ /* 0x000fe20007810000 */
[C---:B------:R-:W-:Y:S01]  /*de20*/  FFMA.FTZ R139, R0.reuse, R9, R139 ;  /* 0x00000009008b7223 */ /* 0x040fe2000001008b */
[----:B------:R-:W-:Y:S02]  /*de30*/  FMNMX.FTZ R2, R163, R2, !PT ;  /* 0x00000002a3027209 */ /* 0x000fe40007810000 */
[----:B------:R-:W-:Y:S02]  /*de40*/  FMNMX.FTZ R14, R155, R14, !PT ;  /* 0x0000000e9b0e7209 */ /* 0x000fe40007810000 */
[----:B------:R-:W-:Y:S01]  /*de50*/  FMNMX.FTZ R2, R153, R2, !PT ;  /* 0x0000000299027209 */ /* 0x000fe20007810000 */
[CC--:B--2---:R-:W-:Y:S01]  /*de60*/  FFMA.FTZ R136, R0.reuse, R11.reuse, R136 ;  /* 0x0000000b00887223 */ /* 0x0c4fe20000010088 */
[----:B------:R-:W-:Y:S01]  /*de70*/  FMNMX.FTZ R14, R149, R14, !PT ;  /* 0x0000000e950e7209 */ /* 0x000fe20007810000 */
[----:B------:R-:W-:Y:S01]  /*de80*/  FFMA.FTZ R138, R0, R11, R138 ;  /* 0x0000000b008a7223 */ /* 0x000fe2000001008a */
[----:B------:R-:W-:Y:S04]  /*de90*/  FMNMX.FTZ R7, R151, R2, !PT ;  /* 0x0000000297077209 */ /* 0x000fe80007810000 */
[----:B------:R-:W-:Y:S02]  /*dea0*/  FMNMX.FTZ R2, R136, R7, !PT ;  /* 0x0000000788027209 */ /* 0x000fe40007810000 */
[----:B------:R-:W-:Y:S01]  /*deb0*/  FMNMX.FTZ R7, R139, R14, !PT ;  /* 0x0000000e8b077209 */ /* 0x000fe20007810000 */
[CC--:B---3--:R-:W-:Y:S01]  /*dec0*/  FFMA.FTZ R135, R0.reuse, R5.reuse, R135 ;  /* 0x0000000500877223 */ /* 0x0c8fe20000010087 */
[----:B------:R-:W-:Y:S01]  /*ded0*/  LDSM.16.MT88.4 R12, [R204+0xc000] ;  /* 0x00c00000cc0c783b */ /* 0x000fe20000004200 */
        /* <DEDUP_REMOVED lines=25> */
[----:B------:R-:W-:Y:S01]  /*e070*/  ISETP.GT.AND P1, PT, R217, R212, PT ;  /* 0x000000d4d900720c */ /* 0x000fe20003f24270 */
[----:B------:R-:W-:Y:S02]  /*e080*/  FFMA.FTZ R134, R247, c[0x0][0x23c], -R150 ;  /* 0x00008f00f7867a23 */ /* 0x000fe40000010896 */
        /* <DEDUP_REMOVED lines=11> */
[----:B------:R-:W-:Y:S02]  /*e140*/  FFMA.FTZ R187, R155, c[0x0][0x23c], -R148 ;  /* 0x00008f009bbb7a23 */ /* 0x000fe40000010894 */
        /* <DEDUP_REMOVED lines=28> */
[----:B------:R-:W-:Y:S02]  /*e310*/  FFMA.FTZ R233, R151, c[0x0][0x23c], -R150 ;  /* 0x00008f0097e97a23 */ /* 0x000fe40000010896 */
[----:B------:R-:W-:Y:S01]  /*e320*/  FFMA.FTZ R234, R149, c[0x0][0x23c], -R148 ;  /* 0x00008f0095ea7a23 */ /* 0x000fe20000010894 */
        /* <DEDUP_REMOVED lines=10> */
[C---:B------:R-:W-:Y:S02]  /*e3d0*/  FMUL.FTZ R43, R2.reuse, R43 ;  /* 0x0000002b022b7220 */ /* 0x040fe40000410000 */
[C---:B------:R-:W-:Y:S02]  /*e3e0*/  FMUL.FTZ R40, R3.reuse, R40 ;  /* 0x0000002803287220 */ /* 0x040fe40000410000 */
[C---:B------:R-:W-:Y:S02]  /*e3f0*/  FMUL.FTZ R41, R3.reuse, R41 ;  /* 0x0000002903297220 */ /* 0x040fe40000410000 */
[C---:B------:R-:W-:Y:S01]  /*e400*/  FMUL.FTZ R46, R2.reuse, R46 ;  /* 0x0000002e022e7220 */ /* 0x040fe20000410000 */
[----:B------:R-:W-:Y:S01]  /*e410*/  LDSM.16.MT88.4 R152, [R201+0xf800] ;  /* 0x00f80000c998783b */ /* 0x000fe20000004200 */
[----:B------:R-:W2:Y:S01]  /*e420*/  MUFU.EX2 R166, R166 ;  /* 0x000000a600a67308 */ /* 0x000ea20000000800 */
[----:B------:R-:W-:Y:S02]  /*e430*/  FMUL.FTZ R47, R2, R47 ;  /* 0x0000002f022f7220 */ /* 0x000fe40000410000 */
[C---:B------:R-:W-:Y:S01]  /*e440*/  FMUL.FTZ R44, R3.reuse, R44 ;  /* 0x0000002c032c7220 */ /* 0x040fe20000410000 */
[----:B-1----:R-:W-:Y:S01]  /*e450*/  F2FP.BF16.PACK_AB R128, R168, R171 ;  /* 0x000000aba880723e */ /* 0x002fe200000010ff */
        /* <DEDUP_REMOVED lines=16> */
[----:B------:R-:W-:Y:S01]  /*e560*/  MUFU.EX2 R182, R182 ;  /* 0x000000b600b67308 */ /* 0x000fe20000000800 */
[C---:B------:R-:W-:Y:S05]  /*e570*/  HMMA.16816.F32.BF16 R4, R128.reuse, R12, R4 ;  /* 0x0000000c8004723c */ /* 0x040fea0000041804 */
        /* <DEDUP_REMOVED lines=12> */
[C---:B------:R-:W-:Y:S02]  /*e640*/  HMMA.16816.F32.BF16 R12, R128.reuse, R20, R12 ;  /* 0x00000014800c723c */ /* 0x040fe4000004180c */
[----:B------:R-:W-:Y:S01]  /*e650*/  MUFU.EX2 R186, R186 ;  /* 0x000000ba00ba7308 */ /* 0x000fe20000000800 */
[C---:B------:R-:W-:Y:S02]  /*e660*/  FMUL.FTZ R66, R2.reuse, R66 ;  /* 0x0000004202427220 */ /* 0x040fe40000410000 */
[C---:B------:R-:W-:Y:S02]  /*e670*/  FMUL.FTZ R67, R2.reuse, R67 ;  /* 0x0000004302437220 */ /* 0x040fe40000410000 */
[C---:B------:R-:W-:Y:S01]  /*e680*/  FMUL.FTZ R20, R3.reuse, R112 ;  /* 0x0000007003147220 */ /* 0x040fe20000410000 */
[C---:B------:R-:W-:Y:S04]  /*e690*/  HMMA.16816.F32.BF16 R16, R128.reuse, R22, R16 ;  /* 0x000000168010723c */ /* 0x040fe80000041810 */
[C---:B------:R-:W-:Y:S01]  /*e6a0*/  FMUL.FTZ R21, R3.reuse, R113 ;  /* 0x0000007103157220 */ /* 0x040fe20000410000 */
[----:B------:R-:W-:Y:S01]  /*e6b0*/  MUFU.EX2 R233, R233 ;  /* 0x000000e900e97308 */ /* 0x000fe20000000800 */
[C---:B------:R-:W-:Y:S02]  /*e6c0*/  FMUL.FTZ R64, R3.reuse, R64 ;  /* 0x0000004003407220 */ /* 0x040fe40000410000 */
[C---:B------:R-:W-:Y:S04]  /*e6d0*/  FMUL.FTZ R22, R2.reuse, R114 ;  /* 0x0000007202167220 */ /* 0x040fe80000410000 */
[C---:B------:R-:W-:Y:S02]  /*e6e0*/  FMUL.FTZ R23, R2.reuse, R115 ;  /* 0x0000007302177220 */ /* 0x040fe40000410000 */
[----:B------:R-:W2:Y:S01]  /*e6f0*/  LDSM.16.MT88.4 R112, [R204+0xe000] ;  /* 0x00e00000cc70783b */ /* 0x000ea20000004200 */
[C---:B------:R-:W-:Y:S01]  /*e700*/  FMUL.FTZ R65, R3.reuse, R65 ;  /* 0x0000004103417220 */ /* 0x040fe20000410000 */
[----:B------:R-:W-:Y:S01]  /*e710*/  MUFU.EX2 R234, R234 ;  /* 0x000000ea00ea7308 */ /* 0x000fe20000000800 */
[C---:B------:R-:W-:Y:S02]  /*e720*/  FMUL.FTZ R70, R2.reuse, R70 ;  /* 0x0000004602467220 */ /* 0x040fe40000410000 */
[C---:B------:R-:W-:Y:S03]  /*e730*/  HMMA.16816.F32.BF16 R20, R128.reuse, R28, R20 ;  /* 0x0000001c8014723c */ /* 0x040fe60000041814 */
[C---:B------:R-:W-:Y:S02]  /*e740*/  FMUL.FTZ R71, R2.reuse, R71 ;  /* 0x0000004702477220 */ /* 0x040fe40000410000 */
[C---:B------:R-:W-:Y:S02]  /*e750*/  FMUL.FTZ R68, R3.reuse, R68 ;  /* 0x0000004403447220 */ /* 0x040fe40000410000 */
[C---:B------:R-:W-:Y:S01]  /*e760*/  FMUL.FTZ R28, R3.reuse, R104 ;  /* 0x00000068031c7220 */ /* 0x040fe20000410000 */
[C---:B------:R-:W-:Y:S04]  /*e770*/  HMMA.16816.F32.BF16 R24, R128.reuse, R30, R24 ;  /* 0x0000001e8018723c */ /* 0x040fe80000041818 */
[C---:B------:R-:W-:Y:S02]  /*e780*/  FMUL.FTZ R29, R3.reuse, R105 ;  /* 0x00000069031d7220 */ /* 0x040fe40000410000 */
[C---:B------:R-:W-:Y:S02]  /*e790*/  FMUL.FTZ R69, R3.reuse, R69 ;  /* 0x0000004503457220 */ /* 0x040fe40000410000 */
[C---:B------:R-:W-:Y:S04]  /*e7a0*/  FMUL.FTZ R30, R2.reuse, R106 ;  /* 0x0000006a021e7220 */ /* 0x040fe80000410000 */
[C---:B------:R-:W-:Y:S02]  /*e7b0*/  FMUL.FTZ R31, R2.reuse, R107 ;  /* 0x0000006b021f7220 */ /* 0x040fe40000410000 */
[----:B------:R-:W3:Y:S01]  /*e7c0*/  LDSM.16.MT88.4 R104, [R202+0xe000] ;  /* 0x00e00000ca68783b */ /* 0x000ee20000004200 */
[C---:B------:R-:W-:Y:S02]  /*e7d0*/  FMUL.FTZ R74, R2.reuse, R74 ;  /* 0x0000004a024a7220 */ /* 0x040fe40000410000 */
[C---:B------:R-:W-:Y:S02]  /*e7e0*/  FMUL.FTZ R75, R2.reuse, R75 ;  /* 0x0000004b024b7220 */ /* 0x040fe40000410000 */
[C---:B-1----:R-:W-:Y:S03]  /*e7f0*/  HMMA.16816.F32.BF16 R28, R128.reuse, R120, R28 ;  /* 0x00000078801c723c */ /* 0x042fe6000004181c */
[C---:B------:R-:W-:Y:S02]  /*e800*/  FMUL.FTZ R72, R3.reuse, R72 ;  /* 0x0000004803487220 */ /* 0x040fe40000410000 */
[C---:B------:R-:W-:Y:S02]  /*e810*/  FMUL.FTZ R73, R3.reuse, R73 ;  /* 0x0000004903497220 */ /* 0x040fe40000410000 */
[C---:B------:R-:W-:Y:S01]  /*e820*/  FMUL.FTZ R86, R2.reuse, R86 ;  /* 0x0000005602567220 */ /* 0x040fe20000410000 */
[C---:B------:R-:W-:Y:S01]  /*e830*/  HMMA.16816.F32.BF16 R32, R128.reuse, R122, R32 ;  /* 0x0000007a8020723c */ /* 0x040fe20000041820 */
[----:B------:R-:W-:Y:S03]  /*e840*/  LDSM.16.MT88.4 R120, [R200+0xc800] ;  /* 0x00c80000c878783b */ /* 0x000fe60000004200 */
[C---:B------:R-:W-:Y:S02]  /*e850*/  FMUL.FTZ R87, R2.reuse, R87 ;  /* 0x0000005702577220 */ /* 0x040fe40000410000 */
[C---:B------:R-:W-:Y:S02]  /*e860*/  FMUL.FTZ R84, R3.reuse, R84 ;  /* 0x0000005403547220 */ /* 0x040fe40000410000 */
[C---:B--2---:R-:W-:Y:S04]  /*e870*/  HMMA.16816.F32.BF16 R36, R128.reuse, R112, R36 ;  /* 0x000000708024723c */ /* 0x044fe80000041824 */
[----:B------:R-:W-:Y:S02]  /*e880*/  FMUL.FTZ R85, R3, R85 ;  /* 0x0000005503557220 */ /* 0x000fe40000410000 */
[----:B------:R-:W-:Y:S02]  /*e890*/  FFMA.FTZ R170, R179, c[0x0][0x23c], -R150 ;  /* 0x00008f00b3aa7a23 */ /* 0x000fe40000010896 */
[C---:B------:R-:W-:Y:S01]  /*e8a0*/  HMMA.16816.F32.BF16 R40, R128.reuse, R114, R40 ;  /* 0x000000728028723c */ /* 0x040fe20000041828 */
[----:B------:R-:W-:Y:S03]  /*e8b0*/  LDSM.16.MT88.4 R112, [R204+0xc800] ;  /* 0x00c80000cc70783b */ /* 0x000fe60000004200 */
[----:B------:R-:W-:Y:S01]  /*e8c0*/  FFMA.FTZ R179, R141, c[0x0][0x23c], -R148 ;  /* 0x00008f008db37a23 */ /* 0x000fe20000010894 */
[----:B------:R-:W-:Y:S01]  /*e8d0*/  MUFU.EX2 R170, R170 ;  /* 0x000000aa00aa7308 */ /* 0x000fe20000000800 */
[--C-:B------:R-:W-:Y:S02]  /*e8e0*/  FFMA.FTZ R173, R173, c[0x0][0x23c], -R150.reuse ;  /* 0x00008f00adad7a23 */ /* 0x100fe40000010896 */
[----:B------:R-:W-:Y:S01]  /*e8f0*/  FFMA.FTZ R172, R177, c[0x0][0x23c], -R150 ;  /* 0x00008f00b1ac7a23 */ /* 0x000fe20000010896 */
[----:B------:R-:W-:Y:S01]  /*e900*/  LDSM.16.MT88.4 R140, [R202+0xe800] ;  /* 0x00e80000ca8c783b */ /* 0x000fe20000004200 */
[C---:B---3--:R-:W-:Y:S03]  /*e910*/  HMMA.16816.F32.BF16 R44, R128.reuse, R104, R44 ;  /* 0x00000068802c723c */ /* 0x048fe6000004182c */
[----:B------:R-:W-:Y:S02]  /*e920*/  FFMA.FTZ R177, R145, c[0x0][0x23c], -R148 ;  /* 0x00008f0091b17a23 */ /* 0x000fe40000010894 */
[----:B------:R-:W1:Y:S01]  /*e930*/  MUFU.EX2 R173, R173 ;  /* 0x000000ad00ad7308 */ /* 0x000e620000000800 */
[--C-:B------:R-:W-:Y:S01]  /*e940*/  FFMA.FTZ R175, R175, c[0x0][0x23c], -R150.reuse ;  /* 0x00008f00afaf7a23 */ /* 0x100fe20000010896 */
[----:B------:R-:W-:Y:S01]  /*e950*/  LDSM.16.MT88.4 R144, [R201+0xe800] ;  /* 0x00e80000c990783b */ /* 0x000fe20000004200 */
[C---:B------:R-:W-:Y:S01]  /*e960*/  FMUL.FTZ R90, R2.reuse, R90 ;  /* 0x0000005a025a7220 */ /* 0x040fe20000410000 */
[C---:B------:R-:W-:Y:S03]  /*e970*/  HMMA.16816.F32.BF16 R48, R128.reuse, R106, R48 ;  /* 0x0000006a8030723c */ /* 0x040fe60000041830 */
[C---:B------:R-:W-:Y:S03]  /*e980*/  FMUL.FTZ R91, R2.reuse, R91 ;  /* 0x0000005b025b7220 */ /* 0x040fe60000410000 */
[----:B------:R-:W2:Y:S01]  /*e990*/  LDSM.16.MT88.4 R104, [R204+0x10000] ;  /* 0x01000000cc68783b */ /* 0x000ea20000004200 */
[C---:B------:R-:W-:Y:S01]  /*e9a0*/  FMUL.FTZ R88, R3.reuse, R88 ;  /* 0x0000005803587220 */ /* 0x040fe20000410000 */
[C---:B------:R-:W-:Y:S01]  /*e9b0*/  HMMA.16816.F32.BF16 R52, R128.reuse, R100, R52 ;  /* 0x000000648034723c */ /* 0x040fe20000041834 */
[----:B------:R-:W-:Y:S03]  /*e9c0*/  MUFU.EX2 R172, R172 ;  /* 0x000000ac00ac7308 */ /* 0x000fe60000000800 */
[C---:B------:R-:W-:Y:S02]  /*e9d0*/  FMUL.FTZ R89, R3.reuse, R89 ;  /* 0x0000005903597220 */ /* 0x040fe40000410000 */
[C---:B------:R-:W-:Y:S02]  /*e9e0*/  FMUL.FTZ R94, R2.reuse, R94 ;  /* 0x0000005e025e7220 */ /* 0x040fe40000410000 */
[C---:B------:R-:W-:Y:S01]  /*e9f0*/  HMMA.16816.F32.BF16 R56, R128.reuse, R102, R56 ;  /* 0x000000668038723c */ /* 0x040fe20000041838 */
[----:B------:R-:W3:Y:S02]  /*ea00*/  LDSM.16.MT88.4 R100, [R202+0x10000] ;  /* 0x01000000ca64783b */ /* 0x000ee40000004200 */
[----:B------:R-:W-:Y:S01]  /*ea10*/  MUFU.EX2 R175, R175 ;  /* 0x000000af00af7308 */ /* 0x000fe20000000800 */
[C---:B------:R-:W-:Y:S02]  /*ea20*/  FMUL.FTZ R95, R2.reuse, R95 ;  /* 0x0000005f025f7220 */ /* 0x040fe40000410000 */
[C---:B------:R-:W-:Y:S02]  /*ea30*/  FMUL.FTZ R92, R3.reuse, R92 ;  /* 0x0000005c035c7220 */ /* 0x040fe40000410000 */
[C---:B------:R-:W-:Y:S04]  /*ea40*/  HMMA.16816.F32.BF16 R60, R128.reuse, R108, R60 ;  /* 0x0000006c803c723c */ /* 0x040fe8000004183c */
[C---:B------:R-:W-:Y:S01]  /*ea50*/  FMUL.FTZ R93, R3.reuse, R93 ;  /* 0x0000005d035d7220 */ /* 0x040fe20000410000 */
[----:B------:R-:W4:Y:S01]  /*ea60*/  MUFU.EX2 R177, R177 ;  /* 0x000000b100b17308 */ /* 0x000f220000000800 */
[C---:B------:R-:W-:Y:S02]  /*ea70*/  FMUL.FTZ R98, R2.reuse, R98 ;  /* 0x0000006202627220 */ /* 0x040fe40000410000 */
[C---:B------:R-:W-:Y:S01]  /*ea80*/  HMMA.16816.F32.BF16 R64, R128.reuse, R110, R64 ;  /* 0x0000006e8040723c */ /* 0x040fe20000041840 */
[----:B------:R-:W5:Y:S03]  /*ea90*/  LDSM.16.MT88.4 R108, [R201+0x10000] ;  /* 0x01000000c96c783b */ /* 0x000f660000004200 */
[C---:B------:R-:W-:Y:S02]  /*eaa0*/  FMUL.FTZ R99, R2.reuse, R99 ;  /* 0x0000006302637220 */ /* 0x040fe40000410000 */
[C---:B------:R-:W-:Y:S01]  /*eab0*/  FMUL.FTZ R96, R3.reuse, R96 ;  /* 0x0000006003607220 */ /* 0x040fe20000410000 */
[----:B------:R-:W1:Y:S01]  /*eac0*/  MUFU.EX2 R179, R179 ;  /* 0x000000b300b37308 */ /* 0x000e620000000800 */
[----:B------:R-:W-:Y:S04]  /*ead0*/  FMUL.FTZ R97, R3, R97 ;  /* 0x0000006103617220 */ /* 0x000fe80000410000 */
[----:B------:R-:W-:Y:S01]  /*eae0*/  FFMA.FTZ R178, R185, c[0x0][0x23c], -R150 ;  /* 0x00008f00b9b27a23 */ /* 0x000fe20000010896 */
[C---:B--2---:R-:W-:Y:S03]  /*eaf0*/  HMMA.16816.F32.BF16 R68, R128.reuse, R104, R68 ;  /* 0x000000688044723c */ /* 0x044fe60000041844 */
[----:B------:R-:W-:Y:S02]  /*eb00*/  FFMA.FTZ R185, R159, c[0x0][0x23c], -R148 ;  /* 0x00008f009fb97a23 */ /* 0x000fe40000010894 */
[----:B------:R-:W-:Y:S01]  /*eb10*/  MUFU.EX2 R178, R178 ;  /* 0x000000b200b27308 */ /* 0x000fe20000000800 */
[----:B------:R-:W-:Y:S01]  /*eb20*/  LDSM.16.MT88.4 R156, [R200+0xf800] ;  /* 0x00f80000c89c783b */ /* 0x000fe20000004200 */
[--C-:B------:R-:W-:Y:S01]  /*eb30*/  FFMA.FTZ R183, R183, c[0x0][0x23c], -R150.reuse ;  /* 0x00008f00b7b77a23 */ /* 0x100fe20000010896 */
[C---:B------:R-:W-:Y:S04]  /*eb40*/  HMMA.16816.F32.BF16 R72, R128.reuse, R106, R72 ;  /* 0x0000006a8048723c */ /* 0x040fe80000041848 */
[C---:B------:R-:W-:Y:S02]  /*eb50*/  FMUL.FTZ R78, R2.reuse, R78 ;  /* 0x0000004e024e7220 */ /* 0x040fe40000410000 */
[----:B------:R-:W2:Y:S01]  /*eb60*/  LDSM.16.MT88.4 R104, [R200+0x10000] ;  /* 0x01000000c868783b */ /* 0x000ea20000004200 */
[C---:B------:R-:W-:Y:S01]  /*eb70*/  FMUL.FTZ R79, R2.reuse, R79 ;  /* 0x0000004f024f7220 */ /* 0x040fe20000410000 */
[----:B------:R-:W-:Y:S01]  /*eb80*/  MUFU.EX2 R183, R183 ;  /* 0x000000b700b77308 */ /* 0x000fe20000000800 */
[C---:B------:R-:W-:Y:S03]  /*eb90*/  FMUL.FTZ R76, R3.reuse, R76 ;  /* 0x0000004c034c7220 */ /* 0x040fe60000410000 */
[----:B------:R-:W-:Y:S02]  /*eba0*/  FMUL.FTZ R77, R3, R77 ;  /* 0x0000004d034d7220 */ /* 0x000fe40000410000 */
[--C-:B------:R-:W-:Y:S02]  /*ebb0*/  FFMA.FTZ R180, R181, c[0x0][0x23c], -R150.reuse ;  /* 0x00008f00b5b47a23 */ /* 0x100fe40000010896 */
[--C-:B------:R-:W-:Y:S02]  /*ebc0*/  FFMA.FTZ R181, R163, c[0x0][0x23c], -R150.reuse ;  /* 0x00008f00a3b57a23 */ /* 0x100fe40000010896 */
[----:B------:R-:W-:Y:S01]  /*ebd0*/  MUFU.EX2 R185, R185 ;  /* 0x000000b900b97308 */ /* 0x000fe20000000800 */
[----:B------:R-:W-:Y:S01]  /*ebe0*/  LDSM.16.MT88.4 R160, [R204+0x11800] ;  /* 0x01180000cca0783b */ /* 0x000fe20000004200 */
[C---:B---3--:R-:W-:Y:S03]  /*ebf0*/  HMMA.16816.F32.BF16 R76, R128.reuse, R100, R76 ;  /* 0x00000064804c723c */ /* 0x048fe6000004184c */
[C---:B------:R-:W-:Y:S02]  /*ec00*/  FMUL.FTZ R82, R2.reuse, R82 ;  /* 0x0000005202527220 */ /* 0x040fe40000410000 */
[----:B------:R-:W-:Y:S02]  /*ec10*/  FMUL.FTZ R83, R2, R83 ;  /* 0x0000005302537220 */ /* 0x000fe40000410000 */
[----:B------:R-:W-:Y:S01]  /*ec20*/  FMUL.FTZ R80, R3, R80 ;  /* 0x0000005003507220 */ /* 0x000fe20000410000 */
[----:B-1----:R-:W-:Y:S01]  /*ec30*/  F2FP.BF16.PACK_AB R101, R173, R170 ;  /* 0x000000aaad65723e */ /* 0x002fe200000010ff */
[----:B------:R-:W-:Y:S01]  /*ec40*/  FMUL.FTZ R81, R3, R81 ;  /* 0x0000005103517220 */ /* 0x000fe20000410000 */
[----:B------:R-:W-:Y:S02]  /*ec50*/  MUFU.EX2 R180, R180 ;  /* 0x000000b400b47308 */ /* 0x000fe40000000800 */
[----:B----4-:R-:W-:Y:S01]  /*ec60*/  F2FP.BF16.PACK_AB R100, R177, R174 ;  /* 0x000000aeb164723e */ /* 0x010fe200000010ff */
[--C-:B------:R-:W-:Y:S02]  /*ec70*/  FFMA.FTZ R232, R136, c[0x0][0x23c], -R150.reuse ;  /* 0x00008f0088e87a23 */ /* 0x100fe40000010896 */
[----:B------:R-:W-:Y:S01]  /*ec80*/  FFMA.FTZ R150, R135, c[0x0][0x23c], -R150 ;  /* 0x00008f0087967a23 */ /* 0x000fe20000010896 */
[C---:B------:R-:W-:Y:S03]  /*ec90*/  HMMA.16816.F32.BF16 R80, R128.reuse, R102, R80 ;  /* 0x000000668050723c */ /* 0x040fe60000041850 */
[--C-:B------:R-:W-:Y:S01]  /*eca0*/  FFMA.FTZ R235, R139, c[0x0][0x23c], -R148.reuse ;  /* 0x00008f008beb7a23 */ /* 0x100fe20000010894 */
[----:B------:R-:W-:Y:S01]  /*ecb0*/  MUFU.EX2 R135, R150 ;  /* 0x0000009600877308 */ /* 0x000fe20000000800 */
[--C-:B------:R-:W-:Y:S02]  /*ecc0*/  FFMA.FTZ R236, R138, c[0x0][0x23c], -R148.reuse ;  /* 0x00008f008aec7a23 */ /* 0x100fe40000010894 */
[----:B------:R-:W-:Y:S01]  /*ecd0*/  FFMA.FTZ R148, R137, c[0x0][0x23c], -R148 ;  /* 0x00008f0089947a23 */ /* 0x000fe20000010894 */
[C---:B-----5:R-:W-:Y:S04]  /*ece0*/  HMMA.16816.F32.BF16 R84, R128.reuse, R108, R84 ;  /* 0x0000006c8054723c */ /* 0x060fe80000041854 */
[----:B------:R-:W-:Y:S01]  /*ecf0*/  F2FP.BF16.PACK_AB R103, R175, R172 ;  /* 0x000000acaf67723e */ /* 0x000fe200000010ff */
[----:B------:R-:W-:Y:S01]  /*ed00*/  FFMA.FTZ R167, R2, R229, R167 ;  /* 0x000000e502a77223 */ /* 0x000fe200000100a7 */
[----:B------:R1:W-:Y:S01]  /*ed10*/  MUFU.EX2 R237, R148 ;  /* 0x0000009400ed7308 */ /* 0x0003e20000000800 */
[----:B------:R-:W-:Y:S01]  /*ed20*/  F2FP.BF16.PACK_AB R102, R179, R176 ;  /* 0x000000b0b366723e */ /* 0x000fe200000010ff */
[C---:B------:R-:W-:Y:S01]  /*ed30*/  HMMA.16816.F32.BF16 R88, R128.reuse, R110, R88 ;  /* 0x0000006e8058723c */ /* 0x040fe20000041858 */
[----:B------:R-:W3:Y:S03]  /*ed40*/  LDSM.16.MT88.4 R108, [R202+0xc800] ;  /* 0x00c80000ca6c783b */ /* 0x000ee60000004200 */
[----:B------:R-:W-:Y:S01]  /*ed50*/  F2FP.BF16.PACK_AB R137, R233, R186 ;  /* 0x000000bae989723e */ /* 0x000fe200000010ff */
[----:B------:R-:W-:Y:S02]  /*ed60*/  FFMA.FTZ R171, R3, R228, R171 ;  /* 0x000000e403ab7223 */ /* 0x000fe400000100ab */
[----:B------:R-:W-:Y:S01]  /*ed70*/  FADD.FTZ R164, R164, R167 ;  /* 0x000000a7a4a47221 */ /* 0x000fe20000010000 */
[C---:B--2---:R-:W-:Y:S01]  /*ed80*/  HMMA.16816.F32.BF16 R92, R128.reuse, R104, R92 ;  /* 0x00000068805c723c */ /* 0x044fe2000004185c */
[----:B------:R-:W-:Y:S03]  /*ed90*/  MUFU.EX2 R181, R181 ;  /* 0x000000b500b57308 */ /* 0x000fe60000000800 */
[----:B------:R-:W-:Y:S02]  /*eda0*/  FADD.FTZ R168, R168, R171 ;  /* 0x000000aba8a87221 */ /* 0x000fe40000010000 */
[----:B------:R-:W-:Y:S02]  /*edb0*/  FADD.FTZ R3, R165, R164 ;  /* 0x000000a4a5037221 */ /* 0x000fe40000010000 */
[----:B------:R-:W-:Y:S01]  /*edc0*/  HMMA.16816.F32.BF16 R96, R128, R106, R96 ;  /* 0x0000006a8060723c */ /* 0x000fe20000041860 */
[----:B------:R-:W2:Y:S02]  /*edd0*/  LDSM.16.MT88.4 R104, [R200+0xe800] ;  /* 0x00e80000c868783b */ /* 0x000ea40000004200 */
[----:B------:R-:W4:Y:S01]  /*ede0*/  MUFU.EX2 R232, R232 ;  /* 0x000000e800e87308 */ /* 0x000f220000000800 */
[----:B------:R-:W-:Y:S01]  /*edf0*/  FADD.FTZ R3, R134, R3 ;  /* 0x0000000386037221 */ /* 0x000fe20000010000 */
[----:B------:R-:W-:Y:S03]  /*ee00*/  MOV R134, R133 ;  /* 0x0000008500867202 */ /* 0x000fe60000000f00 */
[C---:B------:R-:W-:Y:S01]  /*ee10*/  HMMA.16816.F32.BF16 R4, R100.reuse, R112, R4 ;  /* 0x000000706404723c */ /* 0x040fe20000041804 */
[----:B-1----:R-:W-:Y:S04]  /*ee20*/  LDSM.16.MT88.4 R148, [R202+0xf800] ;  /* 0x00f80000ca94783b */ /* 0x002fe80000004200 */
[----:B------:R-:W1:Y:S01]  /*ee30*/  MUFU.EX2 R235, R235 ;  /* 0x000000eb00eb7308 */ /* 0x000e620000000800 */
[----:B------:R-:W-:Y:S01]  /*ee40*/  FADD.FTZ R170, R170, R3 ;  /* 0x00000003aaaa7221 */ /* 0x000fe20000010000 */
[----:B------:R-:W-:Y:S01]  /*ee50*/  MOV R3, R132 ;  /* 0x0000008400037202 */ /* 0x000fe20000000f00 */
[C---:B------:R-:W-:Y:S01]  /*ee60*/  HMMA.16816.F32.BF16 R8, R100.reuse, R114, R8 ;  /* 0x000000726408723c */ /* 0x040fe20000041808 */
[----:B------:R-:W-:Y:S03]  /*ee70*/  LDSM.16.MT88.4 R112, [R202+0x10800] ;  /* 0x01080000ca70783b */ /* 0x000fe60000004200 */
[----:B------:R-:W-:Y:S03]  /*ee80*/  FADD.FTZ R173, R173, R170 ;  /* 0x000000aaadad7221 */ /* 0x000fe60000010000 */
[----:B------:R-:W5:Y:S01]  /*ee90*/  MUFU.EX2 R236, R236 ;  /* 0x000000ec00ec7308 */ /* 0x000f620000000800 */
[----:B------:R-:W-:Y:S01]  /*eea0*/  FADD.FTZ R172, R172, R173 ;  /* 0x000000adacac7221 */ /* 0x000fe20000010000 */
[C---:B---3--:R-:W-:Y:S03]  /*eeb0*/  HMMA.16816.F32.BF16 R12, R100.reuse, R108, R12 ;  /* 0x0000006c640c723c */ /* 0x048fe6000004180c */
[----:B----4-:R-:W-:Y:S01]  /*eec0*/  F2FP.BF16.PACK_AB R139, R135, R232 ;  /* 0x000000e8878b723e */ /* 0x010fe200000010ff */
[----:B------:R-:W-:Y:S04]  /*eed0*/  FADD.FTZ R175, R175, R172 ;  /* 0x000000acafaf7221 */ /* 0x000fe80000010000 */
[C---:B------:R-:W-:Y:S01]  /*eee0*/  HMMA.16816.F32.BF16 R16, R100.reuse, R110, R16 ;  /* 0x0000006e6410723c */ /* 0x040fe20000041810 */
[----:B------:R-:W3:Y:S03]  /*eef0*/  LDSM.16.MT88.4 R108, [R204+0x10800] ;  /* 0x01080000cc6c783b */ /* 0x000ee60000004200 */
[----:B-1----:R-:W-:Y:S04]  /*ef00*/  F2FP.BF16.PACK_AB R136, R235, R234 ;  /* 0x000000eaeb88723e */ /* 0x002fe800000010ff */
[C---:B------:R-:W-:Y:S04]  /*ef10*/  HMMA.16816.F32.BF16 R20, R100.reuse, R116, R20 ;  /* 0x000000746414723c */ /* 0x040fe80000041814 */
[----:B-----5:R-:W-:Y:S04]  /*ef20*/  F2FP.BF16.PACK_AB R138, R237, R236 ;  /* 0x000000eced8a723e */ /* 0x020fe800000010ff */
        /* <DEDUP_REMOVED lines=29> */
[----:B------:R-:W-:Y:S01]  /*f100*/  F2FP.BF16.PACK_AB R101, R183, R178 ;  /* 0x000000b2b765723e */ /* 0x000fe200000010ff */
[----:B------:R-:W-:Y:S01]  /*f110*/  FADD.FTZ R178, R178, R175 ;  /* 0x000000afb2b27221 */ /* 0x000fe20000010000 */
[----:B------:R-:W-:Y:S03]  /*f120*/  F2FP.BF16.PACK_AB R103, R181, R180 ;  /* 0x000000b4b567723e */ /* 0x000fe600000010ff */
[----:B------:R-:W-:Y:S01]  /*f130*/  F2FP.BF16.PACK_AB R100, R185, R182 ;  /* 0x000000b6b964723e */ /* 0x000fe200000010ff */
[----:B------:R-:W-:Y:S01]  /*f140*/  FADD.FTZ R183, R183, R178 ;  /* 0x000000b2b7b77221 */ /* 0x000fe20000010000 */
[----:B------:R-:W-:Y:S03]  /*f150*/  F2FP.BF16.PACK_AB R102, R187, R184 ;  /* 0x000000b8bb66723e */ /* 0x000fe600000010ff */
[----:B------:R-:W-:Y:S04]  /*f160*/  FADD.FTZ R180, R180, R183 ;  /* 0x000000b7b4b47221 */ /* 0x000fe80000010000 */
[C---:B--2---:R-:W-:Y:S03]  /*f170*/  HMMA.16816.F32.BF16 R4, R100.reuse, R108, R4 ;  /* 0x0000006c6404723c */ /* 0x044fe60000041804 */
[----:B------:R-:W-:Y:S04]  /*f180*/  FADD.FTZ R181, R181, R180 ;  /* 0x000000b4b5b57221 */ /* 0x000fe80000010000 */
[----:B------:R-:W-:Y:S01]  /*f190*/  FADD.FTZ R186, R186, R181 ;  /* 0x000000b5baba7221 */ /* 0x000fe20000010000 */
[C---:B------:R-:W-:Y:S01]  /*f1a0*/  HMMA.16816.F32.BF16 R8, R100.reuse, R110, R8 ;  /* 0x0000006e6408723c */ /* 0x040fe20000041808 */
[----:B------:R-:W2:Y:S03]  /*f1b0*/  LDSM.16.MT88.4 R108, [R201+0xf000] ;  /* 0x00f00000c96c783b */ /* 0x000ea60000004200 */
[----:B------:R-:W-:Y:S04]  /*f1c0*/  FADD.FTZ R233, R233, R186 ;  /* 0x000000bae9e97221 */ /* 0x000fe80000010000 */
[C---:B------:R-:W-:Y:S04]  /*f1d0*/  HMMA.16816.F32.BF16 R12, R100.reuse, R120, R12 ;  /* 0x00000078640c723c */ /* 0x040fe8000004180c */
[----:B------:R-:W-:Y:S04]  /*f1e0*/  FADD.FTZ R232, R232, R233 ;  /* 0x000000e9e8e87221 */ /* 0x000fe80000010000 */
[C---:B------:R-:W-:Y:S04]  /*f1f0*/  HMMA.16816.F32.BF16 R16, R100.reuse, R122, R16 ;  /* 0x0000007a6410723c */ /* 0x040fe80000041810 */
[----:B------:R-:W-:Y:S04]  /*f200*/  FADD.FTZ R229, R135, R232 ;  /* 0x000000e887e57221 */ /* 0x000fe80000010000 */
        /* <DEDUP_REMOVED lines=70> */
.L_x_3436:
        /* <DEDUP_REMOVED lines=280> */
.L_x_3442:
[----:B--234-:R-:W-:Y:S05]  /*107f0*/  BSYNC B0 ;  /* 0x0000000000007941 */ /* 0x01cfea0003800000 */
.L_x_3441:
        /* <DEDUP_REMOVED lines=18> */
.L_x_3444:
[----:B------:R-:W-:Y:S05]  /*10920*/  BSYNC B0 ;  /* 0x0000000000007941 */ /* 0x000fea0003800000 */
.L_x_3443:
        /* <DEDUP_REMOVED lines=11> */
.L_x_3446:
[----:B------:R-:W-:Y:S05]  /*109e0*/  BSYNC B0 ;  /* 0x0000000000007941 */ /* 0x000fea0003800000 */
.L_x_3445:
        /* <DEDUP_REMOVED lines=11> */
.L_x_3448:
[----:B------:R-:W-:Y:S05]  /*10aa0*/  BSYNC B0 ;  /* 0x0000000000007941 */ /* 0x000fea0003800000 */
.L_x_3447:
        /* <DEDUP_REMOVED lines=11> */
.L_x_3450:
[----:B------:R-:W-:Y:S05]  /*10b60*/  BSYNC B0 ;  /* 0x0000000000007941 */ /* 0x000fea0003800000 */
.L_x_3449:
        /* <DEDUP_REMOVED lines=11> */
.L_x_3452:
[----:B------:R-:W-:Y:S05]  /*10c20*/  BSYNC B0 ;  /* 0x0000000000007941 */ /* 0x000fea0003800000 */
.L_x_3451:
        /* <DEDUP_REMOVED lines=11> */
.L_x_3454:
[----:B------:R-:W-:Y:S05]  /*10ce0*/  BSYNC B0 ;  /* 0x0000000000007941 */ /* 0x000fea0003800000 */
.L_x_3453:
        /* <DEDUP_REMOVED lines=11> */
.L_x_3456:
[----:B------:R-:W-:Y:S05]  /*10da0*/  BSYNC B0 ;  /* 0x0000000000007941 */ /* 0x000fea0003800000 */
.L_x_3455:
        /* <DEDUP_REMOVED lines=12> */
.L_x_3457:
        /* <DEDUP_REMOVED lines=9> */
.L_x_4439:


//--------------------- .text._ZN5flash24flash_fwd_splitkv_kernelI23Flash_fwd_kernel_traitsILi192ELi64ELi64ELi4ELb0ELb0EN7cutlass10bfloat16_tE19Flash_kernel_traitsILi192ELi64ELi64ELi4ES3_EELb1ELb0ELb0ELb0ELb1ELb0ELb1ELb1EEEvNS_16Flash_fwd_paramsE --------------------------
	.section	.text._ZN5flash24flash_fwd_splitkv_kernelI23Flash_fwd_kernel_traitsILi192ELi64ELi64ELi4ELb0ELb0EN7cutlass10bfloat16_tE19Flash_kernel_traitsILi192ELi64ELi64ELi4ES3_EELb1ELb0ELb0ELb0ELb1ELb0ELb1ELb1EEEvNS_16Flash_fwd_paramsE,"ax",@progbits
	.sectioninfo	@"SHI_REGISTERS=238"
	.align	128
        .global         _ZN5flash24flash_fwd_splitkv_kernelI23Flash_fwd_kernel_traitsILi192ELi64ELi64ELi4ELb0ELb0EN7cutlass10bfloat16_tE19Flash_kernel_traitsILi192ELi64ELi64ELi4ES3_EELb1ELb0ELb0ELb0ELb1ELb0ELb1ELb1EEEvNS_16Flash_fwd_paramsE
        .type           _ZN5flash24flash_fwd_splitkv_kernelI23Flash_fwd_kernel_traitsILi192ELi64ELi64ELi4ELb0ELb0EN7cutlass10bfloat16_tE19Flash_kernel_traitsILi192ELi64ELi64ELi4ES3_EELb1ELb0ELb0ELb0ELb1ELb0ELb1ELb1EEEvNS_16Flash_fwd_paramsE,@function
        .size           _ZN5flash24flash_fwd_splitkv_kernelI23Flash_fwd_kernel_traitsILi192ELi64ELi64ELi4ELb0ELb0EN7cutlass10bfloat16_tE19Flash_kernel_traitsILi192ELi64ELi64ELi4ES3_EELb1ELb0ELb0ELb0ELb1ELb0ELb1ELb1EEEvNS_16Flash_fwd_paramsE,(.L_x_4399 - _ZN5flash24flash_fwd_splitkv_kernelI23Flash_fwd_kernel_traitsILi192ELi64ELi64ELi4ELb0ELb0EN7cutlass10bfloat16_tE19Flash_kernel_traitsILi192ELi64ELi64ELi4ES3_EELb1ELb0ELb0ELb0ELb1ELb0ELb1ELb1EEEvNS_16Flash_fwd_paramsE)
        .other          _ZN5flash24flash_fwd_splitkv_kernelI23Flash_fwd_kernel_traitsILi192ELi64ELi64ELi4ELb0ELb0EN7cutlass10bfloat16_tE19Flash_kernel_traitsILi192ELi64ELi64ELi4ES3_EELb1ELb0ELb0ELb0ELb1ELb0ELb1ELb1EEEvNS_16Flash_fwd_paramsE,@"STO_CUDA_ENTRY STV_DEFAULT"
_ZN5flash24flash_fwd_splitkv_kernelI23Flash_fwd_kernel_traitsILi192ELi64ELi64ELi4ELb0ELb0EN7cutlass10bfloat16_tE19Flash_kernel_traitsILi192ELi64ELi64ELi4ES3_EELb1ELb0ELb0ELb0ELb1ELb0ELb1ELb1EEEvNS_16Flash_fwd_paramsE:
.text._ZN5flash24flash_fwd_splitkv_kernelI23Flash_fwd_kernel_traitsILi192ELi64ELi64ELi4ELb0ELb0EN7cutlass10bfloat16_tE19Flash_kernel_traitsILi192ELi64ELi64ELi4ES3_EELb1ELb0ELb0ELb0ELb1ELb0ELb1ELb1EEEvNS_16Flash_fwd_paramsE:
        /* <DEDUP_REMOVED lines=29> */
[----:B---34-:R-:W-:Y:S05]  /*01d0*/  CALL.REL.NOINC `($_ZN5flash24flash_fwd_splitkv_kernelI23Flash_fwd_kernel_traitsILi192ELi64ELi64ELi4ELb0ELb0EN7cutlass10bfloat16_tE19Flash_kernel_traitsILi192ELi64ELi64ELi4ES3_EELb1ELb0ELb0ELb0ELb1ELb0ELb1ELb1EEEvNS_16Flash_fwd_paramsE$_ZN5flash30compute_attn_1rowblock_splitkvI23Flash_fwd_kernel_traitsILi192ELi64ELi64ELi4ELb0ELb0EN7cutlass10bfloat16_tE19Flash_kernel_traitsILi192ELi64ELi64ELi4ES3_EELb1ELb0ELb0ELb0ELb1ELb0ELb1ELb1ENS_16Flash_fwd_paramsEEEvRKT8_iiiii) ;  /* 0x0000002000007944 */ /* 0x018fea0003c00000 */
[----:B------:R-:W-:Y:S05]  /*01e0*/  BSYNC B3 ;  /* 0x0000000000037941 */ /* 0x000fea0003800000 */
.L_x_3458:
[----:B------:R-:W-:Y:S05]  /*01f0*/  EXIT ;  /* 0x000000000000794d */ /* 0x000fea0003800000 */
        .type           $_ZN5flash24flash_fwd_splitkv_kernelI23Flash_fwd_kernel_traitsILi192ELi64ELi64ELi4ELb0ELb0EN7cutlass10bfloat16_tE19Flash_kernel_traitsILi192ELi64ELi64ELi4ES3_EELb1ELb0ELb0ELb0ELb1ELb0ELb1ELb1EEEvNS_16Flash_fwd_paramsE$_ZN5flash30compute_attn_1rowblock_splitkvI23Flash_fwd_kernel_traitsILi192ELi64ELi64ELi4ELb0ELb0EN7cutlass10bfloat16_tE19Flash_kernel_traitsILi192ELi64ELi64ELi4ES3_EELb1ELb0ELb0ELb0ELb1ELb0ELb1ELb1ENS_16Flash_fwd_paramsEEEvRKT8_iiiii,@function
        .size           $_ZN5flash24flash_fwd_splitkv_kernelI23Flash_fwd_kernel_traitsILi192ELi64ELi64ELi4ELb0ELb0EN7cutlass10bfloat16_tE19Flash_kernel_traitsILi192ELi64ELi64ELi4ES3_EELb1ELb0ELb0ELb0ELb1ELb0ELb1ELb1EEEvNS_16Flash_fwd_paramsE$_ZN5flash30compute_attn_1rowblock_splitkvI23Flash_fwd_kernel_traitsILi192ELi64ELi64ELi4ELb0ELb0EN7cutlass10bfloat16_tE19Flash_kernel_traitsILi192ELi64ELi64ELi4ES3_EELb1ELb0ELb0ELb0ELb1ELb0ELb1ELb1ENS_16Flash_fwd_paramsEEEvRKT8_iiiii,($__internal_22_$__cuda_sm70_shflsync_bfly_p - $_ZN5flash24flash_fwd_splitkv_kernelI23Flash_fwd_kernel_traitsILi192ELi64ELi64ELi4ELb0ELb0EN7cutlass10bfloat16_tE19Flash_kernel_traitsILi192ELi64ELi64ELi4ES3_EELb1ELb0ELb0ELb0ELb1ELb0ELb1ELb1EEEvNS_16Flash_fwd_paramsE$_ZN5flash30compute_attn_1rowblock_splitkvI23Flash_fwd_kernel_traitsILi192ELi64ELi64ELi4ELb0ELb0EN7cutlass10bfloat16_tE19Flash_kernel_traitsILi192ELi64ELi64ELi4ES3_EELb1ELb0ELb0ELb0ELb1ELb0ELb1ELb1ENS_16Flash_fwd_paramsEEEvRKT8_iiiii)
$_ZN5flash24flash_fwd_splitkv_kernelI23Flash_fwd_kernel_traitsILi192ELi64ELi64ELi4ELb0ELb0EN7cutlass10bfloat16_tE19Flash_kernel_traitsILi192ELi64ELi64ELi4ES3_EELb1ELb0ELb0ELb0ELb1ELb0ELb1ELb1EEEvNS_16Flash_fwd_paramsE$_ZN5flash30compute_attn_1rowblock_splitkvI23Flash_fwd_kernel_traitsILi192ELi64ELi64ELi4ELb0ELb0EN7cutlass10bfloat16_tE19Flash_kernel_traitsILi192ELi64ELi64ELi4ES3_EELb1ELb0ELb0ELb0ELb1ELb0ELb1ELb1ENS_16Flash_fwd_paramsEEEvRKT8_iiiii:
        /* <DEDUP_REMOVED lines=21> */
.L_x_3460:
[----:B------:R-:W-:Y:S05]  /*0350*/  BSYNC B0 ;  /* 0x0000000000007941 */ /* 0x000fea0003800000 */
.L_x_3459:
[----:B------:R-:W4:Y:S04]  /*0360*/  LD.E.64 R30, [R22.64+0xf0] ;  /* 0x0000f006161e7980 */ /* 0x000f28000c101b00 */
[----:B---3--:R-:W3:Y:S01]  /*0370*/  @P1 LD.E R206, [R4.64+0x4] ;  /* 0x0000040604ce1980 */ /* 0x008ee2000c101900 */
[----:B------:R-:W-:Y:S01]  /*0380*/  IMAD.MOV.U32 R12, RZ, RZ, RZ ;  /* 0x000000ffff0c7224 */ /* 0x000fe200078e00ff */
[----:B----4-:R-:W-:-:S04]  /*0390*/  ISETP.NE.U32.AND P4, PT, R30, RZ, PT ;  /* 0x000000ff1e00720c */ /* 0x010fc80003f85070 */
[----:B------:R-:W-:Y:S01]  /*03a0*/  ISETP.NE.AND.EX P4, PT, R31, RZ, PT, P4 ;  /* 0x000000ff1f00720c */ /* 0x000fe20003f85340 */
[----:B------:R-:W-:Y:S01]  /*03b0*/  IMAD.WIDE R30, R209, 0x4, R30 ;  /* 0x00000004d11e7825 */ /* 0x000fe200078e021e */
[----:B---3-5:R-:W-:-:S06]  /*03c0*/  @P1 IADD3 R206, R206, -R9, RZ ;  /* 0x80000009cece1210 */ /* 0x028fcc0007ffe0ff */
[----:B------:R3:W5:Y:S05]  /*03d0*/  @!P1 LD.E R206, [R22.64+0xb4] ;  /* 0x0000b40616ce9980 */ /* 0x00076a000c101900 */
[----:B------:R3:W5:Y:S01]  /*03e0*/  @P4 LD.E R12, [R30.64] ;  /* 0x000000061e0c4980 */ /* 0x000762000c101900 */
[----:B------:R-:W-:Y:S01]  /*03f0*/  BSSY B0, `(.L_x_3461) ;  /* 0x0000009000007945 */ /* 0x000fe20003800000 */
[----:B------:R-:W-:Y:S05]  /*0400*/  @!P0 BRA `(.L_x_3462) ;  /* 0x0000006000008947 */ /* 0x000fea0003800000 */
[----:B------:R-:W4:Y:S02]  /*0410*/  LD.E.U8 R0, [R22.64+0x1b2] ;  /* 0x0001b20616007980 */ /* 0x000f24000c101100 */
[----:B----4-:R-:W-:-:S13]  /*0420*/  ISETP.NE.AND P0, PT, R0, RZ, PT ;  /* 0x000000ff0000720c */ /* 0x010fda0003f05270 */
[----:B------:R-:W4:Y:S02]  /*0430*/  @P0 LD.E R0, [R2.64+0x4] ;  /* 0x0000040602000980 */ /* 0x000f24000c101900 */
[----:B----4-:R-:W-:-:S06]  /*0440*/  @P0 IADD3 R73, R0, -R15, RZ ;  /* 0x8000000f00490210 */ /* 0x010fcc0007ffe0ff */
[----:B------:R4:W5:Y:S01]  /*0450*/  @!P0 LD.E R73, [R2.64] ;  /* 0x0000000602498980 */ /* 0x000962000c101900 */
[----:B------:R-:W-:Y:S05]  /*0460*/  BRA `(.L_x_3463) ;  /* 0x0000001000007947 */ /* 0x000fea0003800000 */
.L_x_3462:
[----:B------:R4:W5:Y:S02]  /*0470*/  LD.E R73, [R22.64+0xb8] ;  /* 0x0000b80616497980 */ /* 0x000964000c101900 */
.L_x_3463:
[----:B------:R-:W-:Y:S05]  /*0480*/  BSYNC B0 ;  /* 0x0000000000007941 */ /* 0x000fea0003800000 */
.L_x_3461:
[----:B----4-:R-:W4:Y:S01]  /*0490*/  LD.E.64 R2, [R22.64+0xf8] ;  /* 0x0000f80616027980 */ /* 0x010f22000c101b00 */
[----:B------:R-:W-:Y:S01]  /*04a0*/  BSSY B1, `(.L_x_3464) ;  /* 0x0000012000017945 */ /* 0x000fe20003800000 */
[----:B-----5:R-:W-:Y:S01]  /*04b0*/  IMAD.IADD R73, R73, 0x1, -R12 ;  /* 0x0000000149497824 */ /* 0x020fe200078e0a0c */
[----:B----4-:R-:W-:-:S04]  /*04c0*/  ISETP.NE.U32.AND P0, PT, R2, RZ, PT ;  /* 0x000000ff0200720c */ /* 0x010fc80003f05070 */
[----:B------:R-:W-:-:S13]  /*04d0*/  ISETP.NE.AND.EX P0, PT, R3, RZ, PT, P0 ;  /* 0x000000ff0300720c */ /* 0x000fda0003f05300 */
[----:B------:R-:W-:Y:S05]  /*04e0*/  @!P0 BRA `(.L_x_3465) ;  /* 0x0000004000008947 */ /* 0x000fea0003800000 */
[----:B------:R-:W-:-:S05]  /*04f0*/  IMAD.WIDE R2, R209, 0x4, R2 ;  /* 0x00000004d1027825 */ /* 0x000fca00078e0202 */
[----:B------:R-:W4:Y:S02]  /*0500*/  LD.E R67, [R2.64] ;  /* 0x0000000602437980 */ /* 0x000f24000c101900 */
[----:B----4-:R-:W-:Y:S01]  /*0510*/  IADD3 R67, R67, -R12, RZ ;  /* 0x8000000c43437210 */ /* 0x010fe20007ffe0ff */
[----:B------:R-:W-:Y:S05]  /*0520*/  BRA `(.L_x_3466) ;  /* 0x0000009000007947 */ /* 0x000fea0003800000 */
.L_x_3465:
[----:B------:R-:W4:Y:S01]  /*0530*/  LD.E.64 R2, [R22.64+0x108] ;  /* 0x0001080616027980 */ /* 0x000f22000c101b00 */
[----:B------:R-:W-:Y:S01]  /*0540*/  BSSY B0, `(.L_x_3467) ;  /* 0x0000006000007945 */ /* 0x000fe20003800000 */
[----:B------:R-:W-:Y:S01]  /*0550*/  IMAD.MOV.U32 R0, RZ, RZ, RZ ;  /* 0x000000ffff007224 */ /* 0x000fe200078e00ff */
[----:B----4-:R-:W-:-:S04]  /*0560*/  ISETP.NE.U32.AND P0, PT, R2, RZ, PT ;  /* 0x000000ff0200720c */ /* 0x010fc80003f05070 */
[----:B------:R-:W-:-:S13]  /*0570*/  ISETP.NE.AND.EX P0, PT, R3, RZ, PT, P0 ;  /* 0x000000ff0300720c */ /* 0x000fda0003f05300 */
[----:B------:R-:W-:Y:S05]  /*0580*/  @!P0 BRA `(.L_x_3468) ;  /* 0x0000001000008947 */ /* 0x000fea0003800000 */
[----:B------:R4:W5:Y:S02]  /*0590*/  LD.E R0, [R22.64+0xbc] ;  /* 0x0000bc0616007980 */ /* 0x000964000c101900 */
.L_x_3468:
[----:B------:R-:W-:Y:S05]  /*05a0*/  BSYNC B0 ;  /* 0x0000000000007941 */ /* 0x000fea0003800000 */
.L_x_3467:
[----:B-----5:R-:W-:Y:S02]  /*05b0*/  IADD3 R67, R73, R0, RZ ;  /* 0x0000000049437210 */ /* 0x020fe40007ffe0ff */
.L_x_3466:
[----:B------:R-:W-:Y:S05]  /*05c0*/  BSYNC B1 ;  /* 0x0000000000017941 */ /* 0x000fea0003800000 */
.L_x_3464:
[----:B------:R-:W-:Y:S01]  /*05d0*/  IMAD.SHL.U32 R65, R205, 0x40, RZ ;  /* 0x00000040cd417824 */ /* 0x000fe200078e00ff */
[----:B------:R-:W-:Y:S01]  /*05e0*/  MOV R2, R204 ;  /* 0x000000cc00027202 */ /* 0x000fe20000000f00 */
[----:B------:R-:W-:-:S03]  /*05f0*/  IMAD.MOV.U32 R3, RZ, RZ, 0x0 ;  /* 0x00000000ff037424 */ /* 0x000fc600078e00ff */
[----:B------:R-:W-:-:S13]  /*0600*/  ISETP.GT.AND P0, PT, R206, R65, PT ;  /* 0x00000041ce00720c */ /* 0x000fda0003f04270 */
[----:B------:R-:W-:Y:S05]  /*0610*/  @!P0 RET.REL.NODEC R2 `(_ZN5flash24flash_fwd_splitkv_kernelI23Flash_fwd_kernel_traitsILi192ELi64ELi64ELi4ELb0ELb0EN7cutlass10bfloat16_tE19Flash_kernel_traitsILi192ELi64ELi64ELi4ES3_EELb1ELb0ELb0ELb0ELb1ELb0ELb1ELb1EEEvNS_16Flash_fwd_paramsE) ;  /* 0xfffff9e002008950 */ /* 0x000fea0003c3ffff */
[----:B-1----:R-:W5:Y:S04]  /*0620*/  LD.E R5, [R22.64+0xb8] ;  /* 0x0000b80616057980 */ /* 0x002f68000c101900 */
[----:B---3--:R-:W3:Y:S01]  /*0630*/  LD.E R4, [R22.64+0x188] ;  /* 0x0001880616047980 */ /* 0x008ee2000c101900 */
[----:B------:R-:W-:-:S04]  /*0640*/  IABS R3, c[0x0][0x10] ;  /* 0x0000040000037a13 */ /* 0x000fc80000000000 */
[----:B------:R-:W1:Y:S08]  /*0650*/  I2F.RP R2, R3 ;  /* 0x0000000300027306 */ /* 0x000e700000209400 */
[----:B-1----:R-:W1:Y:S02]  /*0660*/  MUFU.RCP R10, R2 ;  /* 0x00000002000a7308 */ /* 0x002e640000001000 */
[----:B-1----:R-:W-:-:S06]  /*0670*/  IADD3 R10, R10, 0xffffffe, RZ ;  /* 0x0ffffffe0a0a7810 */ /* 0x002fcc0007ffe0ff */
[----:B------:R-:W1:Y:S02]  /*0680*/  F2I.FTZ.U32.TRUNC.NTZ R11, R10 ;  /* 0x0000000a000b7305 */ /* 0x000e64000021f000 */
[----:B-1----:R-:W-:Y:S02]  /*0690*/  IMAD.MOV R0, RZ, RZ, -R11 ;  /* 0x000000ffff007224 */ /* 0x002fe400078e0a0b */
[----:B------:R-:W-:Y:S01]  /*06a0*/  IMAD.MOV.U32 R10, RZ, RZ, RZ ;  /* 0x000000ffff0a7224 */ /* 0x000fe200078e00ff */
[----:B-----5:R-:W-:-:S04]  /*06b0*/  IADD3 R5, R5, 0x3f, RZ ;  /* 0x0000003f05057810 */ /* 0x020fc80007ffe0ff */
[----:B------:R-:W-:-:S04]  /*06c0*/  SHF.R.S32.HI R6, RZ, 0x1f, R5 ;  /* 0x0000001fff067819 */ /* 0x000fc80000011405 */
[----:B------:R-:W-:Y:S01]  /*06d0*/  LEA.HI R6, R6, R5, RZ, 0x6 ;  /* 0x0000000506067211 */ /* 0x000fe200078f30ff */
[----:B------:R-:W-:Y:S01]  /*06e0*/  IMAD R5, R0, R3, RZ ;  /* 0x0000000300057224 */ /* 0x000fe200078e02ff */
[----:B------:R-:W-:Y:S02]  /*06f0*/  IABS R0, c[0x0][0x10] ;  /* 0x0000040000007a13 */ /* 0x000fe40000000000 */
[----:B------:R-:W-:Y:S01]  /*0700*/  LEA.HI.SX32 R6, R6, c[0x0][0x10], 0x1a ;  /* 0x0000040006067a11 */ /* 0x000fe200078fd2ff */
[----:B------:R-:W-:-:S03]  /*0710*/  IMAD.HI.U32 R5, R11, R5, R10 ;  /* 0x000000050b057227 */ /* 0x000fc600078e000a */
[----:B------:R-:W-:Y:S01]  /*0720*/  IADD3 R6, R6, -0x1, RZ ;  /* 0xffffffff06067810 */ /* 0x000fe20007ffe0ff */
[----:B------:R-:W-:-:S03]  /*0730*/  IMAD.MOV R0, RZ, RZ, -R0 ;  /* 0x000000ffff007224 */ /* 0x000fc600078e0a00 */
[----:B------:R-:W-:Y:S02]  /*0740*/  IABS R2, R6 ;  /* 0x0000000600027213 */ /* 0x000fe40000000000 */
[----:B------:R-:W-:-:S03]  /*0750*/  LOP3.LUT R6, R6, c[0x0][0x10], RZ, 0x3c, !PT ;  /* 0x0000040006067a12 */ /* 0x000fc600078e3cff */
[----:B------:R-:W-:Y:S01]  /*0760*/  IMAD.HI.U32 R5, R5, R2, RZ ;  /* 0x0000000205057227 */ /* 0x000fe200078e00ff */
[----:B------:R-:W-:-:S03]  /*0770*/  ISETP.GE.AND P0, PT, R6, RZ, PT ;  /* 0x000000ff0600720c */ /* 0x000fc60003f06270 */
[----:B------:R-:W-:Y:S01]  /*0780*/  IMAD R0, R5, R0, R2 ;  /* 0x0000000005007224 */ /* 0x000fe200078e0202 */
[----:B------:R-:W-:-:S04]  /*0790*/  IADD3 R2, R67, 0x3f, RZ ;  /* 0x0000003f43027810 */ /* 0x000fc80007ffe0ff */
[----:B------:R-:W-:Y:S02]  /*07a0*/  ISETP.GT.U32.AND P1, PT, R3, R0, PT ;  /* 0x000000000300720c */ /* 0x000fe40003f24070 */
[----:B------:R-:W-:-:S04]  /*07b0*/  SHF.R.S32.HI R7, RZ, 0x1f, R2 ;  /* 0x0000001fff077819 */ /* 0x000fc80000011402 */
[----:B------:R-:W-:-:S04]  /*07c0*/  LEA.HI R2, R7, R2, RZ, 0x6 ;  /* 0x0000000207027211 */ /* 0x000fc800078f30ff */
[----:B------:R-:W-:-:S03]  /*07d0*/  SHF.R.S32.HI R2, RZ, 0x6, R2 ;  /* 0x00000006ff027819 */ /* 0x000fc60000011402 */
[----:B------:R-:W-:Y:S01]  /*07e0*/  @!P1 IMAD.IADD R0, R0, 0x1, -R3 ;  /* 0x0000000100009824 */ /* 0x000fe200078e0a03 */
[----:B------:R-:W-:Y:S02]  /*07f0*/  @!P1 IADD3 R5, R5, 0x1, RZ ;  /* 0x0000000105059810 */ /* 0x000fe40007ffe0ff */
[----:B------:R-:W-:Y:S02]  /*0800*/  ISETP.NE.AND P1, PT, RZ, c[0x0][0x10], PT ;  /* 0x00000400ff007a0c */ /* 0x000fe40003f25270 */
[----:B------:R-:W-:Y:S02]  /*0810*/  ISETP.GE.U32.AND P2, PT, R0, R3, PT ;  /* 0x000000030000720c */ /* 0x000fe40003f46070 */
[----:B------:R-:W-:-:S04]  /*0820*/  IADD3 R3, -R206, 0x7f, R65 ;  /* 0x0000007fce037810 */ /* 0x000fc80007ffe141 */
[----:B---3--:R-:W-:-:S04]  /*0830*/  IADD3 R3, R4, R3, R67 ;  /* 0x0000000304037210 */ /* 0x008fc80007ffe043 */
[----:B------:R-:W-:-:S03]  /*0840*/  SHF.R.S32.HI R0, RZ, 0x1f, R3 ;  /* 0x0000001fff007819 */ /* 0x000fc60000011403 */
[----:B------:R-:W-:Y:S02]  /*0850*/  @P2 IADD3 R5, R5, 0x1, RZ ;  /* 0x0000000105052810 */ /* 0x000fe40007ffe0ff */
[----:B------:R-:W-:-:S03]  /*0860*/  LEA.HI R0, R0, R3, RZ, 0x6 ;  /* 0x0000000300007211 */ /* 0x000fc600078f30ff */
[----:B------:R-:W-:Y:S01]  /*0870*/  @!P0 IMAD.MOV R5, RZ, RZ, -R5 ;  /* 0x000000ffff058224 */ /* 0x000fe200078e0a05 */
[----:B------:R-:W-:Y:S02]  /*0880*/  @!P1 LOP3.LUT R5, RZ, c[0x0][0x10], RZ, 0x33, !PT ;  /* 0x00000400ff059a12 */ /* 0x000fe400078e33ff */
[----:B------:R-:W-:-:S03]  /*0890*/  SHF.R.S32.HI R0, RZ, 0x6, R0 ;  /* 0x00000006ff007819 */ /* 0x000fc60000011400 */
[----:B------:R-:W-:-:S04]  /*08a0*/  IMAD R199, R5, UR8, RZ ;  /* 0x0000000805c77c24 */ /* 0x000fc8000f8e02ff */
[----:B------:R-:W-:-:S05]  /*08b0*/  IMAD.IADD R5, R5, 0x1, R199 ;  /* 0x0000000105057824 */ /* 0x000fca00078e02c7 */
[----:B------:R-:W-:-:S04]  /*08c0*/  IMNMX R5, R2, R5, PT ;  /* 0x0000000502057217 */ /* 0x000fc80003800200 */
[----:B------:R-:W-:-:S04]  /*08d0*/  IMNMX R138, R5, R0, PT ;  /* 0x00000000058a7217 */ /* 0x000fc80003800200 */
[----:B------:R-:W-:-:S13]  /*08e0*/  ISETP.GE.AND P0, PT, R199, R138, PT ;  /* 0x0000008ac700720c */ /* 0x000fda0003f06270 */
[----:B------:R-:W-:Y:S05]  /*08f0*/  @!P0 BRA `(.L_x_3469) ;  /* 0x000005f000008947 */ /* 0x000fea0003800000 */
[----:B------:R-:W3:Y:S04]  /*0900*/  LD.E.64 R2, [R22.64+0xb0] ;  /* 0x0000b00616027980 */ /* 0x000ee8000c101b00 */
[----:B------:R-:W5:Y:S04]  /*0910*/  LD.E R4, [R22.64+0x60] ;  /* 0x0000600616047980 */ /* 0x000f68000c101900 */
[----:B----4-:R-:W4:Y:S04]  /*0920*/  LD.E R0, [R22.64+0xcc] ;  /* 0x0000cc0616007980 */ /* 0x010f28000c101900 */
[----:B--2---:R-:W2:Y:S04]  /*0930*/  LD.E.64 R6, [R22.64+0x78] ;  /* 0x0000780616067980 */ /* 0x004ea8000c101b00 */
[----:B------:R-:W2:Y:S01]  /*0940*/  LD.E.64 R10, [R22.64+0xa8] ;  /* 0x0000a806160a7980 */ /* 0x000ea2000c101b00 */
[----:B------:R-:W-:Y:S01]  /*0950*/  SHF.R.S32.HI R5, RZ, 0x1f, R58 ;  /* 0x0000001fff057819 */ /* 0x000fe2000001143a */
[----:B------:R-:W-:Y:S01]  /*0960*/  IMAD.MOV.U32 R205, RZ, RZ, 0x0 ;  /* 0x00000000ffcd7424 */ /* 0x000fe200078e00ff */
[----:B------:R-:W-:-:S02]  /*0970*/  LOP3.LUT P6, RZ, R58, 0xf, RZ, 0xc0, !PT ;  /* 0x0000000f3aff7812 */ /* 0x000fc400078cc0ff */
[----:B------:R-:W-:-:S04]  /*0980*/  LEA.HI R8, R5, R58, RZ, 0x4 ;  /* 0x0000003a05087211 */ /* 0x000fc800078f20ff */
[----:B------:R-:W-:Y:S02]  /*0990*/  LOP3.LUT R5, R8, 0x3ffffff0, RZ, 0xc0, !PT ;  /* 0x3ffffff008057812 */ /* 0x000fe400078ec0ff */
[----:B------:R-:W-:-:S03]  /*09a0*/  SHF.R.S32.HI R8, RZ, 0x4, R8 ;  /* 0x00000004ff087819 */ /* 0x000fc60000011408 */
[----:B------:R-:W-:Y:S01]  /*09b0*/  IMAD.IADD R5, R58, 0x1, -R5 ;  /* 0x000000013a057824 */ /* 0x000fe200078e0a05 */
[----:B------:R-:W-:Y:S01]  /*09c0*/  IADD3 R14, R8, 0x18, RZ ;  /* 0x00000018080e7810 */ /* 0x000fe20007ffe0ff */
[----:B---3--:R-:W-:-:S04]  /*09d0*/  IMAD R2, R2, UR8, R209 ;  /* 0x0000000802027c24 */ /* 0x008fc8000f8e02d1 */
[----:B-----5:R-:W-:Y:S02]  /*09e0*/  IMAD R2, R2, R4, R207 ;  /* 0x0000000402027224 */ /* 0x020fe400078e02cf */
[----:B------:R-:W-:Y:S02]  /*09f0*/  IMAD.SHL.U32 R4, R5, 0x4, RZ ;  /* 0x0000000405047824 */ /* 0x000fe400078e00ff */
[--C-:B------:R-:W-:Y:S01]  /*0a00*/  IMAD R3, R3, R2, R65.reuse ;  /* 0x0000000203037224 */ /* 0x100fe200078e0241 */
[----:B------:R-:W-:Y:S01]  /*0a10*/  IADD3 R2, R8, 0x8, RZ ;  /* 0x0000000808027810 */ /* 0x000fe20007ffe0ff */
[----:B------:R-:W-:Y:S01]  /*0a20*/  IMAD.IADD R65, R206, 0x1, -R65 ;  /* 0x00000001ce417824 */ /* 0x000fe200078e0a41 */
[--C-:B------:R-:W-:Y:S01]  /*0a30*/  SHF.R.S32.HI R5, RZ, 0x1f, R4.reuse ;  /* 0x0000001fff057819 */ /* 0x100fe20000011404 */
[----:B----4-:R-:W-:Y:S01]  /*0a40*/  IMAD R0, R3, R0, RZ ;  /* 0x0000000003007224 */ /* 0x010fe200078e02ff */
[----:B------:R-:W-:Y:S02]  /*0a50*/  SHF.R.S32.HI R9, RZ, 0x1f, R3 ;  /* 0x0000001fff097819 */ /* 0x000fe40000011403 */
[-C--:B------:R-:W-:Y:S01]  /*0a60*/  ISETP.GE.AND P2, PT, R2, R65.reuse, PT ;  /* 0x000000410200720c */ /* 0x080fe20003f46270 */
[----:B------:R-:W-:Y:S01]  /*0a70*/  IMAD.WIDE R12, R8, 0xc0, R4 ;  /* 0x000000c0080c7825 */ /* 0x000fe200078e0204 */
[----:B------:R-:W-:-:S02]  /*0a80*/  ISETP.GE.OR P5, PT, R2, R65, P6 ;  /* 0x000000410200720c */ /* 0x000fc400037a6670 */
[----:B------:R-:W-:Y:S02]  /*0a90*/  IADD3 R2, R8, 0x10, RZ ;  /* 0x0000001008027810 */ /* 0x000fe40007ffe0ff */
[----:B------:R-:W-:Y:S02]  /*0aa0*/  IADD3 R5, P0, R0, R12, RZ ;  /* 0x0000000c00057210 */ /* 0x000fe40007f1e0ff */
[----:B------:R-:W-:Y:S02]  /*0ab0*/  ISETP.GE.AND P3, PT, R8, R65, PT ;  /* 0x000000410800720c */ /* 0x000fe40003f66270 */
[----:B------:R-:W-:Y:S02]  /*0ac0*/  LEA.HI.X.SX32 R0, R0, R13, 0x1, P0 ;  /* 0x0000000d00007211 */ /* 0x000fe400000f0eff */
[----:B------:R-:W-:Y:S02]  /*0ad0*/  IADD3 R3, P0, R3, R8, RZ ;  /* 0x0000000803037210 */ /* 0x000fe40007f1e0ff */
[----:B--2---:R-:W-:-:S02]  /*0ae0*/  LEA R4, P1, R5, R6, 0x2 ;  /* 0x0000000605047211 */ /* 0x004fc400078210ff */
[----:B------:R-:W-:Y:S02]  /*0af0*/  LEA.HI.X.SX32 R9, R8, R9, 0x1, P0 ;  /* 0x0000000908097211 */ /* 0x000fe400000f0eff */
[----:B------:R-:W-:Y:S02]  /*0b00*/  LEA R6, P0, R3, R10, 0x2 ;  /* 0x0000000a03067211 */ /* 0x000fe400078010ff */
[----:B------:R-:W-:Y:S02]  /*0b10*/  LEA.HI.X R5, R5, R7, R0, 0x2, P1 ;  /* 0x0000000705057211 */ /* 0x000fe400008f1400 */
[----:B------:R-:W-:Y:S01]  /*0b20*/  LEA.HI.X R7, R3, R11, R9, 0x2, P0 ;  /* 0x0000000b03077211 */ /* 0x000fe200000f1409 */
[----:B------:R-:W-:Y:S01]  /*0b30*/  @!P5 IMAD.MOV.U32 R3, RZ, RZ, -0x800000 ;  /* 0xff800000ff03d424 */ /* 0x000fe200078e00ff */
[-C--:B------:R-:W-:Y:S01]  /*0b40*/  ISETP.GE.AND P1, PT, R2, R65.reuse, PT ;  /* 0x000000410200720c */ /* 0x080fe20003f26270 */
[----:B------:R1:W-:Y:S01]  /*0b50*/  @!P3 ST.E.128 [R4.64], RZ ;  /* 0x000000ff0400b985 */ /* 0x0003e2000c101d06 */
[----:B------:R-:W-:-:S02]  /*0b60*/  ISETP.GE.AND P0, PT, R14, R65, PT ;  /* 0x000000410e00720c */ /* 0x000fc40003f06270 */
[-C--:B------:R-:W-:Y:S01]  /*0b70*/  ISETP.GE.OR P4, PT, R2, R65.reuse, P6 ;  /* 0x000000410200720c */ /* 0x080fe20003786670 */
[----:B------:R1:W-:Y:S01]  /*0b80*/  @!P3 ST.E.128 [R4.64+0x100], RZ ;  /* 0x000100ff0400b985 */ /* 0x0003e2000c101d06 */
[C---:B------:R-:W-:Y:S02]  /*0b90*/  IADD3 R12, R8.reuse, 0x20, RZ ;  /* 0x00000020080c7810 */ /* 0x040fe40007ffe0ff */
[C---:B------:R-:W-:Y:S01]  /*0ba0*/  IADD3 R10, R8.reuse, 0x28, RZ ;  /* 0x00000028080a7810 */ /* 0x040fe20007ffe0ff */
[----:B------:R1:W-:Y:S01]  /*0bb0*/  @!P3 ST.E.128 [R4.64+0x200], RZ ;  /* 0x000200ff0400b985 */ /* 0x0003e2000c101d06 */
[C---:B------:R-:W-:Y:S02]  /*0bc0*/  IADD3 R2, R8.reuse, 0x30, RZ ;  /* 0x0000003008027810 */ /* 0x040fe40007ffe0ff */
[----:B------:R-:W-:Y:S01]  /*0bd0*/  IADD3 R0, R8, 0x38, RZ ;  /* 0x0000003808007810 */ /* 0x000fe20007ffe0ff */
[----:B------:R1:W-:Y:S01]  /*0be0*/  @!P2 ST.E.128 [R4.64+0x1800], RZ ;  /* 0x001800ff0400a985 */ /* 0x0003e2000c101d06 */
[----:B------:R-:W-:-:S03]  /*0bf0*/  ISETP.GE.AND P3, PT, R12, R65, PT ;  /* 0x000000410c00720c */ /* 0x000fc60003f66270 */
[----:B------:R1:W-:Y:S01]  /*0c00*/  @!P2 ST.E.128 [R4.64+0x1900], RZ ;  /* 0x001900ff0400a985 */ /* 0x0003e2000c101d06 */
[----:B------:R-:W-:-:S03]  /*0c10*/  @!P4 IMAD.MOV.U32 R19, RZ, RZ, -0x800000 ;  /* 0xff800000ff13c424 */ /* 0x000fc600078e00ff */
[----:B------:R1:W-:Y:S01]  /*0c20*/  @!P2 ST.E.128 [R4.64+0x1a00], RZ ;  /* 0x001a00ff0400a985 */ /* 0x0003e2000c101d06 */
[----:B------:R-:W-:-:S03]  /*0c30*/  ISETP.GE.AND P2, PT, R10, R65, PT ;  /* 0x000000410a00720c */ /* 0x000fc60003f46270 */
[----:B------:R1:W-:Y:S04]  /*0c40*/  @!P1 ST.E.128 [R4.64+0x3000], RZ ;  /* 0x003000ff04009985 */ /* 0x0003e8000c101d06 */
[----:B------:R1:W-:Y:S04]  /*0c50*/  @!P1 ST.E.128 [R4.64+0x3100], RZ ;  /* 0x003100ff04009985 */ /* 0x0003e8000c101d06 */
        /* <DEDUP_REMOVED lines=9> */
[----:B------:R-:W-:-:S03]  /*0cf0*/  ISETP.GE.OR P3, PT, R14, R65, P6 ;  /* 0x000000410e00720c */ /* 0x000fc60003766670 */
[----:B------:R1:W-:Y:S04]  /*0d00*/  @!P2 ST.E.128 [R4.64+0x7800], RZ ;  /* 0x007800ff0400a985 */ /* 0x0003e8000c101d06 */
[----:B------:R1:W-:Y:S04]  /*0d10*/  @!P2 ST.E.128 [R4.64+0x7900], RZ ;  /* 0x007900ff0400a985 */ /* 0x0003e8000c101d06 */
[----:B------:R1:W-:Y:S01]  /*0d20*/  @!P2 ST.E.128 [R4.64+0x7a00], RZ ;  /* 0x007a00ff0400a985 */ /* 0x0003e2000c101d06 */
[----:B------:R-:W-:Y:S01]  /*0d30*/  ISETP.GE.OR P2, PT, R12, R65, P6 ;  /* 0x000000410c00720c */ /* 0x000fe20003746670 */
[----:B------:R-:W-:-:S02]  /*0d40*/  @!P3 IMAD.MOV.U32 R15, RZ, RZ, -0x800000 ;  /* 0xff800000ff0fb424 */ /* 0x000fc400078e00ff */
        /* <DEDUP_REMOVED lines=10> */
[----:B------:R1:W-:Y:S01]  /*0df0*/  @!P5 ST.E [R6.64+0x20], R3 ;  /* 0x000020030600d985 */ /* 0x0003e2000c101906 */
[-C--:B------:R-:W-:Y:S02]  /*0e00*/  ISETP.GE.OR P5, PT, R8, R65.reuse, P6 ;  /* 0x000000410800720c */ /* 0x080fe400037a6670 */
[----:B------:R-:W-:Y:S01]  /*0e10*/  ISETP.GE.OR P6, PT, R0, R65, P6 ;  /* 0x000000410000720c */ /* 0x000fe200037c6670 */
[----:B------:R1:W-:Y:S04]  /*0e20*/  @!P4 ST.E [R6.64+0x40], R19 ;  /* 0x000040130600c985 */ /* 0x0003e8000c101906 */
[----:B------:R1:W-:Y:S02]  /*0e30*/  @!P3 ST.E [R6.64+0x60], R15 ;  /* 0x0000600f0600b985 */ /* 0x0003e4000c101906 */
[----:B------:R-:W-:-:S02]  /*0e40*/  @!P0 IMAD.MOV.U32 R9, RZ, RZ, -0x800000 ;  /* 0xff800000ff098424 */ /* 0x000fc400078e00ff */
[----:B------:R1:W-:Y:S02]  /*0e50*/  @!P2 ST.E [R6.64+0x80], R13 ;  /* 0x0000800d0600a985 */ /* 0x0003e4000c101906 */
[----:B------:R-:W-:Y:S02]  /*0e60*/  @!P5 IMAD.MOV.U32 R17, RZ, RZ, -0x800000 ;  /* 0xff800000ff11d424 */ /* 0x000fe400078e00ff */
[----:B------:R1:W-:Y:S04]  /*0e70*/  @!P1 ST.E [R6.64+0xa0], R11 ;  /* 0x0000a00b06009985 */ /* 0x0003e8000c101906 */
[----:B------:R1:W-:Y:S04]  /*0e80*/  @!P0 ST.E [R6.64+0xc0], R9 ;  /* 0x0000c00906008985 */ /* 0x0003e8000c101906 */
[----:B------:R1:W-:Y:S01]  /*0e90*/  @!P5 ST.E [R6.64], R17 ;  /* 0x000000110600d985 */ /* 0x0003e2000c101906 */
[----:B------:R-:W-:Y:S05]  /*0ea0*/  @P6 RET.REL.NODEC R204 `(_ZN5flash24flash_fwd_splitkv_kernelI23Flash_fwd_kernel_traitsILi192ELi64ELi64ELi4ELb0ELb0EN7cutlass10bfloat16_tE19Flash_kernel_traitsILi192ELi64ELi64ELi4ES3_EELb1ELb0ELb0ELb0ELb1ELb0ELb1ELb1EEEvNS_16Flash_fwd_paramsE) ;  /* 0xfffff150cc006950 */ /* 0x000fea0003c3ffff */
[----:B-1----:R-:W-:Y:S02]  /*0eb0*/  MOV R3, 0xff800000 ;  /* 0xff80000000037802 */ /* 0x002fe40000000f00 */
[----:B------:R-:W-:-:S03]  /*0ec0*/  MOV R205, 0x0 ;  /* 0x0000000000cd7802 */ /* 0x000fc60000000f00 */
[----:B------:R1:W-:Y:S01]  /*0ed0*/  ST.E [R6.64+0xe0], R3 ;  /* 0x0000e00306007985 */ /* 0x0003e2000c101906 */
[----:B------:R-:W-:Y:S05]  /*0ee0*/  RET.REL.NODEC R204 `(_ZN5flash24flash_fwd_splitkv_kernelI23Flash_fwd_kernel_traitsILi192ELi64ELi64ELi4ELb0ELb0EN7cutlass10bfloat16_tE19Flash_kernel_traitsILi192ELi64ELi64ELi4ES3_EELb1ELb0ELb0ELb0ELb1ELb0ELb1ELb1EEEvNS_16Flash_fwd_paramsE) ;  /* 0xfffff110cc007950 */ /* 0x000fea0003c3ffff */
.L_x_3469:
[----:B------:R-:W3:Y:S04]  /*0ef0*/  LD.E.64 R6, [R22.64+0x160] ;  /* 0x0001600616067980 */ /* 0x000ee8000c101b00 */
[----:B----4-:R-:W4:Y:S01]  /*0f00*/  LD.E.64 R16, [R22.64+0x158] ;  /* 0x0001580616107980 */ /* 0x010f22000c101b00 */
[----:B---3--:R-:W-:-:S04]  /*0f10*/  ISETP.NE.U32.AND P1, PT, R6, RZ, PT ;  /* 0x000000ff0600720c */ /* 0x008fc80003f25070 */
[----:B------:R-:W-:-:S13]  /*0f20*/  ISETP.NE.AND.EX P1, PT, R7, RZ, PT, P1 ;  /* 0x000000ff0700720c */ /* 0x000fda0003f25310 */
[----:B------:R-:W3:Y:S01]  /*0f30*/  @P1 LD.E.64 R10, [R22.64+0x168] ;  /* 0x00016806160a1980 */ /* 0x000ee2000c101b00 */
[----:B----4-:R-:W-:Y:S01]  /*0f40*/  ISETP.NE.U32.AND P0, PT, R16, RZ, PT ;  /* 0x000000ff1000720c */ /* 0x010fe20003f05070 */
[----:B------:R-:W-:-:S03]  /*0f50*/  IMAD.MOV.U32 R8, RZ, RZ, R209 ;  /* 0x000000ffff087224 */ /* 0x000fc600078e00d1 */
[----:B------:R-:W-:Y:S02]  /*0f60*/  ISETP.NE.AND.EX P0, PT, R17, RZ, PT, P0 ;  /* 0x000000ff1100720c */ /* 0x000fe40003f05300 */
[----:B------:R-:W-:Y:S01]  /*0f70*/  @P1 SHF.R.S32.HI R5, RZ, 0x1f, R209 ;  /* 0x0000001fff051819 */ /* 0x000fe200000114d1 */
[----:B------:R-:W-:-:S10]  /*0f80*/  CS2R R210, SRZ ;  /* 0x0000000000d27805 */ /* 0x000fd4000001ff00 */
[----:B------:R-:W-:-:S05]  /*0f90*/  @P0 IMAD.WIDE R16, R209, 0x4, R16 ;  /* 0x00000004d1100825 */ /* 0x000fca00078e0210 */
[----:B------:R1:W5:Y:S01]  /*0fa0*/  @P0 LD.E R8, [R16.64] ;  /* 0x0000000610080980 */ /* 0x000362000c101900 */
[----:B------:R-:W-:Y:S01]  /*0fb0*/  BSSY B0, `(.L_x_3470) ;  /* 0x00000ac000007945 */ /* 0x000fe20003800000 */
[-C--:B---3--:R-:W-:Y:S02]  /*0fc0*/  @P1 IMAD R0, R11, R209.reuse, RZ ;  /* 0x000000d10b001224 */ /* 0x088fe400078e02ff */
        /* <DEDUP_REMOVED lines=8> */
[----:B-1----:R-:W3:Y:S04]  /*1050*/  LD.E R2, [R22.64+0x170] ;  /* 0x0001700616027980 */ /* 0x002ee8000c101900 */
        /* <DEDUP_REMOVED lines=11> */
[----:B------:R-:W3:Y:S01]  /*1110*/  F2I.FTZ.U32.TRUNC.NTZ R11, R10 ;  /* 0x0000000a000b7305 */ /* 0x000ee2000021f000 */
[----:B------:R-:W-:Y:S01]  /*1120*/  IABS R0, R2 ;  /* 0x0000000200007213 */ /* 0x000fe20000000000 */
[----:B---3--:R-:W-:Y:S02]  /*1130*/  IMAD.MOV R3, RZ, RZ, -R11 ;  /* 0x000000ffff037224 */ /* 0x008fe400078e0a0b */
[----:B------:R-:W-:Y:S02]  /*1140*/  IMAD.MOV.U32 R10, RZ, RZ, RZ ;  /* 0x000000ffff0a7224 */ /* 0x000fe400078e00ff */
[----:B-----5:R-:W-:Y:S01]  /*1150*/  IMAD R8, R3, R4, RZ ;  /* 0x0000000403087224 */ /* 0x020fe200078e02ff */
        /* <DEDUP_REMOVED lines=22> */
[----:B------:R-:W4:Y:S01]  /*12c0*/  F2I.FTZ.U32.TRUNC.NTZ R21, R4 ;  /* 0x0000000400157305 */ /* 0x000f22000021f000 */
[----:B------:R-:W-:Y:S01]  /*12d0*/  IMAD.MOV.U32 R20, RZ, RZ, RZ ;  /* 0x000000ffff147224 */ /* 0x000fe200078e00ff */
[----:B------:R-:W-:Y:S02]  /*12e0*/  IABS R7, R6 ;  /* 0x0000000600077213 */ /* 0x000fe40000000000 */
[----:B----4-:R-:W-:-:S05]  /*12f0*/  IADD3 R0, RZ, -R21, RZ ;  /* 0x80000015ff007210 */ /* 0x010fca0007ffe0ff */
[----:B-1----:R-:W-:Y:S01]  /*1300*/  IMAD R17, R0, R8, RZ ;  /* 0x0000000800117224 */ /* 0x002fe200078e02ff */
        /* <DEDUP_REMOVED lines=15> */
[----:B--2---:R-:W-:Y:S01]  /*1400*/  IMAD R8, R135, R2, RZ ;  /* 0x0000000287087224 */ /* 0x004fe200078e02ff */
[----:B------:R-:W-:-:S04]  /*1410*/  SHF.R.S32.HI R13, RZ, 0x1f, R2 ;  /* 0x0000001fff0d7819 */ /* 0x000fc80000011402 */
[----:B------:R-:W-:Y:S02]  /*1420*/  @!P0 IMAD.MOV R4, RZ, RZ, -R4 ;  /* 0x000000ffff048224 */ /* 0x000fe400078e0a04 */
[----:B------:R-:W-:Y:S01]  /*1430*/  IMAD R8, R134, R13, R8 ;  /* 0x0000000d86087224 */ /* 0x000fe200078e0208 */
[----:B------:R-:W-:-:S05]  /*1440*/  @!P1 LOP3.LUT R4, RZ, R6, RZ, 0x33, !PT ;  /* 0x00000006ff049212 */ /* 0x000fca00078e33ff */
[----:B------:R-:W-:Y:S01]  /*1450*/  IMAD R6, R15, R4, RZ ;  /* 0x000000040f067224 */ /* 0x000fe200078e02ff */
[----:B---3--:R-:W-:Y:S01]  /*1460*/  SHF.R.S32.HI R0, RZ, 0x1f, R3 ;  /* 0x0000001fff007819 */ /* 0x008fe20000011403 */
[-C--:B------:R-:W-:Y:S02]  /*1470*/  IMAD R7, R19, R3.reuse, RZ ;  /* 0x0000000313077224 */ /* 0x080fe400078e02ff */
[----:B------:R-:W-:-:S04]  /*1480*/  IMAD.WIDE.U32 R16, R18, R3, RZ ;  /* 0x0000000312107225 */ /* 0x000fc800078e00ff */
[----:B------:R-:W-:-:S05]  /*1490*/  IMAD R7, R18, R0, R7 ;  /* 0x0000000012077224 */ /* 0x000fca00078e0207 */
[----:B------:R-:W-:Y:S01]  /*14a0*/  IADD3 R17, R17, R7, RZ ;  /* 0x0000000711117210 */ /* 0x000fe20007ffe0ff */
[----:B------:R-:W-:-:S04]  /*14b0*/  IMAD R7, R11, R3, RZ ;  /* 0x000000030b077224 */ /* 0x000fc800078e02ff */
[----:B------:R-:W-:Y:S01]  /*14c0*/  IMAD.WIDE.U32 R16, R2, R134, R16 ;  /* 0x0000008602107225 */ /* 0x000fe200078e0010 */
[----:B------:R-:W-:-:S04]  /*14d0*/  SHF.R.S32.HI R11, RZ, 0x1f, R4 ;  /* 0x0000001fff0b7819 */ /* 0x000fc80000011404 */
[----:B------:R-:W-:Y:S01]  /*14e0*/  IADD3 R17, R17, R8, RZ ;  /* 0x0000000811117210 */ /* 0x000fe20007ffe0ff */
[----:B------:R-:W-:Y:S02]  /*14f0*/  IMAD R6, R14, R11, R6 ;  /* 0x0000000b0e067224 */ /* 0x000fe400078e0206 */
[----:B------:R-:W-:-:S04]  /*1500*/  IMAD.WIDE.U32 R18, R10, R3, RZ ;  /* 0x000000030a127225 */ /* 0x000fc800078e00ff */
[----:B------:R-:W-:Y:S02]  /*1510*/  IMAD R7, R10, R0, R7 ;  /* 0x000000000a077224 */ /* 0x000fe400078e0207 */
[----:B------:R-:W-:-:S03]  /*1520*/  IMAD.WIDE.U32 R14, R4, R14, R16 ;  /* 0x0000000e040e7225 */ /* 0x000fc600078e0010 */
[----:B------:R-:W-:Y:S01]  /*1530*/  IADD3 R21, R19, R7, RZ ;  /* 0x0000000713157210 */ /* 0x000fe20007ffe0ff */
[----:B------:R-:W-:Y:S01]  /*1540*/  IMAD.MOV.U32 R8, RZ, RZ, R18 ;  /* 0x000000ffff087224 */ /* 0x000fe200078e0012 */
[----:B------:R-:W-:Y:S01]  /*1550*/  MOV R0, R14 ;  /* 0x0000000e00007202 */ /* 0x000fe20000000f00 */
[----:B------:R-:W-:Y:S01]  /*1560*/  IMAD.IADD R3, R15, 0x1, R6 ;  /* 0x000000010f037824 */ /* 0x000fe200078e0206 */
[----:B------:R-:W-:Y:S05]  /*1570*/  BRA `(.L_x_3472) ;  /* 0x000004f000007947 */ /* 0x000fea0003800000 */
.L_x_3471:
[----:B-1----:R-:W3:Y:S01]  /*1580*/  LD.E R4, [R22.64+0x68] ;  /* 0x0000680616047980 */ /* 0x002ee2000c101900 */
        /* <DEDUP_REMOVED lines=20> */
[----:B------:R-:W-:-:S05]  /*16d0*/  IMAD R0, R2, R7, R0 ;  /* 0x0000000702007224 */ /* 0x000fca00078e0200 */
[----:B------:R-:W-:Y:S01]  /*16e0*/  ISETP.GT.U32.AND P0, PT, R3, R0, PT ;  /* 0x000000000300720c */ /* 0x000fe20003f04070 */
[-C--:B----4-:R-:W-:Y:S01]  /*16f0*/  @!P3 IMAD R5, R135, R12.reuse, RZ ;  /* 0x0000000c8705b224 */ /* 0x090fe200078e02ff */
[----:B------:R-:W-:Y:S01]  /*1700*/  @!P3 SHF.R.S32.HI R6, RZ, 0x1f, R12 ;  /* 0x0000001fff06b819 */ /* 0x000fe2000001140c */
[----:B------:R-:W-:-:S04]  /*1710*/  @!P3 IMAD.WIDE.U32 R26, R134, R12, RZ ;  /* 0x0000000c861ab225 */ /* 0x000fc800078e00ff */
[----:B------:R-:W-:Y:S01]  /*1720*/  @!P3 IMAD R5, R6, R134, R5 ;  /* 0x000000860605b224 */ /* 0x000fe200078e0205 */
[----:B-----5:R-:W-:Y:S01]  /*1730*/  @!P3 SHF.R.S32.HI R6, RZ, 0x1f, R8 ;  /* 0x0000001fff06b819 */ /* 0x020fe20000011408 */
[----:B------:R-:W-:-:S04]  /*1740*/  @P3 IMAD.IADD R7, R12, 0x1, R15 ;  /* 0x000000010c073824 */ /* 0x000fc800078e020f */
[----:B------:R-:W-:Y:S02]  /*1750*/  @!P0 IADD3 R0, R0, -R3, RZ ;  /* 0x8000000300008210 */ /* 0x000fe40007ffe0ff */
[----:B------:R-:W-:Y:S01]  /*1760*/  @!P3 IADD3 R27, R27, R5, RZ ;  /* 0x000000051b1bb210 */ /* 0x000fe20007ffe0ff */
[----:B--2---:R-:W-:Y:S01]  /*1770*/  @!P3 IMAD R5, R21, R8, RZ ;  /* 0x000000081505b224 */ /* 0x004fe200078e02ff */
[----:B------:R-:W-:Y:S01]  /*1780*/  ISETP.GE.U32.AND P2, PT, R0, R3, PT ;  /* 0x000000030000720c */ /* 0x000fe20003f46070 */
[-C--:B------:R-:W-:Y:S02]  /*1790*/  @P3 IMAD R11, R135, R7.reuse, RZ ;  /* 0x00000007870b3224 */ /* 0x080fe400078e02ff */
[----:B------:R-:W-:Y:S01]  /*17a0*/  @P3 IMAD.WIDE.U32 R28, R134, R7, RZ ;  /* 0x00000007861c3225 */ /* 0x000fe200078e00ff */
[----:B------:R-:W-:-:S03]  /*17b0*/  LOP3.LUT R0, R207, R4, RZ, 0x3c, !PT ;  /* 0x00000004cf007212 */ /* 0x000fc600078e3cff */
[C---:B------:R-:W-:Y:S02]  /*17c0*/  @!P3 IMAD R5, R20.reuse, R6, R5 ;  /* 0x000000061405b224 */ /* 0x040fe400078e0205 */
[----:B------:R-:W-:Y:S01]  /*17d0*/  @!P3 IMAD.WIDE.U32 R20, R20, R8, R26 ;  /* 0x000000081414b225 */ /* 0x000fe200078e001a */
[----:B------:R-:W-:-:S03]  /*17e0*/  @P3 MOV R10, R28 ;  /* 0x0000001c000a3202 */ /* 0x000fc60000000f00 */
[----:B------:R-:W-:Y:S01]  /*17f0*/  @P3 IMAD.IADD R11, R29, 0x1, R11 ;  /* 0x000000011d0b3824 */ /* 0x000fe200078e020b */
[----:B------:R-:W-:Y:S01]  /*1800*/  @!P3 MOV R10, R20 ;  /* 0x00000014000ab202 */ /* 0x000fe20000000f00 */
[----:B------:R-:W-:Y:S01]  /*1810*/  @!P3 IMAD.IADD R11, R21, 0x1, R5 ;  /* 0x00000001150bb824 */ /* 0x000fe200078e0205 */
[----:B------:R-:W-:Y:S02]  /*1820*/  LEA R5, R138, 0xffffffc0, 0x6 ;  /* 0xffffffc08a057811 */ /* 0x000fe400078e30ff */
[----:B------:R-:W-:Y:S02]  /*1830*/  ISETP.GE.AND P1, PT, R0, RZ, PT ;  /* 0x000000ff0000720c */ /* 0x000fe40003f26270 */
[----:B------:R-:W-:Y:S01]  /*1840*/  @!P0 IADD3 R2, R2, 0x1, RZ ;  /* 0x0000000102028810 */ /* 0x000fe20007ffe0ff */
[----:B------:R-:W-:Y:S01]  /*1850*/  @!P3 IMAD R6, R137, R12, RZ ;  /* 0x0000000c8906b224 */ /* 0x000fe200078e02ff */
[----:B------:R-:W-:Y:S02]  /*1860*/  @!P3 SHF.R.S32.HI R3, RZ, 0x1f, R12 ;  /* 0x0000001fff03b819 */ /* 0x000fe4000001140c */
[----:B------:R-:W-:Y:S01]  /*1870*/  ISETP.NE.AND P0, PT, R4, RZ, PT ;  /* 0x000000ff0400720c */ /* 0x000fe20003f05270 */
[----:B------:R-:W-:Y:S01]  /*1880*/  IMAD.WIDE.U32 R26, R134, R5, R10 ;  /* 0x00000005861a7225 */ /* 0x000fe200078e000a */
[----:B------:R-:W-:-:S03]  /*1890*/  @P2 IADD3 R2, R2, 0x1, RZ ;  /* 0x0000000102022810 */ /* 0x000fc60007ffe0ff */
[----:B------:R-:W-:Y:S02]  /*18a0*/  @!P3 IMAD R3, R3, R136, R6 ;  /* 0x000000880303b224 */ /* 0x000fe400078e0206 */
[----:B------:R-:W-:Y:S01]  /*18b0*/  @!P3 IMAD.WIDE.U32 R10, R136, R12, RZ ;  /* 0x0000000c880ab225 */ /* 0x000fe200078e00ff */
[----:B------:R-:W-:Y:S02]  /*18c0*/  SHF.R.S32.HI R13, RZ, 0x1f, R5 ;  /* 0x0000001fff0d7819 */ /* 0x000fe40000011405 */
[----:B------:R-:W-:Y:S01]  /*18d0*/  MOV R6, R2 ;  /* 0x0000000200067202 */ /* 0x000fe20000000f00 */
[----:B------:R-:W-:Y:S02]  /*18e0*/  IMAD R7, R135, R5, RZ ;  /* 0x0000000587077224 */ /* 0x000fe400078e02ff */
[----:B------:R-:W-:Y:S01]  /*18f0*/  @!P3 IMAD.IADD R11, R11, 0x1, R3 ;  /* 0x000000010b0bb824 */ /* 0x000fe200078e0203 */
[----:B------:R-:W-:Y:S01]  /*1900*/  @!P3 SHF.R.S32.HI R3, RZ, 0x1f, R8 ;  /* 0x0000001fff03b819 */ /* 0x000fe20000011408 */
[----:B------:R-:W-:-:S02]  /*1910*/  @!P3 IMAD R0, R19, R8, RZ ;  /* 0x000000081300b224 */ /* 0x000fc400078e02ff */
[----:B------:R-:W-:Y:S02]  /*1920*/  IMAD R7, R13, R134, R7 ;  /* 0x000000860d077224 */ /* 0x000fe400078e0207 */
[----:B------:R-:W-:Y:S01]  /*1930*/  @!P1 IMAD.MOV R6, RZ, RZ, -R6 ;  /* 0x000000ffff069224 */ /* 0x000fe200078e0a06 */
[----:B------:R-:W-:Y:S01]  /*1940*/  @!P0 LOP3.LUT R6, RZ, R4, RZ, 0x33, !PT ;  /* 0x00000004ff068212 */ /* 0x000fe200078e33ff */
[----:B------:R-:W-:Y:S01]  /*1950*/  @!P3 IMAD R0, R18, R3, R0 ;  /* 0x000000031200b224 */ /* 0x000fe200078e0200 */
[----:B------:R-:W-:Y:S01]  /*1960*/  @P3 IADD3 R12, R12, R15, RZ ;  /* 0x0000000f0c0c3210 */ /* 0x000fe20007ffe0ff */
[----:B------:R-:W-:Y:S01]  /*1970*/  @!P3 IMAD.WIDE.U32 R18, R18, R8, R10 ;  /* 0x000000081212b225 */ /* 0x000fe200078e000a */
[----:B------:R-:W-:Y:S02]  /*1980*/  IADD3 R27, R27, R7, RZ ;  /* 0x000000071b1b7210 */ /* 0x000fe40007ffe0ff */
[----:B------:R-:W-:Y:S01]  /*1990*/  SHF.R.S32.HI R11, RZ, 0x1f, R6 ;  /* 0x0000001fff0b7819 */ /* 0x000fe20000011406 */
[----:B------:R-:W-:-:S02]  /*19a0*/  IMAD R2, R17, R6, RZ ;  /* 0x0000000611027224 */ /* 0x000fc400078e02ff */
        /* <DEDUP_REMOVED lines=12> */
.L_x_3472:
[----:B-1----:R-:W-:Y:S05]  /*1a70*/  BSYNC B0 ;  /* 0x0000000000007941 */ /* 0x002fea0003800000 */
.L_x_3470:
        /* <DEDUP_REMOVED lines=10> */
[----:B------:R-:W-:-:S05]  /*1b20*/  LOP3.LUT R19, R156, 0xfffffff8, RZ, 0xc0, !PT ;  /* 0xfffffff89c137812 */ /* 0x000fca00078ec0ff */
[----:B------:R-:W-:-:S04]  /*1b30*/  IMAD.IADD R64, R58, 0x1, -R19 ;  /* 0x000000013a407824 */ /* 0x000fc800078e0a13 */
[----:B------:R-:W-:Y:S01]  /*1b40*/  IMAD.SHL.U32 R18, R64, 0x8, RZ ;  /* 0x0000000840127824 */ /* 0x000fe200078e00ff */
[----:B------:R-:W-:-:S04]  /*1b50*/  SHF.R.S32.HI R156, RZ, 0x3, R156 ;  /* 0x00000003ff9c7819 */ /* 0x000fc8000001149c */
[----:B------:R-:W-:Y:S02]  /*1b60*/  IADD3 R28, P0, R18, R8, RZ ;  /* 0x00000008121c7210 */ /* 0x000fe40007f1e0ff */
[----:B------:R-:W-:Y:S01]  /*1b70*/  SHF.R.S32.HI R19, RZ, 0x1f, R18 ;  /* 0x0000001fff137819 */ /* 0x000fe20000011412 */
[----:B------:R-:W-:Y:S01]  /*1b80*/  IMAD R13, R13, R136, RZ ;  /* 0x000000880d0d7224 */ /* 0x000fe200078e02ff */
[----:B------:R-:W-:-:S03]  /*1b90*/  SHF.L.U32 R8, R156, 0x6, RZ ;  /* 0x000000069c087819 */ /* 0x000fc600000006ff */
[----:B------:R-:W-:Y:S01]  /*1ba0*/  IMAD.X R29, R19, 0x1, R21, P0 ;  /* 0x00000001131d7824 */ /* 0x000fe200000e0615 */
[----:B------:R-:W-:Y:S01]  /*1bb0*/  LOP3.LUT R21, R8, 0x1c0, RZ, 0xc0, !PT ;  /* 0x000001c008157812 */ /* 0x000fe200078ec0ff */
[C---:B------:R-:W-:Y:S02]  /*1bc0*/  IMAD R13, R2.reuse, R137, R13 ;  /* 0x00000089020d7224 */ /* 0x040fe400078e020d */
[----:B------:R-:W-:Y:S01]  /*1bd0*/  IMAD.WIDE.U32 R28, R2, R136, R28 ;  /* 0x00000088021c7225 */ /* 0x000fe200078e001c */
[----:B------:R-:W-:Y:S02]  /*1be0*/  LOP3.LUT R153, R21, 0x38, R18, 0xf8, !PT ;  /* 0x0000003815997812 */ /* 0x000fe400078ef812 */
[----:B------:R-:W-:Y:S01]  /*1bf0*/  SHF.R.U32.HI R2, RZ, 0x3, R21 ;  /* 0x00000003ff027819 */ /* 0x000fe20000011615 */
[----:B------:R-:W-:Y:S01]  /*1c00*/  IMAD.IADD R21, R29, 0x1, R13 ;  /* 0x000000011d157824 */ /* 0x000fe200078e020d */
[----:B------:R-:W-:Y:S02]  /*1c10*/  MOV R20, R28 ;  /* 0x0000001c00147202 */ /* 0x000fe40000000f00 */
[----:B------:R-:W-:-:S02]  /*1c20*/  SHF.R.S32.HI R74, RZ, 0x1f, R209 ;  /* 0x0000001fff4a7819 */ /* 0x000fc400000114d1 */
[----:B------:R-:W-:Y:S01]  /*1c30*/  LOP3.LUT R153, R153, R2, RZ, 0x3c, !PT ;  /* 0x0000000299997212 */ /* 0x000fe200078e3cff */
[----:B------:R-:W-:Y:S02]  /*1c40*/  IMAD R2, R25, R4, RZ ;  /* 0x0000000419027224 */ /* 0x000fe400078e02ff */
[----:B------:R-:W-:-:S04]  /*1c50*/  IMAD.WIDE.U32 R20, R4, R24, R20 ;  /* 0x0000001804147225 */ /* 0x000fc800078e0014 */
[----:B------:R-:W-:-:S04]  /*1c60*/  IMAD R2, R11, R24, R2 ;  /* 0x000000180b027224 */ /* 0x000fc800078e0202 */
[----:B------:R-:W-:Y:S01]  /*1c70*/  IMAD.IADD R21, R21, 0x1, R2 ;  /* 0x0000000115157824 */ /* 0x000fe200078e0202 */
[----:B------:R-:W-:Y:S01]  /*1c80*/  SHF.R.S32.HI R157, RZ, 0x1f, R156 ;  /* 0x0000001fff9d7819 */ /* 0x000fe2000001149c */
[----:B------:R-:W-:-:S04]  /*1c90*/  IMAD R203, R137, R156, RZ ;  /* 0x0000009c89cb7224 */ /* 0x000fc800078e02ff */
[----:B------:R-:W-:Y:S02]  /*1ca0*/  IMAD R203, R157, R136, R203 ;  /* 0x000000889dcb7224 */ /* 0x000fe400078e02cb */
[----:B------:R-:W-:Y:S01]  /*1cb0*/  IMAD R201, R135, R156, RZ ;  /* 0x0000009c87c97224 */ /* 0x000fe200078e02ff */
[----:B------:R-:W-:-:S03]  /*1cc0*/  LEA.HI R66, R59, R58, RZ, 0x4 ;  /* 0x0000003a3b427211 */ /* 0x000fc600078f20ff */
[----:B------:R-:W-:Y:S01]  /*1cd0*/  IMAD R201, R157, R134, R201 ;  /* 0x000000869dc97224 */ /* 0x000fe200078e02c9 */
[----:B------:R-:W-:Y:S01]  /*1ce0*/  SHF.L.U64.HI R71, R134, 0x4, R135 ;  /* 0x0000000486477819 */ /* 0x000fe20000010287 */
[----:B------:R-:W-:Y:S01]  /*1cf0*/  IMAD.SHL.U32 R68, R136, 0x10, RZ ;  /* 0x0000001088447824 */ /* 0x000fe200078e00ff */
[----:B------:R-:W-:Y:S01]  /*1d00*/  SHF.L.U32 R70, R134, 0x4, RZ ;  /* 0x0000000486467819 */ /* 0x000fe200000006ff */
[----:B------:R-:W-:Y:S01]  /*1d10*/  IMAD.SHL.U32 R75, R64, 0x4, RZ ;  /* 0x00000004404b7824 */ /* 0x000fe200078e00ff */
[----:B------:R-:W-:Y:S01]  /*1d20*/  SHF.L.U64.HI R69, R136, 0x4, R137 ;  /* 0x0000000488457819 */ /* 0x000fe20000010289 */
[----:B--2---:R-:W-:-:S04]  /*1d30*/  @P1 IMAD.WIDE.U32 R30, R162, R9, RZ ;  /* 0x00000009a21e1225 */ /* 0x004fc800078e00ff */
[----:B------:R-:W-:Y:S02]  /*1d40*/  @P1 IMAD R9, R163, R9, RZ ;  /* 0x00000009a3091224 */ /* 0x000fe400078e02ff */
[----:B------:R-:W-:Y:S02]  /*1d50*/  @P1 IMAD.MOV.U32 R10, RZ, RZ, R30 ;  /* 0x000000ffff0a1224 */ /* 0x000fe400078e001e */
[-C--:B---3--:R-:W-:Y:S02]  /*1d60*/  @!P1 IMAD R13, R27, R209.reuse, RZ ;  /* 0x000000d11b0d9224 */ /* 0x088fe400078e02ff */
[----:B------:R-:W-:-:S04]  /*1d70*/  @!P1 IMAD.WIDE.U32 R28, R26, R209, RZ ;  /* 0x000000d11a1c9225 */ /* 0x000fc800078e00ff */
[----:B------:R-:W-:Y:S01]  /*1d80*/  @!P1 IMAD R8, R26, R74, R13 ;  /* 0x0000004a1a089224 */ /* 0x000fe200078e020d */
[----:B------:R-:W-:Y:S01]  /*1d90*/  @!P1 MOV R10, R28 ;  /* 0x0000001c000a9202 */ /* 0x000fe20000000f00 */
[----:B------:R-:W-:Y:S01]  /*1da0*/  @P1 IMAD.IADD R9, R31, 0x1, R9 ;  /* 0x000000011f091824 */ /* 0x000fe200078e0209 */
[----:B------:R-:W-:Y:S01]  /*1db0*/  LEA.HI R13, R59, R58, RZ, 0x6 ;  /* 0x0000003a3b0d7211 */ /* 0x000fe200078f30ff */
[----:B------:R-:W-:Y:S01]  /*1dc0*/  @!P1 IMAD.IADD R9, R29, 0x1, R8 ;  /* 0x000000011d099824 */ /* 0x000fe200078e0208 */
[C---:B------:R-:W-:Y:S02]  /*1dd0*/  IADD3 R24, P0, R18.reuse, R10, RZ ;  /* 0x0000000a12187210 */ /* 0x040fe40007f1e0ff */
[----:B------:R-:W-:Y:S01]  /*1de0*/  SHF.R.S32.HI R8, RZ, 0x1f, R207 ;  /* 0x0000001fff087819 */ /* 0x000fe200000114cf */
[----:B------:R-:W-:Y:S01]  /*1df0*/  IMAD.SHL.U32 R10, R13, 0x8, RZ ;  /* 0x000000080d0a7824 */ /* 0x000fe200078e00ff */
[----:B------:R-:W-:Y:S01]  /*1e00*/  IADD3.X R25, R19, R9, RZ, P0, !PT ;  /* 0x0000000913197210 */ /* 0x000fe200007fe4ff */
[----:B------:R-:W-:Y:S01]  /*1e10*/  IMAD R13, R17, R207, RZ ;  /* 0x000000cf110d7224 */ /* 0x000fe200078e02ff */
[----:B------:R-:W-:-:S02]  /*1e20*/  IADD3 R2, P0, R18, R0, RZ ;  /* 0x0000000012027210 */ /* 0x000fc40007f1e0ff */
[----:B------:R-:W-:Y:S01]  /*1e30*/  SHF.R.S32.HI R0, RZ, 0x1f, R73 ;  /* 0x0000001fff007819 */ /* 0x000fe20000011449 */
[----:B------:R-:W-:Y:S01]  /*1e40*/  IMAD R8, R16, R8, R13 ;  /* 0x0000000810087224 */ /* 0x000fe200078e020d */
[----:B------:R-:W-:Y:S01]  /*1e50*/  IADD3.X R3, R19, R3, RZ, P0, !PT ;  /* 0x0000000313037210 */ /* 0x000fe200007fe4ff */
[----:B------:R-:W-:Y:S01]  /*1e60*/  IMAD.WIDE.U32 R158, R207, R16, R24 ;  /* 0x00000010cf9e7225 */ /* 0x000fe200078e0018 */
[----:B------:R-:W-:-:S03]  /*1e70*/  LEA.HI R0, R0, R73, RZ, 0x6 ;  /* 0x0000004900007211 */ /* 0x000fc600078f30ff */
[----:B------:R-:W-:Y:S02]  /*1e80*/  IMAD.IADD R159, R159, 0x1, R8 ;  /* 0x000000019f9f7824 */ /* 0x000fe400078e0208 */
[----:B------:R-:W-:Y:S01]  /*1e90*/  IMAD.WIDE.U32 R8, R156, R134, R2 ;  /* 0x000000869c087225 */ /* 0x000fe200078e0002 */
[----:B------:R-:W-:-:S03]  /*1ea0*/  SHF.R.S32.HI R0, RZ, 0x6, R0 ;  /* 0x00000006ff007819 */ /* 0x000fc60000011400 */
[----:B------:R-:W-:Y:S01]  /*1eb0*/  IMAD.WIDE.U32 R2, R156, R136, R20 ;  /* 0x000000889c027225 */ /* 0x000fe200078e0014 */
[----:B------:R-:W-:-:S03]  /*1ec0*/  IMNMX R93, R199, R0, !PT ;  /* 0x00000000c75d7217 */ /* 0x000fc60007800200 */
[----:B------:R-:W-:Y:S01]  /*1ed0*/  IMAD.IADD R203, R3, 0x1, R203 ;  /* 0x0000000103cb7824 */ /* 0x000fe200078e02cb */
[----:B----4-:R-:W-:Y:S01]  /*1ee0*/  LEA R202, P0, R2, R6, 0x1 ;  /* 0x0000000602ca7211 */ /* 0x010fe200078008ff */
[----:B------:R-:W-:-:S03]  /*1ef0*/  IMAD.WIDE R16, R205, 0x40, R156 ;  /* 0x00000040cd107825 */ /* 0x000fc600078e029c */
[----:B------:R-:W-:Y:S02]  /*1f00*/  LEA.HI.X R203, R2, R7, R203, 0x1, P0 ;  /* 0x0000000702cb7211 */ /* 0x000fe400000f0ccb */
[----:B------:R-:W-:Y:S01]  /*1f10*/  ISETP.GT.AND P0, PT, R138, R93, PT ;  /* 0x0000005d8a00720c */ /* 0x000fe20003f04270 */
[----:B------:R-:W-:Y:S01]  /*1f20*/  IMAD R161, R17, R162, RZ ;  /* 0x000000a211a17224 */ /* 0x000fe200078e02ff */
[----:B------:R-:W-:Y:S01]  /*1f30*/  LEA R200, P1, R8, R14, 0x1 ;  /* 0x0000000e08c87211 */ /* 0x000fe200078208ff */
[----:B------:R-:W-:Y:S01]  /*1f40*/  IMAD.IADD R201, R9, 0x1, R201 ;  /* 0x0000000109c97824 */ /* 0x000fe200078e02c9 */
[----:B------:R-:W-:Y:S01]  /*1f50*/  LEA.HI R59, R59, R58, RZ, 0x5 ;  /* 0x0000003a3b3b7211 */ /* 0x000fe200078f28ff */
[----:B------:R-:W-:Y:S01]  /*1f60*/  IMAD R161, R16, R163, R161 ;  /* 0x000000a310a17224 */ /* 0x000fe200078e02a1 */
[----:B------:R-:W-:Y:S01]  /*1f70*/  LOP3.LUT R3, R66, 0xfffffff0, RZ, 0xc0, !PT ;  /* 0xfffffff042037812 */ /* 0x000fe200078ec0ff */
[----:B------:R-:W-:Y:S01]  /*1f80*/  IMAD.WIDE.U32 R158, R16, R162, R158 ;  /* 0x000000a2109e7225 */ /* 0x000fe200078e009e */
[----:B------:R-:W-:-:S02]  /*1f90*/  LOP3.LUT R153, R153, 0xfffffe00, R10, 0xf8, !PT ;  /* 0xfffffe0099997812 */ /* 0x000fc400078ef80a */
[----:B------:R-:W-:Y:S01]  /*1fa0*/  LEA.HI.X R201, R8, R15, R201, 0x1, P1 ;  /* 0x0000000f08c97211 */ /* 0x000fe200008f0cc9 */
[----:B------:R-:W-:Y:S01]  /*1fb0*/  @!P4 IMAD.MOV.U32 R12, RZ, RZ, RZ ;  /* 0x000000ffff0cc224 */ /* 0x000fe200078e00ff */
[----:B------:R-:W-:Y:S02]  /*1fc0*/  SHF.R.S32.HI R59, RZ, 0x5, R59 ;  /* 0x00000005ff3b7819 */ /* 0x000fe4000001143b */
[----:B------:R-:W-:Y:S02]  /*1fd0*/  SHF.R.S32.HI R66, RZ, 0x4, R66 ;  /* 0x00000004ff427819 */ /* 0x000fe40000011442 */
[----:B------:R-:W-:Y:S02]  /*1fe0*/  IADD3 R72, -R3, R58, RZ ;  /* 0x0000003a03487210 */ /* 0x000fe40007ffe1ff */
[----:B------:R-:W-:Y:S01]  /*1ff0*/  IADD3 R161, R159, R161, RZ ;  /* 0x000000a19fa17210 */ /* 0x000fe20007ffe0ff */
[----:B------:R-:W-:Y:S05]  /*2000*/  @!P0 BRA `(.L_x_3473) ;  /* 0x0000838000008947 */ /* 0x000fea0003800000 */
[----:B-1----:R-:W2:Y:S04]  /*2010*/  LD.E.64 R28, [R22.64+0x120] ;  /* 0x00012006161c7980 */ /* 0x002ea8000c101b00 */
[----:B------:R-:W3:Y:S04]  /*2020*/  LD.E.64 R30, [R22.64+0x118] ;  /* 0x00011806161e7980 */ /* 0x000ee8000c101b00 */
[----:B------:R-:W4:Y:S04]  /*2030*/  LD.E.64 R168, [R22.64+0x130] ;  /* 0x0001300616a87980 */ /* 0x000f28000c101b00 */
[----:B------:R-:W3:Y:S04]  /*2040*/  LD.E.64 R170, [R22.64+0x128] ;  /* 0x0001280616aa7980 */ /* 0x000ee8000c101b00 */
[----:B------:R-:W3:Y:S04]  /*2050*/  LD.E.64 R24, [R22.64+0x140] ;  /* 0x0001400616187980 */ /* 0x000ee8000c101b00 */
[----:B------:R-:W3:Y:S04]  /*2060*/  LD.E.64 R20, [R22.64+0x138] ;  /* 0x0001380616147980 */ /* 0x000ee8000c101b00 */
[----:B------:R-:W3:Y:S04]  /*2070*/  LD.E R10, [R22.64+0xd0] ;  /* 0x0000d006160a7980 */ /* 0x000ee8000c101900 */
[----:B------:R-:W3:Y:S04]  /*2080*/  LD.E.64 R16, [R22.64+0x110] ;  /* 0x0001100616107980 */ /* 0x000ee8000c101b00 */
[----:B------:R-:W3:Y:S04]  /*2090*/  LD.E.64 R14, [R22.64+0x108] ;  /* 0x00010806160e7980 */ /* 0x000ee8000c101b00 */
[----:B------:R-:W3:Y:S04]  /*20a0*/  LD.E.64 R8, [R22.64+0x150] ;  /* 0x0001500616087980 */ /* 0x000ee8000c101b00 */
[----:B------:R-:W3:Y:S01]  /*20b0*/  LD.E.64 R6, [R22.64+0x148] ;  /* 0x0001480616067980 */ /* 0x000ee2000c101b00 */
[----:B------:R-:W-:Y:S01]  /*20c0*/  SHF.R.S32.HI R13, RZ, 0x1f, R73 ;  /* 0x0000001fff0d7819 */ /* 0x000fe20000011449 */
[----:B-----5:R-:W-:Y:S01]  /*20d0*/  IMAD.IADD R123, R12, 0x1, R5 ;  /* 0x000000010c7b7824 */ /* 0x020fe200078e0205 */
[----:B------:R-:W-:Y:S01]  /*20e0*/  SHF.L.U32 R91, R134, 0x5, RZ ;  /* 0x00000005865b7819 */ /* 0x000fe200000006ff */
[----:B------:R-:W-:Y:S01]  /*20f0*/  IMAD.WIDE.U32 R166, R136, 0x60, RZ ;  /* 0x0000006088a67825 */ /* 0x000fe200078e00ff */
[----:B------:R-:W-:-:S02]  /*2100*/  SHF.L.U64.HI R92, R134, 0x5, R135 ;  /* 0x00000005865c7819 */ /* 0x000fc40000010287 */
[C---:B------:R-:W-:Y:S01]  /*2110*/  SHF.L.U64.HI R78, R136.reuse, 0x5, R137 ;  /* 0x00000005884e7819 */ /* 0x040fe20000010289 */
[----:B------:R-:W-:Y:S01]  /*2120*/  IMAD.SHL.U32 R77, R136, 0x20, RZ ;  /* 0x00000020884d7824 */ /* 0x000fe200078e00ff */
[C---:B------:R-:W-:Y:S01]  /*2130*/  IADD3 R152, R156.reuse, 0x10, RZ ;  /* 0x000000109c987810 */ /* 0x040fe20007ffe0ff */
[----:B------:R-:W-:Y:S01]  /*2140*/  IMAD.MOV.U32 R124, RZ, RZ, R200 ;  /* 0x000000ffff7c7224 */ /* 0x000fe200078e00c8 */
[C---:B------:R-:W-:Y:S01]  /*2150*/  IADD3 R151, R156.reuse, 0x20, RZ ;  /* 0x000000209c977810 */ /* 0x040fe20007ffe0ff */
[----:B------:R-:W-:Y:S01]  /*2160*/  IMAD.MOV.U32 R125, RZ, RZ, R201 ;  /* 0x000000ffff7d7224 */ /* 0x000fe200078e00c9 */
[C---:B------:R-:W-:Y:S01]  /*2170*/  SHF.L.U64.HI R78, R77.reuse, 0x1, R78 ;  /* 0x000000014d4e7819 */ /* 0x040fe2000001024e */
[----:B------:R-:W-:Y:S01]  /*2180*/  IMAD.MOV.U32 R126, RZ, RZ, R202 ;  /* 0x000000ffff7e7224 */ /* 0x000fe200078e00ca */
[----:B------:R-:W-:Y:S01]  /*2190*/  IADD3 R150, R156, 0x30, RZ ;  /* 0x000000309c967810 */ /* 0x000fe20007ffe0ff */
[----:B------:R-:W-:Y:S01]  /*21a0*/  IMAD.SHL.U32 R77, R77, 0x2, RZ ;  /* 0x000000024d4d7824 */ /* 0x000fe200078e00ff */
[----:B------:R-:W-:Y:S01]  /*21b0*/  MOV R127, R203 ;  /* 0x000000cb007f7202 */ /* 0x000fe20000000f00 */
[----:B--2---:R-:W-:-:S04]  /*21c0*/  IMAD R3, R29, R209, RZ ;  /* 0x000000d11d037224 */ /* 0x004fc800078e02ff */
[----:B------:R-:W-:Y:S02]  /*21d0*/  IMAD R0, R28, R74, R3 ;  /* 0x0000004a1c007224 */ /* 0x000fe400078e0203 */
[----:B------:R-:W-:Y:S01]  /*21e0*/  IMAD.WIDE.U32 R28, R209, R28, R18 ;  /* 0x0000001cd11c7225 */ /* 0x000fe200078e0012 */
[----:B----4-:R-:W-:-:S03]  /*21f0*/  SHF.L.U64.HI R110, R168, 0x4, R169 ;  /* 0x00000004a86e7819 */ /* 0x010fc600000102a9 */
[----:B---3--:R-:W-:Y:S01]  /*2200*/  IMAD R3, R31, R209, RZ ;  /* 0x000000d11f037224 */ /* 0x008fe200078e02ff */
[----:B------:R-:W-:Y:S01]  /*2210*/  SHF.L.U64.HI R112, R168, 0x5, R169 ;  /* 0x00000005a8707819 */ /* 0x000fe200000102a9 */
[----:B------:R-:W-:Y:S01]  /*2220*/  IMAD.IADD R29, R29, 0x1, R0 ;  /* 0x000000011d1d7824 */ /* 0x000fe200078e0200 */
[C---:B------:R-:W-:Y:S01]  /*2230*/  SHF.L.U32 R95, R170.reuse, 0x4, RZ ;  /* 0x00000004aa5f7819 */ /* 0x040fe200000006ff */
[----:B------:R-:W-:Y:S01]  /*2240*/  IMAD.WIDE.U32 R26, R209, R30, R18 ;  /* 0x0000001ed11a7225 */ /* 0x000fe200078e0012 */
[C-C-:B------:R-:W-:Y:S02]  /*2250*/  SHF.L.U64.HI R94, R170.reuse, 0x4, R171.reuse ;  /* 0x00000004aa5e7819 */ /* 0x140fe400000102ab */
[----:B------:R-:W-:Y:S01]  /*2260*/  SHF.L.U64.HI R96, R170, 0x5, R171 ;  /* 0x00000005aa607819 */ /* 0x000fe200000102ab */
[----:B------:R-:W-:Y:S01]  /*2270*/  IMAD R0, R30, R74, R3 ;  /* 0x0000004a1e007224 */ /* 0x000fe200078e0203 */
[----:B------:R-:W-:Y:S01]  /*2280*/  SHF.R.S32.HI R3, RZ, 0x1f, R5 ;  /* 0x0000001fff037819 */ /* 0x000fe20000011405 */
[----:B------:R-:W-:-:S02]  /*2290*/  IMAD R2, R169, R5, RZ ;  /* 0x00000005a9027224 */ /* 0x000fc400078e02ff */
[----:B------:R-:W-:Y:S02]  /*22a0*/  IMAD.IADD R27, R27, 0x1, R0 ;  /* 0x000000011b1b7824 */ /* 0x000fe400078e0200 */
[----:B------:R-:W-:Y:S01]  /*22b0*/  IMAD R0, R171, R5, RZ ;  /* 0x00000005ab007224 */ /* 0x000fe200078e02ff */
[----:B------:R-:W-:Y:S01]  /*22c0*/  LEA.HI R148, R10, R10, RZ, 0x1 ;  /* 0x0000000a0a947211 */ /* 0x000fe200078f08ff */
[C---:B------:R-:W-:Y:S02]  /*22d0*/  IMAD R2, R168.reuse, R3, R2 ;  /* 0x00000003a8027224 */ /* 0x040fe400078e0202 */
[----:B------:R-:W-:Y:S01]  /*22e0*/  IMAD.WIDE.U32 R28, R168, R5, R28 ;  /* 0x00000005a81c7225 */ /* 0x000fe200078e001c */
[----:B------:R-:W-:-:S03]  /*22f0*/  SHF.R.S32.HI R148, RZ, 0x1, R148 ;  /* 0x00000001ff947819 */ /* 0x000fc60000011494 */
[C---:B------:R-:W-:Y:S01]  /*2300*/  IMAD R0, R170.reuse, R3, R0 ;  /* 0x00000003aa007224 */ /* 0x040fe200078e0200 */
        /* <DEDUP_REMOVED lines=15> */
[----:B------:R-:W-:Y:S02]  /*2400*/  IMAD R123, R148, R123, RZ ;  /* 0x0000007b947b7224 */ /* 0x000fe400078e02ff */
[----:B------:R-:W-:-:S02]  /*2410*/  IMAD R4, R156, R148, R75 ;  /* 0x000000949c047224 */ /* 0x000fc400078e024b */
[-C--:B------:R-:W-:Y:S01]  /*2420*/  IMAD R115, R169, R3.reuse, R115 ;  /* 0x00000003a9737224 */ /* 0x080fe200078e0273 */
[----:B------:R-:W-:Y:S01]  /*2430*/  SHF.R.S32.HI R2, RZ, 0x1f, R123 ;  /* 0x0000001fff027819 */ /* 0x000fe2000001147b */
[----:B------:R-:W-:Y:S01]  /*2440*/  IMAD.WIDE.U32 R10, R168, R3, R24 ;  /* 0x00000003a80a7225 */ /* 0x000fe200078e0018 */
[----:B------:R-:W-:-:S03]  /*2450*/  IADD3 R0, P3, R123, R4, RZ ;  /* 0x000000047b007210 */ /* 0x000fc60007f7e0ff */
        /* <DEDUP_REMOVED lines=14> */
[----:B------:R-:W-:Y:S01]  /*2540*/  LEA.HI.X R119, R12, R15, R119, 0x1, P0 ;  /* 0x0000000f0c777211 */ /* 0x000fe200000f0c77 */
[----:B------:R-:W-:Y:S01]  /*2550*/  IMAD.SHL.U32 R122, R123, 0x2, RZ ;  /* 0x000000027b7a7824 */ /* 0x000fe200078e00ff */
[-C--:B------:R-:W-:Y:S01]  /*2560*/  IADD3 R56, P1, R8, R20.reuse, RZ ;  /* 0x0000001408387210 */ /* 0x080fe20007f3e0ff */
[----:B------:R-:W-:Y:S01]  /*2570*/  IMAD.SHL.U32 R111, R168, 0x10, RZ ;  /* 0x00000010a86f7824 */ /* 0x000fe200078e00ff */
[----:B------:R-:W-:Y:S01]  /*2580*/  IADD3 R20, P0, R6, R20, RZ ;  /* 0x0000001406147210 */ /* 0x000fe20007f1e0ff */
[----:B------:R-:W-:Y:S01]  /*2590*/  IMAD.SHL.U32 R113, R168, 0x20, RZ ;  /* 0x00000020a8717824 */ /* 0x000fe200078e00ff */
[----:B------:R-:W-:Y:S01]  /*25a0*/  LEA.HI.X.SX32 R2, R3, R2, 0x1, P2 ;  /* 0x0000000203027211 */ /* 0x000fe200010f0eff */
[--C-:B------:R-:W-:Y:S01]  /*25b0*/  IMAD.X R57, R9, 0x1, R0.reuse, P1 ;  /* 0x0000000109397824 */ /* 0x100fe200008e0600 */
[-C--:B------:R-:W-:Y:S01]  /*25c0*/  IADD3 R120, P3, R8, R122.reuse, RZ ;  /* 0x0000007a08787210 */ /* 0x080fe20007f7e0ff */
[----:B------:R-:W-:Y:S01]  /*25d0*/  IMAD.X R21, R7, 0x1, R0, P0 ;  /* 0x0000000107157824 */ /* 0x000fe200000e0600 */
[----:B------:R-:W-:Y:S01]  /*25e0*/  SHF.L.U64.HI R123, R123, 0x1, R2 ;  /* 0x000000017b7b7819 */ /* 0x000fe20000010202 */
[----:B------:R-:W-:Y:S01]  /*25f0*/  IMAD R3, R137, 0x60, RZ ;  /* 0x0000006089037824 */ /* 0x000fe200078e02ff */
[----:B------:R-:W-:Y:S01]  /*2600*/  IADD3 R122, P2, R6, R122, RZ ;  /* 0x0000007a067a7210 */ /* 0x000fe20007f5e0ff */
[----:B------:R-:W-:Y:S01]  /*2610*/  IMAD.SHL.U32 R149, R148, 0x20, RZ ;  /* 0x0000002094957824 */ /* 0x000fe200078e00ff */
[----:B------:R-:W-:Y:S01]  /*2620*/  IADD3 R0, P5, P4, R70, R70, R70 ;  /* 0x0000004646007210 */ /* 0x000fe20007cbe046 */
[--C-:B------:R-:W-:Y:S01]  /*2630*/  IMAD.X R121, R9, 0x1, R123.reuse, P3 ;  /* 0x0000000109797824 */ /* 0x100fe200018e067b */
[C---:B------:R-:W-:Y:S01]  /*2640*/  IADD3 R147, R154.reuse, 0x40, RZ ;  /* 0x000000409a937810 */ /* 0x040fe20007ffe0ff */
[----:B------:R-:W-:Y:S01]  /*2650*/  IMAD.X R123, R7, 0x1, R123, P2 ;  /* 0x00000001077b7824 */ /* 0x000fe200010e067b */
[--C-:B------:R-:W-:Y:S01]  /*2660*/  IADD3 R87, P1, P0, -R91, 0x80, R0.reuse ;  /* 0x000000805b577810 */ /* 0x100fe2000783e100 */
[----:B------:R-:W-:Y:S01]  /*2670*/  IMAD.IADD R76, R167, 0x1, R3 ;  /* 0x00000001a74c7824 */ /* 0x000fe200078e0203 */
[----:B------:R-:W-:Y:S01]  /*2680*/  IADD3.X R5, R71, R71, R71, P5, P4 ;  /* 0x0000004747057210 */ /* 0x000fe20002fe8447 */
[----:B------:R-:W-:Y:S01]  /*2690*/  IMAD.IADD R145, R154, 0x1, R147 ;  /* 0x000000019a917824 */ /* 0x000fe200078e0293 */
[----:B------:R-:W-:Y:S01]  /*26a0*/  IADD3 R89, P3, P2, -R91, 0x40, R0 ;  /* 0x000000405b597810 */ /* 0x000fe20007a7e100 */
[----:B------:R-:W-:Y:S01]  /*26b0*/  IMAD R3, R169, 0x60, RZ ;  /* 0x00000060a9037824 */ /* 0x000fe200078e02ff */
[----:B------:R-:W-:Y:S01]  /*26c0*/  IADD3.X R88, ~R92, RZ, R5, P1, P0 ;  /* 0x000000ff5c587210 */ /* 0x000fe20000fe0505 */
[----:B------:R-:W-:Y:S01]  /*26d0*/  IMAD R148, R148, 0x30, RZ ;  /* 0x0000003094947824 */ /* 0x000fe200078e02ff */
[----:B------:R-:W-:Y:S01]  /*26e0*/  IADD3 R83, P0, R70, R87, RZ ;  /* 0x0000005746537210 */ /* 0x000fe20007f1e0ff */
[----:B------:R-:W-:Y:S01]  /*26f0*/  IMAD.IADD R143, R154, 0x1, R145 ;  /* 0x000000019a8f7824 */ /* 0x000fe200078e0291 */
[----:B------:R-:W-:Y:S01]  /*2700*/  IADD3.X R90, ~R92, RZ, R5, P3, P2 ;  /* 0x000000ff5c5a7210 */ /* 0x000fe20001fe4505 */
[----:B------:R-:W-:Y:S01]  /*2710*/  IMAD.WIDE.U32 R168, R168, 0x60, RZ ;  /* 0x00000060a8a87825 */ /* 0x000fe200078e00ff */
[----:B------:R-:W-:-:S02]  /*2720*/  IADD3 R85, P1, R70, R89, RZ ;  /* 0x0000005946557210 */ /* 0x000fc40007f3e0ff */
[----:B------:R-:W-:Y:S01]  /*2730*/  IADD3 R100, P3, P2, R95, R95, R95 ;  /* 0x0000005f5f647210 */ /* 0x000fe20007a7e05f */
[C---:B------:R-:W-:Y:S01]  /*2740*/  IMAD.X R84, R71.reuse, 0x1, R88, P0 ;  /* 0x0000000147547824 */ /* 0x040fe200000e0658 */
[----:B------:R-:W-:Y:S01]  /*2750*/  IADD3.X R86, R71, R90, RZ, P1, !PT ;  /* 0x0000005a47567210 */ /* 0x000fe20000ffe4ff */
[----:B------:R-:W-:Y:S01]  /*2760*/  IMAD.MOV.U32 R13, RZ, RZ, R138 ;  /* 0x000000ffff0d7224 */ /* 0x000fe200078e008a */
[C---:B------:R-:W-:Y:S01]  /*2770*/  IADD3 R82, P1, R70.reuse, R85, RZ ;  /* 0x0000005546527210 */ /* 0x040fe20007f3e0ff */
[----:B------:R-:W-:Y:S01]  /*2780*/  IMAD.IADD R114, R169, 0x1, R3 ;  /* 0x00000001a9727824 */ /* 0x000fe200078e0203 */
[----:B------:R-:W-:Y:S02]  /*2790*/  IADD3 R80, P0, R70, R83, RZ ;  /* 0x0000005346507210 */ /* 0x000fe40007f1e0ff */
[----:B------:R-:W-:Y:S01]  /*27a0*/  IADD3.X R101, R94, R94, R94, P3, P2 ;  /* 0x0000005e5e657210 */ /* 0x000fe20001fe445e */
[----:B------:R-:W-:Y:S01]  /*27b0*/  IMAD.X R81, R71, 0x1, R86, P1 ;  /* 0x0000000147517824 */ /* 0x000fe200008e0656 */
[----:B------:R-:W-:-:S02]  /*27c0*/  IADD3 R98, P5, P4, -R97, 0x40, R100 ;  /* 0x0000004061627810 */ /* 0x000fc40007cbe164 */
[----:B------:R-:W-:Y:S02]  /*27d0*/  IADD3 R100, P3, P2, -R97, 0x80, R100 ;  /* 0x0000008061647810 */ /* 0x000fe40007a7e164 */
[----:B------:R-:W-:Y:S02]  /*27e0*/  IADD3 R146, R154, 0x80, RZ ;  /* 0x000000809a927810 */ /* 0x000fe40007ffe0ff */
[----:B------:R-:W-:Y:S02]  /*27f0*/  IADD3.X R79, R71, R84, RZ, P0, !PT ;  /* 0x00000054474f7210 */ /* 0x000fe400007fe4ff */
[--C-:B------:R-:W-:Y:S01]  /*2800*/  IADD3.X R99, ~R96, RZ, R101.reuse, P5, P4 ;  /* 0x000000ff60637210 */ /* 0x100fe20002fe8565 */
[----:B------:R-:W-:Y:S01]  /*2810*/  IMAD.IADD R144, R154, 0x1, R146 ;  /* 0x000000019a907824 */ /* 0x000fe200078e0292 */
[----:B------:R-:W-:Y:S02]  /*2820*/  IADD3.X R101, ~R96, RZ, R101, P3, P2 ;  /* 0x000000ff60657210 */ /* 0x000fe40001fe4565 */
[-C--:B------:R-:W-:Y:S01]  /*2830*/  IADD3 R104, P0, R100, R95.reuse, RZ ;  /* 0x0000005f64687210 */ /* 0x080fe20007f1e0ff */
[----:B------:R-:W-:Y:S01]  /*2840*/  IMAD.IADD R142, R154, 0x1, R144 ;  /* 0x000000019a8e7824 */ /* 0x000fe200078e0290 */
[----:B------:R-:W-:-:S02]  /*2850*/  IADD3 R102, P1, R98, R95, RZ ;  /* 0x0000005f62667210 */ /* 0x000fc40007f3e0ff */
        /* <DEDUP_REMOVED lines=8> */
[C---:B------:R-:W-:Y:S01]  /*28e0*/  IADD3 R15, R18.reuse, 0x40, RZ ;  /* 0x00000040120f7810 */ /* 0x040fe20007ffe0ff */
        /* <DEDUP_REMOVED lines=12> */
.L_x_3521:
[----:B------:R-:W-:Y:S01]  /*29b0*/  IMAD.SHL.U32 R17, R13, 0x40, RZ ;  /* 0x000000400d117824 */ /* 0x000fe200078e00ff */
[----:B------:R-:W-:Y:S01]  /*29c0*/  BSSY B2, `(.L_x_3474) ;  /* 0x0000737000027945 */ /* 0x000fe20003800000 */
[----:B------:R-:W-:Y:S03]  /*29d0*/  IMAD.MOV.U32 R117, RZ, RZ, R115 ;  /* 0x000000ffff757224 */ /* 0x000fe600078e0073 */
[----:B------:R-:W-:Y:S05]  /*29e0*/  IADD3 R16, R17, -0x40, RZ ;  /* 0xffffffc011107810 */ /* 0x000fea0007ffe0ff */
[--C-:B------:R-:W-:Y:S02]  /*29f0*/  IMAD.IADD R173, R67, 0x1, -R16.reuse ;  /* 0x0000000143ad7824 */ /* 0x100fe400078e0a10 */
[----:B------:R-:W-:Y:S03]  /*2a00*/  IMAD.IADD R155, R73, 0x1, -R16 ;  /* 0x00000001499b7824 */ /* 0x000fe600078e0a10 */
[-C--:B------:R-:W-:Y:S02]  /*2a10*/  ISETP.GE.AND P2, PT, R156, R173.reuse, PT ;  /* 0x000000ad9c00720c */ /* 0x080fe40003f46270 */
[----:B------:R-:W-:Y:S02]  /*2a20*/  ISETP.GE.AND P0, PT, R152, R173, PT ;  /* 0x000000ad9800720c */ /* 0x000fe40003f06270 */
[-C--:B------:R-:W-:Y:S02]  /*2a30*/  ISETP.GE.AND P2, PT, R156, R155.reuse, !P2 ;  /* 0x0000009b9c00720c */ /* 0x080fe40005746270 */
[----:B------:R-:W-:Y:S11]  /*2a40*/  ISETP.GE.AND P0, PT, R152, R155, !P0 ;  /* 0x0000009b9800720c */ /* 0x000ff60004706270 */
[----:B-1----:R-:W2:Y:S02]  /*2a50*/  @P2 LD.E.128 R28, [R116.64] ;  /* 0x00000006741c2980 */ /* 0x002ea4000c101d00 */
[----:B------:R-:W-:Y:S05]  /*2a60*/  @P0 IADD3 R2, P1, R116, R111, RZ ;  /* 0x0000006f74020210 */ /* 0x000fea0007f3e0ff */
        /* <DEDUP_REMOVED lines=188> */
.L_x_3478:
[----:B------:R-:W-:Y:S05]  /*3630*/  BSYNC B0 ;  /* 0x0000000000007941 */ /* 0x000fea0003800000 */
.L_x_3477:
[C---:B------:R-:W-:Y:S01]  /*3640*/  ISETP.GE.AND P0, PT, R152.reuse, R173, PT ;  /* 0x000000ad9800720c */ /* 0x040fe20003f06270 */
[----:B------:R-:W-:Y:S03]  /*3650*/  BSSY B0, `(.L_x_3479) ;  /* 0x000009d000007945 */ /* 0x000fe60003800000 */
[----:B------:R-:W-:Y:S11]  /*3660*/  ISETP.GE.AND P0, PT, R152, R155, !P0 ;  /* 0x0000009b9800720c */ /* 0x000ff60004706270 */
[----:B------:R-:W-:Y:S02]  /*3670*/  @!UPT UIADD3 URZ, URZ, URZ, URZ ;  /* 0x0000003f3f3ff290 */ /* 0x000fe4000fffe03f */
[----:B------:R-:W-:-:S05]  /*3680*/  @!P0 BRA `(.L_x_3480) ;  /* 0x0000099000008947 */ /* 0x000fca0003800000 */
[----:B------:R-:W-:Y:S01]  /*3690*/  ISETP.GE.AND P0, PT, R18, R25, PT ;  /* 0x000000191200720c */ /* 0x000fe20003f06270 */
[C---:B------:R-:W-:Y:S01]  /*36a0*/  IMAD.SHL.U32 R51, R154.reuse, 0x2, RZ ;  /* 0x000000029a337824 */ /* 0x040fe200078e00ff */
[C---:B------:R-:W-:Y:S02]  /*36b0*/  LEA R52, P1, R95.reuse, R118, 0x1 ;  /* 0x000000765f347211 */ /* 0x040fe400078208ff */
        /* <DEDUP_REMOVED lines=150> */
.L_x_3480:
[----:B------:R-:W-:Y:S05]  /*4020*/  BSYNC B0 ;  /* 0x0000000000007941 */ /* 0x000fea0003800000 */
.L_x_3479:
[C---:B------:R-:W-:Y:S01]  /*4030*/  ISETP.GE.AND P0, PT, R151.reuse, R173, PT ;  /* 0x000000ad9700720c */ /* 0x040fe20003f06270 */
[----:B------:R-:W-:Y:S03]  /*4040*/  BSSY B0, `(.L_x_3481) ;  /* 0x000009d000007945 */ /* 0x000fe60003800000 */
[----:B------:R-:W-:Y:S11]  /*4050*/  ISETP.GE.AND P0, PT, R151, R155, !P0 ;  /* 0x0000009b9700720c */ /* 0x000ff60004706270 */
[----:B------:R-:W-:Y:S02]  /*4060*/  @!UPT UIADD3 URZ, URZ, URZ, URZ ;  /* 0x0000003f3f3ff290 */ /* 0x000fe4000fffe03f */
[----:B------:R-:W-:-:S05]  /*4070*/  @!P0 BRA `(.L_x_3482) ;  /* 0x0000099000008947 */ /* 0x000fca0003800000 */
[----:B------:R-:W-:Y:S01]  /*4080*/  ISETP.GE.AND P0, PT, R18, R25, PT ;  /* 0x000000191200720c */ /* 0x000fe20003f06270 */
[----:B------:R-:W-:Y:S01]  /*4090*/  IMAD.SHL.U32 R51, R149, 0x2, RZ ;  /* 0x0000000295337824 */ /* 0x000fe200078e00ff */
[----:B-1----:R-:W-:Y:S02]  /*40a0*/  LEA R52, P1, R97, R118, 0x1 ;  /* 0x0000007661347211 */ /* 0x002fe400078208ff */
[----:B------:R-:W-:Y:S02]  /*40b0*/  SHF.L.U64.HI R49, R149, 0x1, R140 ;  /* 0x0000000195317819 */ /* 0x000fe4000001028c */
[----:B------:R-:W-:Y:S02]  /*40c0*/  IADD3 R36, P2, R20, R51, RZ ;  /* 0x0000003314247210 */ /* 0x000fe40007f5e0ff */
[----:B------:R-:W-:Y:S02]  /*40d0*/  LEA.HI.X R53, R97, R119, R96, 0x1, P1 ;  /* 0x0000007761357211 */ /* 0x000fe400008f0c60 */
[----:B------:R-:W-:Y:S01]  /*40e0*/  IADD3 R46, P1, R56, R51, RZ ;  /* 0x00000033382e7210 */ /* 0x000fe20007f3e0ff */
[----:B------:R-:W-:Y:S01]  /*40f0*/  IMAD.X R37, R21, 0x1, R49, P2 ;  /* 0x0000000115257824 */ /* 0x000fe200010e0631 */
[----:B------:R-:W-:Y:S01]  /*4100*/  LEA R60, P3, R91, R124, 0x1 ;  /* 0x0000007c5b3c7211 */ /* 0x000fe200078608ff */
        /* <DEDUP_REMOVED lines=144> */
.L_x_3482:
[----:B------:R-:W-:Y:S05]  /*4a10*/  BSYNC B0 ;  /* 0x0000000000007941 */ /* 0x000fea0003800000 */
.L_x_3481:
[C---:B------:R-:W-:Y:S01]  /*4a20*/  ISETP.GE.AND P0, PT, R150.reuse, R173, PT ;  /* 0x000000ad9600720c */ /* 0x040fe20003f06270 */
[----:B------:R-:W-:Y:S03]  /*4a30*/  BSSY B0, `(.L_x_3483) ;  /* 0x00000a0000007945 */ /* 0x000fe60003800000 */
[----:B------:R-:W-:Y:S11]  /*4a40*/  ISETP.GE.AND P0, PT, R150, R155, !P0 ;  /* 0x0000009b9600720c */ /* 0x000ff60004706270 */
[----:B------:R-:W-:Y:S02]  /*4a50*/  @!UPT UIADD3 URZ, URZ, URZ, URZ ;  /* 0x0000003f3f3ff290 */ /* 0x000fe4000fffe03f */
[----:B------:R-:W-:-:S05]  /*4a60*/  @!P0 BRA `(.L_x_3484) ;  /* 0x000009c000008947 */ /* 0x000fca0003800000 */
[----:B------:R-:W-:Y:S01]  /*4a70*/  IMAD R48, R171, 0x60, RZ ;  /* 0x00000060ab307824 */ /* 0x000fe200078e02ff */
[----:B------:R-:W-:Y:S01]  /*4a80*/  SHF.L.U32 R51, R148, 0x1, RZ ;  /* 0x0000000194337819 */ /* 0x000fe200000006ff */
        /* <DEDUP_REMOVED lines=55> */
[----:B------:R-:W-:Y:S02]  /*4e00*/  @!P0 F2FP.BF16.PACK_AB R48, R3, R48 ;  /* 0x000000300330823e */ /* 0x000fe400000010ff */
[----:B------:R-:W-:Y:S01]  /*4e10*/  LEA R54, P3, R82, R124, 0x1 ;  /* 0x0000007c52367211 */ /* 0x000fe200078608ff */
[----:B------:R-:W-:Y:S01]  /*4e20*/  @!P0 IMAD.MOV.U32 R35, RZ, RZ, R51 ;  /* 0x000000ffff238224 */ /* 0x000fe200078e0033 */
[----:B------:R-:W-:Y:S02]  /*4e30*/  @!P0 MOV R34, R48 ;  /* 0x0000003000228202 */ /* 0x000fe40000000f00 */
[----:B------:R-:W-:Y:S02]  /*4e40*/  ISETP.GE.AND P0, PT, R14, R25, PT ;  /* 0x000000190e00720c */ /* 0x000fe40003f06270 */
[----:B------:R-:W-:Y:S01]  /*4e50*/  LEA.HI.X R55, R82, R125, R81, 0x1, P3 ;  /* 0x0000007d52377211 */ /* 0x000fe200018f0c51 */
        /* <DEDUP_REMOVED lines=12> */
[----:B-1----:R-:W-:Y:S02]  /*4f20*/  @!P1 LOP3.LUT R33, R29, 0xffff0000, RZ, 0xc0, !PT ;  /* 0xffff00001d219812 */ /* 0x002fe400078ec0ff */
        /* <DEDUP_REMOVED lines=80> */
.L_x_3484:
[----:B------:R-:W-:Y:S05]  /*5430*/  BSYNC B0 ;  /* 0x0000000000007941 */ /* 0x000fea0003800000 */
.L_x_3483:
[----:B------:R-:W2:Y:S02]  /*5440*/  LD.E R3, [R22.64+0xd0] ;  /* 0x0000d00616037980 */ /* 0x000ea4000c101900 */
[----:B--2---:R-:W-:Y:S05]  /*5450*/  IMAD.U32 R3, R3, -0x20, RZ ;  /* 0xffffffe003037824 */ /* 0x004fea00078e00ff */
[C---:B------:R-:W-:Y:S02]  /*5460*/  LEA R20, P1, R3.reuse, R20, 0x1 ;  /* 0x0000001403147211 */ /* 0x040fe400078208ff */
[C---:B------:R-:W-:Y:S02]  /*5470*/  LEA R56, P0, R3.reuse, R56, 0x1 ;  /* 0x0000003803387211 */ /* 0x040fe400078008ff */
[C---:B------:R-:W-:Y:S02]  /*5480*/  LEA.HI.X.SX32 R21, R3.reuse, R21, 0x1, P1 ;  /* 0x0000001503157211 */ /* 0x040fe400008f0eff */
[----:B------:R-:W-:Y:S01]  /*5490*/  LEA.HI.X.SX32 R57, R3, R57, 0x1, P0 ;  /* 0x0000003903397211 */ /* 0x000fe200000f0eff */
[----:B------:R-:W-:-:S05]  /*54a0*/  BRA `(.L_x_3485) ;  /* 0x0000488000007947 */ /* 0x000fca0003800000 */
.L_x_3476:
        /* <DEDUP_REMOVED lines=85> */
.L_x_3489:
[----:B------:R-:W-:Y:S05]  /*5a00*/  BSYNC B0 ;  /* 0x0000000000007941 */ /* 0x000fea0003800000 */
.L_x_3488:
[----:B-----5:R2:W-:Y:S01]  /*5a10*/  ST.E.128 [R124.64], R60 ;  /* 0x0000003c7c007985 */ /* 0x0205e2000c101d06 */
[----:B------:R-:W-:Y:S01]  /*5a20*/  ISETP.GE.AND P0, PT, R15, R25, PT ;  /* 0x000000190f00720c */ /* 0x000fe20003f06270 */
[----:B------:R-:W-:Y:S02]  /*5a30*/  BSSY B0, `(.L_x_3490) ;  /* 0x0000051000007945 */ /* 0x000fe40003800000 */
[----:B------:R2:W5:Y:S10]  /*5a40*/  LD.E.128 R48, [R118.64+0x80] ;  /* 0x0000800676307980 */ /* 0x000574000c101d00 */
[----:B------:R-:W-:-:S05]  /*5a50*/  @P0 BRA `(.L_x_3491) ;  /* 0x000004e000000947 */ /* 0x000fca0003800000 */
[----:B------:R-:W-:Y:S01]  /*5a60*/  LEA.HI R172, R25, R25, RZ, 0x1 ;  /* 0x0000001919ac7211 */ /* 0x000fe200078f08ff */
[----:B------:R-:W-:Y:S01]  /*5a70*/  IMAD.MOV.U32 R117, RZ, RZ, RZ ;  /* 0x000000ffff757224 */ /* 0x000fe200078e00ff */
[----:B--2---:R-:W-:Y:S01]  /*5a80*/  MOV R61, RZ ;  /* 0x000000ff003d7202 */ /* 0x004fe20000000f00 */
[----:B-----5:R-:W-:Y:S01]  /*5a90*/  IMAD.U32 R39, R48, 0x10000, RZ ;  /* 0x0001000030277824 */ /* 0x020fe200078e00ff */
[----:B------:R-:W-:Y:S01]  /*5aa0*/  SHF.R.S32.HI R172, RZ, 0x1, R172 ;  /* 0x00000001ffac7819 */ /* 0x000fe200000114ac */
[----:B------:R-:W-:Y:S01]  /*5ab0*/  IMAD.U32 R46, R50, 0x10000, RZ ;  /* 0x00010000322e7824 */ /* 0x000fe200078e00ff */
        /* <DEDUP_REMOVED lines=8> */
[--C-:B------:R-:W-:Y:S01]  /*5b40*/  @P1 IMAD.MOV R63, RZ, RZ, -R172.reuse ;  /* 0x000000ffff3f1224 */ /* 0x100fe200078e0aac */
[----:B------:R-:W-:Y:S01]  /*5b50*/  @P1 IADD3 R117, -R172, RZ, RZ ;  /* 0x000000ffac751210 */ /* 0x000fe20007ffe1ff */
[----:B------:R-:W-:Y:S03]  /*5b60*/  @P1 IMAD.MOV R61, RZ, RZ, -R172 ;  /* 0x000000ffff3d1224 */ /* 0x000fe600078e0aac */
[C---:B------:R-:W-:Y:S04]  /*5b70*/  LEA R10, P0, R63.reuse, R118, 0x1 ;  /* 0x000000763f0a7211 */ /* 0x040fe800078008ff */
[----:B------:R-:W-:Y:S02]  /*5b80*/  LEA.HI.X.SX32 R11, R63, R119, 0x1, P0 ;  /* 0x000000773f0b7211 */ /* 0x000fe400000f0eff */
[C---:B------:R-:W-:Y:S03]  /*5b90*/  LEA R174, P0, R61.reuse, R120, 0x1 ;  /* 0x000000783dae7211 */ /* 0x040fe600078008ff */
[----:B------:R-:W2:Y:S01]  /*5ba0*/  LD.E.128 R28, [R10.64+0x80] ;  /* 0x000080060a1c7980 */ /* 0x000ea2000c101d00 */
[----:B------:R-:W-:Y:S02]  /*5bb0*/  LEA.HI.X.SX32 R175, R61, R121, 0x1, P0 ;  /* 0x000000793daf7211 */ /* 0x000fe400000f0eff */
[C---:B------:R-:W-:Y:S04]  /*5bc0*/  LEA R44, P0, R117.reuse, R122, 0x1 ;  /* 0x0000007a752c7211 */ /* 0x040fe800078008ff */
[----:B------:R-:W-:Y:S01]  /*5bd0*/  LEA.HI.X.SX32 R45, R117, R123, 0x1, P0 ;  /* 0x0000007b752d7211 */ /* 0x000fe200000f0eff */
[----:B------:R-:W3:Y:S08]  /*5be0*/  LD.E.128 R60, [R174.64+0x80] ;  /* 0x00008006ae3c7980 */ /* 0x000ef0000c101d00 */
        /* <DEDUP_REMOVED lines=53> */
.L_x_3491:
[----:B------:R-:W-:Y:S05]  /*5f40*/  BSYNC B0 ;  /* 0x0000000000007941 */ /* 0x000fea0003800000 */
.L_x_3490:
[----:B-----5:R3:W-:Y:S01]  /*5f50*/  ST.E.128 [R124.64+0x80], R48 ;  /* 0x000080307c007985 */ /* 0x0207e2000c101d06 */
[----:B------:R-:W-:Y:S01]  /*5f60*/  ISETP.GE.AND P0, PT, R14, R25, PT ;  /* 0x000000190e00720c */ /* 0x000fe20003f06270 */
[----:B------:R-:W-:Y:S02]  /*5f70*/  BSSY B0, `(.L_x_3492) ;  /* 0x0000051000007945 */ /* 0x000fe40003800000 */
[----:B------:R3:W5:Y:S10]  /*5f80*/  LD.E.128 R44, [R118.64+0x100] ;  /* 0x00010006762c7980 */ /* 0x000774000c101d00 */
[----:B------:R-:W-:-:S05]  /*5f90*/  @P0 BRA `(.L_x_3493) ;  /* 0x000004e000000947 */ /* 0x000fca0003800000 */
[----:B------:R-:W-:Y:S01]  /*5fa0*/  LEA.HI R55, R25, R25, RZ, 0x1 ;  /* 0x0000001919377211 */ /* 0x000fe200078f08ff */
[----:B------:R-:W-:Y:S01]  /*5fb0*/  IMAD.MOV.U32 R175, RZ, RZ, RZ ;  /* 0x000000ffffaf7224 */ /* 0x000fe200078e00ff */
        /* <DEDUP_REMOVED lines=76> */
.L_x_3493:
[----:B------:R-:W-:Y:S05]  /*6480*/  BSYNC B0 ;  /* 0x0000000000007941 */ /* 0x000fea0003800000 */
.L_x_3492:
[----:B-----5:R4:W-:Y:S02]  /*6490*/  ST.E.128 [R124.64+0x100], R44 ;  /* 0x0001002c7c007985 */ /* 0x0209e4000c101d06 */
.L_x_3487:
[----:B------:R-:W-:Y:S05]  /*64a0*/  BSYNC B1 ;  /* 0x0000000000017941 */ /* 0x000fea0003800000 */
.L_x_3486:
[C---:B------:R-:W-:Y:S01]  /*64b0*/  ISETP.GE.AND P0, PT, R152.reuse, R173, PT ;  /* 0x000000ad9800720c */ /* 0x040fe20003f06270 */
[----:B------:R-:W-:Y:S03]  /*64c0*/  BSSY B1, `(.L_x_3494) ;  /* 0x0000118000017945 */ /* 0x000fe60003800000 */
[----:B------:R-:W-:Y:S11]  /*64d0*/  ISETP.GE.AND P0, PT, R152, R155, !P0 ;  /* 0x0000009b9800720c */ /* 0x000ff60004706270 */
[----:B------:R-:W-:Y:S02]  /*64e0*/  @!UPT UIADD3 URZ, URZ, URZ, URZ ;  /* 0x0000003f3f3ff290 */ /* 0x000fe4000fffe03f */
[----:B------:R-:W-:-:S05]  /*64f0*/  @!P0 BRA `(.L_x_3495) ;  /* 0x0000114000008947 */ /* 0x000fca0003800000 */
[C---:B------:R-:W-:Y:S01]  /*6500*/  LEA R174, P0, R95.reuse, R118, 0x1 ;  /* 0x000000765fae7211 */ /* 0x040fe200078008ff */
[----:B------:R-:W-:Y:S03]  /*6510*/  BSSY B0, `(.L_x_3496) ;  /* 0x0000057000007945 */ /* 0x000fe60003800000 */
[----:B------:R-:W-:Y:S02]  /*6520*/  LEA.HI.X R175, R95, R119, R94, 0x1, P0 ;  /* 0x000000775faf7211 */ /* 0x000fe400000f0c5e */
[----:B------:R-:W-:Y:S03]  /*6530*/  ISETP.GE.AND P0, PT, R18, R25, PT ;  /* 0x000000191200720c */ /* 0x000fe60003f06270 */
[----:B---3--:R3:W5:Y:S10]  /*6540*/  LD.E.128 R48, [R174.64] ;  /* 0x00000006ae307980 */ /* 0x008774000c101d00 */
[----:B------:R-:W-:-:S05]  /*6550*/  @P0 BRA `(.L_x_3497) ;  /* 0x0000052000000947 */ /* 0x000fca0003800000 */
[----:B------:R-:W-:Y:S01]  /*6560*/  LEA.HI R117, R25, R25, RZ, 0x1 ;  /* 0x0000001919757211 */ /* 0x000fe200078f08ff */
[----:B--2---:R-:W-:Y:S01]  /*6570*/  IMAD.MOV.U32 R60, RZ, RZ, RZ ;  /* 0x000000ffff3c7224 */ /* 0x004fe200078e00ff */
        /* <DEDUP_REMOVED lines=8> */
[C---:B----4-:R-:W-:Y:S02]  /*6600*/  SHF.L.U32 R46, R50.reuse, 0x10, RZ ;  /* 0x00000010322e7819 */ /* 0x050fe400000006ff */
[----:B------:R-:W-:Y:S01]  /*6610*/  LOP3.LUT R47, R50, 0xffff0000, RZ, 0xc0, !PT ;  /* 0xffff0000322f7812 */ /* 0x000fe200078ec0ff */
[C---:B------:R-:W-:Y:S01]  /*6620*/  IMAD.U32 R50, R51.reuse, 0x10000, RZ ;  /* 0x0001000033327824 */ /* 0x040fe200078e00ff */
        /* <DEDUP_REMOVED lines=8> */
[C---:B---3--:R-:W-:Y:S01]  /*66b0*/  LEA R174, P0, R61.reuse, R120, 0x1 ;  /* 0x000000783dae7211 */ /* 0x048fe200078008ff */
[----:B------:R-:W2:Y:S03]  /*66c0*/  LD.E.128 R28, [R10.64] ;  /* 0x000000060a1c7980 */ /* 0x000ea6000c101d00 */
[----:B------:R-:W-:Y:S02]  /*66d0*/  LEA.HI.X R175, R61, R121, R60, 0x1, P0 ;  /* 0x000000793daf7211 */ /* 0x000fe400000f0c3c */
[----:B------:R-:W-:Y:S03]  /*66e0*/  IADD3 R117, P0, R154, R172, RZ ;  /* 0x000000ac9a757210 */ /* 0x000fe60007f1e0ff */
[----:B------:R-:W3:Y:S01]  /*66f0*/  LD.E.128 R60, [R174.64] ;  /* 0x00000006ae3c7980 */ /* 0x000ee2000c101d00 */
        /* <DEDUP_REMOVED lines=56> */
.L_x_3497:
[----:B------:R-:W-:Y:S05]  /*6a80*/  BSYNC B0 ;  /* 0x0000000000007941 */ /* 0x000fea0003800000 */
.L_x_3496:
        /* <DEDUP_REMOVED lines=16> */
[----:B-1----:R-:W-:Y:S01]  /*6b90*/  IMAD.U32 R50, R63, 0x10000, RZ ;  /* 0x000100003f327824 */ /* 0x002fe200078e00ff */
        /* <DEDUP_REMOVED lines=74> */
.L_x_3499:
[----:B------:R-:W-:Y:S05]  /*7040*/  BSYNC B0 ;  /* 0x0000000000007941 */ /* 0x000fea0003800000 */
.L_x_3498:
[C---:B-1----:R-:W-:Y:S01]  /*7050*/  LEA R2, P1, R89.reuse, R124, 0x1 ;  /* 0x0000007c59027211 */ /* 0x042fe200078208ff */
        /* <DEDUP_REMOVED lines=9> */
[----:B-1----:R-:W-:Y:S01]  /*70f0*/  IMAD.MOV.U32 R63, RZ, RZ, RZ ;  /* 0x000000ffff3f7224 */ /* 0x002fe200078e00ff */
        /* <DEDUP_REMOVED lines=15> */
[----:B------:R-:W-:Y:S01]  /*71f0*/  LEA.HI.X.SX32 R11, R60, R175, 0x1, P0 ;  /* 0x000000af3c0b7211 */ /* 0x000fe200000f0eff */
[----:B------:R-:W-:Y:S01]  /*7200*/  IMAD.MOV.U32 R175, RZ, RZ, RZ ;  /* 0x000000ffffaf7224 */ /* 0x000fe200078e00ff */
        /* <DEDUP_REMOVED lines=63> */
.L_x_3501:
[----:B------:R-:W-:Y:S05]  /*7600*/  BSYNC B0 ;  /* 0x0000000000007941 */ /* 0x000fea0003800000 */
.L_x_3500:
[C---:B-1----:R-:W-:Y:S04]  /*7610*/  LEA R2, P0, R87.reuse, R124, 0x1 ;  /* 0x0000007c57027211 */ /* 0x042fe800078008ff */
[----:B------:R-:W-:Y:S05]  /*7620*/  LEA.HI.X R3, R87, R125, R88, 0x1, P0 ;  /* 0x0000007d57037211 */ /* 0x000fea00000f0c58 */
[----:B-----5:R1:W-:Y:S04]  /*7630*/  ST.E.128 [R2.64], R48 ;  /* 0x0000003002007985 */ /* 0x0203e8000c101d06 */
.L_x_3495:
[----:B------:R-:W-:Y:S05]  /*7640*/  BSYNC B1 ;  /* 0x0000000000017941 */ /* 0x000fea0003800000 */
.L_x_3494:
        /* <DEDUP_REMOVED lines=9> */
[----:B-1-3--:R1:W5:Y:S10]  /*76e0*/  LD.E.128 R48, [R174.64] ;  /* 0x00000006ae307980 */ /* 0x00a374000c101d00 */
        /* <DEDUP_REMOVED lines=18> */
[C---:B------:R-:W-:Y:S02]  /*7810*/  LEA R10, P0, R62.reuse, R174, 0x1 ;  /* 0x000000ae3e0a7211 */ /* 0x040fe400078008ff */
[----:B------:R-:W-:Y:S02]  /*7820*/  IADD3 R61, P2, R149, R60, RZ ;  /* 0x0000003c953d7210 */ /* 0x000fe40007f5e0ff */
[----:B------:R-:W-:Y:S02]  /*7830*/  LEA.HI.X.SX32 R11, R62, R175, 0x1, P0 ;  /* 0x000000af3e0b7211 */ /* 0x000fe400000f0eff */
[----:B------:R-:W-:Y:S02]  /*7840*/  LEA.HI.X.SX32 R60, R60, R140, 0x1, P2 ;  /* 0x0000008c3c3c7211 */ /* 0x000fe400010f0eff */
[C---:B-1----:R-:W-:Y:S01]  /*7850*/  LEA R174, P0, R61.reuse, R120, 0x1 ;  /* 0x000000783dae7211 */ /* 0x042fe200078008ff */
        /* <DEDUP_REMOVED lines=60> */
.L_x_3505:
[----:B------:R-:W-:Y:S05]  /*7c20*/  BSYNC B0 ;  /* 0x0000000000007941 */ /* 0x000fea0003800000 */
.L_x_3504:
        /* <DEDUP_REMOVED lines=91> */
.L_x_3507:
[----:B------:R-:W-:Y:S05]  /*81e0*/  BSYNC B0 ;  /* 0x0000000000007941 */ /* 0x000fea0003800000 */
.L_x_3506:
        /* <DEDUP_REMOVED lines=28> */
[C---:B------:R-:W-:Y:S01]  /*83b0*/  LEA R48, P0, R29.reuse, R120, 0x1 ;  /* 0x000000781d307211 */ /* 0x040fe200078008ff */
        /* <DEDUP_REMOVED lines=63> */
.L_x_3509:
[----:B------:R-:W-:Y:S05]  /*87b0*/  BSYNC B0 ;  /* 0x0000000000007941 */ /* 0x000fea0003800000 */
.L_x_3508:
[C---:B---3--:R-:W-:Y:S04]  /*87c0*/  LEA R2, P0, R83.reuse, R124, 0x1 ;  /* 0x0000007c53027211 */ /* 0x048fe800078008ff */
[----:B------:R-:W-:Y:S05]  /*87d0*/  LEA.HI.X R3, R83, R125, R84, 0x1, P0 ;  /* 0x0000007d53037211 */ /* 0x000fea00000f0c54 */
[----:B-----5:R3:W-:Y:S04]  /*87e0*/  ST.E.128 [R2.64], R8 ;  /* 0x0000000802007985 */ /* 0x0207e8000c101d06 */
.L_x_3503:
[----:B------:R-:W-:Y:S05]  /*87f0*/  BSYNC B1 ;  /* 0x0000000000017941 */ /* 0x000fea0003800000 */
.L_x_3502:
[C---:B------:R-:W-:Y:S01]  /*8800*/  ISETP.GE.AND P0, PT, R150.reuse, R173, PT ;  /* 0x000000ad9600720c */ /* 0x040fe20003f06270 */
[----:B------:R-:W-:Y:S03]  /*8810*/  BSSY B1, `(.L_x_3510) ;  /* 0x000011c000017945 */ /* 0x000fe60003800000 */
[----:B------:R-:W-:Y:S11]  /*8820*/  ISETP.GE.AND P0, PT, R150, R155, !P0 ;  /* 0x0000009b9600720c */ /* 0x000ff60004706270 */
[----:B------:R-:W-:Y:S02]  /*8830*/  @!UPT UIADD3 URZ, URZ, URZ, URZ ;  /* 0x0000003f3f3ff290 */ /* 0x000fe4000fffe03f */
[----:B------:R-:W-:-:S05]  /*8840*/  @!P0 BRA `(.L_x_3511) ;  /* 0x0000118000008947 */ /* 0x000fca0003800000 */
[----:B-1-3--:R-:W-:Y:S01]  /*8850*/  IMAD.WIDE.U32 R2, R170, 0x60, R118 ;  /* 0x00000060aa027825 */ /* 0x00afe200078e0076 */
        /* <DEDUP_REMOVED lines=21> */
[----:B-1----:R-:W-:Y:S02]  /*89b0*/  LEA R2, P0, R4, R2, 0x1 ;  /* 0x0000000204027211 */ /* 0x002fe400078008ff */
        /* <DEDUP_REMOVED lines=9> */
[----:B--2---:R-:W2:Y:S03]  /*8a50*/  LD.E.128 R48, [R48.64] ;  /* 0x0000000630307980 */ /* 0x004ea6000c101d00 */
[----:B------:R-:W-:Y:S02]  /*8a60*/  LEA.HI.X.SX32 R0, R0, R133, 0x1, P0 ;  /* 0x0000008500007211 */ /* 0x000fe400000f0eff */
[C---:B------:R-:W-:Y:S04]  /*8a70*/  LEA R42, P0, R27.reuse, R122, 0x1 ;  /* 0x0000007a1b2a7211 */ /* 0x040fe800078008ff */
[----:B------:R-:W-:Y:S05]  /*8a80*/  LEA.HI.X R43, R27, R123, R0, 0x1, P0 ;  /* 0x0000007b1b2b7211 */ /* 0x000fea00000f0c00 */
[----:B----4-:R-:W4:Y:S01]  /*8a90*/  LD.E.128 R44, [R42.64] ;  /* 0x000000062a2c7980 */ /* 0x010f22000c101d00 */
        /* <DEDUP_REMOVED lines=8> */
[----:B--2---:R-:W-:Y:S01]  /*8b20*/  IMAD.U32 R24, R49, 0x10000, RZ ;  /* 0x0001000031187824 */ /* 0x004fe200078e00ff */
        /* <DEDUP_REMOVED lines=44> */
.L_x_3513:
[----:B------:R-:W-:Y:S05]  /*8df0*/  BSYNC B0 ;  /* 0x0000000000007941 */ /* 0x000fea0003800000 */
.L_x_3512:
[----:B------:R-:W-:Y:S01]  /*8e00*/  IMAD.WIDE.U32 R4, R134, 0x60, R124 ;  /* 0x0000006086047825 */ /* 0x000fe200078e007c */
[----:B-1----:R-:W-:Y:S01]  /*8e10*/  LEA R2, P0, R107, R118, 0x1 ;  /* 0x000000766b027211 */ /* 0x002fe200078008ff */
        /* <DEDUP_REMOVED lines=9> */
[----:B-1----:R-:W-:Y:S01]  /*8eb0*/  IMAD.MOV.U32 R8, RZ, RZ, RZ ;  /* 0x000000ffff087224 */ /* 0x002fe200078e00ff */
        /* <DEDUP_REMOVED lines=20> */
[----:B------:R-:W3:Y:S03]  /*9000*/  LD.E.128 R4, [R2.64] ;  /* 0x0000000602047980 */ /* 0x000ee6000c101d00 */
[----:B------:R-:W-:Y:S02]  /*9010*/  LEA.HI.X R49, R9, R121, R8, 0x1, P0 ;  /* 0x0000007909317211 */ /* 0x000fe400000f0c08 */
[----:B------:R-:W-:Y:S04]  /*9020*/  IADD3 R11, P0, R143, R10, RZ ;  /* 0x0000000a8f0b7210 */ /* 0x000fe80007f1e0ff */
[----:B--2---:R-:W2:Y:S01]  /*9030*/  LD.E.128 R48, [R48.64] ;  /* 0x0000000630307980 */ /* 0x004ea2000c101d00 */
[----:B------:R-:W-:Y:S02]  /*9040*/  LEA.HI.X.SX32 R0, R10, R129, 0x1, P0 ;  /* 0x000000810a007211 */ /* 0x000fe400000f0eff */
[C---:B------:R-:W-:Y:S04]  /*9050*/  LEA R8, P0, R11.reuse, R122, 0x1 ;  /* 0x0000007a0b087211 */ /* 0x040fe800078008ff */
[----:B------:R-:W-:Y:S05]  /*9060*/  LEA.HI.X R9, R11, R123, R0, 0x1, P0 ;  /* 0x0000007b0b097211 */ /* 0x000fea00000f0c00 */
[----:B----4-:R3:W4:Y:S02]  /*9070*/  LD.E.128 R44, [R8.64] ;  /* 0x00000006082c7980 */ /* 0x010724000c101d00 */
[C---:B---3--:R-:W-:Y:S01]  /*9080*/  IMAD.U32 R8, R7.reuse, 0x10000, RZ ;  /* 0x0001000007087824 */ /* 0x048fe200078e00ff */
[----:B------:R-:W-:Y:S01]  /*9090*/  LOP3.LUT R10, R7, 0xffff0000, RZ, 0xc0, !PT ;  /* 0xffff0000070a7812 */ /* 0x000fe200078ec0ff */
[C---:B------:R-:W-:Y:S01]  /*90a0*/  IMAD.U32 R0, R4.reuse, 0x10000, RZ ;  /* 0x0001000004007824 */ /* 0x040fe200078e00ff */
[----:B------:R-:W-:Y:S02]  /*90b0*/  LOP3.LUT R2, R4, 0xffff0000, RZ, 0xc0, !PT ;  /* 0xffff000004027812 */ /* 0x000fe400078ec0ff */
[C---:B------:R-:W-:Y:S02]  /*90c0*/  SHF.L.U32 R3, R5.reuse, 0x10, RZ ;  /* 0x0000001005037819 */ /* 0x040fe400000006ff */
[----:B------:R-:W-:Y:S01]  /*90d0*/  LOP3.LUT R4, R5, 0xffff0000, RZ, 0xc0, !PT ;  /* 0xffff000005047812 */ /* 0x000fe200078ec0ff */
[----:B------:R-:W-:Y:S01]  /*90e0*/  IMAD.U32 R5, R6, 0x10000, RZ ;  /* 0x0001000006057824 */ /* 0x000fe200078e00ff */
[----:B--2---:R-:W-:Y:S01]  /*90f0*/  SHF.L.U32 R31, R48, 0x10, RZ ;  /* 0x00000010301f7819 */ /* 0x004fe200000006ff */
        /* <DEDUP_REMOVED lines=44> */
.L_x_3515:
[----:B------:R-:W-:Y:S05]  /*93c0*/  BSYNC B0 ;  /* 0x0000000000007941 */ /* 0x000fea0003800000 */
.L_x_3514:
[C---:B-1----:R-:W-:Y:S01]  /*93d0*/  LEA R4, P1, R82.reuse, R124, 0x1 ;  /* 0x0000007c52047211 */ /* 0x042fe200078208ff */
        /* <DEDUP_REMOVED lines=91> */
.L_x_3517:
[----:B------:R-:W-:Y:S05]  /*9990*/  BSYNC B0 ;  /* 0x0000000000007941 */ /* 0x000fea0003800000 */
.L_x_3516:
[C---:B-1----:R-:W-:Y:S04]  /*99a0*/  LEA R2, P0, R80.reuse, R124, 0x1 ;  /* 0x0000007c50027211 */ /* 0x042fe800078008ff */
[----:B------:R-:W-:Y:S05]  /*99b0*/  LEA.HI.X R3, R80, R125, R79, 0x1, P0 ;  /* 0x0000007d50037211 */ /* 0x000fea00000f0c4f */
[----:B-----5:R1:W-:Y:S04]  /*99c0*/  ST.E.128 [R2.64], R8 ;  /* 0x0000000802007985 */ /* 0x0203e8000c101d06 */
.L_x_3511:
[----:B------:R-:W-:Y:S05]  /*99d0*/  BSYNC B1 ;  /* 0x0000000000017941 */ /* 0x000fea0003800000 */
.L_x_3510:
[----:B-1-3--:R-:W3:Y:S02]  /*99e0*/  LD.E R3, [R22.64+0xd0] ;  /* 0x0000d00616037980 */ /* 0x00aee4000c101900 */
[----:B---3--:R-:W-:Y:S05]  /*99f0*/  IMAD.U32 R3, R3, -0x20, RZ ;  /* 0xffffffe003037824 */ /* 0x008fea00078e00ff */
[C---:B------:R-:W-:Y:S02]  /*9a00*/  LEA R122, P1, R3.reuse, R122, 0x1 ;  /* 0x0000007a037a7211 */ /* 0x040fe400078208ff */
[C---:B------:R-:W-:Y:S02]  /*9a10*/  LEA R120, P0, R3.reuse, R120, 0x1 ;  /* 0x0000007803787211 */ /* 0x040fe400078008ff */
[C---:B------:R-:W-:Y:S02]  /*9a20*/  LEA.HI.X.SX32 R123, R3.reuse, R123, 0x1, P1 ;  /* 0x0000007b037b7211 */ /* 0x040fe400008f0eff */
[----:B------:R-:W-:Y:S01]  /*9a30*/  LEA.HI.X.SX32 R121, R3, R121, 0x1, P0 ;  /* 0x0000007903797211 */ /* 0x000fe200000f0eff */
[----:B------:R-:W-:-:S05]  /*9a40*/  BRA `(.L_x_3485) ;  /* 0x000002e000007947 */ /* 0x000fca0003800000 */
.L_x_3475:
        /* <DEDUP_REMOVED lines=46> */
.L_x_3485:
[----:B------:R-:W-:Y:S05]  /*9d30*/  BSYNC B2 ;  /* 0x0000000000027941 */ /* 0x000fea0003800000 */
.L_x_3474:
[----:B------:R-:W-:Y:S01]  /*9d40*/  ISETP.NE.U32.AND P1, PT, R210, RZ, PT ;  /* 0x000000ffd200720c */ /* 0x000fe20003f25070 */
[----:B---3--:R-:W3:Y:S01]  /*9d50*/  LD.E R3, [R22.64+0x128] ;  /* 0x0001280616037980 */ /* 0x008ee2000c101900 */
[----:B------:R-:W-:Y:S02]  /*9d60*/  BSSY B0, `(.L_x_3518) ;  /* 0x000005e000007945 */ /* 0x000fe40003800000 */
[----:B------:R-:W-:Y:S01]  /*9d70*/  ISETP.NE.AND.EX P1, PT, R211, RZ, PT, P1 ;  /* 0x000000ffd300720c */ /* 0x000fe20003f25310 */
[----:B---3--:R-:W-:Y:S05]  /*9d80*/  IMAD.U32 R3, R3, -0x40, RZ ;  /* 0xffffffc003037824 */ /* 0x008fea00078e00ff */
[C---:B--2---:R-:W-:Y:S04]  /*9d90*/  LEA R118, P0, R3.reuse, R118, 0x1 ;  /* 0x0000007603767211 */ /* 0x044fe800078008ff */
        /* <DEDUP_REMOVED lines=15> */
[----:B------:R-:W2:Y:S03]  /*9e90*/  I2F.RP R8, R3 ;  /* 0x0000000300087306 */ /* 0x000ea60000209400 */
[----:B------:R-:W-:Y:S07]  /*9ea0*/  IMAD.MOV R7, RZ, RZ, -R7 ;  /* 0x000000ffff077224 */ /* 0x000fee00078e0a07 */
[----:B--2---:R-:W2:Y:S02]  /*9eb0*/  MUFU.RCP R0, R8 ;  /* 0x0000000800007308 */ /* 0x004ea40000001000 */
[----:B--2---:R-:W-:Y:S01]  /*9ec0*/  IADD3 R4, R0, 0xffffffe, RZ ;  /* 0x0ffffffe00047810 */ /* 0x004fe20007ffe0ff */
        /* <DEDUP_REMOVED lines=47> */
[CC--:B------:R-:W-:Y:S02]  /*a1c0*/  IMAD R4, R24.reuse, R7.reuse, R4 ;  /* 0x0000000718047224 */ /* 0x0c0fe400078e0204 */
        /* <DEDUP_REMOVED lines=15> */
.L_x_3519:
[----:B------:R-:W2:Y:S04]  /*a2c0*/  LD.E R5, [R22.64+0x40] ;  /* 0x0000400616057980 */ /* 0x000ea8000c101900 */
[----:B------:R-:W3:Y:S02]  /*a2d0*/  LD.E R3, [R22.64+0x38] ;  /* 0x0000380616037980 */ /* 0x000ee4000c101900 */
[----:B---3--:R-:W-:Y:S02]  /*a2e0*/  IMAD.U32 R3, R3, -0x40, RZ ;  /* 0xffffffc003037824 */ /* 0x008fe400078e00ff */
[----:B--2---:R-:W-:Y:S03]  /*a2f0*/  IMAD.U32 R5, R5, -0x40, RZ ;  /* 0xffffffc005057824 */ /* 0x004fe600078e00ff */
[----:B-1--4-:R-:W-:Y:S02]  /*a300*/  LEA R124, P0, R3, R124, 0x1 ;  /* 0x0000007c037c7211 */ /* 0x012fe400078008ff */
[----:B------:R-:W-:Y:S02]  /*a310*/  LEA R126, P1, R5, R126, 0x1 ;  /* 0x0000007e057e7211 */ /* 0x000fe400078208ff */
[----:B------:R-:W-:Y:S02]  /*a320*/  LEA.HI.X.SX32 R125, R3, R125, 0x1, P0 ;  /* 0x0000007d037d7211 */ /* 0x000fe400000f0eff */
[----:B------:R-:W-:Y:S04]  /*a330*/  LEA.HI.X.SX32 R127, R5, R127, 0x1, P1 ;  /* 0x0000007f057f7211 */ /* 0x000fe800008f0eff */
.L_x_3520:
[----:B------:R-:W-:Y:S05]  /*a340*/  BSYNC B0 ;  /* 0x0000000000007941 */ /* 0x000fea0003800000 */
.L_x_3518:
[----:B------:R-:W-:Y:S04]  /*a350*/  IADD3 R13, R13, -0x1, RZ ;  /* 0xffffffff0d0d7810 */ /* 0x000fe80007ffe0ff */
[----:B------:R-:W-:Y:S11]  /*a360*/  ISETP.GT.AND P0, PT, R13, R93, PT ;  /* 0x0000005d0d00720c */ /* 0x000ff60003f04270 */
[----:B------:R-:W-:Y:S02]  /*a370*/  @!UPT UIADD3 URZ, URZ, URZ, URZ ;  /* 0x0000003f3f3ff290 */ /* 0x000fe4000fffe03f */
[----:B------:R-:W-:-:S05]  /*a380*/  @P0 BRA `(.L_x_3521) ;  /* 0xffff862000000947 */ /* 0x000fca000383ffff */
.L_x_3473:
        /* <DEDUP_REMOVED lines=23> */
[----:B------:R-:W-:Y:S01]  /*a500*/  IMAD.X R9, R9, 0x1, R161, P1 ;  /* 0x0000000109097824 */ /* 0x000fe200008e06a1 */
[----:B----45:R-:W-:Y:S01]  /*a510*/  LEA R44, P2, R158, R164, 0x1 ;  /* 0x000000a49e2c7211 */ /* 0x030fe200078408ff */
[----:B------:R-:W-:Y:S01]  /*a520*/  IMAD.MOV.U32 R160, RZ, RZ, R158 ;  /* 0x000000ffffa07224 */ /* 0x000fe200078e009e */
[----:B------:R-:W-:-:S02]  /*a530*/  LEA R7, P0, R162, R158, 0x5 ;  /* 0x0000009ea2077211 */ /* 0x000fc400078028ff */
[-C--:B------:R-:W-:Y:S01]  /*a540*/  LEA R42, P1, R5, R164.reuse, 0x1 ;  /* 0x000000a4052a7211 */ /* 0x080fe200078208ff */
[----:B------:R-:W-:Y:S01]  /*a550*/  IMAD R4, R163, 0x30, RZ ;  /* 0x00000030a3047824 */ /* 0x000fe200078e02ff */
[----:B------:R-:W-:Y:S01]  /*a560*/  LEA.HI.X R45, R158, R165, R161, 0x1, P2 ;  /* 0x000000a59e2d7211 */ /* 0x000fe200010f0ca1 */
[----:B------:R-:W-:Y:S01]  /*a570*/  IMAD.IADD R21, R206, 0x1, -R65 ;  /* 0x00000001ce157824 */ /* 0x000fe200078e0a41 */
[C---:B------:R-:W-:Y:S01]  /*a580*/  LEA.HI.X R6, R162.reuse, R161, R163, 0x5, P0 ;  /* 0x000000a1a2067211 */ /* 0x040fe200000f2ca3 */
[----:B------:R-:W-:Y:S01]  /*a590*/  IMAD.WIDE.U32 R160, R162, 0x30, R160 ;  /* 0x00000030a2a07825 */ /* 0x000fe200078e00a0 */
[----:B------:R-:W-:Y:S02]  /*a5a0*/  LEA.HI.X R43, R5, R165, R9, 0x1, P1 ;  /* 0x000000a5052b7211 */ /* 0x000fe400008f0c09 */
[-C--:B------:R-:W-:Y:S01]  /*a5b0*/  LEA R36, P0, R7, R164.reuse, 0x1 ;  /* 0x000000a407247211 */ /* 0x080fe200078008ff */
[----:B------:R-:W-:Y:S01]  /*a5c0*/  IMAD.IADD R5, R161, 0x1, R4 ;  /* 0x00000001a1057824 */ /* 0x000fe200078e0204 */
[----:B------:R-:W-:-:S02]  /*a5d0*/  LEA R38, P1, R160, R164, 0x1 ;  /* 0x000000a4a0267211 */ /* 0x000fc400078208ff */
[----:B------:R-:W-:Y:S02]  /*a5e0*/  LEA.HI.X R37, R7, R165, R6, 0x1, P0 ;  /* 0x000000a507257211 */ /* 0x000fe400000f0c06 */
[----:B------:R-:W-:Y:S01]  /*a5f0*/  ISETP.GE.AND P0, PT, R156, R21, PT ;  /* 0x000000159c00720c */ /* 0x000fe20003f06270 */
[----:B------:R-:W-:Y:S01]  /*a600*/  IMAD.SHL.U32 R41, R17, 0x10, RZ ;  /* 0x0000001011297824 */ /* 0x000fe200078e00ff */
[----:B------:R-:W-:Y:S02]  /*a610*/  LEA.HI.X R39, R160, R165, R5, 0x1, P1 ;  /* 0x000000a5a0277211 */ /* 0x000fe400008f0c05 */
[----:B------:R-:W-:Y:S02]  /*a620*/  ISETP.GT.AND P0, PT, R58, -0x8, !P0 ;  /* 0xfffffff83a00780c */ /* 0x000fe40004704270 */
[----:B--2---:R-:W-:Y:S01]  /*a630*/  IADD3 R8, R2, R73, R65 ;  /* 0x0000004902087210 */ /* 0x004fe20007ffe041 */
[----:B------:R-:W-:-:S04]  /*a640*/  IMAD R2, R156, R17, R75 ;  /* 0x000000119c027224 */ /* 0x000fc800078e024b */
        /* <DEDUP_REMOVED lines=22> */
[----:B-----5:R-:W-:Y:S01]  /*a7b0*/  SHF.L.U32 R2, R13, 0x10, RZ ;  /* 0x000000100d027819 */ /* 0x020fe200000006ff */
[----:B------:R-:W-:Y:S01]  /*a7c0*/  IMAD.U32 R20, R15, 0x10000, RZ ;  /* 0x000100000f147824 */ /* 0x000fe200078e00ff */
[----:B------:R-:W-:-:S02]  /*a7d0*/  LOP3.LUT R0, R13, 0xffff0000, RZ, 0xc0, !PT ;  /* 0xffff00000d007812 */ /* 0x000fc400078ec0ff */
[C---:B------:R-:W-:Y:S02]  /*a7e0*/  SHF.L.U32 R10, R12.reuse, 0x10, RZ ;  /* 0x000000100c0a7819 */ /* 0x040fe400000006ff */
[----:B------:R-:W-:Y:S02]  /*a7f0*/  LOP3.LUT R26, R12, 0xffff0000, RZ, 0xc0, !PT ;  /* 0xffff00000c1a7812 */ /* 0x000fe400078ec0ff */
[----:B------:R-:W-:Y:S02]  /*a800*/  LOP3.LUT R16, R15, 0xffff0000, RZ, 0xc0, !PT ;  /* 0xffff00000f107812 */ /* 0x000fe400078ec0ff */
[C---:B------:R-:W-:Y:S02]  /*a810*/  SHF.L.U32 R24, R14.reuse, 0x10, RZ ;  /* 0x000000100e187819 */ /* 0x040fe400000006ff */
[----:B------:R-:W-:Y:S02]  /*a820*/  LOP3.LUT R27, R14, 0xffff0000, RZ, 0xc0, !PT ;  /* 0xffff00000e1b7812 */ /* 0x000fe400078ec0ff */
[----:B--2---:R-:W-:-:S02]  /*a830*/  LOP3.LUT R13, R4, 0xffff0000, RZ, 0xc0, !PT ;  /* 0xffff0000040d7812 */ /* 0x004fc400078ec0ff */
[----:B------:R-:W-:Y:S02]  /*a840*/  LOP3.LUT R12, R5, 0xffff0000, RZ, 0xc0, !PT ;  /* 0xffff0000050c7812 */ /* 0x000fe400078ec0ff */
[----:B---3--:R-:W-:Y:S01]  /*a850*/  LOP3.LUT R25, R6, 0xffff0000, RZ, 0xc0, !PT ;  /* 0xffff000006197812 */ /* 0x008fe200078ec0ff */
[----:B------:R-:W-:Y:S01]  /*a860*/  FMUL.FTZ R11, R0, R13 ;  /* 0x0000000d000b7220 */ /* 0x000fe20000410000 */
[----:B------:R-:W-:Y:S01]  /*a870*/  LOP3.LUT R15, R7, 0xffff0000, RZ, 0xc0, !PT ;  /* 0xffff0000070f7812 */ /* 0x000fe200078ec0ff */
[----:B------:R-:W-:Y:S01]  /*a880*/  FMUL.FTZ R14, R16, R12 ;  /* 0x0000000c100e7220 */ /* 0x000fe20000410000 */
[----:B------:R-:W-:Y:S01]  /*a890*/  SHF.L.U32 R5, R5, 0x10, RZ ;  /* 0x0000001005057819 */ /* 0x000fe200000006ff */
[-C--:B------:R-:W-:Y:S02]  /*a8a0*/  FMUL.FTZ R0, R0, R25.reuse ;  /* 0x0000001900007220 */ /* 0x080fe40000410000 */
[----:B------:R-:W-:Y:S01]  /*a8b0*/  FFMA.FTZ R11, R2, R25, -R11 ;  /* 0x00000019020b7223 */ /* 0x000fe2000001080b */
[----:B------:R-:W-:Y:S01]  /*a8c0*/  SHF.L.U32 R25, R6, 0x10, RZ ;  /* 0x0000001006197819 */ /* 0x000fe200000006ff */
[----:B------:R-:W-:-:S02]  /*a8d0*/  FFMA.FTZ R0, R2, R13, R0 ;  /* 0x0000000d02007223 */ /* 0x000fc40000010000 */
[-C--:B------:R-:W-:Y:S02]  /*a8e0*/  FMUL.FTZ R13, R16, R15.reuse ;  /* 0x0000000f100d7220 */ /* 0x080fe40000410000 */
[----:B------:R-:W-:Y:S01]  /*a8f0*/  FFMA.FTZ R14, R20, R15, -R14 ;  /* 0x0000000f140e7223 */ /* 0x000fe2000001080e */
[----:B------:R-:W-:Y:S01]  /*a900*/  F2FP.BF16.PACK_AB R11, R0, R11 ;  /* 0x0000000b000b723e */ /* 0x000fe200000010ff */
[----:B------:R-:W-:Y:S02]  /*a910*/  IMAD.U32 R15, R4, 0x10000, RZ ;  /* 0x00010000040f7824 */ /* 0x000fe400078e00ff */
[----:B------:R-:W-:Y:S02]  /*a920*/  IMAD.U32 R7, R7, 0x10000, RZ ;  /* 0x0001000007077824 */ /* 0x000fe400078e00ff */
[C---:B------:R-:W-:Y:S02]  /*a930*/  FMUL.FTZ R2, R26.reuse, R15 ;  /* 0x0000000f1a027220 */ /* 0x040fe40000410000 */
[----:B------:R-:W-:-:S02]  /*a940*/  FMUL.FTZ R26, R26, R25 ;  /* 0x000000191a1a7220 */ /* 0x000fc40000410000 */
[C---:B------:R-:W-:Y:S02]  /*a950*/  FMUL.FTZ R4, R27.reuse, R5 ;  /* 0x000000051b047220 */ /* 0x040fe40000410000 */
[----:B------:R-:W-:Y:S02]  /*a960*/  FFMA.FTZ R13, R20, R12, R13 ;  /* 0x0000000c140d7223 */ /* 0x000fe4000001000d */
[----:B------:R-:W-:Y:S02]  /*a970*/  FMUL.FTZ R27, R27, R7 ;  /* 0x000000071b1b7220 */ /* 0x000fe40000410000 */
[C---:B------:R-:W-:Y:S01]  /*a980*/  FFMA.FTZ R2, R10.reuse, R25, -R2 ;  /* 0x000000190a027223 */ /* 0x040fe20000010802 */
[----:B------:R-:W-:Y:S01]  /*a990*/  F2FP.BF16.PACK_AB R0, R13, R14 ;  /* 0x0000000e0d00723e */ /* 0x000fe200000010ff */
[----:B------:R-:W-:Y:S01]  /*a9a0*/  FFMA.FTZ R15, R10, R15, R26 ;  /* 0x0000000f0a0f7223 */ /* 0x000fe2000001001a */
[----:B------:R-:W-:Y:S01]  /*a9b0*/  MOV R13, R11 ;  /* 0x0000000b000d7202 */ /* 0x000fe20000000f00 */
[----:B------:R-:W-:-:S02]  /*a9c0*/  FFMA.FTZ R4, R24, R7, -R4 ;  /* 0x0000000718047223 */ /* 0x000fc40000010804 */
[----:B------:R-:W-:Y:S01]  /*a9d0*/  FFMA.FTZ R27, R24, R5, R27 ;  /* 0x00000005181b7223 */ /* 0x000fe2000001001b */
[----:B------:R-:W-:Y:S02]  /*a9e0*/  F2FP.BF16.PACK_AB R12, R15, R2 ;  /* 0x000000020f0c723e */ /* 0x000fe400000010ff */
[----:B------:R-:W-:Y:S02]  /*a9f0*/  MOV R15, R0 ;  /* 0x00000000000f7202 */ /* 0x000fe40000000f00 */
[----:B------:R-:W-:Y:S02]  /*aa00*/  F2FP.BF16.PACK_AB R14, R27, R4 ;  /* 0x000000041b0e723e */ /* 0x000fe400000010ff */
.L_x_3528:
[----:B------:R-:W-:Y:S05]  /*aa10*/  BSYNC B0 ;  /* 0x0000000000007941 */ /* 0x000fea0003800000 */
.L_x_3527:
        /* <DEDUP_REMOVED lines=8> */
[C---:B-----5:R-:W-:Y:S01]  /*aaa0*/  LOP3.LUT R0, R25.reuse, 0xffff0000, RZ, 0xc0, !PT ;  /* 0xffff000019007812 */ /* 0x060fe200078ec0ff */
[----:B------:R-:W-:Y:S01]  /*aab0*/  IMAD.U32 R16, R26, 0x10000, RZ ;  /* 0x000100001a107824 */ /* 0x000fe200078e00ff */
[----:B------:R-:W-:Y:S02]  /*aac0*/  SHF.L.U32 R2, R25, 0x10, RZ ;  /* 0x0000001019027819 */ /* 0x000fe400000006ff */
[----:B------:R-:W-:Y:S02]  /*aad0*/  SHF.L.U32 R10, R24, 0x10, RZ ;  /* 0x00000010180a7819 */ /* 0x000fe400000006ff */
[----:B------:R-:W-:-:S02]  /*aae0*/  LOP3.LUT R25, R27, 0xffff0000, RZ, 0xc0, !PT ;  /* 0xffff00001b197812 */ /* 0x000fc400078ec0ff */
[----:B------:R-:W-:Y:S02]  /*aaf0*/  LOP3.LUT R24, R24, 0xffff0000, RZ, 0xc0, !PT ;  /* 0xffff000018187812 */ /* 0x000fe400078ec0ff */
[----:B------:R-:W-:Y:S02]  /*ab00*/  LOP3.LUT R26, R26, 0xffff0000, RZ, 0xc0, !PT ;  /* 0xffff00001a1a7812 */ /* 0x000fe400078ec0ff */
[----:B------:R-:W-:Y:S02]  /*ab10*/  SHF.L.U32 R29, R27, 0x10, RZ ;  /* 0x000000101b1d7819 */ /* 0x000fe400000006ff */
[----:B--23--:R-:W-:Y:S02]  /*ab20*/  LOP3.LUT R13, R4, 0xffff0000, RZ, 0xc0, !PT ;  /* 0xffff0000040d7812 */ /* 0x00cfe400078ec0ff */
        /* <DEDUP_REMOVED lines=17> */
[----:B------:R-:W-:Y:S02]  /*ac40*/  FMUL.FTZ R26, R26, R7 ;  /* 0x000000071a1a7220 */ /* 0x000fe40000410000 */
[C---:B------:R-:W-:Y:S02]  /*ac50*/  FFMA.FTZ R20, R29.reuse, R14, -R20 ;  /* 0x0000000e1d147223 */ /* 0x040fe40000010814 */
[----:B------:R-:W-:Y:S02]  /*ac60*/  FFMA.FTZ R25, R29, R12, R25 ;  /* 0x0000000c1d197223 */ /* 0x000fe40000010019 */
[C---:B------:R-:W-:Y:S02]  /*ac70*/  FFMA.FTZ R2, R10.reuse, R15, -R2 ;  /* 0x0000000f0a027223 */ /* 0x040fe40000010802 */
[----:B------:R-:W-:Y:S01]  /*ac80*/  FFMA.FTZ R13, R10, R13, R24 ;  /* 0x0000000d0a0d7223 */ /* 0x000fe20000010018 */
[----:B------:R-:W-:Y:S01]  /*ac90*/  F2FP.BF16.PACK_AB R27, R25, R20 ;  /* 0x00000014191b723e */ /* 0x000fe200000010ff */
[C---:B------:R-:W-:Y:S01]  /*aca0*/  FFMA.FTZ R4, R16.reuse, R7, -R4 ;  /* 0x0000000710047223 */ /* 0x040fe20000010804 */
[----:B------:R-:W-:Y:S01]  /*acb0*/  MOV R25, R0 ;  /* 0x0000000000197202 */ /* 0x000fe20000000f00 */
[----:B------:R-:W-:Y:S01]  /*acc0*/  FFMA.FTZ R5, R16, R5, R26 ;  /* 0x0000000510057223 */ /* 0x000fe2000001001a */
[----:B------:R-:W-:-:S04]  /*acd0*/  F2FP.BF16.PACK_AB R24, R13, R2 ;  /* 0x000000020d18723e */ /* 0x000fc800000010ff */
[----:B------:R-:W-:Y:S02]  /*ace0*/  F2FP.BF16.PACK_AB R26, R5, R4 ;  /* 0x00000004051a723e */ /* 0x000fe400000010ff */
.L_x_3530:
[----:B------:R-:W-:Y:S05]  /*acf0*/  BSYNC B0 ;  /* 0x0000000000007941 */ /* 0x000fea0003800000 */
.L_x_3529:
        /* <DEDUP_REMOVED lines=8> */
[----:B-----5:R-:W-:Y:S01]  /*ad80*/  SHF.L.U32 R2, R13, 0x10, RZ ;  /* 0x000000100d027819 */ /* 0x020fe200000006ff */
[----:B------:R-:W-:Y:S01]  /*ad90*/  IMAD.U32 R20, R15, 0x10000, RZ ;  /* 0x000100000f147824 */ /* 0x000fe200078e00ff */
[----:B------:R-:W-:Y:S02]  /*ada0*/  LOP3.LUT R0, R13, 0xffff0000, RZ, 0xc0, !PT ;  /* 0xffff00000d007812 */ /* 0x000fe400078ec0ff */
[C---:B------:R-:W-:Y:S02]  /*adb0*/  SHF.L.U32 R10, R12.reuse, 0x10, RZ ;  /* 0x000000100c0a7819 */ /* 0x040fe400000006ff */
[----:B---3--:R-:W-:-:S02]  /*adc0*/  LOP3.LUT R26, R12, 0xffff0000, RZ, 0xc0, !PT ;  /* 0xffff00000c1a7812 */ /* 0x008fc400078ec0ff */
[----:B------:R-:W-:Y:S02]  /*add0*/  LOP3.LUT R16, R15, 0xffff0000, RZ, 0xc0, !PT ;  /* 0xffff00000f107812 */ /* 0x000fe400078ec0ff */
[C---:B------:R-:W-:Y:S02]  /*ade0*/  SHF.L.U32 R24, R14.reuse, 0x10, RZ ;  /* 0x000000100e187819 */ /* 0x040fe400000006ff */
        /* <DEDUP_REMOVED lines=8> */
[----:B------:R-:W-:-:S02]  /*ae70*/  FMUL.FTZ R0, R0, R25 ;  /* 0x0000001900007220 */ /* 0x000fc40000410000 */
[----:B------:R-:W-:Y:S01]  /*ae80*/  FFMA.FTZ R11, R2, R25, -R11 ;  /* 0x00000019020b7223 */ /* 0x000fe2000001080b */
[----:B------:R-:W-:Y:S01]  /*ae90*/  SHF.L.U32 R25, R6, 0x10, RZ ;  /* 0x0000001006197819 */ /* 0x000fe200000006ff */
[----:B------:R-:W-:Y:S02]  /*aea0*/  FFMA.FTZ R0, R2, R13, R0 ;  /* 0x0000000d02007223 */ /* 0x000fe40000010000 */
[-C--:B------:R-:W-:Y:S02]  /*aeb0*/  FMUL.FTZ R13, R16, R15.reuse ;  /* 0x0000000f100d7220 */ /* 0x080fe40000410000 */
[----:B------:R-:W-:Y:S01]  /*aec0*/  FFMA.FTZ R14, R20, R15, -R14 ;  /* 0x0000000f140e7223 */ /* 0x000fe2000001080e */
[----:B------:R-:W-:Y:S01]  /*aed0*/  F2FP.BF16.PACK_AB R11, R0, R11 ;  /* 0x0000000b000b723e */ /* 0x000fe200000010ff */
[----:B------:R-:W-:Y:S02]  /*aee0*/  IMAD.U32 R15, R4, 0x10000, RZ ;  /* 0x00010000040f7824 */ /* 0x000fe400078e00ff */
[----:B------:R-:W-:-:S02]  /*aef0*/  IMAD.U32 R7, R7, 0x10000, RZ ;  /* 0x0001000007077824 */ /* 0x000fc400078e00ff */
[C---:B------:R-:W-:Y:S02]  /*af00*/  FMUL.FTZ R2, R26.reuse, R15 ;  /* 0x0000000f1a027220 */ /* 0x040fe40000410000 */
[----:B------:R-:W-:Y:S02]  /*af10*/  FMUL.FTZ R26, R26, R25 ;  /* 0x000000191a1a7220 */ /* 0x000fe40000410000 */
        /* <DEDUP_REMOVED lines=12> */
.L_x_3532:
[----:B------:R-:W-:Y:S05]  /*afe0*/  BSYNC B0 ;  /* 0x0000000000007941 */ /* 0x000fea0003800000 */
.L_x_3531:
[----:B-----5:R2:W-:Y:S02]  /*aff0*/  STS.128 [R213+0x4000], R12 ;  /* 0x0040000cd5007388 */ /* 0x0205e40000000c00 */
.L_x_3526:
[----:B------:R-:W-:Y:S05]  /*b000*/  BSYNC B1 ;  /* 0x0000000000017941 */ /* 0x000fea0003800000 */
.L_x_3525:
        /* <DEDUP_REMOVED lines=9> */
[C---:B-1-3--:R-:W-:Y:S01]  /*b0a0*/  IMAD.SHL.U32 R45, R5.reuse, 0x2, RZ ;  /* 0x00000002052d7824 */ /* 0x04afe200078e00ff */
[----:B------:R-:W-:Y:S02]  /*b0b0*/  ISETP.GE.AND P0, PT, R18, R3, PT ;  /* 0x000000031200720c */ /* 0x000fe40003f06270 */
[----:B------:R-:W-:Y:S02]  /*b0c0*/  SHF.L.U64.HI R5, R5, 0x1, R0 ;  /* 0x0000000105057819 */ /* 0x000fe40000010200 */
[----:B------:R-:W-:-:S02]  /*b0d0*/  IADD3 R28, P2, R34, R45, RZ ;  /* 0x0000002d221c7210 */ /* 0x000fc40007f5e0ff */
[----:B------:R-:W-:-:S03]  /*b0e0*/  IADD3 R44, P1, R32, R45, RZ ;  /* 0x0000002d202c7210 */ /* 0x000fc60007f3e0ff */
[--C-:B------:R-:W-:Y:S02]  /*b0f0*/  IMAD.X R29, R35, 0x1, R5.reuse, P2 ;  /* 0x00000001231d7824 */ /* 0x100fe400010e0605 */
[----:B------:R-:W-:Y:S02]  /*b100*/  IMAD.X R45, R33, 0x1, R5, P1 ;  /* 0x00000001212d7824 */ /* 0x000fe400008e0605 */
[----:B------:R-:W-:Y:S05]  /*b110*/  @P0 BRA `(.L_x_3536) ;  /* 0x0000027000000947 */ /* 0x000fea0003800000 */
[----:B------:R-:W3:Y:S04]  /*b120*/  LD.E.64 R4, [R44.64] ;  /* 0x000000062c047980 */ /* 0x000ee8000c101b00 */
[----:B------:R-:W4:Y:S01]  /*b130*/  LD.E.64 R6, [R28.64] ;  /* 0x000000061c067980 */ /* 0x000f22000c101b00 */
[C---:B-----5:R-:W-:Y:S01]  /*b140*/  SHF.L.U32 R31, R15.reuse, 0x10, RZ ;  /* 0x000000100f1f7819 */ /* 0x060fe200000006ff */
[----:B------:R-:W-:Y:S01]  /*b150*/  IMAD.U32 R20, R14, 0x10000, RZ ;  /* 0x000100000e147824 */ /* 0x000fe200078e00ff */
[----:B------:R-:W-:-:S02]  /*b160*/  LOP3.LUT R27, R15, 0xffff0000, RZ, 0xc0, !PT ;  /* 0xffff00000f1b7812 */ /* 0x000fc400078ec0ff */
[C---:B------:R-:W-:Y:S02]  /*b170*/  LOP3.LUT R0, R13.reuse, 0xffff0000, RZ, 0xc0, !PT ;  /* 0xffff00000d007812 */ /* 0x040fe400078ec0ff */
[C---:B------:R-:W-:Y:S02]  /*b180*/  SHF.L.U32 R11, R12.reuse, 0x10, RZ ;  /* 0x000000100c0b7819 */ /* 0x040fe400000006ff */
[----:B------:R-:W-:Y:S02]  /*b190*/  LOP3.LUT R24, R12, 0xffff0000, RZ, 0xc0, !PT ;  /* 0xffff00000c187812 */ /* 0x000fe400078ec0ff */
[----:B------:R-:W-:Y:S02]  /*b1a0*/  SHF.L.U32 R10, R13, 0x10, RZ ;  /* 0x000000100d0a7819 */ /* 0x000fe400000006ff */
[----:B------:R-:W-:Y:S02]  /*b1b0*/  LOP3.LUT R26, R14, 0xffff0000, RZ, 0xc0, !PT ;  /* 0xffff00000e1a7812 */ /* 0x000fe400078ec0ff */
[----:B---3--:R-:W-:-:S02]  /*b1c0*/  LOP3.LUT R15, R4, 0xffff0000, RZ, 0xc0, !PT ;  /* 0xffff0000040f7812 */ /* 0x008fc400078ec0ff */
[C---:B------:R-:W-:Y:S01]  /*b1d0*/  LOP3.LUT R12, R5.reuse, 0xffff0000, RZ, 0xc0, !PT ;  /* 0xffff0000050c7812 */ /* 0x040fe200078ec0ff */
[----:B------:R-:W-:Y:S01]  /*b1e0*/  IMAD.U32 R5, R5, 0x10000, RZ ;  /* 0x0001000005057824 */ /* 0x000fe200078e00ff */
[----:B----4-:R-:W-:Y:S01]  /*b1f0*/  LOP3.LUT R25, R6, 0xffff0000, RZ, 0xc0, !PT ;  /* 0xffff000006197812 */ /* 0x010fe200078ec0ff */
[----:B------:R-:W-:Y:S01]  /*b200*/  FMUL.FTZ R13, R0, R15 ;  /* 0x0000000f000d7220 */ /* 0x000fe20000410000 */
[----:B------:R-:W-:Y:S01]  /*b210*/  LOP3.LUT R16, R7, 0xffff0000, RZ, 0xc0, !PT ;  /* 0xffff000007107812 */ /* 0x000fe200078ec0ff */
[C---:B------:R-:W-:Y:S01]  /*b220*/  FMUL.FTZ R14, R27.reuse, R12 ;  /* 0x0000000c1b0e7220 */ /* 0x040fe20000410000 */
[----:B------:R-:W-:Y:S01]  /*b230*/  SHF.L.U32 R4, R4, 0x10, RZ ;  /* 0x0000001004047819 */ /* 0x000fe200000006ff */
[-C--:B------:R-:W-:Y:S01]  /*b240*/  FMUL.FTZ R0, R0, R25.reuse ;  /* 0x0000001900007220 */ /* 0x080fe20000410000 */
[----:B------:R-:W-:Y:S01]  /*b250*/  SHF.L.U32 R6, R6, 0x10, RZ ;  /* 0x0000001006067819 */ /* 0x000fe200000006ff */
[----:B------:R-:W-:Y:S01]  /*b260*/  FMUL.FTZ R27, R27, R16 ;  /* 0x000000101b1b7220 */ /* 0x000fe20000410000 */
[----:B------:R-:W-:Y:S01]  /*b270*/  SHF.L.U32 R7, R7, 0x10, RZ ;  /* 0x0000001007077819 */ /* 0x000fe200000006ff */
[----:B------:R-:W-:-:S02]  /*b280*/  FFMA.FTZ R13, R10, R25, -R13 ;  /* 0x000000190a0d7223 */ /* 0x000fc4000001080d */
[----:B------:R-:W-:Y:S02]  /*b290*/  FFMA.FTZ R0, R10, R15, R0 ;  /* 0x0000000f0a007223 */ /* 0x000fe40000010000 */
[C---:B------:R-:W-:Y:S02]  /*b2a0*/  FMUL.FTZ R10, R24.reuse, R4 ;  /* 0x00000004180a7220 */ /* 0x040fe40000410000 */
[----:B------:R-:W-:Y:S01]  /*b2b0*/  FMUL.FTZ R24, R24, R6 ;  /* 0x0000000618187220 */ /* 0x000fe20000410000 */
[----:B------:R-:W-:Y:S01]  /*b2c0*/  F2FP.BF16.PACK_AB R13, R0, R13 ;  /* 0x0000000d000d723e */ /* 0x000fe200000010ff */
[----:B------:R-:W-:Y:S02]  /*b2d0*/  FFMA.FTZ R27, R31, R12, R27 ;  /* 0x0000000c1f1b7223 */ /* 0x000fe4000001001b */
[C---:B------:R-:W-:Y:S02]  /*b2e0*/  FMUL.FTZ R12, R26.reuse, R5 ;  /* 0x000000051a0c7220 */ /* 0x040fe40000410000 */
[----:B------:R-:W-:-:S02]  /*b2f0*/  FMUL.FTZ R26, R26, R7 ;  /* 0x000000071a1a7220 */ /* 0x000fc40000410000 */
[C---:B------:R-:W-:Y:S02]  /*b300*/  FFMA.FTZ R10, R11.reuse, R6, -R10 ;  /* 0x000000060b0a7223 */ /* 0x040fe4000001080a */
[----:B------:R-:W-:Y:S02]  /*b310*/  FFMA.FTZ R11, R11, R4, R24 ;  /* 0x000000040b0b7223 */ /* 0x000fe40000010018 */
[----:B------:R-:W-:Y:S02]  /*b320*/  FFMA.FTZ R14, R31, R16, -R14 ;  /* 0x000000101f0e7223 */ /* 0x000fe4000001080e */
[C---:B------:R-:W-:Y:S01]  /*b330*/  FFMA.FTZ R12, R20.reuse, R7, -R12 ;  /* 0x00000007140c7223 */ /* 0x040fe2000001080c */
[----:B------:R-:W-:Y:S01]  /*b340*/  F2FP.BF16.PACK_AB R10, R11, R10 ;  /* 0x0000000a0b0a723e */ /* 0x000fe200000010ff */
[----:B------:R-:W-:Y:S01]  /*b350*/  FFMA.FTZ R5, R20, R5, R26 ;  /* 0x0000000514057223 */ /* 0x000fe2000001001a */
[----:B------:R-:W-:-:S04]  /*b360*/  F2FP.BF16.PACK_AB R15, R27, R14 ;  /* 0x0000000e1b0f723e */ /* 0x000fc800000010ff */
[----:B------:R-:W-:Y:S02]  /*b370*/  F2FP.BF16.PACK_AB R14, R5, R12 ;  /* 0x0000000c050e723e */ /* 0x000fe400000010ff */
[----:B------:R-:W-:Y:S02]  /*b380*/  MOV R12, R10 ;  /* 0x0000000a000c7202 */ /* 0x000fe40000000f00 */
.L_x_3536:
[----:B------:R-:W-:Y:S05]  /*b390*/  BSYNC B0 ;  /* 0x0000000000007941 */ /* 0x000fea0003800000 */
.L_x_3535:
        /* <DEDUP_REMOVED lines=10> */
[C---:B------:R-:W-:Y:S02]  /*b440*/  SHF.L.U32 R10, R25.reuse, 0x10, RZ ;  /* 0x00000010190a7819 */ /* 0x040fe400000006ff */
[----:B------:R-:W-:Y:S02]  /*b450*/  LOP3.LUT R0, R25, 0xffff0000, RZ, 0xc0, !PT ;  /* 0xffff000019007812 */ /* 0x000fe400078ec0ff */
[----:B------:R-:W-:-:S02]  /*b460*/  LOP3.LUT R27, R27, 0xffff0000, RZ, 0xc0, !PT ;  /* 0xffff00001b1b7812 */ /* 0x000fc400078ec0ff */
[C---:B------:R-:W-:Y:S02]  /*b470*/  SHF.L.U32 R11, R24.reuse, 0x10, RZ ;  /* 0x00000010180b7819 */ /* 0x040fe400000006ff */
[----:B------:R-:W-:Y:S02]  /*b480*/  LOP3.LUT R24, R24, 0xffff0000, RZ, 0xc0, !PT ;  /* 0xffff000018187812 */ /* 0x000fe400078ec0ff */
[----:B------:R-:W-:Y:S02]  /*b490*/  LOP3.LUT R26, R26, 0xffff0000, RZ, 0xc0, !PT ;  /* 0xffff00001a1a7812 */ /* 0x000fe400078ec0ff */
[----:B-1-3--:R-:W-:Y:S02]  /*b4a0*/  LOP3.LUT R15, R4, 0xffff0000, RZ, 0xc0, !PT ;  /* 0xffff0000040f7812 */ /* 0x00afe400078ec0ff */
        /* <DEDUP_REMOVED lines=27> */
.L_x_3538:
[----:B------:R-:W-:Y:S05]  /*b660*/  BSYNC B0 ;  /* 0x0000000000007941 */ /* 0x000fea0003800000 */
.L_x_3537:
[----:B-----5:R3:W-:Y:S04]  /*b670*/  STS.128 [R213+0x2800], R24 ;  /* 0x00280018d5007388 */ /* 0x0207e80000000c00 */
[----:B-12---:R-:W5:Y:S01]  /*b680*/  LD.E.128 R40, [R42.64+0x100] ;  /* 0x000100062a287980 */ /* 0x006f62000c101d00 */
        /* <DEDUP_REMOVED lines=42> */
.L_x_3540:
[----:B------:R-:W-:Y:S05]  /*b930*/  BSYNC B0 ;  /* 0x0000000000007941 */ /* 0x000fea0003800000 */
.L_x_3539:
[----:B-----5:R1:W-:Y:S02]  /*b940*/  STS.128 [R213+0x4800], R40 ;  /* 0x00480028d5007388 */ /* 0x0203e40000000c00 */
.L_x_3534:
[----:B------:R-:W-:Y:S05]  /*b950*/  BSYNC B1 ;  /* 0x0000000000017941 */ /* 0x000fea0003800000 */
.L_x_3533:
        /* <DEDUP_REMOVED lines=10> */
[----:B-1----:R-:W-:Y:S01]  /*ba00*/  IMAD.SHL.U32 R41, R4, 0x2, RZ ;  /* 0x0000000204297824 */ /* 0x002fe200078e00ff */
        /* <DEDUP_REMOVED lines=9> */
[C---:B-----5:R-:W-:Y:S02]  /*baa0*/  SHF.L.U32 R11, R25.reuse, 0x10, RZ ;  /* 0x00000010190b7819 */ /* 0x060fe400000006ff */
[----:B------:R-:W-:-:S02]  /*bab0*/  LOP3.LUT R10, R25, 0xffff0000, RZ, 0xc0, !PT ;  /* 0xffff0000190a7812 */ /* 0x000fc400078ec0ff */
[C---:B--2---:R-:W-:Y:S02]  /*bac0*/  SHF.L.U32 R12, R24.reuse, 0x10, RZ ;  /* 0x00000010180c7819 */ /* 0x044fe400000006ff */
        /* <DEDUP_REMOVED lines=33> */
.L_x_3544:
[----:B---3--:R-:W-:Y:S05]  /*bce0*/  BSYNC B0 ;  /* 0x0000000000007941 */ /* 0x008fea0003800000 */
.L_x_3543:
[----:B-----5:R1:W-:Y:S04]  /*bcf0*/  STS.128 [R213+0x1000], R24 ;  /* 0x00100018d5007388 */ /* 0x0203e80000000c00 */
[----:B--2---:R1:W5:Y:S01]  /*bd00*/  LD.E.128 R12, [R36.64+0x80] ;  /* 0x00008006240c7980 */ /* 0x004362000c101d00 */
[----:B------:R-:W-:Y:S01]  /*bd10*/  IADD3 R4, R18, 0x40, RZ ;  /* 0x0000004012047810 */ /* 0x000fe20007ffe0ff */
[----:B------:R-:W-:Y:S03]  /*bd20*/  BSSY B0, `(.L_x_3545) ;  /* 0x000002a000007945 */ /* 0x000fe60003800000 */
[----:B------:R-:W-:-:S13]  /*bd30*/  ISETP.GE.AND P0, PT, R4, R3, PT ;  /* 0x000000030400720c */ /* 0x000fda0003f06270 */
[----:B------:R-:W-:Y:S05]  /*bd40*/  @P0 BRA `(.L_x_3546) ;  /* 0x0000027000000947 */ /* 0x000fea0003800000 */
[----:B------:R-:W2:Y:S04]  /*bd50*/  LD.E.64 R4, [R40.64+0x40] ;  /* 0x0000400628047980 */ /* 0x000ea8000c101b00 */
[----:B------:R-:W3:Y:S01]  /*bd60*/  LD.E.64 R6, [R28.64+0x40] ;  /* 0x000040061c067980 */ /* 0x000ee2000c101b00 */
[C---:B-----5:R-:W-:Y:S01]  /*bd70*/  LOP3.LUT R10, R13.reuse, 0xffff0000, RZ, 0xc0, !PT ;  /* 0xffff00000d0a7812 */ /* 0x060fe200078ec0ff */
[----:B-1----:R-:W-:Y:S01]  /*bd80*/  IMAD.U32 R27, R14, 0x10000, RZ ;  /* 0x000100000e1b7824 */ /* 0x002fe200078e00ff */
[----:B------:R-:W-:Y:S02]  /*bd90*/  SHF.L.U32 R11, R13, 0x10, RZ ;  /* 0x000000100d0b7819 */ /* 0x000fe400000006ff */
[C---:B------:R-:W-:Y:S02]  /*bda0*/  SHF.L.U32 R13, R12.reuse, 0x10, RZ ;  /* 0x000000100c0d7819 */ /* 0x040fe400000006ff */
[----:B------:R-:W-:-:S02]  /*bdb0*/  LOP3.LUT R30, R12, 0xffff0000, RZ, 0xc0, !PT ;  /* 0xffff00000c1e7812 */ /* 0x000fc400078ec0ff */
[C---:B------:R-:W-:Y:S02]  /*bdc0*/  SHF.L.U32 R26, R15.reuse, 0x10, RZ ;  /* 0x000000100f1a7819 */ /* 0x040fe400000006ff */
[----:B------:R-:W-:Y:S02]  /*bdd0*/  LOP3.LUT R24, R15, 0xffff0000, RZ, 0xc0, !PT ;  /* 0xffff00000f187812 */ /* 0x000fe400078ec0ff */
[----:B------:R-:W-:Y:S02]  /*bde0*/  LOP3.LUT R14, R14, 0xffff0000, RZ, 0xc0, !PT ;  /* 0xffff00000e0e7812 */ /* 0x000fe400078ec0ff */
[C---:B--2---:R-:W-:Y:S02]  /*bdf0*/  LOP3.LUT R16, R4.reuse, 0xffff0000, RZ, 0xc0, !PT ;  /* 0xffff000004107812 */ /* 0x044fe400078ec0ff */
[----:B------:R-:W-:Y:S02]  /*be00*/  SHF.L.U32 R4, R4, 0x10, RZ ;  /* 0x0000001004047819 */ /* 0x000fe400000006ff */
[----:B---3--:R-:W-:Y:S01]  /*be10*/  LOP3.LUT R25, R6, 0xffff0000, RZ, 0xc0, !PT ;  /* 0xffff000006197812 */ /* 0x008fe200078ec0ff */
[CC--:B------:R-:W-:Y:S01]  /*be20*/  FMUL.FTZ R12, R10.reuse, R16.reuse ;  /* 0x000000100a0c7220 */ /* 0x0c0fe20000410000 */
[C---:B------:R-:W-:Y:S01]  /*be30*/  LOP3.LUT R15, R5.reuse, 0xffff0000, RZ, 0xc0, !PT ;  /* 0xffff0000050f7812 */ /* 0x040fe200078ec0ff */
[----:B------:R-:W-:Y:S01]  /*be40*/  IMAD.U32 R5, R5, 0x10000, RZ ;  /* 0x0001000005057824 */ /* 0x000fe200078e00ff */
        /* <DEDUP_REMOVED lines=10> */
[----:B------:R-:W-:Y:S02]  /*bef0*/  FMUL.FTZ R16, R14, R5 ;  /* 0x000000050e107220 */ /* 0x000fe40000410000 */
[----:B------:R-:W-:Y:S02]  /*bf00*/  FMUL.FTZ R24, R24, R20 ;  /* 0x0000001418187220 */ /* 0x000fe40000410000 */
[----:B------:R-:W-:-:S02]  /*bf10*/  FMUL.FTZ R14, R14, R7 ;  /* 0x000000070e0e7220 */ /* 0x000fc40000410000 */
        /* <DEDUP_REMOVED lines=10> */
.L_x_3546:
[----:B------:R-:W-:Y:S05]  /*bfc0*/  BSYNC B0 ;  /* 0x0000000000007941 */ /* 0x000fea0003800000 */
.L_x_3545:
[----:B-----5:R2:W-:Y:S04]  /*bfd0*/  STS.128 [R213+0x3000], R12 ;  /* 0x0030000cd5007388 */ /* 0x0205e80000000c00 */
[----:B-1----:R2:W5:Y:S01]  /*bfe0*/  LD.E.128 R24, [R36.64+0x100] ;  /* 0x0001000624187980 */ /* 0x002562000c101d00 */
[----:B------:R-:W-:Y:S01]  /*bff0*/  IADD3 R4, R18, 0x80, RZ ;  /* 0x0000008012047810 */ /* 0x000fe20007ffe0ff */
[----:B------:R-:W-:Y:S03]  /*c000*/  BSSY B0, `(.L_x_3547) ;  /* 0x0000029000007945 */ /* 0x000fe60003800000 */
[----:B------:R-:W-:-:S13]  /*c010*/  ISETP.GE.AND P0, PT, R4, R3, PT ;  /* 0x000000030400720c */ /* 0x000fda0003f06270 */
[----:B------:R-:W-:Y:S05]  /*c020*/  @P0 BRA `(.L_x_3548) ;  /* 0x0000026000000947 */ /* 0x000fea0003800000 */
[----:B------:R-:W3:Y:S04]  /*c030*/  LD.E.64 R4, [R40.64+0x80] ;  /* 0x0000800628047980 */ /* 0x000ee8000c101b00 */
[----:B------:R-:W4:Y:S01]  /*c040*/  LD.E.64 R6, [R28.64+0x80] ;  /* 0x000080061c067980 */ /* 0x000f22000c101b00 */
[C---:B-----5:R-:W-:Y:S02]  /*c050*/  SHF.L.U32 R11, R25.reuse, 0x10, RZ ;  /* 0x00000010190b7819 */ /* 0x060fe400000006ff */
[----:B------:R-:W-:Y:S02]  /*c060*/  LOP3.LUT R10, R25, 0xffff0000, RZ, 0xc0, !PT ;  /* 0xffff0000190a7812 */ /* 0x000fe400078ec0ff */
[C---:B--2---:R-:W-:Y:S02]  /*c070*/  SHF.L.U32 R12, R24.reuse, 0x10, RZ ;  /* 0x00000010180c7819 */ /* 0x044fe400000006ff */
[----:B------:R-:W-:-:S02]  /*c080*/  LOP3.LUT R30, R24, 0xffff0000, RZ, 0xc0, !PT ;  /* 0xffff0000181e7812 */ /* 0x000fc400078ec0ff */
[C---:B------:R-:W-:Y:S02]  /*c090*/  SHF.L.U32 R24, R27.reuse, 0x10, RZ ;  /* 0x000000101b187819 */ /* 0x040fe400000006ff */
[----:B------:R-:W-:Y:S01]  /*c0a0*/  LOP3.LUT R20, R27, 0xffff0000, RZ, 0xc0, !PT ;  /* 0xffff00001b147812 */ /* 0x000fe200078ec0ff */
[C---:B------:R-:W-:Y:S01]  /*c0b0*/  IMAD.U32 R27, R26.reuse, 0x10000, RZ ;  /* 0x000100001a1b7824 */ /* 0x040fe200078e00ff */
        /* <DEDUP_REMOVED lines=15> */
[----:B------:R-:W-:Y:S02]  /*c1b0*/  FMUL.FTZ R4, R30, R15 ;  /* 0x0000000f1e047220 */ /* 0x000fe40000410000 */
[----:B------:R-:W-:Y:S02]  /*c1c0*/  FMUL.FTZ R20, R20, R16 ;  /* 0x0000001014147220 */ /* 0x000fe40000410000 */
[----:B------:R-:W-:-:S02]  /*c1d0*/  FMUL.FTZ R30, R30, R25 ;  /* 0x000000191e1e7220 */ /* 0x000fc40000410000 */
[----:B------:R-:W-:Y:S02]  /*c1e0*/  FMUL.FTZ R26, R26, R7 ;  /* 0x000000071a1a7220 */ /* 0x000fe40000410000 */
[C---:B------:R-:W-:Y:S02]  /*c1f0*/  FFMA.FTZ R29, R24.reuse, R16, -R29 ;  /* 0x00000010181d7223 */ /* 0x040fe4000001081d */
[----:B------:R-:W-:Y:S02]  /*c200*/  FFMA.FTZ R20, R24, R13, R20 ;  /* 0x0000000d18147223 */ /* 0x000fe40000010014 */
[C---:B------:R-:W-:Y:S01]  /*c210*/  FFMA.FTZ R4, R12.reuse, R25, -R4 ;  /* 0x000000190c047223 */ /* 0x040fe20000010804 */
[----:B------:R-:W-:Y:S01]  /*c220*/  F2FP.BF16.PACK_AB R25, R11, R14 ;  /* 0x0000000e0b19723e */ /* 0x000fe200000010ff */
[----:B------:R-:W-:Y:S02]  /*c230*/  FFMA.FTZ R15, R12, R15, R30 ;  /* 0x0000000f0c0f7223 */ /* 0x000fe4000001001e */
[----:B------:R-:W-:-:S02]  /*c240*/  FFMA.FTZ R6, R27, R7, -R6 ;  /* 0x000000071b067223 */ /* 0x000fc40000010806 */
[----:B------:R-:W-:Y:S01]  /*c250*/  FFMA.FTZ R5, R27, R5, R26 ;  /* 0x000000051b057223 */ /* 0x000fe2000001001a */
[----:B------:R-:W-:Y:S02]  /*c260*/  F2FP.BF16.PACK_AB R27, R20, R29 ;  /* 0x0000001d141b723e */ /* 0x000fe400000010ff */
[----:B------:R-:W-:Y:S02]  /*c270*/  F2FP.BF16.PACK_AB R24, R15, R4 ;  /* 0x000000040f18723e */ /* 0x000fe400000010ff */
[----:B------:R-:W-:Y:S02]  /*c280*/  F2FP.BF16.PACK_AB R26, R5, R6 ;  /* 0x00000006051a723e */ /* 0x000fe400000010ff */
.L_x_3548:
[----:B------:R-:W-:Y:S05]  /*c290*/  BSYNC B0 ;  /* 0x0000000000007941 */ /* 0x000fea0003800000 */
.L_x_3547:
[----:B-----5:R1:W-:Y:S02]  /*c2a0*/  STS.128 [R213+0x5000], R24 ;  /* 0x00500018d5007388 */ /* 0x0203e40000000c00 */
.L_x_3542:
[----:B------:R-:W-:Y:S05]  /*c2b0*/  BSYNC B1 ;  /* 0x0000000000017941 */ /* 0x000fea0003800000 */
.L_x_3541:
[----:B--2---:R-:W-:-:S04]  /*c2c0*/  IADD3 R36, R156, 0x30, RZ ;  /* 0x000000309c247810 */ /* 0x004fc80007ffe0ff */
[----:B------:R-:W-:-:S04]  /*c2d0*/  ISETP.GE.AND P0, PT, R36, R21, PT ;  /* 0x000000152400720c */ /* 0x000fc80003f06270 */
[----:B------:R-:W-:-:S13]  /*c2e0*/  ISETP.LT.OR P0, PT, R58, -0x187, P0 ;  /* 0xfffffe793a00780c */ /* 0x000fda0000701670 */
[----:B------:R-:W-:Y:S05]  /*c2f0*/  @P0 BRA `(.L_x_3549) ;  /* 0x00004f0000000947 */ /* 0x000fea0003800000 */
[----:B------:R2:W5:Y:S01]  /*c300*/  LD.E.128 R12, [R38.64] ;  /* 0x00000006260c7980 */ /* 0x000562000c101d00 */
[----:B------:R-:W-:Y:S01]  /*c310*/  IMAD R17, R17, 0x30, RZ ;  /* 0x0000003011117824 */ /* 0x000fe200078e02ff */
[----:B------:R-:W-:Y:S04]  /*c320*/  BSSY B0, `(.L_x_3550) ;  /* 0x0000031000007945 */ /* 0x000fe80003800000 */
[----:B------:R-:W-:-:S04]  /*c330*/  IADD3 R5, P0, R17, R8, RZ ;  /* 0x0000000811057210 */ /* 0x000fc80007f1e0ff */
[----:B------:R-:W-:Y:S01]  /*c340*/  LEA.HI.X.SX32 R4, R17, R9, 0x1, P0 ;  /* 0x0000000911047211 */ /* 0x000fe200000f0eff */
[C---:B------:R-:W-:Y:S01]  /*c350*/  IMAD.SHL.U32 R21, R5.reuse, 0x2, RZ ;  /* 0x0000000205157824 */ /* 0x040fe200078e00ff */
        /* <DEDUP_REMOVED lines=8> */
[----:B------:R-:W4:Y:S01]  /*c3e0*/  LD.E.64 R6, [R16.64] ;  /* 0x0000000610067980 */ /* 0x000f22000c101b00 */
[C---:B-----5:R-:W-:Y:S01]  /*c3f0*/  SHF.L.U32 R9, R13.reuse, 0x10, RZ ;  /* 0x000000100d097819 */ /* 0x060fe200000006ff */
[----:B-1-3--:R-:W-:Y:S01]  /*c400*/  IMAD.U32 R27, R14, 0x10000, RZ ;  /* 0x000100000e1b7824 */ /* 0x00afe200078e00ff */
[----:B------:R-:W-:-:S02]  /*c410*/  LOP3.LUT R8, R13, 0xffff0000, RZ, 0xc0, !PT ;  /* 0xffff00000d087812 */ /* 0x000fc400078ec0ff */
[C---:B------:R-:W-:Y:S02]  /*c420*/  LOP3.LUT R24, R15.reuse, 0xffff0000, RZ, 0xc0, !PT ;  /* 0xffff00000f187812 */ /* 0x040fe400078ec0ff */
[C---:B------:R-:W-:Y:S02]  /*c430*/  SHF.L.U32 R10, R12.reuse, 0x10, RZ ;  /* 0x000000100c0a7819 */ /* 0x040fe400000006ff */
[----:B------:R-:W-:Y:S02]  /*c440*/  LOP3.LUT R28, R12, 0xffff0000, RZ, 0xc0, !PT ;  /* 0xffff00000c1c7812 */ /* 0x000fe400078ec0ff */
[----:B------:R-:W-:Y:S02]  /*c450*/  SHF.L.U32 R26, R15, 0x10, RZ ;  /* 0x000000100f1a7819 */ /* 0x000fe400000006ff */
[----:B------:R-:W-:Y:S02]  /*c460*/  LOP3.LUT R29, R14, 0xffff0000, RZ, 0xc0, !PT ;  /* 0xffff00000e1d7812 */ /* 0x000fe400078ec0ff */
[----:B--2---:R-:W-:-:S02]  /*c470*/  LOP3.LUT R13, R4, 0xffff0000, RZ, 0xc0, !PT ;  /* 0xffff0000040d7812 */ /* 0x004fc400078ec0ff */
[----:B------:R-:W-:Y:S02]  /*c480*/  LOP3.LUT R11, R5, 0xffff0000, RZ, 0xc0, !PT ;  /* 0xffff0000050b7812 */ /* 0x000fe400078ec0ff */
[----:B----4-:R-:W-:Y:S01]  /*c490*/  LOP3.LUT R25, R6, 0xffff0000, RZ, 0xc0, !PT ;  /* 0xffff000006197812 */ /* 0x010fe200078ec0ff */
[----:B------:R-:W-:Y:S01]  /*c4a0*/  FMUL.FTZ R12, R8, R13 ;  /* 0x0000000d080c7220 */ /* 0x000fe20000410000 */
[----:B------:R-:W-:Y:S01]  /*c4b0*/  LOP3.LUT R15, R7, 0xffff0000, RZ, 0xc0, !PT ;  /* 0xffff0000070f7812 */ /* 0x000fe200078ec0ff */
[----:B------:R-:W-:Y:S02]  /*c4c0*/  FMUL.FTZ R14, R24, R11 ;  /* 0x0000000b180e7220 */ /* 0x000fe40000410000 */
[-C--:B------:R-:W-:Y:S02]  /*c4d0*/  FMUL.FTZ R8, R8, R25.reuse ;  /* 0x0000001908087220 */ /* 0x080fe40000410000 */
[C---:B------:R-:W-:Y:S02]  /*c4e0*/  FFMA.FTZ R12, R9.reuse, R25, -R12 ;  /* 0x00000019090c7223 */ /* 0x040fe4000001080c */
[----:B------:R-:W-:Y:S01]  /*c4f0*/  FFMA.FTZ R9, R9, R13, R8 ;  /* 0x0000000d09097223 */ /* 0x000fe20000010008 */
[----:B------:R-:W-:Y:S01]  /*c500*/  SHF.L.U32 R13, R4, 0x10, RZ ;  /* 0x00000010040d7819 */ /* 0x000fe200000006ff */
[-C--:B------:R-:W-:Y:S01]  /*c510*/  FMUL.FTZ R24, R24, R15.reuse ;  /* 0x0000000f18187220 */ /* 0x080fe20000410000 */
[----:B------:R-:W-:Y:S01]  /*c520*/  SHF.L.U32 R4, R5, 0x10, RZ ;  /* 0x0000001005047819 */ /* 0x000fe200000006ff */
[----:B------:R-:W-:-:S02]  /*c530*/  FFMA.FTZ R14, R26, R15, -R14 ;  /* 0x0000000f1a0e7223 */ /* 0x000fc4000001080e */
[----:B------:R-:W-:Y:S01]  /*c540*/  IMAD.U32 R15, R6, 0x10000, RZ ;  /* 0x00010000060f7824 */ /* 0x000fe200078e00ff */
[----:B------:R-:W-:Y:S01]  /*c550*/  SHF.L.U32 R6, R7, 0x10, RZ ;  /* 0x0000001007067819 */ /* 0x000fe200000006ff */
[C---:B------:R-:W-:Y:S02]  /*c560*/  FMUL.FTZ R5, R28.reuse, R13 ;  /* 0x0000000d1c057220 */ /* 0x040fe40000410000 */
[C---:B------:R-:W-:Y:S02]  /*c570*/  FMUL.FTZ R7, R29.reuse, R4 ;  /* 0x000000041d077220 */ /* 0x040fe40000410000 */
[----:B------:R-:W-:Y:S02]  /*c580*/  FMUL.FTZ R28, R28, R15 ;  /* 0x0000000f1c1c7220 */ /* 0x000fe40000410000 */
[----:B------:R-:W-:Y:S02]  /*c590*/  FMUL.FTZ R29, R29, R6 ;  /* 0x000000061d1d7220 */ /* 0x000fe40000410000 */
[----:B------:R-:W-:-:S02]  /*c5a0*/  FFMA.FTZ R11, R26, R11, R24 ;  /* 0x0000000b1a0b7223 */ /* 0x000fc40000010018 */
[C---:B------:R-:W-:Y:S02]  /*c5b0*/  FFMA.FTZ R5, R10.reuse, R15, -R5 ;  /* 0x0000000f0a057223 */ /* 0x040fe40000010805 */
[----:B------:R-:W-:Y:S01]  /*c5c0*/  FFMA.FTZ R28, R10, R13, R28 ;  /* 0x0000000d0a1c7223 */ /* 0x000fe2000001001c */
[----:B------:R-:W-:Y:S01]  /*c5d0*/  F2FP.BF16.PACK_AB R13, R9, R12 ;  /* 0x0000000c090d723e */ /* 0x000fe200000010ff */
[----:B------:R-:W-:Y:S01]  /*c5e0*/  FFMA.FTZ R7, R27, R6, -R7 ;  /* 0x000000061b077223 */ /* 0x000fe20000010807 */
[----:B------:R-:W-:Y:S01]  /*c5f0*/  F2FP.BF16.PACK_AB R15, R11, R14 ;  /* 0x0000000e0b0f723e */ /* 0x000fe200000010ff */
[----:B------:R-:W-:Y:S01]  /*c600*/  FFMA.FTZ R4, R27, R4, R29 ;  /* 0x000000041b047223 */ /* 0x000fe2000001001d */
[----:B------:R-:W-:-:S04]  /*c610*/  F2FP.BF16.PACK_AB R12, R28, R5 ;  /* 0x000000051c0c723e */ /* 0x000fc800000010ff */
[----:B------:R-:W-:Y:S02]  /*c620*/  F2FP.BF16.PACK_AB R14, R4, R7 ;  /* 0x00000007040e723e */ /* 0x000fe400000010ff */
.L_x_3551:
[----:B--2---:R-:W-:Y:S05]  /*c630*/  BSYNC B0 ;  /* 0x0000000000007941 */ /* 0x004fea0003800000 */
.L_x_3550:
[----:B-----5:R2:W-:Y:S04]  /*c640*/  STS.128 [R213+0x1800], R12 ;  /* 0x0018000cd5007388 */ /* 0x0205e80000000c00 */
[----:B------:R2:W5:Y:S01]  /*c650*/  LD.E.128 R8, [R38.64+0x80] ;  /* 0x0000800626087980 */ /* 0x000562000c101d00 */
[----:B------:R-:W-:Y:S01]  /*c660*/  IADD3 R4, R18, 0x40, RZ ;  /* 0x0000004012047810 */ /* 0x000fe20007ffe0ff */
[----:B------:R-:W-:Y:S03]  /*c670*/  BSSY B0, `(.L_x_3552) ;  /* 0x0000029000007945 */ /* 0x000fe60003800000 */
[----:B------:R-:W-:-:S13]  /*c680*/  ISETP.GE.AND P0, PT, R4, R3, PT ;  /* 0x000000030400720c */ /* 0x000fda0003f06270 */
[----:B------:R-:W-:Y:S05]  /*c690*/  @P0 BRA `(.L_x_3553) ;  /* 0x0000026000000947 */ /* 0x000fea0003800000 */
[----:B------:R-:W4:Y:S04]  /*c6a0*/  LD.E.64 R4, [R20.64+0x40] ;  /* 0x0000400614047980 */ /* 0x000f28000c101b00 */
[----:B--2---:R-:W2:Y:S01]  /*c6b0*/  LD.E.64 R6, [R16.64+0x40] ;  /* 0x0000400610067980 */ /* 0x004ea2000c101b00 */
[C---:B-----5:R-:W-:Y:S01]  /*c6c0*/  SHF.L.U32 R12, R9.reuse, 0x10, RZ ;  /* 0x00000010090c7819 */ /* 0x060fe200000006ff */
[----:B-1-3--:R-:W-:Y:S01]  /*c6d0*/  IMAD.U32 R27, R10, 0x10000, RZ ;  /* 0x000100000a1b7824 */ /* 0x00afe200078e00ff */
[----:B------:R-:W-:Y:S02]  /*c6e0*/  LOP3.LUT R9, R9, 0xffff0000, RZ, 0xc0, !PT ;  /* 0xffff000009097812 */ /* 0x000fe400078ec0ff */
[C---:B------:R-:W-:Y:S02]  /*c6f0*/  SHF.L.U32 R26, R11.reuse, 0x10, RZ ;  /* 0x000000100b1a7819 */ /* 0x040fe400000006ff */
[----:B------:R-:W-:-:S02]  /*c700*/  LOP3.LUT R25, R11, 0xffff0000, RZ, 0xc0, !PT ;  /* 0xffff00000b197812 */ /* 0x000fc400078ec0ff */
[C---:B------:R-:W-:Y:S02]  /*c710*/  SHF.L.U32 R13, R8.reuse, 0x10, RZ ;  /* 0x00000010080d7819 */ /* 0x040fe400000006ff */
[----:B------:R-:W-:Y:S02]  /*c720*/  LOP3.LUT R28, R8, 0xffff0000, RZ, 0xc0, !PT ;  /* 0xffff0000081c7812 */ /* 0x000fe400078ec0ff */
[----:B------:R-:W-:Y:S02]  /*c730*/  LOP3.LUT R29, R10, 0xffff0000, RZ, 0xc0, !PT ;  /* 0xffff00000a1d7812 */ /* 0x000fe400078ec0ff */
[----:B----4-:R-:W-:Y:S02]  /*c740*/  LOP3.LUT R14, R4, 0xffff0000, RZ, 0xc0, !PT ;  /* 0xffff0000040e7812 */ /* 0x010fe400078ec0ff */
[----:B------:R-:W-:Y:S02]  /*c750*/  LOP3.LUT R8, R5, 0xffff0000, RZ, 0xc0, !PT ;  /* 0xffff000005087812 */ /* 0x000fe400078ec0ff */
[C---:B--2---:R-:W-:Y:S01]  /*c760*/  LOP3.LUT R24, R6.reuse, 0xffff0000, RZ, 0xc0, !PT ;  /* 0xffff000006187812 */ /* 0x044fe200078ec0ff */
[----:B------:R-:W-:Y:S01]  /*c770*/  FMUL.FTZ R11, R9, R14 ;  /* 0x0000000e090b7220 */ /* 0x000fe20000410000 */
[----:B------:R-:W-:Y:S01]  /*c780*/  LOP3.LUT R15, R7, 0xffff0000, RZ, 0xc0, !PT ;  /* 0xffff0000070f7812 */ /* 0x000fe200078ec0ff */
[----:B------:R-:W-:Y:S01]  /*c790*/  IMAD.U32 R6, R6, 0x10000, RZ ;  /* 0x0001000006067824 */ /* 0x000fe200078e00ff */
[----:B------:R-:W-:Y:S01]  /*c7a0*/  SHF.L.U32 R4, R4, 0x10, RZ ;  /* 0x0000001004047819 */ /* 0x000fe200000006ff */
[----:B------:R-:W-:-:S02]  /*c7b0*/  FMUL.FTZ R9, R9, R24 ;  /* 0x0000001809097220 */ /* 0x000fc40000410000 */
[C---:B------:R-:W-:Y:S01]  /*c7c0*/  FFMA.FTZ R11, R12.reuse, R24, -R11 ;  /* 0x000000180c0b7223 */ /* 0x040fe2000001080b */
[----:B------:R-:W-:Y:S01]  /*c7d0*/  SHF.L.U32 R24, R7, 0x10, RZ ;  /* 0x0000001007187819 */ /* 0x000fe200000006ff */
[----:B------:R-:W-:Y:S01]  /*c7e0*/  FFMA.FTZ R12, R12, R14, R9 ;  /* 0x0000000e0c0c7223 */ /* 0x000fe20000010009 */
[----:B------:R-:W-:Y:S01]  /*c7f0*/  SHF.L.U32 R14, R5, 0x10, RZ ;  /* 0x00000010050e7819 */ /* 0x000fe200000006ff */
[C---:B------:R-:W-:Y:S02]  /*c800*/  FMUL.FTZ R10, R25.reuse, R8 ;  /* 0x00000008190a7220 */ /* 0x040fe40000410000 */
[----:B------:R-:W-:Y:S01]  /*c810*/  FMUL.FTZ R25, R25, R15 ;  /* 0x0000000f19197220 */ /* 0x000fe20000410000 */
[----:B------:R-:W-:Y:S01]  /*c820*/  F2FP.BF16.PACK_AB R9, R12, R11 ;  /* 0x0000000b0c09723e */ /* 0x000fe200000010ff */
[----:B------:R-:W-:Y:S02]  /*c830*/  FMUL.FTZ R5, R28, R4 ;  /* 0x000000041c057220 */ /* 0x000fe40000410000 */
[----:B------:R-:W-:-:S02]  /*c840*/  FMUL.FTZ R7, R29, R14 ;  /* 0x0000000e1d077220 */ /* 0x000fc40000410000 */
[----:B------:R-:W-:Y:S02]  /*c850*/  FMUL.FTZ R28, R28, R6 ;  /* 0x000000061c1c7220 */ /* 0x000fe40000410000 */
        /* <DEDUP_REMOVED lines=10> */
.L_x_3553:
[----:B------:R-:W-:Y:S05]  /*c900*/  BSYNC B0 ;  /* 0x0000000000007941 */ /* 0x000fea0003800000 */
.L_x_3552:
[----:B-----5:R4:W-:Y:S04]  /*c910*/  STS.128 [R213+0x3800], R8 ;  /* 0x00380008d5007388 */ /* 0x0209e80000000c00 */
[----:B--2---:R4:W5:Y:S01]  /*c920*/  LD.E.128 R12, [R38.64+0x100] ;  /* 0x00010006260c7980 */ /* 0x004962000c101d00 */
[----:B------:R-:W-:Y:S01]  /*c930*/  IADD3 R18, R18, 0x80, RZ ;  /* 0x0000008012127810 */ /* 0x000fe20007ffe0ff */
[----:B------:R-:W-:Y:S03]  /*c940*/  BSSY B0, `(.L_x_3554) ;  /* 0x0000029000007945 */ /* 0x000fe60003800000 */
[----:B------:R-:W-:-:S13]  /*c950*/  ISETP.GE.AND P0, PT, R18, R3, PT ;  /* 0x000000031200720c */ /* 0x000fda0003f06270 */
[----:B------:R-:W-:Y:S05]  /*c960*/  @P0 BRA `(.L_x_3555) ;  /* 0x0000026000000947 */ /* 0x000fea0003800000 */
[----:B------:R-:W2:Y:S04]  /*c970*/  LD.E.64 R4, [R20.64+0x80] ;  /* 0x0000800614047980 */ /* 0x000ea8000c101b00 */
[----:B---3--:R1:W3:Y:S01]  /*c980*/  LD.E.64 R6, [R16.64+0x80] ;  /* 0x0000800610067980 */ /* 0x0082e2000c101b00 */
[----:B----45:R-:W-:Y:S01]  /*c990*/  SHF.L.U32 R9, R12, 0x10, RZ ;  /* 0x000000100c097819 */ /* 0x030fe200000006ff */
[----:B-1----:R-:W-:Y:S01]  /*c9a0*/  IMAD.U32 R24, R14, 0x10000, RZ ;  /* 0x000100000e187824 */ /* 0x002fe200078e00ff */
[----:B------:R-:W-:Y:S02]  /*c9b0*/  LOP3.LUT R25, R12, 0xffff0000, RZ, 0xc0, !PT ;  /* 0xffff00000c197812 */ /* 0x000fe400078ec0ff */
[----:B------:R-:W-:Y:S02]  /*c9c0*/  SHF.L.U32 R19, R15, 0x10, RZ ;  /* 0x000000100f137819 */ /* 0x000fe400000006ff */
[----:B------:R-:W-:-:S02]  /*c9d0*/  SHF.L.U32 R8, R13, 0x10, RZ ;  /* 0x000000100d087819 */ /* 0x000fc400000006ff */
[----:B------:R-:W-:Y:S02]  /*c9e0*/  LOP3.LUT R3, R13, 0xffff0000, RZ, 0xc0, !PT ;  /* 0xffff00000d037812 */ /* 0x000fe400078ec0ff */
[----:B------:R-:W-:Y:S02]  /*c9f0*/  LOP3.LUT R15, R15, 0xffff0000, RZ, 0xc0, !PT ;  /* 0xffff00000f0f7812 */ /* 0x000fe400078ec0ff */
[----:B------:R-:W-:Y:S02]  /*ca00*/  LOP3.LUT R16, R14, 0xffff0000, RZ, 0xc0, !PT ;  /* 0xffff00000e107812 */ /* 0x000fe400078ec0ff */
[----:B--2---:R-:W-:Y:S02]  /*ca10*/  LOP3.LUT R12, R4, 0xffff0000, RZ, 0xc0, !PT ;  /* 0xffff0000040c7812 */ /* 0x004fe400078ec0ff */
        /* <DEDUP_REMOVED lines=27> */
.L_x_3555:
[----:B------:R-:W-:Y:S05]  /*cbd0*/  BSYNC B0 ;  /* 0x0000000000007941 */ /* 0x000fea0003800000 */
.L_x_3554:
[----:B-----5:R2:W-:Y:S01]  /*cbe0*/  STS.128 [R213+0x5800], R12 ;  /* 0x0058000cd5007388 */ /* 0x0205e20000000c00 */
[----:B------:R-:W-:Y:S05]  /*cbf0*/  BRA `(.L_x_3549) ;  /* 0x0000460000007947 */ /* 0x000fea0003800000 */
.L_x_3524:
        /* <DEDUP_REMOVED lines=55> */
[----:B----4-:R-:W-:Y:S01]  /*cf70*/  LOP3.LUT R11, R14, 0xffff0000, RZ, 0xc0, !PT ;  /* 0xffff00000e0b7812 */ /* 0x010fe200078ec0ff */
[----:B------:R-:W-:-:S02]  /*cf80*/  @!P1 FADD.FTZ R10, -R10, -RZ ;  /* 0x800000ff0a0a9221 */ /* 0x000fc40000010100 */
[----:B------:R-:W-:Y:S02]  /*cf90*/  @!P1 FADD.FTZ R51, -R51, -RZ ;  /* 0x800000ff33339221 */ /* 0x000fe40000010100 */
[----:B------:R-:W-:Y:S02]  /*cfa0*/  FMUL.FTZ R6, R6, R9 ;  /* 0x0000000906067220 */ /* 0x000fe40000410000 */
[----:B------:R-:W-:Y:S01]  /*cfb0*/  FMUL.FTZ R8, R5, R8 ;  /* 0x0000000805087220 */ /* 0x000fe20000410000 */
[----:B------:R-:W-:Y:S01]  /*cfc0*/  LOP3.LUT R5, R12, 0xffff0000, RZ, 0xc0, !PT ;  /* 0xffff00000c057812 */ /* 0x000fe200078ec0ff */
        /* <DEDUP_REMOVED lines=24> */
.L_x_3559:
[----:B------:R-:W-:Y:S05]  /*d150*/  BSYNC B0 ;  /* 0x0000000000007941 */ /* 0x000fea0003800000 */
.L_x_3558:
        /* <DEDUP_REMOVED lines=14> */
[----:B------:R-:W-:Y:S01]  /*d240*/  LEA R8, P0, R11, R32, 0x1 ;  /* 0x000000200b087211 */ /* 0x000fe200078008ff */
[----:B------:R-:W-:Y:S01]  /*d250*/  IMAD.MOV.U32 R13, RZ, RZ, RZ ;  /* 0x000000ffff0d7224 */ /* 0x000fe200078e00ff */
[----:B------:R-:W-:Y:S01]  /*d260*/  @P1 IADD3 R13, -R17, RZ, RZ ;  /* 0x000000ff110d1210 */ /* 0x000fe20007ffe1ff */
[----:B------:R-:W3:Y:S01]  /*d270*/  LD.E.128 R4, [R4.64+0x80] ;  /* 0x0000800604047980 */ /* 0x000ee2000c101d00 */
        /* <DEDUP_REMOVED lines=20> */
[C---:B------:R-:W-:Y:S01]  /*d3c0*/  SHF.L.U32 R5, R7.reuse, 0x10, RZ ;  /* 0x0000001007057819 */ /* 0x040fe200000006ff */
[----:B----4-:R-:W-:Y:S01]  /*d3d0*/  IMAD.U32 R49, R10, 0x10000, RZ ;  /* 0x000100000a317824 */ /* 0x010fe200078e00ff */
        /* <DEDUP_REMOVED lines=17> */
[----:B------:R-:W-:Y:S02]  /*d4f0*/  FMUL.FTZ R9, R6, R9 ;  /* 0x0000000906097220 */ /* 0x000fe40000410000 */
[----:B------:R-:W-:Y:S01]  /*d500*/  FMUL.FTZ R10, R5, R10 ;  /* 0x0000000a050a7220 */ /* 0x000fe20000410000 */
[----:B--2---:R-:W-:Y:S01]  /*d510*/  LOP3.LUT R5, R12, 0xffff0000, RZ, 0xc0, !PT ;  /* 0xffff00000c057812 */ /* 0x004fe200078ec0ff */
        /* <DEDUP_REMOVED lines=25> */
.L_x_3561:
[----:B------:R-:W-:Y:S05]  /*d6b0*/  BSYNC B0 ;  /* 0x0000000000007941 */ /* 0x000fea0003800000 */
.L_x_3560:
        /* <DEDUP_REMOVED lines=16> */
[----:B------:R-:W2:Y:S01]  /*d7c0*/  LD.E.128 R4, [R6.64+0x100] ;  /* 0x0001000606047980 */ /* 0x000ea2000c101d00 */
[----:B------:R-:W-:Y:S02]  /*d7d0*/  @P1 IADD3 R13, -R17, RZ, RZ ;  /* 0x000000ff110d1210 */ /* 0x000fe40007ffe1ff */
[----:B------:R-:W-:Y:S02]  /*d7e0*/  LEA.HI.X R9, R9, R33, R0, 0x1, P0 ;  /* 0x0000002109097211 */ /* 0x000fe400000f0c00 */
[----:B------:R-:W-:-:S04]  /*d7f0*/  IADD3 R15, P0, R13, R16, RZ ;  /* 0x000000100d0f7210 */ /* 0x000fc80007f1e0ff */
[----:B------:R-:W4:Y:S01]  /*d800*/  LD.E.128 R8, [R8.64+0x100] ;  /* 0x0001000608087980 */ /* 0x000f22000c101d00 */
        /* <DEDUP_REMOVED lines=16> */
[----:B-1----:R-:W-:Y:S02]  /*d910*/  LOP3.LUT R44, R5, 0xffff0000, RZ, 0xc0, !PT ;  /* 0xffff0000052c7812 */ /* 0x002fe400078ec0ff */
[C---:B------:R-:W-:Y:S02]  /*d920*/  SHF.L.U32 R5, R7.reuse, 0x10, RZ ;  /* 0x0000001007057819 */ /* 0x040fe400000006ff */
[----:B------:R-:W-:Y:S01]  /*d930*/  LOP3.LUT R47, R7, 0xffff0000, RZ, 0xc0, !PT ;  /* 0xffff0000072f7812 */ /* 0x000fe200078ec0ff */
        /* <DEDUP_REMOVED lines=15> */
[----:B---3--:R-:W-:Y:S01]  /*da30*/  LOP3.LUT R11, R14, 0xffff0000, RZ, 0xc0, !PT ;  /* 0xffff00000e0b7812 */ /* 0x008fe200078ec0ff */
        /* <DEDUP_REMOVED lines=29> */
.L_x_3563:
[----:B------:R-:W-:Y:S05]  /*dc10*/  BSYNC B0 ;  /* 0x0000000000007941 */ /* 0x000fea0003800000 */
.L_x_3562:
[----:B-----5:R2:W-:Y:S02]  /*dc20*/  STS.128 [R213+0x4000], R24 ;  /* 0x00400018d5007388 */ /* 0x0205e40000000c00 */
.L_x_3557:
[----:B------:R-:W-:Y:S05]  /*dc30*/  BSYNC B1 ;  /* 0x0000000000017941 */ /* 0x000fea0003800000 */
.L_x_3556:
        /* <DEDUP_REMOVED lines=38> */
[C---:B----4-:R-:W-:Y:S01]  /*dea0*/  IMAD.U32 R31, R8.reuse, 0x10000, RZ ;  /* 0x00010000081f7824 */ /* 0x050fe200078e00ff */
[----:B------:R-:W-:Y:S01]  /*deb0*/  LOP3.LUT R30, R8, 0xffff0000, RZ, 0xc0, !PT ;  /* 0xffff0000081e7812 */ /* 0x000fe200078ec0ff */
[----:B-1----:R-:W-:Y:S01]  /*dec0*/  IMAD.U32 R44, R10, 0x10000, RZ ;  /* 0x000100000a2c7824 */ /* 0x002fe200078e00ff */
        /* <DEDUP_REMOVED lines=22> */
[----:B---3--:R-:W-:Y:S01]  /*e030*/  LOP3.LUT R30, R13, 0xffff0000, RZ, 0xc0, !PT ;  /* 0xffff00000d1e7812 */ /* 0x008fe200078ec0ff */
[----:B------:R-:W-:Y:S01]  /*e040*/  FMUL.FTZ R10, R5, R10 ;  /* 0x0000000a050a7220 */ /* 0x000fe20000410000 */
[----:B------:R-:W-:Y:S01]  /*e050*/  LOP3.LUT R5, R12, 0xffff0000, RZ, 0xc0, !PT ;  /* 0xffff00000c057812 */ /* 0x000fe200078ec0ff */
[----:B------:R-:W-:Y:S01]  /*e060*/  FMUL.FTZ R9, R4, R9 ;  /* 0x0000000904097220 */ /* 0x000fe20000410000 */
[----:B------:R-:W-:Y:S01]  /*e070*/  SHF.L.U32 R4, R13, 0x10, RZ ;  /* 0x000000100d047819 */ /* 0x000fe200000006ff */
[----:B------:R-:W-:Y:S01]  /*e080*/  FMUL.FTZ R11, R6, R11 ;  /* 0x0000000b060b7220 */ /* 0x000fe20000410000 */
[C---:B------:R-:W-:Y:S01]  /*e090*/  SHF.L.U32 R7, R15.reuse, 0x10, RZ ;  /* 0x000000100f077819 */ /* 0x040fe200000006ff */
        /* <DEDUP_REMOVED lines=20> */
.L_x_3567:
[----:B------:R-:W-:Y:S05]  /*e1e0*/  BSYNC B0 ;  /* 0x0000000000007941 */ /* 0x000fea0003800000 */
.L_x_3566:
[----:B-----5:R4:W-:Y:S04]  /*e1f0*/  STS.128 [R213+0x800], R28 ;  /* 0x0008001cd5007388 */ /* 0x0209e80000000c00 */
[----:B--2---:R4:W5:Y:S01]  /*e200*/  LD.E.128 R24, [R42.64+0x80] ;  /* 0x000080062a187980 */ /* 0x004962000c101d00 */
[----:B------:R-:W-:Y:S01]  /*e210*/  IADD3 R0, R18, 0x40, RZ ;  /* 0x0000004012007810 */ /* 0x000fe20007ffe0ff */
[----:B------:R-:W-:Y:S03]  /*e220*/  BSSY B0, `(.L_x_3568) ;  /* 0x0000056000007945 */ /* 0x000fe60003800000 */
[----:B------:R-:W-:-:S13]  /*e230*/  ISETP.GE.AND P0, PT, R0, R3, PT ;  /* 0x000000030000720c */ /* 0x000fda0003f06270 */
[----:B------:R-:W-:Y:S05]  /*e240*/  @P0 BRA `(.L_x_3569) ;  /* 0x0000053000000947 */ /* 0x000fea0003800000 */
[----:B------:R-:W-:Y:S01]  /*e250*/  ISETP.GE.AND P0, PT, R0, R17, PT ;  /* 0x000000110000720c */ /* 0x000fe20003f06270 */
[----:B------:R-:W-:Y:S01]  /*e260*/  IMAD.MOV.U32 R7, RZ, RZ, RZ ;  /* 0x000000ffff077224 */ /* 0x000fe200078e00ff */
[----:B------:R-:W-:-:S04]  /*e270*/  IADD3 R5, R41, 0x40, RZ ;  /* 0x0000004029057810 */ /* 0x000fc80007ffe0ff */
[----:B------:R-:W-:-:S04]  /*e280*/  IADD3 R12, P1, R5, R16, RZ ;  /* 0x00000010050c7210 */ /* 0x000fc80007f3e0ff */
[----:B------:R-:W-:Y:S01]  /*e290*/  LEA.HI.X.SX32 R0, R5, R20, 0x1, P1 ;  /* 0x0000001405007211 */ /* 0x000fe200008f0eff */
[----:B------:R-:W-:Y:S01]  /*e2a0*/  IMAD.MOV.U32 R13, RZ, RZ, RZ ;  /* 0x000000ffff0d7224 */ /* 0x000fe200078e00ff */
[----:B------:R-:W-:Y:S01]  /*e2b0*/  MOV R5, R17 ;  /* 0x0000001100057202 */ /* 0x000fe20000000f00 */
[--C-:B------:R-:W-:Y:S01]  /*e2c0*/  @P0 IMAD.MOV R7, RZ, RZ, -R17.reuse ;  /* 0x000000ffff070224 */ /* 0x100fe200078e0a11 */
[----:B------:R-:W-:Y:S01]  /*e2d0*/  @P0 IADD3 R13, -R17, RZ, RZ ;  /* 0x000000ff110d0210 */ /* 0x000fe20007ffe1ff */
[----:B------:R-:W-:-:S03]  /*e2e0*/  @P0 IMAD.MOV R5, RZ, RZ, -R17 ;  /* 0x000000ffff050224 */ /* 0x000fc600078e0a11 */
[----:B------:R-:W-:-:S04]  /*e2f0*/  IADD3 R9, P1, R7, R12, RZ ;  /* 0x0000000c07097210 */ /* 0x000fc80007f3e0ff */
[----:B------:R-:W-:Y:S02]  /*e300*/  LEA.HI.X.SX32 R7, R7, R0, 0x1, P1 ;  /* 0x0000000007077211 */ /* 0x000fe400008f0eff */
[----:B------:R-:W-:-:S04]  /*e310*/  LEA R8, P1, R9, R32, 0x1 ;  /* 0x0000002009087211 */ /* 0x000fc800078208ff */
        /* <DEDUP_REMOVED lines=16> */
[----:B------:R-:W-:Y:S01]  /*e420*/  LOP3.LUT R26, R26, 0xffff0000, RZ, 0xc0, !PT ;  /* 0xffff00001a1a7812 */ /* 0x000fe200078ec0ff */
[C---:B--2---:R-:W-:Y:S01]  /*e430*/  IMAD.U32 R31, R8.reuse, 0x10000, RZ ;  /* 0x00010000081f7824 */ /* 0x044fe200078e00ff */
[----:B------:R-:W-:Y:S01]  /*e440*/  LOP3.LUT R27, R8, 0xffff0000, RZ, 0xc0, !PT ;  /* 0xffff0000081b7812 */ /* 0x000fe200078ec0ff */
[C---:B-1----:R-:W-:Y:S01]  /*e450*/  IMAD.U32 R44, R10.reuse, 0x10000, RZ ;  /* 0x000100000a2c7824 */ /* 0x042fe200078e00ff */
[----:B------:R-:W-:Y:S01]  /*e460*/  SHF.L.U32 R8, R9, 0x10, RZ ;  /* 0x0000001009087819 */ /* 0x000fe200000006ff */
[----:B---3--:R-:W-:Y:S01]  /*e470*/  IMAD.U32 R47, R5, 0x10000, RZ ;  /* 0x00010000052f7824 */ /* 0x008fe200078e00ff */
[----:B------:R-:W-:Y:S01]  /*e480*/  LOP3.LUT R45, R9, 0xffff0000, RZ, 0xc0, !PT ;  /* 0xffff0000092d7812 */ /* 0x000fe200078ec0ff */
        /* <DEDUP_REMOVED lines=10> */
[----:B------:R-:W-:Y:S01]  /*e530*/  IMAD.U32 R6, R7, 0x10000, RZ ;  /* 0x0001000007067824 */ /* 0x000fe200078e00ff */
[----:B------:R-:W-:Y:S01]  /*e540*/  SHF.L.U32 R46, R4, 0x10, RZ ;  /* 0x00000010042e7819 */ /* 0x000fe200000006ff */
[----:B------:R-:W-:Y:S01]  /*e550*/  @!P0 FADD.FTZ R10, -R10, -RZ ;  /* 0x800000ff0a0a8221 */ /* 0x000fe20000010100 */
[----:B------:R-:W-:Y:S01]  /*e560*/  LOP3.LUT R4, R4, 0xffff0000, RZ, 0xc0, !PT ;  /* 0xffff000004047812 */ /* 0x000fe200078ec0ff */
[----:B------:R-:W-:Y:S01]  /*e570*/  @!P0 FADD.FTZ R11, -R11, -RZ ;  /* 0x800000ff0b0b8221 */ /* 0x000fe20000010100 */
[----:B------:R-:W-:Y:S01]  /*e580*/  LOP3.LUT R50, R7, 0xffff0000, RZ, 0xc0, !PT ;  /* 0xffff000007327812 */ /* 0x000fe200078ec0ff */
[----:B------:R-:W-:Y:S01]  /*e590*/  FMUL.FTZ R9, R6, R9 ;  /* 0x0000000906097220 */ /* 0x000fe20000410000 */
[----:B----4-:R-:W-:Y:S01]  /*e5a0*/  SHF.L.U32 R7, R12, 0x10, RZ ;  /* 0x000000100c077819 */ /* 0x010fe200000006ff */
[----:B------:R-:W-:Y:S01]  /*e5b0*/  FMUL.FTZ R27, R4, R27 ;  /* 0x0000001b041b7220 */ /* 0x000fe20000410000 */
[----:B------:R-:W-:Y:S01]  /*e5c0*/  LOP3.LUT R6, R12, 0xffff0000, RZ, 0xc0, !PT ;  /* 0xffff00000c067812 */ /* 0x000fe200078ec0ff */
[----:B------:R-:W-:Y:S01]  /*e5d0*/  @!P0 FADD.FTZ R31, -R31, -RZ ;  /* 0x800000ff1f1f8221 */ /* 0x000fe20000010100 */
[----:B------:R-:W-:Y:S01]  /*e5e0*/  LOP3.LUT R12, R13, 0xffff0000, RZ, 0xc0, !PT ;  /* 0xffff00000d0c7812 */ /* 0x000fe200078ec0ff */
[----:B------:R-:W-:-:S02]  /*e5f0*/  FMUL.FTZ R47, R47, R8 ;  /* 0x000000082f2f7220 */ /* 0x000fc40000410000 */
[----:B------:R-:W-:Y:S02]  /*e600*/  FMUL.FTZ R45, R48, R45 ;  /* 0x0000002d302d7220 */ /* 0x000fe40000410000 */
[----:B------:R-:W-:Y:S02]  /*e610*/  @!P0 FADD.FTZ R44, -R44, -RZ ;  /* 0x800000ff2c2c8221 */ /* 0x000fe40000010100 */
[----:B------:R-:W-:Y:S01]  /*e620*/  FMUL.FTZ R5, R5, R10 ;  /* 0x0000000a05057220 */ /* 0x000fe20000410000 */
[----:B------:R-:W-:Y:S01]  /*e630*/  LOP3.LUT R10, R14, 0xffff0000, RZ, 0xc0, !PT ;  /* 0xffff00000e0a7812 */ /* 0x000fe200078ec0ff */
[----:B------:R-:W-:Y:S01]  /*e640*/  FMUL.FTZ R50, R50, R11 ;  /* 0x0000000b32327220 */ /* 0x000fe20000410000 */
[----:B------:R-:W-:Y:S01]  /*e650*/  SHF.L.U32 R11, R14, 0x10, RZ ;  /* 0x000000100e0b7819 */ /* 0x000fe200000006ff */
[----:B------:R-:W-:Y:S01]  /*e660*/  IMAD.U32 R4, R13, 0x10000, RZ ;  /* 0x000100000d047824 */ /* 0x000fe200078e00ff */
[C---:B------:R-:W-:Y:S01]  /*e670*/  LOP3.LUT R14, R15.reuse, 0xffff0000, RZ, 0xc0, !PT ;  /* 0xffff00000f0e7812 */ /* 0x040fe200078ec0ff */
[----:B------:R-:W-:-:S02]  /*e680*/  IMAD.U32 R8, R15, 0x10000, RZ ;  /* 0x000100000f087824 */ /* 0x000fc400078e00ff */
        /* <DEDUP_REMOVED lines=15> */
.L_x_3569:
[----:B------:R-:W-:Y:S05]  /*e780*/  BSYNC B0 ;  /* 0x0000000000007941 */ /* 0x000fea0003800000 */
.L_x_3568:
        /* <DEDUP_REMOVED lines=10> */
[----:B--2---:R-:W-:-:S04]  /*e830*/  IADD3 R24, P1, R41, R16, RZ ;  /* 0x0000001029187210 */ /* 0x004fc80007f3e0ff */
[----:B------:R-:W-:-:S03]  /*e840*/  LEA.HI.X.SX32 R0, R41, R20, 0x1, P1 ;  /* 0x0000001429007211 */ /* 0x000fc600008f0eff */
        /* <DEDUP_REMOVED lines=30> */
[C---:B-1-3--:R-:W-:Y:S01]  /*ea30*/  IMAD.U32 R44, R12.reuse, 0x10000, RZ ;  /* 0x000100000c2c7824 */ /* 0x04afe200078e00ff */
        /* <DEDUP_REMOVED lines=21> */
[----:B------:R-:W-:-:S02]  /*eb90*/  @!P0 FADD.FTZ R48, -R48, -RZ ;  /* 0x800000ff30308221 */ /* 0x000fc40000010100 */
[----:B------:R-:W-:Y:S01]  /*eba0*/  FMUL.FTZ R13, R10, R13 ;  /* 0x0000000d0a0d7220 */ /* 0x000fe20000410000 */
[C---:B------:R-:W-:Y:S01]  /*ebb0*/  LOP3.LUT R10, R24.reuse, 0xffff0000, RZ, 0xc0, !PT ;  /* 0xffff0000180a7812 */ /* 0x040fe200078ec0ff */
[----:B------:R-:W-:Y:S02]  /*ebc0*/  IMAD.U32 R12, R24, 0x10000, RZ ;  /* 0x00010000180c7824 */ /* 0x000fe400078e00ff */
[----:B------:R-:W-:Y:S01]  /*ebd0*/  FMUL.FTZ R9, R9, R14 ;  /* 0x0000000e09097220 */ /* 0x000fe20000410000 */
[C---:B------:R-:W-:Y:S01]  /*ebe0*/  SHF.L.U32 R14, R27.reuse, 0x10, RZ ;  /* 0x000000101b0e7819 */ /* 0x040fe200000006ff */
[----:B------:R-:W-:Y:S01]  /*ebf0*/  IMAD.U32 R24, R26, 0x10000, RZ ;  /* 0x000100001a187824 */ /* 0x000fe200078e00ff */
[----:B------:R-:W-:Y:S01]  /*ec00*/  LOP3.LUT R26, R27, 0xffff0000, RZ, 0xc0, !PT ;  /* 0xffff00001b1a7812 */ /* 0x000fe200078ec0ff */
[----:B------:R-:W-:Y:S02]  /*ec10*/  FMUL.FTZ R45, R42, R45 ;  /* 0x0000002d2a2d7220 */ /* 0x000fe40000410000 */
[----:B------:R-:W-:-:S02]  /*ec20*/  FMUL.FTZ R31, R31, R44 ;  /* 0x0000002c1f1f7220 */ /* 0x000fc40000410000 */
[----:B------:R-:W-:Y:S02]  /*ec30*/  FMUL.FTZ R46, R41, R46 ;  /* 0x0000002e292e7220 */ /* 0x000fe40000410000 */
[----:B------:R-:W-:Y:S02]  /*ec40*/  FMUL.FTZ R48, R43, R48 ;  /* 0x000000302b307220 */ /* 0x000fe40000410000 */
[----:B------:R-:W-:Y:S02]  /*ec50*/  FFMA.FTZ R7, R30, R8, R7 ;  /* 0x000000081e077223 */ /* 0x000fe40000010007 */
        /* <DEDUP_REMOVED lines=11> */
.L_x_3571:
[----:B------:R-:W-:Y:S05]  /*ed10*/  BSYNC B0 ;  /* 0x0000000000007941 */ /* 0x000fea0003800000 */
.L_x_3570:
[----:B-----5:R1:W-:Y:S02]  /*ed20*/  STS.128 [R213+0x4800], R4 ;  /* 0x00480004d5007388 */ /* 0x0203e40000000c00 */
.L_x_3565:
[----:B------:R-:W-:Y:S05]  /*ed30*/  BSYNC B1 ;  /* 0x0000000000017941 */ /* 0x000fea0003800000 */
.L_x_3564:
        /* <DEDUP_REMOVED lines=10> */
[----:B-1----:R-:W-:Y:S02]  /*ede0*/  IMAD.SHL.U32 R5, R17, 0x20, RZ ;  /* 0x0000002011057824 */ /* 0x002fe400078e00ff */
[----:B------:R-:W-:-:S03]  /*edf0*/  IMAD.MOV.U32 R7, RZ, RZ, RZ ;  /* 0x000000ffff077224 */ /* 0x000fc600078e00ff */
[----:B------:R-:W-:-:S04]  /*ee00*/  IADD3 R13, P1, R5, R16, RZ ;  /* 0x00000010050d7210 */ /* 0x000fc80007f3e0ff */
[----:B------:R-:W-:Y:S01]  /*ee10*/  LEA.HI.X.SX32 R12, R5, R20, 0x1, P1 ;  /* 0x00000014050c7211 */ /* 0x000fe200008f0eff */
[--C-:B------:R-:W-:Y:S02]  /*ee20*/  IMAD.MOV.U32 R5, RZ, RZ, R17.reuse ;  /* 0x000000ffff057224 */ /* 0x100fe400078e0011 */
[----:B------:R-:W-:Y:S01]  /*ee30*/  @P0 IADD3 R7, -R17, RZ, RZ ;  /* 0x000000ff11070210 */ /* 0x000fe20007ffe1ff */
[----:B------:R-:W-:-:S03]  /*ee40*/  @P0 IMAD.MOV R5, RZ, RZ, -R17 ;  /* 0x000000ffff050224 */ /* 0x000fc600078e0a11 */
[C---:B------:R-:W-:Y:S02]  /*ee50*/  IADD3 R9, P1, R7.reuse, R13, RZ ;  /* 0x0000000d07097210 */ /* 0x040fe40007f3e0ff */
[----:B------:R-:W-:Y:S02]  /*ee60*/  MOV R14, RZ ;  /* 0x000000ff000e7202 */ /* 0x000fe40000000f00 */
[----:B------:R-:W-:Y:S02]  /*ee70*/  LEA.HI.X.SX32 R7, R7, R12, 0x1, P1 ;  /* 0x0000000c07077211 */ /* 0x000fe400008f0eff */
[----:B------:R-:W-:Y:S01]  /*ee80*/  LEA R8, P1, R9, R32, 0x1 ;  /* 0x0000002009087211 */ /* 0x000fe200078208ff */
[----:B------:R-:W-:-:S03]  /*ee90*/  @P0 IMAD.MOV R14, RZ, RZ, -R17 ;  /* 0x000000ffff0e0224 */ /* 0x000fc600078e0a11 */
        /* <DEDUP_REMOVED lines=17> */
[C---:B----4-:R-:W-:Y:S01]  /*efb0*/  IMAD.U32 R31, R8.reuse, 0x10000, RZ ;  /* 0x00010000081f7824 */ /* 0x050fe200078e00ff */
        /* <DEDUP_REMOVED lines=46> */
[----:B------:R-:W-:Y:S01]  /*f2a0*/  FFMA.FTZ R4, R41, R10, R4 ;  /* 0x0000000a29047223 */ /* 0x000fe20000010004 */
[----:B------:R-:W-:Y:S01]  /*f2b0*/  F2FP.BF16.PACK_AB R29, R24, R7 ;  /* 0x00000007181d723e */ /* 0x000fe200000010ff */
[----:B------:R-:W-:Y:S01]  /*f2c0*/  FFMA.FTZ R27, R27, R14, R6 ;  /* 0x0000000e1b1b7223 */ /* 0x000fe20000010006 */
[----:B------:R-:W-:-:S04]  /*f2d0*/  F2FP.BF16.PACK_AB R30, R5, R12 ;  /* 0x0000000c051e723e */ /* 0x000fc800000010ff */
[----:B------:R-:W-:Y:S02]  /*f2e0*/  F2FP.BF16.PACK_AB R31, R27, R4 ;  /* 0x000000041b1f723e */ /* 0x000fe400000010ff */
.L_x_3575:
[----:B------:R-:W-:Y:S05]  /*f2f0*/  BSYNC B0 ;  /* 0x0000000000007941 */ /* 0x000fea0003800000 */
.L_x_3574:
[----:B-----5:R4:W-:Y:S04]  /*f300*/  STS.128 [R213+0x1000], R28 ;  /* 0x0010001cd5007388 */ /* 0x0209e80000000c00 */
[----:B--2---:R4:W5:Y:S01]  /*f310*/  LD.E.128 R24, [R36.64+0x80] ;  /* 0x0000800624187980 */ /* 0x004962000c101d00 */
[----:B-1----:R-:W-:Y:S01]  /*f320*/  IADD3 R4, R18, 0x40, RZ ;  /* 0x0000004012047810 */ /* 0x002fe20007ffe0ff */
[----:B------:R-:W-:Y:S03]  /*f330*/  BSSY B0, `(.L_x_3576) ;  /* 0x0000056000007945 */ /* 0x000fe60003800000 */
[----:B------:R-:W-:-:S13]  /*f340*/  ISETP.GE.AND P0, PT, R4, R3, PT ;  /* 0x000000030400720c */ /* 0x000fda0003f06270 */
[----:B------:R-:W-:Y:S05]  /*f350*/  @P0 BRA `(.L_x_3577) ;  /* 0x0000053000000947 */ /* 0x000fea0003800000 */
[----:B------:R-:W-:Y:S01]  /*f360*/  ISETP.GE.AND P0, PT, R4, R17, PT ;  /* 0x000000110400720c */ /* 0x000fe20003f06270 */
[----:B------:R-:W-:Y:S01]  /*f370*/  IMAD.MOV.U32 R7, RZ, RZ, RZ ;  /* 0x000000ffff077224 */ /* 0x000fe200078e00ff */
[----:B------:R-:W-:-:S04]  /*f380*/  LEA R5, R17, 0x40, 0x5 ;  /* 0x0000004011057811 */ /* 0x000fc800078e28ff */
        /* <DEDUP_REMOVED lines=9> */
[----:B------:R-:W-:Y:S01]  /*f420*/  LEA R8, P1, R9, R32, 0x1 ;  /* 0x0000002009087211 */ /* 0x000fe200078208ff */
[----:B------:R-:W-:-:S03]  /*f430*/  IMAD.WIDE R4, R5, 0x2, R36 ;  /* 0x0000000205047825 */ /* 0x000fc600078e0224 */
[----:B------:R-:W-:Y:S02]  /*f440*/  LEA.HI.X R9, R9, R33, R7, 0x1, P1 ;  /* 0x0000002109097211 */ /* 0x000fe400008f0c07 */
[C---:B------:R-:W-:Y:S01]  /*f450*/  IADD3 R13, P1, R14.reuse, R13, RZ ;  /* 0x0000000d0e0d7210 */ /* 0x040fe20007f3e0ff */
[----:B------:R-:W2:Y:S03]  /*f460*/  LD.E.128 R4, [R4.64+0x80] ;  /* 0x0000800604047980 */ /* 0x000ea6000c101d00 */
[----:B------:R-:W-:Y:S01]  /*f470*/  LEA.HI.X.SX32 R12, R14, R12, 0x1, P1 ;  /* 0x0000000c0e0c7211 */ /* 0x000fe200008f0eff */
[----:B---3--:R-:W3:Y:S01]  /*f480*/  LD.E.128 R8, [R8.64] ;  /* 0x0000000608087980 */ /* 0x008ee2000c101d00 */
        /* <DEDUP_REMOVED lines=11> */
[----:B--2---:R-:W-:Y:S01]  /*f540*/  SHF.L.U32 R47, R4, 0x10, RZ ;  /* 0x00000010042f7819 */ /* 0x004fe200000006ff */
[C---:B---3--:R-:W-:Y:S01]  /*f550*/  IMAD.U32 R40, R8.reuse, 0x10000, RZ ;  /* 0x0001000008287824 */ /* 0x048fe200078e00ff */
[----:B------:R-:W-:Y:S02]  /*f560*/  LOP3.LUT R27, R8, 0xffff0000, RZ, 0xc0, !PT ;  /* 0xffff0000081b7812 */ /* 0x000fe400078ec0ff */
[C---:B------:R-:W-:Y:S02]  /*f570*/  SHF.L.U32 R8, R9.reuse, 0x10, RZ ;  /* 0x0000001009087819 */ /* 0x040fe400000006ff */
[----:B------:R-:W-:Y:S01]  /*f580*/  LOP3.LUT R43, R9, 0xffff0000, RZ, 0xc0, !PT ;  /* 0xffff0000092b7812 */ /* 0x000fe200078ec0ff */
[C---:B------:R-:W-:Y:S01]  /*f590*/  IMAD.U32 R9, R11.reuse, 0x10000, RZ ;  /* 0x000100000b097824 */ /* 0x040fe200078e00ff */
        /* <DEDUP_REMOVED lines=8> */
[----:B------:R-:W-:-:S02]  /*f620*/  SHF.L.U32 R49, R6, 0x10, RZ ;  /* 0x0000001006317819 */ /* 0x000fc400000006ff */
[----:B------:R-:W-:Y:S01]  /*f630*/  LOP3.LUT R5, R6, 0xffff0000, RZ, 0xc0, !PT ;  /* 0xffff000006057812 */ /* 0x000fe200078ec0ff */
[C---:B------:R-:W-:Y:S01]  /*f640*/  IMAD.U32 R6, R7.reuse, 0x10000, RZ ;  /* 0x0001000007067824 */ /* 0x040fe200078e00ff */
[----:B------:R-:W-:Y:S01]  /*f650*/  LOP3.LUT R46, R7, 0xffff0000, RZ, 0xc0, !PT ;  /* 0xffff0000072e7812 */ /* 0x000fe200078ec0ff */
[----:B------:R-:W-:Y:S02]  /*f660*/  @!P0 FADD.FTZ R8, -R8, -RZ ;  /* 0x800000ff08088221 */ /* 0x000fe40000010100 */
[----:B------:R-:W-:Y:S02]  /*f670*/  @!P0 FADD.FTZ R43, -R43, -RZ ;  /* 0x800000ff2b2b8221 */ /* 0x000fe40000010100 */
[----:B------:R-:W-:Y:S02]  /*f680*/  @!P0 FADD.FTZ R11, -R11, -RZ ;  /* 0x800000ff0b0b8221 */ /* 0x000fe40000010100 */
[----:B------:R-:W-:Y:S02]  /*f690*/  FMUL.FTZ R27, R4, R27 ;  /* 0x0000001b041b7220 */ /* 0x000fe40000410000 */
[----:B------:R-:W-:-:S02]  /*f6a0*/  @!P0 FADD.FTZ R10, -R10, -RZ ;  /* 0x800000ff0a0a8221 */ /* 0x000fc40000010100 */
[C---:B----4-:R-:W-:Y:S01]  /*f6b0*/  IMAD.U32 R4, R13.reuse, 0x10000, RZ ;  /* 0x000100000d047824 */ /* 0x050fe200078e00ff */
[----:B------:R-:W-:Y:S01]  /*f6c0*/  LOP3.LUT R13, R13, 0xffff0000, RZ, 0xc0, !PT ;  /* 0xffff00000d0d7812 */ /* 0x000fe200078ec0ff */
[----:B------:R-:W-:Y:S01]  /*f6d0*/  FMUL.FTZ R6, R6, R9 ;  /* 0x0000000906067220 */ /* 0x000fe20000410000 */
[----:B------:R-:W-:Y:S01]  /*f6e0*/  SHF.L.U32 R9, R12, 0x10, RZ ;  /* 0x000000100c097819 */ /* 0x000fe200000006ff */
[----:B------:R-:W-:Y:S01]  /*f6f0*/  @!P0 FADD.FTZ R40, -R40, -RZ ;  /* 0x800000ff28288221 */ /* 0x000fe20000010100 */
[----:B------:R-:W-:Y:S01]  /*f700*/  LOP3.LUT R7, R12, 0xffff0000, RZ, 0xc0, !PT ;  /* 0xffff00000c077812 */ /* 0x000fe200078ec0ff */
[----:B------:R-:W-:Y:S01]  /*f710*/  FMUL.FTZ R8, R45, R8 ;  /* 0x000000082d087220 */ /* 0x000fe20000410000 */
[----:B------:R-:W-:Y:S01]  /*f720*/  SHF.L.U32 R12, R14, 0x10, RZ ;  /* 0x000000100e0c7819 */ /* 0x000fe200000006ff */
[----:B------:R-:W-:Y:S02]  /*f730*/  FMUL.FTZ R43, R44, R43 ;  /* 0x0000002b2c2b7220 */ /* 0x000fe40000410000 */
[----:B------:R-:W-:-:S02]  /*f740*/  @!P0 FADD.FTZ R42, -R42, -RZ ;  /* 0x800000ff2a2a8221 */ /* 0x000fc40000010100 */
[----:B------:R-:W-:Y:S01]  /*f750*/  FMUL.FTZ R46, R46, R11 ;  /* 0x0000000b2e2e7220 */ /* 0x000fe20000410000 */
[----:B------:R-:W-:Y:S01]  /*f760*/  LOP3.LUT R11, R14, 0xffff0000, RZ, 0xc0, !PT ;  /* 0xffff00000e0b7812 */ /* 0x000fe200078ec0ff */
[----:B------:R-:W-:Y:S01]  /*f770*/  FMUL.FTZ R5, R5, R10 ;  /* 0x0000000a05057220 */ /* 0x000fe20000410000 */
[C---:B------:R-:W-:Y:S01]  /*f780*/  LOP3.LUT R14, R15.reuse, 0xffff0000, RZ, 0xc0, !PT ;  /* 0xffff00000f0e7812 */ /* 0x040fe200078ec0ff */
        /* <DEDUP_REMOVED lines=9> */
[----:B------:R-:W-:Y:S02]  /*f820*/  FFMA.FTZ R28, R28, R7, R27 ;  /* 0x000000071c1c7223 */ /* 0x000fe4000001001b */
[----:B------:R-:W-:-:S02]  /*f830*/  FFMA.FTZ R12, R30, R12, R49 ;  /* 0x0000000c1e0c7223 */ /* 0x000fc40000010031 */
[----:B------:R-:W-:Y:S01]  /*f840*/  FFMA.FTZ R5, R26, R11, R5 ;  /* 0x0000000b1a057223 */ /* 0x000fe20000010005 */
[----:B------:R-:W-:Y:S02]  /*f850*/  F2FP.BF16.PACK_AB R27, R25, R6 ;  /* 0x00000006191b723e */ /* 0x000fe400000010ff */
[----:B------:R-:W-:Y:S02]  /*f860*/  F2FP.BF16.PACK_AB R24, R28, R9 ;  /* 0x000000091c18723e */ /* 0x000fe400000010ff */
[----:B------:R-:W-:Y:S02]  /*f870*/  F2FP.BF16.PACK_AB R26, R5, R12 ;  /* 0x0000000c051a723e */ /* 0x000fe400000010ff */
[----:B------:R-:W-:Y:S02]  /*f880*/  MOV R25, R13 ;  /* 0x0000000d00197202 */ /* 0x000fe40000000f00 */
.L_x_3577:
[----:B------:R-:W-:Y:S05]  /*f890*/  BSYNC B0 ;  /* 0x0000000000007941 */ /* 0x000fea0003800000 */
.L_x_3576:
        /* <DEDUP_REMOVED lines=10> */
[----:B-1----:R-:W-:-:S04]  /*f940*/  IADD3 R25, P1, R7, R16, RZ ;  /* 0x0000001007197210 */ /* 0x002fc80007f3e0ff */
        /* <DEDUP_REMOVED lines=78> */
.L_x_3579:
[----:B------:R-:W-:Y:S05]  /*fe30*/  BSYNC B0 ;  /* 0x0000000000007941 */ /* 0x000fea0003800000 */
.L_x_3578:
[----:B-----5:R2:W-:Y:S02]  /*fe40*/  STS.128 [R213+0x5000], R8 ;  /* 0x00500008d5007388 */ /* 0x0205e40000000c00 */
.L_x_3573:
[----:B------:R-:W-:Y:S05]  /*fe50*/  BSYNC B1 ;  /* 0x0000000000017941 */ /* 0x000fea0003800000 */
.L_x_3572:
[----:B-1-34-:R-:W-:-:S04]  /*fe60*/  IADD3 R36, R156, 0x30, RZ ;  /* 0x000000309c247810 */ /* 0x01afc80007ffe0ff */
[----:B------:R-:W-:-:S04]  /*fe70*/  ISETP.GE.AND P0, PT, R36, R21, PT ;  /* 0x000000152400720c */ /* 0x000fc80003f06270 */
[----:B------:R-:W-:-:S13]  /*fe80*/  ISETP.LT.OR P0, PT, R58, -0x187, P0 ;  /* 0xfffffe793a00780c */ /* 0x000fda0000701670 */
[----:B------:R-:W-:Y:S05]  /*fe90*/  @P0 BRA `(.L_x_3549) ;  /* 0x0000136000000947 */ /* 0x000fea0003800000 */
[----:B------:R1:W5:Y:S01]  /*fea0*/  LD.E.128 R28, [R38.64] ;  /* 0x00000006261c7980 */ /* 0x000362000c101d00 */
[----:B------:R-:W-:Y:S01]  /*feb0*/  ISETP.GE.AND P0, PT, R18, R3, PT ;  /* 0x000000031200720c */ /* 0x000fe20003f06270 */
[----:B------:R-:W-:-:S12]  /*fec0*/  BSSY B0, `(.L_x_3580) ;  /* 0x0000054000007945 */ /* 0x000fd80003800000 */
[----:B------:R-:W-:Y:S05]  /*fed0*/  @P0 BRA `(.L_x_3581) ;  /* 0x0000052000000947 */ /* 0x000fea0003800000 */
[----:B------:R-:W-:Y:S01]  /*fee0*/  ISETP.GE.AND P0, PT, R18, R17, PT ;  /* 0x000000111200720c */ /* 0x000fe20003f06270 */
[----:B------:R-:W-:Y:S02]  /*fef0*/  IMAD R5, R17, 0x30, RZ ;  /* 0x0000003011057824 */ /* 0x000fe400078e02ff */
[----:B------:R-:W-:-:S03]  /*ff00*/  IMAD.MOV.U32 R7, RZ, RZ, RZ ;  /* 0x000000ffff077224 */ /* 0x000fc600078e00ff */
[----:B------:R-:W-:-:S04]  /*ff10*/  IADD3 R13, P1, R5, R16, RZ ;  /* 0x00000010050d7210 */ /* 0x000fc80007f3e0ff */
[----:B------:R-:W-:Y:S01]  /*ff20*/  LEA.HI.X.SX32 R12, R5, R20, 0x1, P1 ;  /* 0x00000014050c7211 */ /* 0x000fe200008f0eff */
[----:B------:R-:W-:Y:S01]  /*ff30*/  IMAD.MOV.U32 R14, RZ, RZ, RZ ;  /* 0x000000ffff0e7224 */ /* 0x000fe200078e00ff */
[----:B------:R-:W-:Y:S01]  /*ff40*/  MOV R5, R17 ;  /* 0x0000001100057202 */ /* 0x000fe20000000f00 */
[--C-:B------:R-:W-:Y:S01]  /*ff50*/  @P0 IMAD.MOV R7, RZ, RZ, -R17.reuse ;  /* 0x000000ffff070224 */ /* 0x100fe200078e0a11 */
[----:B------:R-:W-:Y:S01]  /*ff60*/  @P0 IADD3 R14, -R17, RZ, RZ ;  /* 0x000000ff110e0210 */ /* 0x000fe20007ffe1ff */
[----:B------:R-:W-:-:S03]  /*ff70*/  @P0 IMAD.MOV R5, RZ, RZ, -R17 ;  /* 0x000000ffff050224 */ /* 0x000fc600078e0a11 */
[----:B--2---:R-:W-:-:S04]  /*ff80*/  IADD3 R9, P1, R7, R13, RZ ;  /* 0x0000000d07097210 */ /* 0x004fc80007f3e0ff */
[----:B------:R-:W-:Y:S02]  /*ff90*/  LEA.HI.X.SX32 R7, R7, R12, 0x1, P1 ;  /* 0x0000000c07077211 */ /* 0x000fe400008f0eff */
[----:B------:R-:W-:-:S04]  /*ffa0*/  LEA R8, P1, R9, R32, 0x1 ;  /* 0x0000002009087211 */ /* 0x000fc800078208ff */
[----:B------:R-:W-:Y:S01]  /*ffb0*/  LEA.HI.X R9, R9, R33, R7, 0x1, P1 ;  /* 0x0000002109097211 */ /* 0x000fe200008f0c07 */
[----:B------:R-:W-:Y:S01]  /*ffc0*/  IMAD.WIDE R4, R5, 0x2, R38 ;  /* 0x0000000205047825 */ /* 0x000fe200078e0226 */
[----:B------:R-:W-:-:S04]  /*ffd0*/  IADD3 R13, P1, R14, R13, RZ ;  /* 0x0000000d0e0d7210 */ /* 0x000fc80007f3e0ff */
[----:B------:R-:W2:Y:S01]  /*ffe0*/  LD.E.128 R8, [R8.64] ;  /* 0x0000000608087980 */ /* 0x000ea2000c101d00 */
[----:B------:R-:W-:Y:S02]  /*fff0*/  LEA.HI.X.SX32 R12, R14, R12, 0x1, P1 ;  /* 0x0000000c0e0c7211 */ /* 0x000fe400008f0eff */
[C---:B------:R-:W-:Y:S01]  /*10000*/  LEA R14, P1, R13.reuse, R34, 0x1 ;  /* 0x000000220d0e7211 */ /* 0x040fe200078208ff */
[----:B------:R-:W3:Y:S03]  /*10010*/  LD.E.128 R4, [R4.64] ;  /* 0x0000000604047980 */ /* 0x000ee6000c101d00 */
[----:B------:R-:W-:-:S06]  /*10020*/  LEA.HI.X R15, R13, R35, R12, 0x1, P1 ;  /* 0x000000230d0f7211 */ /* 0x000fcc00008f0c0c */
[----:B------:R-:W4:Y:S01]  /*10030*/  LD.E.128 R12, [R14.64] ;  /* 0x000000060e0c7980 */ /* 0x000f22000c101d00 */
        /* <DEDUP_REMOVED lines=33> */
[----:B----4-:R-:W-:Y:S01]  /*10250*/  LOP3.LUT R30, R13, 0xffff0000, RZ, 0xc0, !PT ;  /* 0xffff00000d1e7812 */ /* 0x010fe200078ec0ff */
[----:B------:R-:W-:Y:S01]  /*10260*/  FMUL.FTZ R10, R5, R10 ;  /* 0x0000000a050a7220 */ /* 0x000fe20000410000 */
[----:B------:R-:W-:Y:S01]  /*10270*/  SHF.L.U32 R5, R13, 0x10, RZ ;  /* 0x000000100d057819 */ /* 0x000fe200000006ff */
[----:B------:R-:W-:Y:S01]  /*10280*/  FMUL.FTZ R11, R6, R11 ;  /* 0x0000000b060b7220 */ /* 0x000fe20000410000 */
[C---:B------:R-:W-:Y:S01]  /*10290*/  LOP3.LUT R6, R12.reuse, 0xffff0000, RZ, 0xc0, !PT ;  /* 0xffff00000c067812 */ /* 0x040fe200078ec0ff */
        /* <DEDUP_REMOVED lines=22> */
.L_x_3581:
[----:B------:R-:W-:Y:S05]  /*10400*/  BSYNC B0 ;  /* 0x0000000000007941 */ /* 0x000fea0003800000 */
.L_x_3580:
[----:B-----5:R3:W-:Y:S04]  /*10410*/  STS.128 [R213+0x1800], R28 ;  /* 0x0018001cd5007388 */ /* 0x0207e80000000c00 */
[----:B--2---:R3:W5:Y:S01]  /*10420*/  LD.E.128 R24, [R38.64+0x80] ;  /* 0x0000800626187980 */ /* 0x004762000c101d00 */
[----:B------:R-:W-:Y:S01]  /*10430*/  IADD3 R4, R18, 0x40, RZ ;  /* 0x0000004012047810 */ /* 0x000fe20007ffe0ff */
[----:B------:R-:W-:Y:S03]  /*10440*/  BSSY B0, `(.L_x_3582) ;  /* 0x0000057000007945 */ /* 0x000fe60003800000 */
[----:B------:R-:W-:-:S13]  /*10450*/  ISETP.GE.AND P0, PT, R4, R3, PT ;  /* 0x000000030400720c */ /* 0x000fda0003f06270 */
[----:B------:R-:W-:Y:S05]  /*10460*/  @P0 BRA `(.L_x_3583) ;  /* 0x0000054000000947 */ /* 0x000fea0003800000 */
[----:B------:R-:W-:Y:S01]  /*10470*/  ISETP.GE.AND P0, PT, R4, R17, PT ;  /* 0x000000110400720c */ /* 0x000fe20003f06270 */
[----:B------:R-:W-:Y:S02]  /*10480*/  IMAD.MOV.U32 R4, RZ, RZ, 0x30 ;  /* 0x00000030ff047424 */ /* 0x000fe400078e00ff */
[----:B------:R-:W-:Y:S02]  /*10490*/  IMAD.MOV.U32 R7, RZ, RZ, RZ ;  /* 0x000000ffff077224 */ /* 0x000fe400078e00ff */
[----:B------:R-:W-:-:S05]  /*104a0*/  IMAD R5, R17, R4, 0x40 ;  /* 0x0000004011057424 */ /* 0x000fca00078e0204 */
[----:B------:R-:W-:-:S03]  /*104b0*/  IADD3 R13, P1, R5, R16, RZ ;  /* 0x00000010050d7210 */ /* 0x000fc60007f3e0ff */
[----:B------:R-:W-:Y:S02]  /*104c0*/  @P0 IADD3 R7, -R17, RZ, RZ ;  /* 0x000000ff11070210 */ /* 0x000fe40007ffe1ff */
[----:B------:R-:W-:Y:S01]  /*104d0*/  LEA.HI.X.SX32 R12, R5, R20, 0x1, P1 ;  /* 0x00000014050c7211 */ /* 0x000fe200008f0eff */
[--C-:B------:R-:W-:Y:S01]  /*104e0*/  IMAD.MOV.U32 R5, RZ, RZ, R17.reuse ;  /* 0x000000ffff057224 */ /* 0x100fe200078e0011 */
[C---:B------:R-:W-:Y:S01]  /*104f0*/  IADD3 R9, P1, R7.reuse, R13, RZ ;  /* 0x0000000d07097210 */ /* 0x040fe20007f3e0ff */
[--C-:B------:R-:W-:Y:S01]  /*10500*/  @P0 IMAD.MOV R5, RZ, RZ, -R17.reuse ;  /* 0x000000ffff050224 */ /* 0x100fe200078e0a11 */
[----:B------:R-:W-:Y:S01]  /*10510*/  MOV R14, RZ ;  /* 0x000000ff000e7202 */ /* 0x000fe20000000f00 */
[----:B------:R-:W-:Y:S01]  /*10520*/  @P0 IMAD.MOV R14, RZ, RZ, -R17 ;  /* 0x000000ffff0e0224 */ /* 0x000fe200078e0a11 */
[----:B------:R-:W-:Y:S02]  /*10530*/  LEA.HI.X.SX32 R7, R7, R12, 0x1, P1 ;  /* 0x0000000c07077211 */ /* 0x000fe400008f0eff */
[----:B------:R-:W-:-:S04]  /*10540*/  LEA R8, P1, R9, R32, 0x1 ;  /* 0x0000002009087211 */ /* 0x000fc800078208ff */
[----:B------:R-:W-:Y:S02]  /*10550*/  LEA.HI.X R9, R9, R33, R7, 0x1, P1 ;  /* 0x0000002109097211 */ /* 0x000fe400008f0c07 */
[----:B------:R-:W-:Y:S01]  /*10560*/  IADD3 R13, P1, R14, R13, RZ ;  /* 0x0000000d0e0d7210 */ /* 0x000fe20007f3e0ff */
[----:B------:R-:W-:-:S03]  /*10570*/  IMAD.WIDE R4, R5, 0x2, R38 ;  /* 0x0000000205047825 */ /* 0x000fc600078e0226 */
[----:B------:R-:W-:Y:S01]  /*10580*/  LEA.HI.X.SX32 R12, R14, R12, 0x1, P1 ;  /* 0x0000000c0e0c7211 */ /* 0x000fe200008f0eff */
[----:B------:R-:W2:Y:S01]  /*10590*/  LD.E.128 R8, [R8.64] ;  /* 0x0000000608087980 */ /* 0x000ea2000c101d00 */
[----:B------:R-:W-:-:S03]  /*105a0*/  LEA R14, P1, R13, R34, 0x1 ;  /* 0x000000220d0e7211 */ /* 0x000fc600078208ff */
[----:B------:R-:W4:Y:S01]  /*105b0*/  LD.E.128 R4, [R4.64+0x80] ;  /* 0x0000800604047980 */ /* 0x000f22000c101d00 */
[----:B------:R-:W-:-:S06]  /*105c0*/  LEA.HI.X R15, R13, R35, R12, 0x1, P1 ;  /* 0x000000230d0f7211 */ /* 0x000fcc00008f0c0c */
[----:B---3--:R-:W3:Y:S01]  /*105d0*/  LD.E.128 R12, [R14.64] ;  /* 0x000000060e0c7980 */ /* 0x008ee2000c101d00 */
[C---:B-----5:R-:W-:Y:S01]  /*105e0*/  LOP3.LUT R21, R25.reuse, 0xffff0000, RZ, 0xc0, !PT ;  /* 0xffff000019157812 */ /* 0x060fe200078ec0ff */
[----:B------:R-:W-:Y:S01]  /*105f0*/  IMAD.U32 R30, R25, 0x10000, RZ ;  /* 0x00010000191e7824 */ /* 0x000fe200078e00ff */
[C---:B------:R-:W-:Y:S01]  /*10600*/  LOP3.LUT R25, R27.reuse, 0xffff0000, RZ, 0xc0, !PT ;  /* 0xffff00001b197812 */ /* 0x040fe200078ec0ff */
[----:B------:R-:W-:Y:S01]  /*10610*/  IMAD.U32 R37, R27, 0x10000, RZ ;  /* 0x000100001b257824 */ /* 0x000fe200078e00ff */
[----:B------:R-:W-:Y:S02]  /*10620*/  SHF.L.U32 R28, R24, 0x10, RZ ;  /* 0x00000010181c7819 */ /* 0x000fe400000006ff */
[----:B------:R-:W-:Y:S02]  /*10630*/  SHF.L.U32 R29, R26, 0x10, RZ ;  /* 0x000000101a1d7819 */ /* 0x000fe400000006ff */
[----:B------:R-:W-:Y:S02]  /*10640*/  LOP3.LUT R24, R24, 0xffff0000, RZ, 0xc0, !PT ;  /* 0xffff000018187812 */ /* 0x000fe400078ec0ff */
[----:B------:R-:W-:-:S02]  /*10650*/  LOP3.LUT R26, R26, 0xffff0000, RZ, 0xc0, !PT ;  /* 0xffff00001a1a7812 */ /* 0x000fc400078ec0ff */
[C---:B--2---:R-:W-:Y:S02]  /*10660*/  SHF.L.U32 R31, R8.reuse, 0x10, RZ ;  /* 0x00000010081f7819 */ /* 0x044fe400000006ff */
[----:B------:R-:W-:Y:S01]  /*10670*/  LOP3.LUT R27, R8, 0xffff0000, RZ, 0xc0, !PT ;  /* 0xffff0000081b7812 */ /* 0x000fe200078ec0ff */
[C---:B------:R-:W-:Y:S01]  /*10680*/  IMAD.U32 R8, R9.reuse, 0x10000, RZ ;  /* 0x0001000009087824 */ /* 0x040fe200078e00ff */
[----:B------:R-:W-:Y:S01]  /*10690*/  LOP3.LUT R41, R9, 0xffff0000, RZ, 0xc0, !PT ;  /* 0xffff000009297812 */ /* 0x000fe200078ec0ff */
[----:B------:R-:W-:Y:S01]  /*106a0*/  IMAD.U32 R9, R11, 0x10000, RZ ;  /* 0x000100000b097824 */ /* 0x000fe200078e00ff */
[C---:B------:R-:W-:Y:S01]  /*106b0*/  SHF.L.U32 R40, R10.reuse, 0x10, RZ ;  /* 0x000000100a287819 */ /* 0x040fe200000006ff */
[----:B----4-:R-:W-:Y:S01]  /*106c0*/  IMAD.U32 R43, R5, 0x10000, RZ ;  /* 0x00010000052b7824 */ /* 0x010fe200078e00ff */
        /* <DEDUP_REMOVED lines=11> */
[----:B------:R-:W-:Y:S01]  /*10780*/  FMUL.FTZ R43, R43, R8 ;  /* 0x000000082b2b7220 */ /* 0x000fe20000410000 */
[----:B------:R-:W-:Y:S01]  /*10790*/  LOP3.LUT R46, R7, 0xffff0000, RZ, 0xc0, !PT ;  /* 0xffff0000072e7812 */ /* 0x000fe200078ec0ff */
[----:B------:R-:W-:Y:S01]  /*107a0*/  @!P0 FADD.FTZ R9, -R9, -RZ ;  /* 0x800000ff09098221 */ /* 0x000fe20000010100 */
[----:B------:R-:W-:Y:S01]  /*107b0*/  SHF.L.U32 R45, R6, 0x10, RZ ;  /* 0x00000010062d7819 */ /* 0x000fe200000006ff */
[----:B------:R-:W-:Y:S01]  /*107c0*/  IMAD.U32 R6, R7, 0x10000, RZ ;  /* 0x0001000007067824 */ /* 0x000fe200078e00ff */
[----:B---3--:R-:W-:Y:S01]  /*107d0*/  SHF.L.U32 R8, R12, 0x10, RZ ;  /* 0x000000100c087819 */ /* 0x008fe200000006ff */
[----:B------:R-:W-:Y:S01]  /*107e0*/  FMUL.FTZ R27, R4, R27 ;  /* 0x0000001b041b7220 */ /* 0x000fe20000410000 */
[----:B------:R-:W-:Y:S01]  /*107f0*/  LOP3.LUT R7, R12, 0xffff0000, RZ, 0xc0, !PT ;  /* 0xffff00000c077812 */ /* 0x000fe200078ec0ff */
[----:B------:R-:W-:Y:S01]  /*10800*/  @!P0 FADD.FTZ R31, -R31, -RZ ;  /* 0x800000ff1f1f8221 */ /* 0x000fe20000010100 */
[----:B------:R-:W-:Y:S01]  /*10810*/  LOP3.LUT R12, R13, 0xffff0000, RZ, 0xc0, !PT ;  /* 0xffff00000d0c7812 */ /* 0x000fe200078ec0ff */
[----:B------:R-:W-:-:S02]  /*10820*/  FMUL.FTZ R44, R44, R41 ;  /* 0x000000292c2c7220 */ /* 0x000fc40000410000 */
[----:B------:R-:W-:Y:S02]  /*10830*/  @!P0 FADD.FTZ R40, -R40, -RZ ;  /* 0x800000ff28288221 */ /* 0x000fe40000010100 */
[----:B------:R-:W-:Y:S01]  /*10840*/  FMUL.FTZ R5, R5, R10 ;  /* 0x0000000a05057220 */ /* 0x000fe20000410000 */
[----:B------:R-:W-:Y:S01]  /*10850*/  LOP3.LUT R10, R14, 0xffff0000, RZ, 0xc0, !PT ;  /* 0xffff00000e0a7812 */ /* 0x000fe200078ec0ff */
[----:B------:R-:W-:Y:S01]  /*10860*/  FMUL.FTZ R46, R46, R11 ;  /* 0x0000000b2e2e7220 */ /* 0x000fe20000410000 */
[----:B------:R-:W-:Y:S01]  /*10870*/  SHF.L.U32 R11, R14, 0x10, RZ ;  /* 0x000000100e0b7819 */ /* 0x000fe200000006ff */
[----:B------:R-:W-:Y:S01]  /*10880*/  IMAD.U32 R4, R13, 0x10000, RZ ;  /* 0x000100000d047824 */ /* 0x000fe200078e00ff */
[C---:B------:R-:W-:Y:S01]  /*10890*/  LOP3.LUT R14, R15.reuse, 0xffff0000, RZ, 0xc0, !PT ;  /* 0xffff00000f0e7812 */ /* 0x040fe200078ec0ff */
[----:B------:R-:W-:Y:S02]  /*108a0*/  FMUL.FTZ R6, R6, R9 ;  /* 0x0000000906067220 */ /* 0x000fe40000410000 */
        /* <DEDUP_REMOVED lines=16> */
.L_x_3583:
[----:B------:R-:W-:Y:S05]  /*109b0*/  BSYNC B0 ;  /* 0x0000000000007941 */ /* 0x000fea0003800000 */
.L_x_3582:
        /* <DEDUP_REMOVED lines=19> */
[----:B------:R-:W4:Y:S03]  /*10af0*/  LD.E.128 R8, [R10.64+0x100] ;  /* 0x000100060a087980 */ /* 0x000f26000c101d00 */
[----:B------:R-:W-:Y:S02]  /*10b00*/  LEA.HI.X R15, R3, R33, R12, 0x1, P1 ;  /* 0x00000021030f7211 */ /* 0x000fe400008f0c0c */
[----:B------:R-:W-:Y:S01]  /*10b10*/  MOV R3, RZ ;  /* 0x000000ff00037202 */ /* 0x000fe20000000f00 */
[----:B------:R-:W-:-:S03]  /*10b20*/  @P0 IMAD.MOV R3, RZ, RZ, -R17 ;  /* 0x000000ffff030224 */ /* 0x000fc600078e0a11 */
[----:B--2---:R-:W2:Y:S02]  /*10b30*/  LD.E.128 R12, [R14.64] ;  /* 0x000000060e0c7980 */ /* 0x004ea4000c101d00 */
[----:B------:R-:W-:-:S04]  /*10b40*/  IADD3 R17, P1, R3, R16, RZ ;  /* 0x0000001003117210 */ /* 0x000fc80007f3e0ff */
[----:B------:R-:W-:Y:S02]  /*10b50*/  LEA.HI.X.SX32 R3, R3, R20, 0x1, P1 ;  /* 0x0000001403037211 */ /* 0x000fe400008f0eff */
[----:B------:R-:W-:-:S04]  /*10b60*/  LEA R16, P1, R17, R34, 0x1 ;  /* 0x0000002211107211 */ /* 0x000fc800078208ff */
[----:B------:R-:W-:-:S06]  /*10b70*/  LEA.HI.X R17, R17, R35, R3, 0x1, P1 ;  /* 0x0000002311117211 */ /* 0x000fcc00008f0c03 */
[----:B---3--:R-:W3:Y:S01]  /*10b80*/  LD.E.128 R16, [R16.64] ;  /* 0x0000000610107980 */ /* 0x008ee2000c101d00 */
        /* <DEDUP_REMOVED lines=8> */
[C---:B----4-:R-:W-:Y:S01]  /*10c10*/  SHF.L.U32 R7, R9.reuse, 0x10, RZ ;  /* 0x0000001009077819 */ /* 0x050fe200000006ff */
[----:B------:R-:W-:Y:S01]  /*10c20*/  IMAD.U32 R25, R8, 0x10000, RZ ;  /* 0x0001000008197824 */ /* 0x000fe200078e00ff */
[----:B------:R-:W-:Y:S01]  /*10c30*/  LOP3.LUT R28, R9, 0xffff0000, RZ, 0xc0, !PT ;  /* 0xffff0000091c7812 */ /* 0x000fe200078ec0ff */
[----:B------:R-:W-:Y:S01]  /*10c40*/  IMAD.U32 R27, R10, 0x10000, RZ ;  /* 0x000100000a1b7824 */ /* 0x000fe200078e00ff */
[C---:B------:R-:W-:Y:S02]  /*10c50*/  SHF.L.U32 R9, R11.reuse, 0x10, RZ ;  /* 0x000000100b097819 */ /* 0x040fe400000006ff */
[----:B------:R-:W-:Y:S02]  /*10c60*/  LOP3.LUT R29, R11, 0xffff0000, RZ, 0xc0, !PT ;  /* 0xffff00000b1d7812 */ /* 0x000fe400078ec0ff */
[----:B------:R-:W-:Y:S01]  /*10c70*/  LOP3.LUT R8, R8, 0xffff0000, RZ, 0xc0, !PT ;  /* 0xffff000008087812 */ /* 0x000fe200078ec0ff */
[C---:B--2---:R-:W-:Y:S01]  /*10c80*/  IMAD.U32 R30, R12.reuse, 0x10000, RZ ;  /* 0x000100000c1e7824 */ /* 0x044fe200078e00ff */
        /* <DEDUP_REMOVED lines=14> */
[----:B------:R-:W-:Y:S02]  /*10d70*/  FMUL.FTZ R11, R8, R11 ;  /* 0x0000000b080b7220 */ /* 0x000fe40000410000 */
[----:B------:R-:W-:Y:S01]  /*10d80*/  FMUL.FTZ R7, R7, R12 ;  /* 0x0000000c07077220 */ /* 0x000fe20000410000 */
[C---:B---3--:R-:W-:Y:S01]  /*10d90*/  SHF.L.U32 R8, R17.reuse, 0x10, RZ ;  /* 0x0000001011087819 */ /* 0x048fe200000006ff */
[----:B------:R-:W-:Y:S01]  /*10da0*/  @!P0 FADD.FTZ R32, -R32, -RZ ;  /* 0x800000ff20208221 */ /* 0x000fe20000010100 */
[----:B------:R-:W-:Y:S01]  /*10db0*/  LOP3.LUT R17, R17, 0xffff0000, RZ, 0xc0, !PT ;  /* 0xffff000011117812 */ /* 0x000fe200078ec0ff */
[----:B------:R-:W-:Y:S01]  /*10dc0*/  @!P0 FADD.FTZ R34, -R34, -RZ ;  /* 0x800000ff22228221 */ /* 0x000fe20000010100 */
[----:B------:R-:W-:Y:S01]  /*10dd0*/  LOP3.LUT R15, R18, 0xffff0000, RZ, 0xc0, !PT ;  /* 0xffff0000120f7812 */ /* 0x000fe200078ec0ff */
[----:B------:R-:W-:Y:S01]  /*10de0*/  FMUL.FTZ R13, R10, R13 ;  /* 0x0000000d0a0d7220 */ /* 0x000fe20000410000 */
[C---:B------:R-:W-:Y:S01]  /*10df0*/  LOP3.LUT R10, R16.reuse, 0xffff0000, RZ, 0xc0, !PT ;  /* 0xffff0000100a7812 */ /* 0x040fe200078ec0ff */
        /* <DEDUP_REMOVED lines=8> */
[----:B------:R-:W-:-:S02]  /*10e80*/  FMUL.FTZ R34, R29, R34 ;  /* 0x000000221d227220 */ /* 0x000fc40000410000 */
[----:B------:R-:W-:Y:S02]  /*10e90*/  FFMA.FTZ R7, R24, R8, R7 ;  /* 0x0000000818077223 */ /* 0x000fe40000010007 */
        /* <DEDUP_REMOVED lines=11> */
.L_x_3585:
[----:B------:R-:W-:Y:S05]  /*10f50*/  BSYNC B0 ;  /* 0x0000000000007941 */ /* 0x000fea0003800000 */
.L_x_3584:
[----:B-----5:R4:W-:Y:S01]  /*10f60*/  STS.128 [R213+0x5800], R4 ;  /* 0x00580004d5007388 */ /* 0x0209e20000000c00 */
[----:B------:R-:W-:Y:S05]  /*10f70*/  BRA `(.L_x_3549) ;  /* 0x0000028000007947 */ /* 0x000fea0003800000 */
.L_x_3523:
[----:B------:R-:W-:Y:S01]  /*10f80*/  IMAD.IADD R3, R206, 0x1, -R65 ;  /* 0x00000001ce037824 */ /* 0x000fe200078e0a41 */
[C---:B------:R-:W-:Y:S02]  /*10f90*/  IADD3 R2, R156.reuse, 0x10, RZ ;  /* 0x000000109c027810 */ /* 0x040fe40007ffe0ff */
[----:B------:R-:W-:Y:S02]  /*10fa0*/  IADD3 R36, R156, 0x30, RZ ;  /* 0x000000309c247810 */ /* 0x000fe40007ffe0ff */
[----:B------:R-:W-:Y:S02]  /*10fb0*/  ISETP.GE.AND P5, PT, R2, R3, PT ;  /* 0x000000030200720c */ /* 0x000fe40003fa6270 */
[----:B------:R-:W-:-:S02]  /*10fc0*/  IADD3 R0, R156, 0x20, RZ ;  /* 0x000000209c007810 */ /* 0x000fc40007ffe0ff */
        /* <DEDUP_REMOVED lines=35> */
.L_x_3549:
[----:B------:R-:W-:Y:S05]  /*11200*/  BSYNC B2 ;  /* 0x0000000000027941 */ /* 0x000fea0003800000 */
.L_x_3522:
[----:B------:R-:W-:-:S05]  /*11210*/  IADD3 R208, R138, -0x1, RZ ;  /* 0xffffffff8ad07810 */ /* 0x000fca0007ffe0ff */
[----:B-1--4-:R-:W-:-:S04]  /*11220*/  IMAD.SHL.U32 R4, R208, 0x40, RZ ;  /* 0x00000040d0047824 */ /* 0x012fc800078e00ff */
[----:B------:R-:W-:-:S05]  /*11230*/  IMAD.IADD R5, R67, 0x1, -R4 ;  /* 0x0000000143057824 */ /* 0x000fca00078e0a04 */
[-C--:B------:R-:W-:Y:S02]  /*11240*/  ISETP.GE.AND P5, PT, R2, R5.reuse, PT ;  /* 0x000000050200720c */ /* 0x080fe40003fa6270 */
[-C--:B------:R-:W-:Y:S02]  /*11250*/  ISETP.GE.AND P4, PT, R0, R5.reuse, PT ;  /* 0x000000050000720c */ /* 0x080fe40003f86270 */
[-C--:B------:R-:W-:Y:S02]  /*11260*/  ISETP.GE.AND P2, PT, R36, R5.reuse, PT ;  /* 0x000000052400720c */ /* 0x080fe40003f46270 */
[-C--:B------:R-:W-:Y:S02]  /*11270*/  ISETP.GE.AND P0, PT, R156, R5.reuse, PT ;  /* 0x000000059c00720c */ /* 0x080fe40003f06270 */
[----:B------:R-:W-:Y:S01]  /*11280*/  ISETP.GE.AND P3, PT, R2, R5, PT ;  /* 0x000000050200720c */ /* 0x000fe20003f66270 */
[----:B------:R-:W-:-:S04]  /*11290*/  IMAD.SHL.U32 R2, R156, 0x8, RZ ;  /* 0x000000089c027824 */ /* 0x000fc800078e00ff */
[----:B------:R-:W-:-:S04]  /*112a0*/  @!P5 LEA R6, P1, R70, R200, 0x1 ;  /* 0x000000c84606d211 */ /* 0x000fc800078208ff */
[-C--:B------:R-:W-:Y:S01]  /*112b0*/  @!P5 LEA.HI.X R7, R70, R201.reuse, R71, 0x1, P1 ;  /* 0x000000c94607d211 */ /* 0x080fe200008f0c47 */
[----:B------:R-:W-:Y:S01]  /*112c0*/  @!P2 IMAD R3, R135, 0x60, RZ ;  /* 0x000000608703a824 */ /* 0x000fe200078e02ff */
[C---:B--2---:R-:W-:Y:S01]  /*112d0*/  @!P4 LEA R10, P1, R134.reuse, R200, 0x6 ;  /* 0x000000c8860ac211 */ /* 0x044fe200078230ff */
[C---:B------:R-:W-:Y:S01]  /*112e0*/  @!P2 IMAD.WIDE.U32 R8, R134.reuse, 0x60, R200 ;  /* 0x000000608608a825 */ /* 0x040fe200078e00c8 */
[----:B------:R-:W-:Y:S01]  /*112f0*/  @!PT LDS RZ, [RZ] ;  /* 0x00000000fffff984 */ /* 0x000fe20000000800 */
[----:B------:R-:W-:Y:S01]  /*11300*/  @!PT LDS RZ, [RZ] ;  /* 0x00000000fffff984 */ /* 0x000fe20000000800 */
[----:B------:R-:W-:Y:S01]  /*11310*/  @!PT LDS RZ, [RZ] ;  /* 0x00000000fffff984 */ /* 0x000fe20000000800 */
[----:B------:R1:W-:Y:S02]  /*11320*/  @!P0 LDGSTS.E.BYPASS.LTC128B.128 [R213+0x6000], [R200.64] ;  /* 0x06000000c8d58fae */ /* 0x0003e4000b901d46 */
[----:B------:R-:W-:Y:S01]  /*11330*/  @!P4 LEA.HI.X R11, R134, R201, R135, 0x6, P1 ;  /* 0x000000c9860bc211 */ /* 0x000fe200008f3487 */
[----:B------:R-:W-:Y:S01]  /*11340*/  @!P2 IMAD.IADD R13, R3, 0x1, R9 ;  /* 0x00000001030da824 */ /* 0x000fe200078e0209 */
[----:B------:R1:W-:Y:S01]  /*11350*/  @!P0 LDGSTS.E.BYPASS.LTC128B.128 [R213+0x8000], [R200.64+0x80] ;  /* 0x08000080c8d58fae */ /* 0x0003e2000b901d46 */
[----:B------:R-:W-:Y:S01]  /*11360*/  @!P2 IMAD.MOV.U32 R12, RZ, RZ, R8 ;  /* 0x000000ffff0ca224 */ /* 0x000fe200078e0008 */
[----:B------:R-:W-:Y:S01]  /*11370*/  LEA.HI R9, R66, R66, RZ, 0x1 ;  /* 0x0000004242097211 */ /* 0x000fe200078f08ff */
[----:B------:R-:W-:Y:S01]  /*11380*/  IMAD.SHL.U32 R8, R64, 0x40, RZ ;  /* 0x0000004040087824 */ /* 0x000fe200078e00ff */
[----:B------:R1:W-:Y:S01]  /*11390*/  @!P0 LDGSTS.E.BYPASS.LTC128B.128 [R213+0xa000], [R200.64+0x100] ;  /* 0x0a000100c8d58fae */ /* 0x0003e2000b901d46 */
[----:B------:R-:W-:-:S02]  /*113a0*/  SHF.R.S32.HI R3, RZ, 0x1f, R72 ;  /* 0x0000001fff037819 */ /* 0x000fc40000011448 */
[----:B------:R-:W-:Y:S01]  /*113b0*/  LOP3.LUT R9, R9, 0xfffffffe, RZ, 0xc0, !PT ;  /* 0xfffffffe09097812 */ /* 0x000fe200078ec0ff */
[----:B------:R2:W-:Y:S01]  /*113c0*/  @!P5 LDGSTS.E.BYPASS.LTC128B.128 [R213+0x6800], [R6.64] ;  /* 0x0680000006d5dfae */ /* 0x0005e2000b901d46 */
[-C--:B------:R-:W-:Y:S02]  /*113d0*/  ISETP.GE.AND P0, PT, R36, R5.reuse, PT ;  /* 0x000000052400720c */ /* 0x080fe40003f06270 */
[----:B------:R-:W-:Y:S01]  /*113e0*/  LEA.HI R3, R3, R72, RZ, 0x3 ;  /* 0x0000004803037211 */ /* 0x000fe200078f18ff */
[----:B------:R2:W-:Y:S01]  /*113f0*/  @!P5 LDGSTS.E.BYPASS.LTC128B.128 [R213+0x8800], [R6.64+0x80] ;  /* 0x0880008006d5dfae */ /* 0x0005e2000b901d46 */
[----:B------:R-:W-:Y:S02]  /*11400*/  IMAD.IADD R66, R66, 0x1, -R9 ;  /* 0x0000000142427824 */ /* 0x000fe400078e0a09 */
[----:B------:R-:W-:Y:S01]  /*11410*/  LOP3.LUT R9, R3, 0xfffffff8, RZ, 0xc0, !PT ;  /* 0xfffffff803097812 */ /* 0x000fe200078ec0ff */
[----:B------:R2:W-:Y:S01]  /*11420*/  @!P5 LDGSTS.E.BYPASS.LTC128B.128 [R213+0xa800], [R6.64+0x100] ;  /* 0x0a80010006d5dfae */ /* 0x0005e2000b901d46 */
[----:B------:R-:W-:-:S03]  /*11430*/  ISETP.GE.AND P5, PT, R0, R5, PT ;  /* 0x000000050000720c */ /* 0x000fc60003fa6270 */
[----:B------:R4:W-:Y:S01]  /*11440*/  @!P4 LDGSTS.E.BYPASS.LTC128B.128 [R213+0x7000], [R10.64] ;  /* 0x070000000ad5cfae */ /* 0x0009e2000b901d46 */
[----:B------:R-:W-:-:S03]  /*11450*/  IMAD.IADD R72, R72, 0x1, -R9 ;  /* 0x0000000148487824 */ /* 0x000fc600078e0a09 */
[----:B------:R4:W-:Y:S01]  /*11460*/  @!P4 LDGSTS.E.BYPASS.LTC128B.128 [R213+0x9000], [R10.64+0x80] ;  /* 0x090000800ad5cfae */ /* 0x0009e2000b901d46 */
[----:B------:R-:W-:-:S03]  /*11470*/  IMAD.SHL.U32 R0, R72, 0x40, RZ ;  /* 0x0000004048007824 */ /* 0x000fc600078e00ff */
[----:B------:R4:W-:Y:S01]  /*11480*/  @!P4 LDGSTS.E.BYPASS.LTC128B.128 [R213+0xb000], [R10.64+0x100] ;  /* 0x0b0001000ad5cfae */ /* 0x0009e2000b901d46 */
[----:B------:R-:W-:Y:S01]  /*11490*/  ISETP.GE.AND P4, PT, R156, R5, PT ;  /* 0x000000059c00720c */ /* 0x000fe20003f86270 */
[----:B------:R-:W-:Y:S01]  /*114a0*/  IMAD.SHL.U32 R5, R66, 0x8, RZ ;  /* 0x0000000842057824 */ /* 0x000fe200078e00ff */
[----:B------:R-:W-:Y:S01]  /*114b0*/  LOP3.LUT R0, R0, 0x1c0, RZ, 0xc0, !PT ;  /* 0x000001c000007812 */ /* 0x000fe200078ec0ff */
[----:B------:R5:W-:Y:S04]  /*114c0*/  @!P2 LDGSTS.E.BYPASS.LTC128B.128 [R213+0x7800], [R12.64] ;  /* 0x078000000cd5afae */ /* 0x000be8000b901d46 */
[----:B------:R5:W-:Y:S04]  /*114d0*/  @!P2 LDGSTS.E.BYPASS.LTC128B.128 [R213+0x9800], [R12.64+0x80] ;  /* 0x098000800cd5afae */ /* 0x000be8000b901d46 */
[----:B------:R5:W-:Y:S01]  /*114e0*/  @!P2 LDGSTS.E.BYPASS.LTC128B.128 [R213+0xb800], [R12.64+0x100] ;  /* 0x0b8001000cd5afae */ /* 0x000be2000b901d46 */
[----:B--2---:R-:W-:-:S03]  /*114f0*/  LOP3.LUT R7, R8, 0x1c0, RZ, 0xc0, !PT ;  /* 0x000001c008077812 */ /* 0x004fc600078ec0ff */
[----:B------:R-:W0:Y:S01]  /*11500*/  LDGDEPBAR ;  /* 0x00000000000079af */ /* 0x000e220000000000 */
[C---:B------:R-:W-:Y:S01]  /*11510*/  @!P3 LEA R8, P1, R68.reuse, R202, 0x1 ;  /* 0x000000ca4408b211 */ /* 0x040fe200078208ff */
[----:B------:R-:W-:Y:S01]  /*11520*/  @!P0 IMAD.MOV.U32 R6, RZ, RZ, R202 ;  /* 0x000000ffff068224 */ /* 0x000fe200078e00ca */
[----:B------:R-:W-:Y:S02]  /*11530*/  LOP3.LUT R2, R7, 0x8, R2, 0xf8, !PT ;  /* 0x0000000807027812 */ /* 0x000fe400078ef802 */
[----:B------:R-:W-:Y:S02]  /*11540*/  SHF.R.U32.HI R7, RZ, 0x3, R7 ;  /* 0x00000003ff077819 */ /* 0x000fe40000011607 */
[----:B------:R-:W-:Y:S02]  /*11550*/  @!P3 LEA.HI.X R9, R68, R203, R69, 0x1, P1 ;  /* 0x000000cb4409b211 */ /* 0x000fe400008f0c45 */
[----:B------:R-:W-:Y:S02]  /*11560*/  LOP3.LUT R7, R2, R7, RZ, 0x3c, !PT ;  /* 0x0000000702077212 */ /* 0x000fe400078e3cff */
[----:B------:R-:W2:Y:S03]  /*11570*/  LD.E R2, [R22.64+0x188] ;  /* 0x0001880616027980 */ /* 0x000ea6000c101900 */
[----:B------:R-:W-:Y:S01]  /*11580*/  IMAD R193, R66, 0x200, R7 ;  /* 0x0000020042c17824 */ /* 0x000fe200078e0207 */
[----:B------:R-:W-:Y:S01]  /*11590*/  R2P PR, R72, 0x6 ;  /* 0x0000000648007804 */ /* 0x000fe20000000000 */
[----:B------:R-:W-:-:S04]  /*115a0*/  @!P0 IMAD.MOV.U32 R7, RZ, RZ, R203 ;  /* 0x000000ffff078224 */ /* 0x000fc800078e00cb */
[----:B----4-:R-:W-:Y:S01]  /*115b0*/  @!P0 IMAD.WIDE.U32 R10, R136, 0x60, R6 ;  /* 0x00000060880a8825 */ /* 0x010fe200078e0006 */
[----:B------:R-:W-:-:S04]  /*115c0*/  DEPBAR.LE SB0, 0x0 ;  /* 0x000080000000791a */ /* 0x000fc80000000000 */
[----:B------:R-:W-:Y:S01]  /*115d0*/  BAR.SYNC.DEFER_BLOCKING 0x0 ;  /* 0x0000000000007b1d */ /* 0x000fe20000010000 */
[----:B------:R-:W-:Y:S01]  /*115e0*/  IMAD.SHL.U32 R6, R3, 0x40, RZ ;  /* 0x0000004003067824 */ /* 0x000fe200078e00ff */
[----:B------:R-:W-:Y:S01]  /*115f0*/  LOP3.LUT R3, R0, 0x8, R5, 0xf8, !PT ;  /* 0x0000000800037812 */ /* 0x000fe200078ef805 */
[----:B-----5:R-:W-:Y:S01]  /*11600*/  @!P0 IMAD R12, R137, 0x60, RZ ;  /* 0x00000060890c8824 */ /* 0x020fe200078e02ff */
[----:B------:R-:W-:Y:S02]  /*11610*/  SHF.R.U32.HI R0, RZ, 0x3, R0 ;  /* 0x00000003ff007819 */ /* 0x000fe40000011600 */
[----:B------:R-:W-:Y:S02]  /*11620*/  LOP3.LUT R6, R6, 0xfffffe00, RZ, 0xc0, !PT ;  /* 0xfffffe0006067812 */ /* 0x000fe400078ec0ff */
[----:B------:R-:W-:-:S03]  /*11630*/  LOP3.LUT R3, R3, R0, RZ, 0x3c, !PT ;  /* 0x0000000003037212 */ /* 0x000fc600078e3cff */
[----:B------:R-:W-:Y:S02]  /*11640*/  IMAD R194, R59, 0x400, R6 ;  /* 0x000004003bc27824 */ /* 0x000fe400078e0206 */
[----:B------:R-:W-:Y:S01]  /*11650*/  @!P0 IMAD.IADD R13, R12, 0x1, R11 ;  /* 0x000000010c0d8824 */ /* 0x000fe200078e020b */
        /* <DEDUP_REMOVED lines=9> */
[----:B------:R-:W-:-:S03]  /*116f0*/  @!P5 LEA R14, P4, R136, R202, 0x6 ;  /* 0x000000ca880ed211 */ /* 0x000fc600078830ff */
[----:B------:R-:W-:Y:S01]  /*11700*/  @P3 STS.128 [R213+0xc800], RZ ;  /* 0x00c800ffd5003388 */ /* 0x000fe20000000c00 */
[----:B------:R-:W-:-:S03]  /*11710*/  @!P5 LEA.HI.X R15, R136, R203, R137, 0x6, P4 ;  /* 0x000000cb880fd211 */ /* 0x000fc600020f3489 */
[----:B------:R-:W-:Y:S01]  /*11720*/  @P3 STS.128 [R213+0xe800], RZ ;  /* 0x00e800ffd5003388 */ /* 0x000fe20000000c00 */
[----:B------:R-:W-:-:S03]  /*11730*/  IMAD.IADD R194, R3, 0x1, R194 ;  /* 0x0000000103c27824 */ /* 0x000fc600078e02c2 */
[----:B------:R-:W-:Y:S01]  /*11740*/  @P3 STS.128 [R213+0x10800], RZ ;  /* 0x010800ffd5003388 */ /* 0x000fe20000000c00 */
[----:B------:R-:W-:-:S03]  /*11750*/  @!P0 IMAD.MOV.U32 R12, RZ, RZ, R10 ;  /* 0x000000ffff0c8224 */ /* 0x000fc600078e000a */
[----:B------:R-:W-:Y:S01]  /*11760*/  @!PT LDS RZ, [RZ] ;  /* 0x00000000fffff984 */ /* 0x000fe20000000800 */
[----:B------:R-:W-:Y:S01]  /*11770*/  @!PT LDS RZ, [RZ] ;  /* 0x00000000fffff984 */ /* 0x000fe20000000800 */
[----:B------:R-:W-:Y:S01]  /*11780*/  @!PT LDS RZ, [RZ] ;  /* 0x00000000fffff984 */ /* 0x000fe20000000800 */
[----:B------:R4:W-:Y:S04]  /*11790*/  @!P3 LDGSTS.E.BYPASS.LTC128B.128 [R213+0xc800], [R8.64] ;  /* 0x0c80000008d5bfae */ /* 0x0009e8000b901d46 */
[----:B------:R4:W-:Y:S04]  /*117a0*/  @!P3 LDGSTS.E.BYPASS.LTC128B.128 [R213+0xe800], [R8.64+0x80] ;  /* 0x0e80008008d5bfae */ /* 0x0009e8000b901d46 */
[----:B------:R4:W-:Y:S01]  /*117b0*/  @!P3 LDGSTS.E.BYPASS.LTC128B.128 [R213+0x10800], [R8.64+0x100] ;  /* 0x1080010008d5bfae */ /* 0x0009e2000b901d46 */
[----:B------:R-:W-:-:S03]  /*117c0*/  IMAD.SHL.U32 R193, R193, 0x2, RZ ;  /* 0x00000002c1c17824 */ /* 0x000fc600078e00ff */
[----:B------:R-:W-:Y:S01]  /*117d0*/  @P5 STS.128 [R213+0xd000], RZ ;  /* 0x00d000ffd5005388 */ /* 0x000fe20000000c00 */
[----:B------:R-:W-:-:S03]  /*117e0*/  IMAD.SHL.U32 R194, R194, 0x2, RZ ;  /* 0x00000002c2c27824 */ /* 0x000fc600078e00ff */
        /* <DEDUP_REMOVED lines=14> */
[----:B------:R5:W-:Y:S01]  /*118d0*/  @!P0 LDGSTS.E.BYPASS.LTC128B.128 [R213+0xd800], [R12.64] ;  /* 0x0d8000000cd58fae */ /* 0x000be2000b901d46 */
[----:B------:R-:W-:-:S03]  /*118e0*/  IMAD.MOV.U32 R7, RZ, RZ, 0x10 ;  /* 0x00000010ff077424 */ /* 0x000fc600078e00ff */
[----:B------:R5:W-:Y:S01]  /*118f0*/  @!P0 LDGSTS.E.BYPASS.LTC128B.128 [R213+0xf800], [R12.64+0x80] ;  /* 0x0f8000800cd58fae */ /* 0x000be2000b901d46 */
[----:B------:R-:W-:-:S03]  /*11900*/  IMAD.MOV.U32 R5, RZ, RZ, 0x20 ;  /* 0x00000020ff057424 */ /* 0x000fc600078e00ff */
[----:B------:R5:W-:Y:S04]  /*11910*/  @!P0 LDGSTS.E.BYPASS.LTC128B.128 [R213+0x11800], [R12.64+0x100] ;  /* 0x118001000cd58fae */ /* 0x000be8000b901d46 */
[----:B----4-:R-:W-:Y:S04]  /*11920*/  LDSM.16.M88.4 R8, [R194] ;  /* 0x00000000c208783b */ /* 0x010fe80000000200 */
[----:B------:R-:W4:Y:S01]  /*11930*/  LDSM.16.M88.4 R76, [R193+0x6000] ;  /* 0x00600000c14c783b */ /* 0x000f220000000200 */
[----:B------:R-:W-:Y:S02]  /*11940*/  SEL R7, R7, 0xfffffff0, !P1 ;  /* 0xfffffff007077807 */ /* 0x000fe40004800000 */
[----:B------:R-:W-:Y:S01]  /*11950*/  SEL R5, R5, 0xffffffe0, !P2 ;  /* 0xffffffe005057807 */ /* 0x000fe20005000000 */
[----:B------:R-:W3:Y:S01]  /*11960*/  LDSM.16.M88.4 R68, [R193+0x6800] ;  /* 0x00680000c144783b */ /* 0x000ee20000000200 */
[----:B------:R-:W-:-:S02]  /*11970*/  R2P PR, R64, 0x6 ;  /* 0x0000000640007804 */ /* 0x000fc40000000000 */
[----:B------:R-:W-:Y:S01]  /*11980*/  IADD3 R0, R193, 0x6000, RZ ;  /* 0x00006000c1007810 */ /* 0x000fe20007ffe0ff */
[----:B------:R-:W-:Y:S01]  /*11990*/  IMAD R192, R7, 0x2, R194 ;  /* 0x0000000207c07824 */ /* 0x000fe200078e02c2 */
[----:B------:R-:W-:Y:S01]  /*119a0*/  IADD3 R191, R193, 0x6020, RZ ;  /* 0x00006020c1bf7810 */ /* 0x000fe20007ffe0ff */
[----:B------:R-:W1:Y:S04]  /*119b0*/  LDSM.16.M88.4 R52, [R193+0x7000] ;  /* 0x00700000c134783b */ /* 0x000e680000000200 */
[----:B---3--:R-:W-:Y:S04]  /*119c0*/  LDSM.16.M88.4 R24, [R192] ;  /* 0x00000000c018783b */ /* 0x008fe80000000200 */
[----:B------:R-:W-:Y:S01]  /*119d0*/  @P1 IADD3 R191, R0, -0x20, RZ ;  /* 0xffffffe000bf1810 */ /* 0x000fe20007ffe0ff */
[----:B-----5:R-:W3:Y:S04]  /*119e0*/  LDSM.16.M88.4 R12, [R193+0x7800] ;  /* 0x00780000c10c783b */ /* 0x020ee80000000200 */
[----:B------:R-:W5:Y:S01]  /*119f0*/  LDSM.16.M88.4 R92, [R191] ;  /* 0x00000000bf5c783b */ /* 0x000f620000000200 */
[----:B------:R-:W-:-:S03]  /*11a00*/  IMAD.MOV.U32 R0, RZ, RZ, 0x40 ;  /* 0x00000040ff007424 */ /* 0x000fc600078e00ff */
[----:B------:R-:W3:Y:S02]  /*11a10*/  LDSM.16.M88.4 R88, [R191+0x800] ;  /* 0x00080000bf58783b */ /* 0x000ee40000000200 */
[----:B------:R-:W-:Y:S01]  /*11a20*/  SEL R0, R0, 0xffffffc0, !P2 ;  /* 0xffffffc000007807 */ /* 0x000fe20005000000 */
[----:B------:R-:W-:Y:S01]  /*11a30*/  IMAD R190, R5, 0x2, R194 ;  /* 0x0000000205be7824 */ /* 0x000fe200078e02c2 */
[----:B------:R-:W3:Y:S03]  /*11a40*/  LDSM.16.M88.4 R36, [R191+0x1000] ;  /* 0x00100000bf24783b */ /* 0x000ee60000000200 */
[----:B------:R-:W-:Y:S01]  /*11a50*/  IMAD.IADD R188, R193, 0x1, R0 ;  /* 0x00000001c1bc7824 */ /* 0x000fe200078e0200 */
[----:B------:R-:W3:Y:S04]  /*11a60*/  LDSM.16.M88.4 R28, [R191+0x1800] ;  /* 0x00180000bf1c783b */ /* 0x000ee80000000200 */
[----:B------:R-:W-:Y:S01]  /*11a70*/  LDSM.16.M88.4 R44, [R190] ;  /* 0x00000000be2c783b */ /* 0x000fe20000000200 */
[C---:B----4-:R-:W-:Y:S03]  /*11a80*/  HMMA.16816.F32.BF16 R16, R8.reuse, R76, RZ ;  /* 0x0000004c0810723c */ /* 0x050fe600000418ff */
[----:B------:R-:W4:Y:S04]  /*11a90*/  LDSM.16.M88.4 R84, [R188+0x6000] ;  /* 0x00600000bc54783b */ /* 0x000f280000000200 */
[----:B------:R-:W0:Y:S01]  /*11aa0*/  LDGDEPBAR ;  /* 0x00000000000079af */ /* 0x000e220000000000 */
[C---:B------:R-:W-:Y:S08]  /*11ab0*/  HMMA.16816.F32.BF16 R76, R8.reuse, R78, RZ ;  /* 0x0000004e084c723c */ /* 0x040ff000000418ff */
[----:B------:R-:W-:Y:S01]  /*11ac0*/  HMMA.16816.F32.BF16 R72, R8, R68, RZ ;  /* 0x000000440848723c */ /* 0x000fe200000418ff */
[----:B------:R-:W2:Y:S01]  /*11ad0*/  LDSM.16.M88.4 R80, [R188+0x6800] ;  /* 0x00680000bc50783b */ /* 0x000ea20000000200 */
[----:B------:R-:W-:-:S06]  /*11ae0*/  IMAD R189, R5, 0x2, R192 ;  /* 0x0000000205bd7824 */ /* 0x000fcc00078e02c0 */
[C---:B-1----:R-:W-:Y:S01]  /*11af0*/  HMMA.16816.F32.BF16 R60, R8.reuse, R52, RZ ;  /* 0x00000034083c723c */ /* 0x042fe200000418ff */
[----:B------:R-:W-:Y:S01]  /*11b00*/  IMAD.IADD R184, R0, 0x1, R191 ;  /* 0x0000000100b87824 */ /* 0x000fe200078e02bf */
[----:B------:R-:W1:Y:S04]  /*11b10*/  LDSM.16.M88.4 R40, [R188+0x7000] ;  /* 0x00700000bc28783b */ /* 0x000e680000000200 */
[----:B------:R-:W1:Y:S02]  /*11b20*/  LDSM.16.M88.4 R32, [R188+0x7800] ;  /* 0x00780000bc20783b */ /* 0x000e640000000200 */
[C---:B------:R-:W-:Y:S02]  /*11b30*/  HMMA.16816.F32.BF16 R68, R8.reuse, R70, RZ ;  /* 0x000000460844723c */ /* 0x040fe400000418ff */
[----:B------:R-:W-:Y:S06]  /*11b40*/  LDSM.16.M88.4 R96, [R184] ;  /* 0x00000000b860783b */ /* 0x000fec0000000200 */
[C---:B------:R-:W-:Y:S08]  /*11b50*/  HMMA.16816.F32.BF16 R52, R8.reuse, R54, RZ ;  /* 0x000000360834723c */ /* 0x040ff000000418ff */
[C---:B---3--:R-:W-:Y:S08]  /*11b60*/  HMMA.16816.F32.BF16 R48, R8.reuse, R12, RZ ;  /* 0x0000000c0830723c */ /* 0x048ff000000418ff */
[----:B------:R-:W-:Y:S01]  /*11b70*/  HMMA.16816.F32.BF16 R8, R8, R14, RZ ;  /* 0x0000000e0808723c */ /* 0x000fe200000418ff */
[----:B------:R-:W3:Y:S07]  /*11b80*/  LDSM.16.M88.4 R12, [R189] ;  /* 0x00000000bd0c783b */ /* 0x000eee0000000200 */
[C---:B-----5:R-:W-:Y:S08]  /*11b90*/  HMMA.16816.F32.BF16 R16, R24.reuse, R92, R16 ;  /* 0x0000005c1810723c */ /* 0x060ff00000041810 */
[C---:B------:R-:W-:Y:S01]  /*11ba0*/  HMMA.16816.F32.BF16 R76, R24.reuse, R94, R76 ;  /* 0x0000005e184c723c */ /* 0x040fe2000004184c */
[----:B------:R-:W5:Y:S07]  /*11bb0*/  LDSM.16.M88.4 R92, [R184+0x800] ;  /* 0x00080000b85c783b */ /* 0x000f6e0000000200 */
        /* <DEDUP_REMOVED lines=9> */
[----:B------:R-:W3:Y:S03]  /*11c50*/  LDSM.16.M88.4 R24, [R184+0x1800] ;  /* 0x00180000b818783b */ /* 0x000ee60000000200 */
[C---:B----4-:R-:W-:Y:S08]  /*11c60*/  HMMA.16816.F32.BF16 R16, R44.reuse, R84, R16 ;  /* 0x000000542c10723c */ /* 0x050ff00000041810 */
[C---:B------:R-:W-:Y:S01]  /*11c70*/  HMMA.16816.F32.BF16 R76, R44.reuse, R86, R76 ;  /* 0x000000562c4c723c */ /* 0x040fe2000004184c */
[----:B------:R-:W4:Y:S07]  /*11c80*/  LDSM.16.M88.4 R84, [R193+0x8800] ;  /* 0x00880000c154783b */ /* 0x000f2e0000000200 */
[C---:B--2---:R-:W-:Y:S08]  /*11c90*/  HMMA.16816.F32.BF16 R72, R44.reuse, R80, R72 ;  /* 0x000000502c48723c */ /* 0x044ff00000041848 */
[C---:B------:R-:W-:Y:S01]  /*11ca0*/  HMMA.16816.F32.BF16 R68, R44.reuse, R82, R68 ;  /* 0x000000522c44723c */ /* 0x040fe20000041844 */
[----:B------:R-:W2:Y:S07]  /*11cb0*/  LDSM.16.M88.4 R80, [R193+0x9000] ;  /* 0x00900000c150783b */ /* 0x000eae0000000200 */
[C---:B-1----:R-:W-:Y:S08]  /*11cc0*/  HMMA.16816.F32.BF16 R60, R44.reuse, R40, R60 ;  /* 0x000000282c3c723c */ /* 0x042ff0000004183c */
[C---:B------:R-:W-:Y:S01]  /*11cd0*/  HMMA.16816.F32.BF16 R52, R44.reuse, R42, R52 ;  /* 0x0000002a2c34723c */ /* 0x040fe20000041834 */
[----:B------:R-:W1:Y:S07]  /*11ce0*/  LDSM.16.M88.4 R40, [R193+0x9800] ;  /* 0x00980000c128783b */ /* 0x000e6e0000000200 */
[C---:B------:R-:W-:Y:S08]  /*11cf0*/  HMMA.16816.F32.BF16 R48, R44.reuse, R32, R48 ;  /* 0x000000202c30723c */ /* 0x040ff00000041830 */
[----:B------:R-:W-:Y:S01]  /*11d00*/  HMMA.16816.F32.BF16 R44, R44, R34, R8 ;  /* 0x000000222c2c723c */ /* 0x000fe20000041808 */
[----:B------:R-:W-:Y:S04]  /*11d10*/  LDSM.16.M88.4 R8, [R192+0x2000] ;  /* 0x00200000c008783b */ /* 0x000fe80000000200 */
[----:B------:R-:W1:Y:S03]  /*11d20*/  LDSM.16.M88.4 R32, [R191+0x2000] ;  /* 0x00200000bf20783b */ /* 0x000e660000000200 */
[C---:B---3--:R-:W-:Y:S08]  /*11d30*/  HMMA.16816.F32.BF16 R16, R12.reuse, R96, R16 ;  /* 0x000000600c10723c */ /* 0x048ff00000041810 */
[C---:B------:R-:W-:Y:S01]  /*11d40*/  HMMA.16816.F32.BF16 R76, R12.reuse, R98, R76 ;  /* 0x000000620c4c723c */ /* 0x040fe2000004184c */
[----:B------:R-:W-:Y:S07]  /*11d50*/  LDSM.16.M88.4 R96, [R188+0x8000] ;  /* 0x00800000bc60783b */ /* 0x000fee0000000200 */
[C---:B-----5:R-:W-:Y:S08]  /*11d60*/  HMMA.16816.F32.BF16 R72, R12.reuse, R92, R72 ;  /* 0x0000005c0c48723c */ /* 0x060ff00000041848 */
        /* <DEDUP_REMOVED lines=8> */
[----:B------:R-:W1:Y:S03]  /*11df0*/  LDSM.16.M88.4 R12, [R191+0x3800] ;  /* 0x00380000bf0c783b */ /* 0x000e660000000200 */
[C---:B------:R-:W-:Y:S08]  /*11e00*/  HMMA.16816.F32.BF16 R16, R36.reuse, R88, R16 ;  /* 0x000000582410723c */ /* 0x040ff00000041810 */
[C---:B------:R-:W-:Y:S01]  /*11e10*/  HMMA.16816.F32.BF16 R76, R36.reuse, R90, R76 ;  /* 0x0000005a244c723c */ /* 0x040fe2000004184c */
[----:B------:R-:W3:Y:S07]  /*11e20*/  LDSM.16.M88.4 R88, [R188+0x8800] ;  /* 0x00880000bc58783b */ /* 0x000eee0000000200 */
        /* <DEDUP_REMOVED lines=8> */
[----:B------:R-:W-:Y:S04]  /*11eb0*/  LDSM.16.M88.4 R40, [R189+0x2000] ;  /* 0x00200000bd28783b */ /* 0x000fe80000000200 */
[----:B------:R-:W1:Y:S03]  /*11ec0*/  LDSM.16.M88.4 R36, [R184+0x2000] ;  /* 0x00200000b824783b */ /* 0x000e660000000200 */
[C---:B------:R-:W-:Y:S08]  /*11ed0*/  HMMA.16816.F32.BF16 R16, R8.reuse, R32, R16 ;  /* 0x000000200810723c */ /* 0x040ff00000041810 */
[C---:B------:R-:W-:Y:S01]  /*11ee0*/  HMMA.16816.F32.BF16 R76, R8.reuse, R34, R76 ;  /* 0x00000022084c723c */ /* 0x040fe2000004184c */
[----:B------:R-:W1:Y:S07]  /*11ef0*/  LDSM.16.M88.4 R32, [R184+0x2800] ;  /* 0x00280000b820783b */ /* 0x000e6e0000000200 */
[C---:B---3--:R-:W-:Y:S08]  /*11f00*/  HMMA.16816.F32.BF16 R72, R8.reuse, R28, R72 ;  /* 0x0000001c0848723c */ /* 0x048ff00000041848 */
[C---:B------:R-:W-:Y:S01]  /*11f10*/  HMMA.16816.F32.BF16 R68, R8.reuse, R30, R68 ;  /* 0x0000001e0844723c */ /* 0x040fe20000041844 */
[----:B------:R-:W3:Y:S07]  /*11f20*/  LDSM.16.M88.4 R28, [R184+0x3000] ;  /* 0x00300000b81c783b */ /* 0x000eee0000000200 */
[C---:B-----5:R-:W-:Y:S08]  /*11f30*/  HMMA.16816.F32.BF16 R60, R8.reuse, R24, R60 ;  /* 0x00000018083c723c */ /* 0x060ff0000004183c */
[C---:B------:R-:W-:Y:S01]  /*11f40*/  HMMA.16816.F32.BF16 R52, R8.reuse, R26, R52 ;  /* 0x0000001a0834723c */ /* 0x040fe20000041834 */
[----:B------:R-:W5:Y:S07]  /*11f50*/  LDSM.16.M88.4 R24, [R184+0x3800] ;  /* 0x00380000b818783b */ /* 0x000f6e0000000200 */
[C---:B------:R-:W-:Y:S08]  /*11f60*/  HMMA.16816.F32.BF16 R48, R8.reuse, R12, R48 ;  /* 0x0000000c0830723c */ /* 0x040ff00000041830 */
[----:B------:R-:W-:Y:S01]  /*11f70*/  HMMA.16816.F32.BF16 R44, R8, R14, R44 ;  /* 0x0000000e082c723c */ /* 0x000fe2000004182c */
[----:B------:R-:W-:Y:S04]  /*11f80*/  LDSM.16.M88.4 R12, [R194+0x4000] ;  /* 0x00400000c20c783b */ /* 0x000fe80000000200 */
[----:B------:R-:W1:Y:S03]  /*11f90*/  LDSM.16.M88.4 R8, [R193+0xa000] ;  /* 0x00a00000c108783b */ /* 0x000e660000000200 */
[C---:B------:R-:W-:Y:S08]  /*11fa0*/  HMMA.16816.F32.BF16 R16, R92.reuse, R96, R16 ;  /* 0x000000605c10723c */ /* 0x040ff00000041810 */
[C---:B------:R-:W-:Y:S08]  /*11fb0*/  HMMA.16816.F32.BF16 R76, R92.reuse, R98, R76 ;  /* 0x000000625c4c723c */ /* 0x040ff0000004184c */
[C---:B------:R-:W-:Y:S08]  /*11fc0*/  HMMA.16816.F32.BF16 R72, R92.reuse, R88, R72 ;  /* 0x000000585c48723c */ /* 0x040ff00000041848 */
[C---:B------:R-:W-:Y:S01]  /*11fd0*/  HMMA.16816.F32.BF16 R68, R92.reuse, R90, R68 ;  /* 0x0000005a5c44723c */ /* 0x040fe20000041844 */
[----:B------:R-:W3:Y:S07]  /*11fe0*/  LDSM.16.M88.4 R88, [R193+0xa800] ;  /* 0x00a80000c158783b */ /* 0x000eee0000000200 */
[C---:B----4-:R-:W-:Y:S08]  /*11ff0*/  HMMA.16816.F32.BF16 R60, R92.reuse, R84, R60 ;  /* 0x000000545c3c723c */ /* 0x050ff0000004183c */
[C---:B------:R-:W-:Y:S01]  /*12000*/  HMMA.16816.F32.BF16 R52, R92.reuse, R86, R52 ;  /* 0x000000565c34723c */ /* 0x040fe20000041834 */
[----:B------:R-:W4:Y:S07]  /*12010*/  LDSM.16.M88.4 R84, [R193+0xb000] ;  /* 0x00b00000c154783b */ /* 0x000f2e0000000200 */
[C---:B--2---:R-:W-:Y:S08]  /*12020*/  HMMA.16816.F32.BF16 R48, R92.reuse, R80, R48 ;  /* 0x000000505c30723c */ /* 0x044ff00000041830 */
[----:B------:R-:W-:Y:S01]  /*12030*/  HMMA.16816.F32.BF16 R44, R92, R82, R44 ;  /* 0x000000525c2c723c */ /* 0x000fe2000004182c */
[----:B------:R-:W2:Y:S07]  /*12040*/  LDSM.16.M88.4 R80, [R193+0xb800] ;  /* 0x00b80000c150783b */ /* 0x000eae0000000200 */
        /* <DEDUP_REMOVED lines=8> */
[----:B------:R-:W-:Y:S07]  /*120d0*/  LDSM.16.M88.4 R28, [R192+0x4000] ;  /* 0x00400000c01c783b */ /* 0x000fee0000000200 */
[C---:B-----5:R-:W-:Y:S08]  /*120e0*/  HMMA.16816.F32.BF16 R48, R40.reuse, R24, R48 ;  /* 0x000000182830723c */ /* 0x060ff00000041830 */
[----:B------:R-:W-:Y:S01]  /*120f0*/  HMMA.16816.F32.BF16 R44, R40, R26, R44 ;  /* 0x0000001a282c723c */ /* 0x000fe2000004182c */
[----:B------:R-:W-:Y:S04]  /*12100*/  LDSM.16.M88.4 R24, [R191+0x4000] ;  /* 0x00400000bf18783b */ /* 0x000fe80000000200 */
[----:B------:R-:W-:Y:S03]  /*12110*/  LDSM.16.M88.4 R40, [R188+0xa000] ;  /* 0x00a00000bc28783b */ /* 0x000fe60000000200 */
[C---:B------:R-:W-:Y:S08]  /*12120*/  HMMA.16816.F32.BF16 R16, R12.reuse, R8, R16 ;  /* 0x000000080c10723c */ /* 0x040ff00000041810 */
[C---:B------:R-:W-:Y:S01]  /*12130*/  HMMA.16816.F32.BF16 R76, R12.reuse, R10, R76 ;  /* 0x0000000a0c4c723c */ /* 0x040fe2000004184c */
[----:B------:R-:W1:Y:S07]  /*12140*/  LDSM.16.M88.4 R8, [R191+0x4800] ;  /* 0x00480000bf08783b */ /* 0x000e6e0000000200 */
[C---:B------:R-:W-:Y:S08]  /*12150*/  HMMA.16816.F32.BF16 R72, R12.reuse, R88, R72 ;  /* 0x000000580c48723c */ /* 0x040ff00000041848 */
[C---:B------:R-:W-:Y:S08]  /*12160*/  HMMA.16816.F32.BF16 R68, R12.reuse, R90, R68 ;  /* 0x0000005a0c44723c */ /* 0x040ff00000041844 */
[C---:B----4-:R-:W-:Y:S08]  /*12170*/  HMMA.16816.F32.BF16 R60, R12.reuse, R84, R60 ;  /* 0x000000540c3c723c */ /* 0x050ff0000004183c */
[C---:B------:R-:W-:Y:S01]  /*12180*/  HMMA.16816.F32.BF16 R52, R12.reuse, R86, R52 ;  /* 0x000000560c34723c */ /* 0x040fe20000041834 */
[----:B------:R-:W-:Y:S07]  /*12190*/  LDSM.16.M88.4 R84, [R191+0x5800] ;  /* 0x00580000bf54783b */ /* 0x000fee0000000200 */
[C---:B--2---:R-:W-:Y:S08]  /*121a0*/  HMMA.16816.F32.BF16 R48, R12.reuse, R80, R48 ;  /* 0x000000500c30723c */ /* 0x044ff00000041830 */
[----:B------:R-:W-:Y:S01]  /*121b0*/  HMMA.16816.F32.BF16 R44, R12, R82, R44 ;  /* 0x000000520c2c723c */ /* 0x000fe2000004182c */
[----:B------:R-:W2:Y:S07]  /*121c0*/  LDSM.16.M88.4 R12, [R188+0xa800] ;  /* 0x00a80000bc0c783b */ /* 0x000eae0000000200 */
[C---:B-1----:R-:W-:Y:S08]  /*121d0*/  HMMA.16816.F32.BF16 R72, R28.reuse, R8, R72 ;  /* 0x000000081c48723c */ /* 0x042ff00000041848 */
[C---:B------:R-:W-:Y:S01]  /*121e0*/  HMMA.16816.F32.BF16 R68, R28.reuse, R10, R68 ;  /* 0x0000000a1c44723c */ /* 0x040fe20000041844 */
[----:B------:R-:W1:Y:S07]  /*121f0*/  LDSM.16.M88.4 R8, [R188+0xb800] ;  /* 0x00b80000bc08783b */ /* 0x000e6e0000000200 */
[C---:B------:R-:W-:Y:S08]  /*12200*/  HMMA.16816.F32.BF16 R16, R28.reuse, R24, R16 ;  /* 0x000000181c10723c */ /* 0x040ff00000041810 */
[----:B------:R-:W-:Y:S01]  /*12210*/  HMMA.16816.F32.BF16 R76, R28, R26, R76 ;  /* 0x0000001a1c4c723c */ /* 0x000fe2000004184c */
[----:B------:R-:W3:Y:S07]  /*12220*/  LDSM.16.M88.4 R24, [R188+0xb000] ;  /* 0x00b00000bc18783b */ /* 0x000eee0000000200 */
[----:B--2---:R-:W-:Y:S07]  /*12230*/  HMMA.16816.F32.BF16 R72, R36, R12, R72 ;  /* 0x0000000c2448723c */ /* 0x004fee0000041848 */
[----:B------:R-:W-:Y:S01]  /*12240*/  SHF.R.S32.HI R13, RZ, 0x1f, R58 ;  /* 0x0000001fff0d7819 */ /* 0x000fe2000001143a */
[----:B------:R-:W-:Y:S03]  /*12250*/  HMMA.16816.F32.BF16 R60, R28, R32, R60 ;  /* 0x000000201c3c723c */ /* 0x000fe6000004183c */
[----:B------:R-:W-:-:S05]  /*12260*/  LEA.HI R13, R13, R58, RZ, 0x5 ;  /* 0x0000003a0d0d7211 */ /* 0x000fca00078f28ff */
[----:B------:R-:W-:Y:S01]  /*12270*/  HMMA.16816.F32.BF16 R52, R28, R34, R52 ;  /* 0x000000221c34723c */ /* 0x000fe20000041834 */
[----:B------:R-:W-:Y:S01]  /*12280*/  LDSM.16.M88.4 R32, [R184+0x4000] ;  /* 0x00400000b820783b */ /* 0x000fe20000000200 */
[----:B------:R-:W-:-:S06]  /*12290*/  LOP3.LUT R13, R13, 0xffffffe0, RZ, 0xc0, !PT ;  /* 0xffffffe00d0d7812 */ /* 0x000fcc00078ec0ff */
[----:B------:R-:W-:Y:S01]  /*122a0*/  HMMA.16816.F32.BF16 R48, R28, R84, R48 ;  /* 0x000000541c30723c */ /* 0x000fe20000041830 */
[----:B------:R-:W-:-:S07]  /*122b0*/  IMAD.IADD R0, R58, 0x1, -R13 ;  /* 0x000000013a007824 */ /* 0x000fce00078e0a0d */
[----:B------:R-:W-:Y:S01]  /*122c0*/  HMMA.16816.F32.BF16 R44, R28, R86, R44 ;  /* 0x000000561c2c723c */ /* 0x000fe2000004182c */
[----:B------:R-:W2:Y:S01]  /*122d0*/  LDSM.16.M88.4 R28, [R189+0x4000] ;  /* 0x00400000bd1c783b */ /* 0x000ea20000000200 */
[----:B------:R-:W-:-:S04]  /*122e0*/  SHF.R.S32.HI R21, RZ, 0x1f, R0 ;  /* 0x0000001fff157819 */ /* 0x000fc80000011400 */
[----:B------:R-:W-:Y:S02]  /*122f0*/  LEA.HI R0, R21, R0, RZ, 0x2 ;  /* 0x0000000015007211 */ /* 0x000fe400078f10ff */
[----:B------:R-:W-:Y:S02]  /*12300*/  HMMA.16816.F32.BF16 R16, R36, R40, R16 ;  /* 0x000000282410723c */ /* 0x000fe40000041810 */
[----:B------:R-:W-:-:S05]  /*12310*/  SHF.R.S32.HI R0, RZ, 0x2, R0 ;  /* 0x00000002ff007819 */ /* 0x000fca0000011400 */
[----:B------:R-:W-:Y:S01]  /*12320*/  IMAD R0, R59, 0x10, R0 ;  /* 0x000000103b007824 */ /* 0x000fe200078e0200 */
[----:B-1----:R-:W-:Y:S04]  /*12330*/  HMMA.16816.F32.BF16 R48, R36, R8, R48 ;  /* 0x000000082430723c */ /* 0x002fe80000041830 */
[----:B------:R-:W-:-:S03]  /*12340*/  IADD3 R65, R0, 0x1, R65 ;  /* 0x0000000100417810 */ /* 0x000fc60007ffe041 */
[----:B------:R-:W-:Y:S01]  /*12350*/  IMAD.SHL.U32 R9, R58, 0x2, RZ ;  /* 0x000000023a097824 */ /* 0x000fe200078e00ff */
[----:B------:R-:W-:Y:S01]  /*12360*/  HMMA.16816.F32.BF16 R68, R36, R14, R68 ;  /* 0x0000000e2444723c */ /* 0x000fe20000041844 */
[----:B------:R-:W1:Y:S01]  /*12370*/  LDSM.16.M88.4 R12, [R184+0x4800] ;  /* 0x00480000b80c783b */ /* 0x000e620000000200 */
[----:B------:R-:W-:Y:S02]  /*12380*/  IADD3 R65, R67, R65, -R206 ;  /* 0x0000004143417210 */ /* 0x000fe40007ffe8ce */
[----:B------:R-:W-:-:S03]  /*12390*/  LOP3.LUT R9, R9, 0x6, RZ, 0xc0, !PT ;  /* 0x0000000609097812 */ /* 0x000fc600078ec0ff */
[----:B------:R-:W-:Y:S01]  /*123a0*/  IMAD.IADD R2, R2, 0x1, R65 ;  /* 0x0000000102027824 */ /* 0x000fe200078e0241 */
[----:B---3--:R-:W-:Y:S04]  /*123b0*/  HMMA.16816.F32.BF16 R60, R36, R24, R60 ;  /* 0x00000018243c723c */ /* 0x008fe8000004183c */
[----:B------:R-:W-:-:S04]  /*123c0*/  IADD3 R0, R2, 0x8, RZ ;  /* 0x0000000802007810 */ /* 0x000fc80007ffe0ff */
[----:B------:R-:W-:Y:S01]  /*123d0*/  HMMA.16816.F32.BF16 R52, R36, R26, R52 ;  /* 0x0000001a2434723c */ /* 0x000fe20000041834 */
[----:B------:R-:W3:Y:S07]  /*123e0*/  LDSM.16.M88.4 R24, [R184+0x5000] ;  /* 0x00500000b818783b */ /* 0x000eee0000000200 */
[----:B--2---:R-:W-:Y:S01]  /*123f0*/  HMMA.16816.F32.BF16 R16, R28, R32, R16 ;  /* 0x000000201c10723c */ /* 0x004fe20000041810 */
[----:B------:R-:W-:-:S06]  /*12400*/  IMNMX R2, R2, R67, PT ;  /* 0x0000004302027217 */ /* 0x000fcc0003800200 */
[----:B------:R-:W-:Y:S01]  /*12410*/  IMAD.IADD R32, R4, 0x1, R9 ;  /* 0x0000000104207824 */ /* 0x000fe200078e0209 */
[----:B------:R-:W-:Y:S01]  /*12420*/  HMMA.16816.F32.BF16 R76, R36, R42, R76 ;  /* 0x0000002a244c723c */ /* 0x000fe2000004184c */
[----:B------:R-:W-:-:S03]  /*12430*/  IMNMX R133, R0, R67, PT ;  /* 0x0000004300857217 */ /* 0x000fc60003800200 */
[C---:B------:R-:W-:Y:S02]  /*12440*/  IADD3 R8, R32.reuse, 0x1, RZ ;  /* 0x0000000120087810 */ /* 0x040fe40007ffe0ff */
[----:B------:R-:W-:Y:S02]  /*12450*/  IADD3 R9, R32, 0x8, RZ ;  /* 0x0000000820097810 */ /* 0x000fe40007ffe0ff */
[----:B------:R-:W-:Y:S01]  /*12460*/  HMMA.16816.F32.BF16 R44, R36, R10, R44 ;  /* 0x0000000a242c723c */ /* 0x000fe2000004182c */
[CC--:B------:R-:W-:Y:S02]  /*12470*/  ISETP.GE.AND P0, PT, R8.reuse, R2.reuse, PT ;  /* 0x000000020800720c */ /* 0x0c0fe40003f06270 */
[-C--:B------:R-:W-:Y:S02]  /*12480*/  ISETP.GE.AND P3, PT, R8, R133.reuse, PT ;  /* 0x000000850800720c */ /* 0x080fe40003f66270 */
[C---:B------:R-:W-:Y:S02]  /*12490*/  ISETP.GE.AND P4, PT, R9.reuse, R2, PT ;  /* 0x000000020900720c */ /* 0x040fe40003f86270 */
[----:B------:R-:W-:-:S02]  /*124a0*/  ISETP.GE.AND P6, PT, R9, R133, PT ;  /* 0x000000850900720c */ /* 0x000fc40003fc6270 */
[----:B------:R-:W2:Y:S01]  /*124b0*/  LDSM.16.M88.4 R8, [R184+0x5800] ;  /* 0x00580000b808783b */ /* 0x000ea20000000200 */
[C---:B-1----:R-:W-:Y:S08]  /*124c0*/  HMMA.16816.F32.BF16 R72, R28.reuse, R12, R72 ;  /* 0x0000000c1c48723c */ /* 0x042ff00000041848 */
[----:B------:R-:W-:Y:S01]  /*124d0*/  HMMA.16816.F32.BF16 R76, R28, R34, R76 ;  /* 0x000000221c4c723c */ /* 0x000fe2000004184c */
[----:B------:R-:W-:Y:S01]  /*124e0*/  LOP3.LUT R0, R3, R6, RZ, 0xfc, !PT ;  /* 0x0000000603007212 */ /* 0x000fe200078efcff */
[----:B------:R-:W-:-:S06]  /*124f0*/  DEPBAR.LE SB0, 0x0 ;  /* 0x000080000000791a */ /* 0x000fcc0000000000 */
[----:B------:R-:W-:Y:S01]  /*12500*/  HMMA.16816.F32.BF16 R68, R28, R14, R68 ;  /* 0x0000000e1c44723c */ /* 0x000fe20000041844 */
[----:B------:R-:W-:-:S07]  /*12510*/  IADD3 R3, R32, 0x9, RZ ;  /* 0x0000000920037810 */ /* 0x000fce0007ffe0ff */
[C---:B---3--:R-:W-:Y:S01]  /*12520*/  HMMA.16816.F32.BF16 R60, R28.reuse, R24, R60 ;  /* 0x000000181c3c723c */ /* 0x048fe2000004183c */
        /* <DEDUP_REMOVED lines=8> */
[CC--:B------:R-:W-:Y:S01]  /*125b0*/  ISETP.GE.AND P1, PT, R6.reuse, R2.reuse, PT ;  /* 0x000000020600720c */ /* 0x0c0fe20003f26270 */
[----:B--2---:R-:W-:Y:S01]  /*125c0*/  HMMA.16816.F32.BF16 R44, R28, R10, R44 ;  /* 0x0000000a1c2c723c */ /* 0x004fe2000004182c */
        /* <DEDUP_REMOVED lines=10> */
[-C--:B------:R-:W-:Y:S02]  /*12670*/  ISETP.GE.AND P2, PT, R6, R133.reuse, PT ;  /* 0x000000850600720c */ /* 0x080fe40003f46270 */
        /* <DEDUP_REMOVED lines=26> */
[----:B------:R-:W-:Y:S02]  /*12820*/  ISETP.GE.AND P5, PT, R24, R133, PT ;  /* 0x000000851800720c */ /* 0x000fe40003fa6270 */
[----:B------:R-:W-:Y:S02]  /*12830*/  FSEL R169, R62, -INF , !P3 ;  /* 0xff8000003ea97808 */ /* 0x000fe40005800000 */
[----:B------:R-:W-:Y:S02]  /*12840*/  FSEL R165, R61, -INF , !P4 ;  /* 0xff8000003da57808 */ /* 0x000fe40006000000 */
[----:B------:R-:W-:-:S02]  /*12850*/  ISETP.GT.AND P1, PT, R208, R199, PT ;  /* 0x000000c7d000720c */ /* 0x000fc40003f24270 */
[-C--:B------:R-:W-:Y:S02]  /*12860*/  ISETP.GE.AND P2, PT, R24, R2.reuse, PT ;  /* 0x000000021800720c */ /* 0x080fe40003f46270 */
[C---:B------:R-:W-:Y:S02]  /*12870*/  ISETP.GE.AND P3, PT, R9.reuse, R2, PT ;  /* 0x000000020900720c */ /* 0x040fe40003f66270 */
        /* <DEDUP_REMOVED lines=8> */
[----:B------:R-:W-:Y:S02]  /*12900*/  IADD3 R3, R32, 0x39, RZ ;  /* 0x0000003920037810 */ /* 0x000fe40007ffe0ff */
[----:B------:R-:W-:-:S02]  /*12910*/  FSEL R16, R16, -INF , !P0 ;  /* 0xff80000010107808 */ /* 0x000fc40004000000 */
[----:B------:R-:W-:Y:S02]  /*12920*/  FSEL R170, R63, -INF , !P6 ;  /* 0xff8000003faa7808 */ /* 0x000fe40007000000 */
[----:B------:R-:W-:Y:S02]  /*12930*/  FSEL R212, R48, -INF , !P3 ;  /* 0xff80000030d47808 */ /* 0x000fe40005800000 */
[----:B------:R-:W-:Y:S02]  /*12940*/  FSEL R146, R50, -INF , !P4 ;  /* 0xff80000032927808 */ /* 0x000fe40006000000 */
[----:B------:R-:W-:Y:S02]  /*12950*/  ISETP.GE.AND P0, PT, R3, R133, PT ;  /* 0x000000850300720c */ /* 0x000fe40003f06270 */
[----:B------:R-:W-:Y:S01]  /*12960*/  FSEL R145, R51, -INF , !P2 ;  /* 0xff80000033917808 */ /* 0x000fe20005000000 */
[----:B------:R-:W-:Y:S01]  /*12970*/  BSSY B1, `(.L_x_3586) ;  /* 0x0000074000017945 */ /* 0x000fe20003800000 */
[----:B------:R-:W-:-:S02]  /*12980*/  ISETP.GE.AND P6, PT, R9, R2, PT ;  /* 0x000000020900720c */ /* 0x000fc40003fc6270 */
[----:B------:R-:W-:Y:S02]  /*12990*/  ISETP.GE.AND P3, PT, R32, R133, PT ;  /* 0x000000852000720c */ /* 0x000fe40003f66270 */
[----:B------:R-:W-:Y:S02]  /*129a0*/  ISETP.GE.AND P4, PT, R3, R2, PT ;  /* 0x000000020300720c */ /* 0x000fe40003f86270 */
[----:B------:R-:W-:Y:S02]  /*129b0*/  ISETP.NE.U32.AND P2, PT, R210, RZ, PT ;  /* 0x000000ffd200720c */ /* 0x000fe40003f45070 */
[----:B------:R-:W-:Y:S02]  /*129c0*/  FSEL R166, R47, -INF , !P0 ;  /* 0xff8000002fa67808 */ /* 0x000fe40004000000 */
[----:B------:R-:W-:Y:S02]  /*129d0*/  FSEL R9, R18, -INF , !P3 ;  /* 0xff80000012097808 */ /* 0x000fe40005800000 */
[----:B------:R-:W-:-:S02]  /*129e0*/  FSEL R175, R49, -INF , !P6 ;  /* 0xff80000031af7808 */ /* 0x000fc40007000000 */
[----:B------:R-:W-:Y:S02]  /*129f0*/  FSEL R174, R44, -INF , !P5 ;  /* 0xff8000002cae7808 */ /* 0x000fe40006800000 */
[----:B------:R-:W-:Y:S02]  /*12a00*/  FSEL R147, R45, -INF , !P4 ;  /* 0xff8000002d937808 */ /* 0x000fe40006000000 */
        /* <DEDUP_REMOVED lines=11> */
[----:B------:R-:W-:Y:S01]  /*12ac0*/  IADD3 R176, R191, 0x5800, RZ ;  /* 0x00005800bfb07810 */ /* 0x000fe20007ffe0ff */
[----:B------:R-:W-:Y:S06]  /*12ad0*/  BAR.SYNC.DEFER_BLOCKING 0x0 ;  /* 0x0000000000007b1d */ /* 0x000fec0000010000 */
[----:B------:R-:W-:Y:S05]  /*12ae0*/  @!P1 BRA `(.L_x_3587) ;  /* 0x000005c000009947 */ /* 0x000fea0003800000 */
[----:B------:R-:W-:Y:S01]  /*12af0*/  BSSY B0, `(.L_x_3588) ;  /* 0x0000041000007945 */ /* 0x000fe20003800000 */
[----:B------:R-:W-:Y:S05]  /*12b00*/  @!P0 BRA `(.L_x_3589) ;  /* 0x000003c000008947 */ /* 0x000fea0003800000 */
[----:B------:R-:W2:Y:S01]  /*12b10*/  LD.E R27, [R22.64+0x170] ;  /* 0x00017006161b7980 */ /* 0x000ea2000c101900 */
[----:B------:R-:W-:-:S02]  /*12b20*/  IADD3 R25, R4, -0x40, RZ ;  /* 0xffffffc004197810 */ /* 0x000fc40007ffe0ff */
[----:B------:R-:W-:Y:S02]  /*12b30*/  IABS R11, R4 ;  /* 0x00000004000b7213 */ /* 0x000fe40000000000 */
        /* <DEDUP_REMOVED lines=57> */
.L_x_3589:
[----:B------:R-:W2:Y:S02]  /*12ed0*/  LD.E R11, [R22.64+0x38] ;  /* 0x00003806160b7980 */ /* 0x000ea4000c101900 */
[----:B--2---:R-:W-:-:S04]  /*12ee0*/  LEA R11, -R11, RZ, 0x6 ;  /* 0x000000ff0b0b7211 */ /* 0x004fc800078e31ff */
[----:B------:R-:W-:Y:S02]  /*12ef0*/  SHF.R.S32.HI R10, RZ, 0x1f, R11 ;  /* 0x0000001fff0a7819 */ /* 0x000fe4000001140b */
.L_x_3590:
[----:B------:R-:W-:Y:S05]  /*12f00*/  BSYNC B0 ;  /* 0x0000000000007941 */ /* 0x000fea0003800000 */
.L_x_3588:
[C---:B------:R-:W-:Y:S01]  /*12f10*/  IMAD.SHL.U32 R3, R134.reuse, 0x20, RZ ;  /* 0x0000002086037824 */ /* 0x040fe200078e00ff */
[C---:B------:R-:W-:Y:S02]  /*12f20*/  LEA R200, P3, R11.reuse, R200, 0x1 ;  /* 0x000000c80bc87211 */ /* 0x040fe400078608ff */
[----:B------:R-:W-:Y:S02]  /*12f30*/  SHF.L.U64.HI R4, R134, 0x5, R135 ;  /* 0x0000000586047819 */ /* 0x000fe40000010287 */
[----:B------:R-:W-:Y:S02]  /*12f40*/  IADD3 R24, P2, R200, R3, RZ ;  /* 0x00000003c8187210 */ /* 0x000fe40007f5e0ff */
        /* <DEDUP_REMOVED lines=22> */
.L_x_3587:
[----:B------:R-:W-:Y:S05]  /*130b0*/  BSYNC B1 ;  /* 0x0000000000017941 */ /* 0x000fea0003800000 */
.L_x_3586:
[----:B------:R2:W3:Y:S01]  /*130c0*/  LD.E R168, [R22.64+0xdc] ;  /* 0x0000dc0616a87980 */ /* 0x0004e2000c101900 */
[----:B------:R-:W-:-:S02]  /*130d0*/  FMNMX.FTZ R3, R16, R21, !PT ;  /* 0x0000001510037209 */ /* 0x000fc40007810000 */
[----:B-1----:R-:W-:Y:S02]  /*130e0*/  FMNMX.FTZ R11, R9, R20, !PT ;  /* 0x00000014090b7209 */ /* 0x002fe40007810000 */
        /* <DEDUP_REMOVED lines=15> */
[----:B------:R-:W-:Y:S02]  /*131e0*/  SHF.L.U32 R198, R0, 0x1, RZ ;  /* 0x0000000100c67819 */ /* 0x000fe400000006ff */
        /* <DEDUP_REMOVED lines=20> */
[----:B--2---:R-:W-:Y:S01]  /*13330*/  FMNMX.FTZ R23, R145, R4, !PT ;  /* 0x0000000491177209 */ /* 0x004fe20007810000 */
[----:B------:R-:W-:Y:S03]  /*13340*/  LDSM.16.MT88.4 R72, [R197+0xe000] ;  /* 0x00e00000c548783b */ /* 0x000fe60000004200 */
[----:B------:R-:W-:Y:S01]  /*13350*/  FMNMX.FTZ R23, R144, R23, !PT ;  /* 0x0000001790177209 */ /* 0x000fe20007810000 */
[----:B------:R-:W-:Y:S03]  /*13360*/  LDSM.16.MT88.4 R88, [R195+0xe000] ;  /* 0x00e00000c358783b */ /* 0x000fe60000004200 */
[----:B------:R-:W-:Y:S01]  /*13370*/  FMNMX.FTZ R23, R166, R23, !PT ;  /* 0x00000017a6177209 */ /* 0x000fe20007810000 */
[----:B------:R-:W-:Y:S04]  /*13380*/  LDSM.16.MT88.4 R96, [R198+0x10000] ;  /* 0x01000000c660783b */ /* 0x000fe80000004200 */
[----:B------:R-:W2:Y:S04]  /*13390*/  SHFL.BFLY PT, R4, R23, 0x2, 0x1f ;  /* 0x0c401f0017047f89 */ /* 0x000ea800000e0000 */
[----:B------:R-:W-:Y:S01]  /*133a0*/  LDSM.16.MT88.4 R120, [R197+0x10000] ;  /* 0x01000000c578783b */ /* 0x000fe20000004200 */
[----:B-1----:R-:W-:-:S03]  /*133b0*/  FMNMX.FTZ R11, R10, R11, !PT ;  /* 0x0000000b0a0b7209 */ /* 0x002fc60007810000 */
[----:B------:R-:W-:Y:S04]  /*133c0*/  LDSM.16.MT88.4 R108, [R196+0x10000] ;  /* 0x01000000c46c783b */ /* 0x000fe80000004200 */
[----:B------:R-:W1:Y:S04]  /*133d0*/  SHFL.BFLY PT, R132, R11, 0x1, 0x1f ;  /* 0x0c201f000b847f89 */ /* 0x000e6800000e0000 */
[----:B------:R-:W-:Y:S04]  /*133e0*/  LDSM.16.MT88.4 R140, [R197+0xc800] ;  /* 0x00c80000c58c783b */ /* 0x000fe80000004200 */
[----:B------:R-:W-:Y:S01]  /*133f0*/  LDSM.16.MT88.4 R32, [R196+0xc800] ;  /* 0x00c80000c420783b */ /* 0x000fe20000004200 */
[----:B--2---:R-:W-:-:S03]  /*13400*/  FMNMX.FTZ R4, R23, R4, !PT ;  /* 0x0000000417047209 */ /* 0x004fc60007810000 */
[----:B------:R-:W-:Y:S04]  /*13410*/  LDSM.16.MT88.4 R28, [R195+0xc800] ;  /* 0x00c80000c31c783b */ /* 0x000fe80000004200 */
[----:B------:R-:W2:Y:S04]  /*13420*/  SHFL.BFLY PT, R3, R4, 0x1, 0x1f ;  /* 0x0c201f0004037f89 */ /* 0x000ea800000e0000 */
[----:B------:R-:W-:Y:S01]  /*13430*/  LDSM.16.MT88.4 R24, [R197+0xe800] ;  /* 0x00e80000c518783b */ /* 0x000fe20000004200 */
[----:B-1----:R-:W-:-:S04]  /*13440*/  FMNMX.FTZ R132, R11, R132, !PT ;  /* 0x000000840b847209 */ /* 0x002fc80007810000 */
        /* <DEDUP_REMOVED lines=19> */
[----:B------:R-:W2:Y:S01]  /*13580*/  LDSM.16.MT88.4 R4, [R195+0x10000] ;  /* 0x01000000c304783b */ /* 0x000ea20000004200 */
[-CC-:B------:R-:W-:Y:S02]  /*13590*/  FFMA.FTZ R154, R19, R168.reuse, -R173.reuse ;  /* 0x000000a8139a7223 */ /* 0x180fe400000108ad */
[-C--:B------:R-:W-:Y:S02]  /*135a0*/  FFMA.FTZ R149, R17, R168.reuse, -R173 ;  /* 0x000000a811957223 */ /* 0x080fe400000108ad */
[----:B------:R-:W-:Y:S01]  /*135b0*/  MUFU.EX2 R156, R156 ;  /* 0x0000009c009c7308 */ /* 0x000fe20000000800 */
[-C--:B------:R-:W-:Y:S01]  /*135c0*/  FFMA.FTZ R0, R8, R168.reuse, -R167 ;  /* 0x000000a808007223 */ /* 0x080fe200000108a7 */
[----:B------:R-:W-:Y:S01]  /*135d0*/  LDSM.16.MT88.4 R16, [R196+0xe800] ;  /* 0x00e80000c410783b */ /* 0x000fe20000004200 */
[----:B------:R-:W-:-:S02]  /*135e0*/  FFMA.FTZ R150, R15, R168, -R173 ;  /* 0x000000a80f967223 */ /* 0x000fc400000108ad */
[-CC-:B------:R-:W-:Y:S01]  /*135f0*/  FFMA.FTZ R155, R13, R168.reuse, -R167.reuse ;  /* 0x000000a80d9b7223 */ /* 0x180fe200000108a7 */
[----:B------:R-:W3:Y:S01]  /*13600*/  LDSM.16.MT88.4 R8, [R198+0xe800] ;  /* 0x00e80000c608783b */ /* 0x000ee20000004200 */
[--C-:B------:R-:W-:Y:S01]  /*13610*/  FFMA.FTZ R148, R14, R168, -R167.reuse ;  /* 0x000000a80e947223 */ /* 0x100fe200000108a7 */
[----:B------:R-:W4:Y:S01]  /*13620*/  MUFU.EX2 R151, R151 ;  /* 0x0000009700977308 */ /* 0x000f220000000800 */
[----:B-1----:R-:W-:Y:S01]  /*13630*/  F2FP.BF16.PACK_AB R112, R157, R158 ;  /* 0x0000009e9d70723e */ /* 0x002fe200000010ff */
[-C--:B------:R-:W-:Y:S02]  /*13640*/  FFMA.FTZ R153, R12, R168.reuse, -R167 ;  /* 0x000000a80c997223 */ /* 0x080fe400000108a7 */
[----:B------:R-:W1:Y:S01]  /*13650*/  LDSM.16.MT88.4 R12, [R195+0xe800] ;  /* 0x00e80000c30c783b */ /* 0x000e620000004200 */
[-CC-:B------:R-:W-:Y:S02]  /*13660*/  FFMA.FTZ R162, R162, R168.reuse, -R173.reuse ;  /* 0x000000a8a2a27223 */ /* 0x180fe400000108ad */
[-CC-:B------:R-:W-:Y:S01]  /*13670*/  FFMA.FTZ R165, R165, R168.reuse, -R173.reuse ;  /* 0x000000a8a5a57223 */ /* 0x180fe200000108ad */
[----:B------:R-:W-:Y:S01]  /*13680*/  MUFU.EX2 R159, R159 ;  /* 0x0000009f009f7308 */ /* 0x000fe20000000800 */
[----:B------:R-:W-:-:S02]  /*13690*/  FFMA.FTZ R163, R163, R168, -R173 ;  /* 0x000000a8a3a37223 */ /* 0x000fc400000108ad */
[-C--:B------:R-:W-:Y:S02]  /*136a0*/  FFMA.FTZ R164, R164, R168.reuse, -R173 ;  /* 0x000000a8a4a47223 */ /* 0x080fe400000108ad */
[-CC-:B------:R-:W-:Y:S02]  /*136b0*/  FFMA.FTZ R169, R169, R168.reuse, -R167.reuse ;  /* 0x000000a8a9a97223 */ /* 0x180fe400000108a7 */
[--C-:B------:R-:W-:Y:S01]  /*136c0*/  FFMA.FTZ R170, R170, R168, -R167.reuse ;  /* 0x000000a8aaaa7223 */ /* 0x100fe200000108a7 */
[----:B------:R-:W5:Y:S01]  /*136d0*/  MUFU.EX2 R160, R160 ;  /* 0x000000a000a07308 */ /* 0x000f620000000800 */
        /* <DEDUP_REMOVED lines=279> */
.L_x_3593:
[----:B------:R-:W-:Y:S02]  /*14850*/  ULDC.64 UR4, c[0x0][0x118] ;  /* 0x0000460000047ab9 */ /* 0x000fe40000000a00 */
[----:B------:R-:W2:Y:S02]  /*14860*/  LD.E R6, [R218.64+0x40] ;  /* 0x00004004da067980 */ /* 0x000ea4000c101900 */
[----:B--2---:R-:W-:-:S04]  /*14870*/  LEA R6, -R6, RZ, 0x6 ;  /* 0x000000ff06067211 */ /* 0x004fc800078e31ff */
[----:B------:R-:W-:Y:S02]  /*14880*/  SHF.R.S32.HI R4, RZ, 0x1f, R6 ;  /* 0x0000001fff047819 */ /* 0x000fe40000011406 */
.L_x_3594:
[----:B------:R-:W-:Y:S05]  /*14890*/  BSYNC B0 ;  /* 0x0000000000007941 */ /* 0x000fea0003800000 */
.L_x_3592:
        /* <DEDUP_REMOVED lines=33> */
[----:B------:R-:W1:Y:S04]  /*14ab0*/  LDSM.16.M88.4 R28, [R186] ;  /* 0x00000000ba1c783b */ /* 0x000e680000000200 */
[----:B------:R-:W1:Y:S04]  /*14ac0*/  LDSM.16.M88.4 R32, [R187] ;  /* 0x00000000bb20783b */ /* 0x000e680000000200 */
[----:B------:R-:W-:Y:S04]  /*14ad0*/  LDSM.16.M88.4 R160, [R190] ;  /* 0x00000000bea0783b */ /* 0x000fe80000000200 */
[----:B------:R-:W1:Y:S04]  /*14ae0*/  LDSM.16.M88.4 R228, [R188+0x6000] ;  /* 0x00600000bce4783b */ /* 0x000e680000000200 */
[----:B------:R-:W1:Y:S01]  /*14af0*/  LDSM.16.M88.4 R156, [R193+0x7800] ;  /* 0x00780000c19c783b */ /* 0x000e620000000200 */
[C---:B----4-:R-:W-:Y:S03]  /*14b00*/  HMMA.16816.F32.BF16 R16, R172.reuse, R12, RZ ;  /* 0x0000000cac10723c */ /* 0x050fe600000418ff */
[----:B---3--:R-:W3:Y:S04]  /*14b10*/  LDSM.16.M88.4 R4, [R188+0x7000] ;  /* 0x00700000bc04783b */ /* 0x008ee80000000200 */
[----:B--2---:R-:W2:Y:S01]  /*14b20*/  LDSM.16.M88.4 R8, [R188+0x6800] ;  /* 0x00680000bc08783b */ /* 0x004ea20000000200 */
[C---:B------:R-:W-:Y:S03]  /*14b30*/  HMMA.16816.F32.BF16 R12, R172.reuse, R14, RZ ;  /* 0x0000000eac0c723c */ /* 0x040fe600000418ff */
[----:B------:R-:W-:Y:S04]  /*14b40*/  LDSM.16.M88.4 R20, [R189] ;  /* 0x00000000bd14783b */ /* 0x000fe80000000200 */
[----:B------:R-:W4:Y:S01]  /*14b50*/  LDSM.16.M88.4 R232, [R184] ;  /* 0x00000000b8e8783b */ /* 0x000f220000000200 */
[C---:B-----5:R-:W-:Y:S03]  /*14b60*/  HMMA.16816.F32.BF16 R144, R172.reuse, R140, RZ ;  /* 0x0000008cac90723c */ /* 0x060fe600000418ff */
[----:B------:R-:W5:Y:S04]  /*14b70*/  LDSM.16.M88.4 R168, [R185] ;  /* 0x00000000b9a8783b */ /* 0x000f680000000200 */
[----:B------:R-:W-:Y:S01]  /*14b80*/  LDSM.16.M88.4 R224, [R193+0x8000] ;  /* 0x00800000c1e0783b */ /* 0x000fe20000000200 */
[C---:B------:R-:W-:Y:S03]  /*14b90*/  HMMA.16816.F32.BF16 R140, R172.reuse, R142, RZ ;  /* 0x0000008eac8c723c */ /* 0x040fe600000418ff */
[----:B------:R-:W2:Y:S04]  /*14ba0*/  S2R R0, SR_TID.X ;  /* 0x0000000000007919 */ /* 0x000ea80000002100 */
[----:B------:R-:W0:Y:S01]  /*14bb0*/  LDGDEPBAR ;  /* 0x00000000000079af */ /* 0x000e220000000000 */
[----:B-1----:R-:W-:Y:S08]  /*14bc0*/  HMMA.16816.F32.BF16 R152, R172, R148, RZ ;  /* 0x00000094ac98723c */ /* 0x002ff000000418ff */
[----:B------:R-:W-:Y:S08]  /*14bd0*/  HMMA.16816.F32.BF16 R16, R24, R164, R16 ;  /* 0x000000a41810723c */ /* 0x000ff00000041810 */
[----:B------:R-:W-:Y:S01]  /*14be0*/  HMMA.16816.F32.BF16 R148, R172, R150, RZ ;  /* 0x00000096ac94723c */ /* 0x000fe200000418ff */
[----:B--2---:R-:W-:-:S07]  /*14bf0*/  IMAD.SHL.U32 R0, R0, 0x2, RZ ;  /* 0x0000000200007824 */ /* 0x004fce00078e00ff */
[C---:B------:R-:W-:Y:S01]  /*14c00*/  HMMA.16816.F32.BF16 R12, R24.reuse, R166, R12 ;  /* 0x000000a6180c723c */ /* 0x040fe2000004180c */
[----:B------:R-:W-:Y:S07]  /*14c10*/  LDSM.16.M88.4 R164, [R188+0x7800] ;  /* 0x00780000bca4783b */ /* 0x000fee0000000200 */
[C---:B------:R-:W-:Y:S08]  /*14c20*/  HMMA.16816.F32.BF16 R144, R24.reuse, R28, R144 ;  /* 0x0000001c1890723c */ /* 0x040ff00000041890 */
[C---:B------:R-:W-:Y:S01]  /*14c30*/  HMMA.16816.F32.BF16 R140, R24.reuse, R30, R140 ;  /* 0x0000001e188c723c */ /* 0x040fe2000004188c */
[----:B------:R-:W1:Y:S07]  /*14c40*/  LDSM.16.M88.4 R28, [R184+0x1000] ;  /* 0x00100000b81c783b */ /* 0x000e6e0000000200 */
[----:B------:R-:W-:Y:S08]  /*14c50*/  HMMA.16816.F32.BF16 R152, R24, R32, R152 ;  /* 0x000000201898723c */ /* 0x000ff00000041898 */
[----:B------:R-:W-:Y:S08]  /*14c60*/  HMMA.16816.F32.BF16 R16, R160, R228, R16 ;  /* 0x000000e4a010723c */ /* 0x000ff00000041810 */
[C---:B------:R-:W-:Y:S08]  /*14c70*/  HMMA.16816.F32.BF16 R220, R172.reuse, R156, RZ ;  /* 0x0000009cacdc723c */ /* 0x040ff000000418ff */
[----:B------:R-:W-:Y:S01]  /*14c80*/  HMMA.16816.F32.BF16 R172, R172, R158, RZ ;  /* 0x0000009eacac723c */ /* 0x000fe200000418ff */
[----:B------:R-:W-:Y:S07]  /*14c90*/  LDSM.16.M88.4 R156, [R194+0x2000] ;  /* 0x00200000c29c783b */ /* 0x000fee0000000200 */
[----:B------:R-:W-:Y:S01]  /*14ca0*/  HMMA.16816.F32.BF16 R148, R24, R34, R148 ;  /* 0x000000221894723c */ /* 0x000fe20000041894 */
[----:B------:R-:W2:Y:S07]  /*14cb0*/  LDSM.16.M88.4 R32, [R184+0x800] ;  /* 0x00080000b820783b */ /* 0x000eae0000000200 */
[C---:B------:R-:W-:Y:S01]  /*14cc0*/  HMMA.16816.F32.BF16 R12, R160.reuse, R230, R12 ;  /* 0x000000e6a00c723c */ /* 0x040fe2000004180c */
[----:B------:R-:W-:Y:S07]  /*14cd0*/  LDSM.16.M88.4 R228, [R183] ;  /* 0x00000000b7e4783b */ /* 0x000fee0000000200 */
[C---:B---3--:R-:W-:Y:S08]  /*14ce0*/  HMMA.16816.F32.BF16 R144, R160.reuse, R4, R144 ;  /* 0x00000004a090723c */ /* 0x048ff00000041890 */
[C---:B------:R-:W-:Y:S01]  /*14cf0*/  HMMA.16816.F32.BF16 R140, R160.reuse, R6, R140 ;  /* 0x00000006a08c723c */ /* 0x040fe2000004188c */
[----:B------:R-:W3:Y:S07]  /*14d00*/  LDSM.16.M88.4 R4, [R193+0x9000] ;  /* 0x00900000c104783b */ /* 0x000eee0000000200 */
[----:B------:R-:W-:Y:S08]  /*14d10*/  HMMA.16816.F32.BF16 R152, R160, R8, R152 ;  /* 0x00000008a098723c */ /* 0x000ff00000041898 */
[----:B----4-:R-:W-:Y:S08]  /*14d20*/  HMMA.16816.F32.BF16 R16, R20, R232, R16 ;  /* 0x000000e81410723c */ /* 0x010ff00000041810 */
[C---:B-----5:R-:W-:Y:S08]  /*14d30*/  HMMA.16816.F32.BF16 R220, R24.reuse, R168, R220 ;  /* 0x000000a818dc723c */ /* 0x060ff000000418dc */
[----:B------:R-:W-:Y:S01]  /*14d40*/  HMMA.16816.F32.BF16 R172, R24, R170, R172 ;  /* 0x000000aa18ac723c */ /* 0x000fe200000418ac */
[----:B------:R-:W-:Y:S04]  /*14d50*/  LDSM.16.M88.4 R24, [R192+0x2000] ;  /* 0x00200000c018783b */ /* 0x000fe80000000200 */
[----:B------:R-:W-:Y:S03]  /*14d60*/  LDSM.16.M88.4 R168, [R184+0x1800] ;  /* 0x00180000b8a8783b */ /* 0x000fe60000000200 */
[----:B------:R-:W-:Y:S01]  /*14d70*/  HMMA.16816.F32.BF16 R148, R160, R10, R148 ;  /* 0x0000000aa094723c */ /* 0x000fe20000041894 */
[----:B------:R-:W4:Y:S07]  /*14d80*/  LDSM.16.M88.4 R8, [R193+0x8800] ;  /* 0x00880000c108783b */ /* 0x000f2e0000000200 */
[C---:B------:R-:W-:Y:S01]  /*14d90*/  HMMA.16816.F32.BF16 R12, R20.reuse, R234, R12 ;  /* 0x000000ea140c723c */ /* 0x040fe2000004180c */
[----:B------:R-:W-:Y:S07]  /*14da0*/  LDSM.16.M88.4 R232, [R188+0x8000] ;  /* 0x00800000bce8783b */ /* 0x000fee0000000200 */
[C---:B-1----:R-:W-:Y:S08]  /*14db0*/  HMMA.16816.F32.BF16 R144, R20.reuse, R28, R144 ;  /* 0x0000001c1490723c */ /* 0x042ff00000041890 */
[C---:B------:R-:W-:Y:S01]  /*14dc0*/  HMMA.16816.F32.BF16 R140, R20.reuse, R30, R140 ;  /* 0x0000001e148c723c */ /* 0x040fe2000004188c */
[----:B------:R-:W1:Y:S07]  /*14dd0*/  LDSM.16.M88.4 R28, [R181] ;  /* 0x00000000b51c783b */ /* 0x000e6e0000000200 */
[----:B--2---:R-:W-:Y:S08]  /*14de0*/  HMMA.16816.F32.BF16 R152, R20, R32, R152 ;  /* 0x000000201498723c */ /* 0x004ff00000041898 */
[----:B------:R-:W-:Y:S08]  /*14df0*/  HMMA.16816.F32.BF16 R16, R156, R224, R16 ;  /* 0x000000e09c10723c */ /* 0x000ff00000041810 */
[C---:B------:R-:W-:Y:S08]  /*14e00*/  HMMA.16816.F32.BF16 R220, R160.reuse, R164, R220 ;  /* 0x000000a4a0dc723c */ /* 0x040ff000000418dc */
[----:B------:R-:W-:Y:S01]  /*14e10*/  HMMA.16816.F32.BF16 R172, R160, R166, R172 ;  /* 0x000000a6a0ac723c */ /* 0x000fe200000418ac */
[----:B------:R-:W-:Y:S04]  /*14e20*/  LDSM.16.M88.4 R160, [R190+0x2000] ;  /* 0x00200000bea0783b */ /* 0x000fe80000000200 */
[----:B------:R-:W-:Y:S03]  /*14e30*/  LDSM.16.M88.4 R164, [R193+0x9800] ;  /* 0x00980000c1a4783b */ /* 0x000fe60000000200 */
[----:B------:R-:W-:Y:S01]  /*14e40*/  HMMA.16816.F32.BF16 R148, R20, R34, R148 ;  /* 0x000000221494723c */ /* 0x000fe20000041894 */
[----:B------:R-:W2:Y:S07]  /*14e50*/  LDSM.16.M88.4 R32, [R182] ;  /* 0x00000000b620783b */ /* 0x000eae0000000200 */
[C---:B------:R-:W-:Y:S01]  /*14e60*/  HMMA.16816.F32.BF16 R12, R156.reuse, R226, R12 ;  /* 0x000000e29c0c723c */ /* 0x040fe2000004180c */
[----:B------:R-:W-:Y:S07]  /*14e70*/  LDSM.16.M88.4 R224, [R184+0x2000] ;  /* 0x00200000b8e0783b */ /* 0x000fee0000000200 */
[C---:B---3--:R-:W-:Y:S08]  /*14e80*/  HMMA.16816.F32.BF16 R144, R156.reuse, R4, R144 ;  /* 0x000000049c90723c */ /* 0x048ff00000041890 */
[C---:B------:R-:W-:Y:S01]  /*14e90*/  HMMA.16816.F32.BF16 R140, R156.reuse, R6, R140 ;  /* 0x000000069c8c723c */ /* 0x040fe2000004188c */
[----:B------:R-:W3:Y:S07]  /*14ea0*/  LDSM.16.M88.4 R4, [R188+0x9000] ;  /* 0x00900000bc04783b */ /* 0x000eee0000000200 */
[----:B----4-:R-:W-:Y:S08]  /*14eb0*/  HMMA.16816.F32.BF16 R152, R156, R8, R152 ;  /* 0x000000089c98723c */ /* 0x010ff00000041898 */
[----:B------:R-:W-:Y:S08]  /*14ec0*/  HMMA.16816.F32.BF16 R16, R24, R228, R16 ;  /* 0x000000e41810723c */ /* 0x000ff00000041810 */
[C---:B------:R-:W-:Y:S08]  /*14ed0*/  HMMA.16816.F32.BF16 R220, R20.reuse, R168, R220 ;  /* 0x000000a814dc723c */ /* 0x040ff000000418dc */
[----:B------:R-:W-:Y:S01]  /*14ee0*/  HMMA.16816.F32.BF16 R172, R20, R170, R172 ;  /* 0x000000aa14ac723c */ /* 0x000fe200000418ac */
[----:B------:R-:W-:Y:S04]  /*14ef0*/  LDSM.16.M88.4 R20, [R189+0x2000] ;  /* 0x00200000bd14783b */ /* 0x000fe80000000200 */
[----:B------:R-:W-:Y:S03]  /*14f00*/  LDSM.16.M88.4 R168, [R180] ;  /* 0x00000000b4a8783b */ /* 0x000fe60000000200 */
[----:B------:R-:W-:Y:S01]  /*14f10*/  HMMA.16816.F32.BF16 R148, R156, R10, R148 ;  /* 0x0000000a9c94723c */ /* 0x000fe20000041894 */
[----:B------:R-:W4:Y:S07]  /*14f20*/  LDSM.16.M88.4 R8, [R188+0x8800] ;  /* 0x00880000bc08783b */ /* 0x000f2e0000000200 */
[C---:B------:R-:W-:Y:S01]  /*14f30*/  HMMA.16816.F32.BF16 R12, R24.reuse, R230, R12 ;  /* 0x000000e6180c723c */ /* 0x040fe2000004180c */
[----:B------:R-:W-:Y:S07]  /*14f40*/  LDSM.16.M88.4 R228, [R194+0x4000] ;  /* 0x00400000c2e4783b */ /* 0x000fee0000000200 */
[C---:B-1----:R-:W-:Y:S08]  /*14f50*/  HMMA.16816.F32.BF16 R144, R24.reuse, R28, R144 ;  /* 0x0000001c1890723c */ /* 0x042ff00000041890 */
[C---:B------:R-:W-:Y:S01]  /*14f60*/  HMMA.16816.F32.BF16 R140, R24.reuse, R30, R140 ;  /* 0x0000001e188c723c */ /* 0x040fe2000004188c */
[----:B------:R-:W1:Y:S07]  /*14f70*/  LDSM.16.M88.4 R28, [R184+0x3000] ;  /* 0x00300000b81c783b */ /* 0x000e6e0000000200 */
[----:B--2---:R-:W-:Y:S08]  /*14f80*/  HMMA.16816.F32.BF16 R152, R24, R32, R152 ;  /* 0x000000201898723c */ /* 0x004ff00000041898 */
[----:B------:R-:W-:Y:S08]  /*14f90*/  HMMA.16816.F32.BF16 R16, R160, R232, R16 ;  /* 0x000000e8a010723c */ /* 0x000ff00000041810 */
[C---:B------:R-:W-:Y:S08]  /*14fa0*/  HMMA.16816.F32.BF16 R220, R156.reuse, R164, R220 ;  /* 0x000000a49cdc723c */ /* 0x040ff000000418dc */
[----:B------:R-:W-:Y:S01]  /*14fb0*/  HMMA.16816.F32.BF16 R172, R156, R166, R172 ;  /* 0x000000a69cac723c */ /* 0x000fe200000418ac */
[----:B------:R-:W-:Y:S04]  /*14fc0*/  LDSM.16.M88.4 R156, [R193+0xa000] ;  /* 0x00a00000c19c783b */ /* 0x000fe80000000200 */
[----:B------:R-:W-:Y:S03]  /*14fd0*/  LDSM.16.M88.4 R164, [R188+0x9800] ;  /* 0x00980000bca4783b */ /* 0x000fe60000000200 */
[----:B------:R-:W-:Y:S01]  /*14fe0*/  HMMA.16816.F32.BF16 R148, R24, R34, R148 ;  /* 0x000000221894723c */ /* 0x000fe20000041894 */
[----:B------:R-:W2:Y:S07]  /*14ff0*/  LDSM.16.M88.4 R32, [R184+0x2800] ;  /* 0x00280000b820783b */ /* 0x000eae0000000200 */
[C---:B------:R-:W-:Y:S01]  /*15000*/  HMMA.16816.F32.BF16 R12, R160.reuse, R234, R12 ;  /* 0x000000eaa00c723c */ /* 0x040fe2000004180c */
[----:B------:R-:W-:Y:S07]  /*15010*/  LDSM.16.M88.4 R232, [R179] ;  /* 0x00000000b3e8783b */ /* 0x000fee0000000200 */
        /* <DEDUP_REMOVED lines=15> */
[----:B------:R-:W-:Y:S07]  /*15110*/  LDSM.16.M88.4 R28, [R188+0xa000] ;  /* 0x00a00000bc1c783b */ /* 0x000fee0000000200 */
[----:B--2---:R-:W-:Y:S08]  /*15120*/  HMMA.16816.F32.BF16 R152, R20, R32, R152 ;  /* 0x000000201498723c */ /* 0x004ff00000041898 */
[----:B------:R-:W-:Y:S08]  /*15130*/  HMMA.16816.F32.BF16 R16, R228, R156, R16 ;  /* 0x0000009ce410723c */ /* 0x000ff00000041810 */
[C---:B------:R-:W-:Y:S08]  /*15140*/  HMMA.16816.F32.BF16 R220, R160.reuse, R164, R220 ;  /* 0x000000a4a0dc723c */ /* 0x040ff000000418dc */
[----:B------:R-:W-:Y:S01]  /*15150*/  HMMA.16816.F32.BF16 R172, R160, R166, R172 ;  /* 0x000000a6a0ac723c */ /* 0x000fe200000418ac */
[----:B------:R-:W1:Y:S04]  /*15160*/  LDSM.16.M88.4 R160, [R177] ;  /* 0x00000000b1a0783b */ /* 0x000e680000000200 */
[----:B------:R-:W2:Y:S03]  /*15170*/  LDSM.16.M88.4 R164, [R178] ;  /* 0x00000000b2a4783b */ /* 0x000ea60000000200 */
[----:B------:R-:W-:Y:S01]  /*15180*/  HMMA.16816.F32.BF16 R148, R20, R34, R148 ;  /* 0x000000221494723c */ /* 0x000fe20000041894 */
[----:B------:R-:W5:Y:S07]  /*15190*/  LDSM.16.M88.4 R32, [R190+0x4000] ;  /* 0x00400000be20783b */ /* 0x000f6e0000000200 */
[C---:B------:R-:W-:Y:S01]  /*151a0*/  HMMA.16816.F32.BF16 R12, R228.reuse, R158, R12 ;  /* 0x0000009ee40c723c */ /* 0x040fe2000004180c */
[----:B------:R-:W-:Y:S07]  /*151b0*/  LDSM.16.M88.4 R156, [R176] ;  /* 0x00000000b09c783b */ /* 0x000fee0000000200 */
[C---:B---3--:R-:W-:Y:S08]  /*151c0*/  HMMA.16816.F32.BF16 R144, R228.reuse, R4, R144 ;  /* 0x00000004e490723c */ /* 0x048ff00000041890 */
[C---:B------:R-:W-:Y:S01]  /*151d0*/  HMMA.16816.F32.BF16 R140, R228.reuse, R6, R140 ;  /* 0x00000006e48c723c */ /* 0x040fe2000004188c */
[----:B------:R-:W-:Y:S07]  /*151e0*/  LDSM.16.M88.4 R4, [R184+0x4000] ;  /* 0x00400000b804783b */ /* 0x000fee0000000200 */
[----:B----4-:R-:W-:Y:S08]  /*151f0*/  HMMA.16816.F32.BF16 R152, R228, R8, R152 ;  /* 0x00000008e498723c */ /* 0x010ff00000041898 */
[----:B------:R-:W-:Y:S08]  /*15200*/  HMMA.16816.F32.BF16 R16, R168, R232, R16 ;  /* 0x000000e8a810723c */ /* 0x000ff00000041810 */
[C---:B------:R-:W-:Y:S08]  /*15210*/  HMMA.16816.F32.BF16 R220, R20.reuse, R24, R220 ;  /* 0x0000001814dc723c */ /* 0x040ff000000418dc */
[----:B------:R-:W-:Y:S01]  /*15220*/  HMMA.16816.F32.BF16 R172, R20, R26, R172 ;  /* 0x0000001a14ac723c */ /* 0x000fe200000418ac */
[----:B------:R-:W3:Y:S04]  /*15230*/  LDSM.16.M88.4 R20, [R188+0xb000] ;  /* 0x00b00000bc14783b */ /* 0x000ee80000000200 */
[----:B------:R-:W4:Y:S03]  /*15240*/  LDSM.16.M88.4 R24, [R188+0xa800] ;  /* 0x00a80000bc18783b */ /* 0x000f260000000200 */
[----:B------:R-:W-:Y:S01]  /*15250*/  HMMA.16816.F32.BF16 R148, R228, R10, R148 ;  /* 0x0000000ae494723c */ /* 0x000fe20000041894 */
[----:B------:R-:W3:Y:S07]  /*15260*/  LDSM.16.M88.4 R8, [R189+0x4000] ;  /* 0x00400000bd08783b */ /* 0x000eee0000000200 */
[C---:B------:R-:W-:Y:S08]  /*15270*/  HMMA.16816.F32.BF16 R12, R168.reuse, R234, R12 ;  /* 0x000000eaa80c723c */ /* 0x040ff0000004180c */
[C---:B-1----:R-:W-:Y:S08]  /*15280*/  HMMA.16816.F32.BF16 R144, R168.reuse, R160, R144 ;  /* 0x000000a0a890723c */ /* 0x042ff00000041890 */
[C---:B------:R-:W-:Y:S01]  /*15290*/  HMMA.16816.F32.BF16 R140, R168.reuse, R162, R140 ;  /* 0x000000a2a88c723c */ /* 0x040fe2000004188c */
[----:B------:R-:W1:Y:S07]  /*152a0*/  LDSM.16.M88.4 R160, [R184+0x4800] ;  /* 0x00480000b8a0783b */ /* 0x000e6e0000000200 */
[----:B--2---:R-:W-:Y:S08]  /*152b0*/  HMMA.16816.F32.BF16 R152, R168, R164, R152 ;  /* 0x000000a4a898723c */ /* 0x004ff00000041898 */
[----:B-----5:R-:W-:Y:S08]  /*152c0*/  HMMA.16816.F32.BF16 R16, R32, R28, R16 ;  /* 0x0000001c2010723c */ /* 0x020ff00000041810 */
[----:B------:R-:W-:Y:S01]  /*152d0*/  HMMA.16816.F32.BF16 R148, R168, R166, R148 ;  /* 0x000000a6a894723c */ /* 0x000fe20000041894 */
[----:B------:R-:W2:Y:S07]  /*152e0*/  LDSM.16.M88.4 R164, [R188+0xb800] ;  /* 0x00b80000bca4783b */ /* 0x000eae0000000200 */
[C---:B------:R-:W-:Y:S08]  /*152f0*/  HMMA.16816.F32.BF16 R220, R228.reuse, R224, R220 ;  /* 0x000000e0e4dc723c */ /* 0x040ff000000418dc */
[----:B------:R-:W-:Y:S08]  /*15300*/  HMMA.16816.F32.BF16 R172, R228, R226, R172 ;  /* 0x000000e2e4ac723c */ /* 0x000ff000000418ac */
[C---:B------:R-:W-:Y:S08]  /*15310*/  HMMA.16816.F32.BF16 R12, R32.reuse, R30, R12 ;  /* 0x0000001e200c723c */ /* 0x040ff0000004180c */
[C---:B---3--:R-:W-:Y:S08]  /*15320*/  HMMA.16816.F32.BF16 R144, R32.reuse, R20, R144 ;  /* 0x000000142090723c */ /* 0x048ff00000041890 */
[C---:B------:R-:W-:Y:S01]  /*15330*/  HMMA.16816.F32.BF16 R140, R32.reuse, R22, R140 ;  /* 0x00000016208c723c */ /* 0x040fe2000004188c */
[----:B------:R-:W3:Y:S07]  /*15340*/  LDSM.16.M88.4 R20, [R184+0x5000] ;  /* 0x00500000b814783b */ /* 0x000eee0000000200 */
[----:B----4-:R-:W-:Y:S08]  /*15350*/  HMMA.16816.F32.BF16 R152, R32, R24, R152 ;  /* 0x000000182098723c */ /* 0x010ff00000041898 */
[----:B------:R-:W-:Y:S07]  /*15360*/  HMMA.16816.F32.BF16 R16, R8, R4, R16 ;  /* 0x000000040810723c */ /* 0x000fee0000041810 */
[----:B------:R-:W-:Y:S01]  /*15370*/  LOP3.LUT R5, R0, 0x6, RZ, 0xc0, !PT ;  /* 0x0000000600057812 */ /* 0x000fe200078ec0ff */
[----:B------:R-:W-:Y:S04]  /*15380*/  HMMA.16816.F32.BF16 R148, R32, R26, R148 ;  /* 0x0000001a2094723c */ /* 0x000fe80000041894 */
[----:B------:R-:W-:-:S04]  /*15390*/  IMAD R0, R208, 0x40, R5 ;  /* 0x00000040d0007824 */ /* 0x000fc800078e0205 */
[C---:B------:R-:W-:Y:S01]  /*153a0*/  HMMA.16816.F32.BF16 R220, R168.reuse, R156, R220 ;  /* 0x0000009ca8dc723c */ /* 0x040fe200000418dc */
[C---:B------:R-:W-:Y:S02]  /*153b0*/  IADD3 R4, R0.reuse, 0x1, RZ ;  /* 0x0000000100047810 */ /* 0x040fe40007ffe0ff */
[----:B------:R-:W-:Y:S02]  /*153c0*/  IADD3 R5, R0, 0x8, RZ ;  /* 0x0000000800057810 */ /* 0x000fe40007ffe0ff */
[CC--:B------:R-:W-:Y:S02]  /*153d0*/  ISETP.GE.AND P1, PT, R4.reuse, R2.reuse, PT ;  /* 0x000000020400720c */ /* 0x0c0fe40003f26270 */
[-C--:B------:R-:W-:Y:S01]  /*153e0*/  ISETP.GE.AND P4, PT, R4, R133.reuse, PT ;  /* 0x000000850400720c */ /* 0x080fe20003f86270 */
[----:B------:R-:W-:Y:S01]  /*153f0*/  HMMA.16816.F32.BF16 R172, R168, R158, R172 ;  /* 0x0000009ea8ac723c */ /* 0x000fe200000418ac */
[C---:B------:R-:W-:Y:S02]  /*15400*/  ISETP.GE.AND P6, PT, R5.reuse, R2, PT ;  /* 0x000000020500720c */ /* 0x040fe40003fc6270 */
[----:B------:R-:W-:-:S02]  /*15410*/  ISETP.GE.AND P3, PT, R5, R133, PT ;  /* 0x000000850500720c */ /* 0x000fc40003f66270 */
[C---:B------:R-:W-:Y:S02]  /*15420*/  IADD3 R24, R0.reuse, 0x9, RZ ;  /* 0x0000000900187810 */ /* 0x040fe40007ffe0ff */
[----:B------:R-:W-:Y:S01]  /*15430*/  IADD3 R25, R0, 0x10, RZ ;  /* 0x0000001000197810 */ /* 0x000fe20007ffe0ff */
[----:B------:R-:W-:Y:S01]  /*15440*/  HMMA.16816.F32.BF16 R12, R8, R6, R12 ;  /* 0x00000006080c723c */ /* 0x000fe2000004180c */
[----:B------:R-:W4:Y:S01]  /*15450*/  LDSM.16.M88.4 R4, [R184+0x5800] ;  /* 0x00580000b804783b */ /* 0x000f220000000200 */
[----:B------:R-:W-:Y:S01]  /*15460*/  FSEL R17, R17, -INF , !P1 ;  /* 0xff80000011117808 */ /* 0x000fe20004800000 */
[----:B------:R-:W-:-:S04]  /*15470*/  DEPBAR.LE SB0, 0x0 ;  /* 0x000080000000791a */ /* 0x000fc80000000000 */
[CC--:B------:R-:W-:Y:S01]  /*15480*/  ISETP.GE.AND P5, PT, R24.reuse, R2.reuse, PT ;  /* 0x000000021800720c */ /* 0x0c0fe20003fa6270 */
[C---:B-1----:R-:W-:Y:S01]  /*15490*/  HMMA.16816.F32.BF16 R152, R8.reuse, R160, R152 ;  /* 0x000000a00898723c */ /* 0x042fe20000041898 */
[----:B------:R-:W-:Y:S02]  /*154a0*/  ISETP.GE.AND P2, PT, R24, R133, PT ;  /* 0x000000851800720c */ /* 0x000fe40003f46270 */
[----:B------:R-:W-:Y:S02]  /*154b0*/  ISETP.GE.AND P1, PT, R25, R2, PT ;  /* 0x000000021900720c */ /* 0x000fe40003f26270 */
[C---:B------:R-:W-:Y:S02]  /*154c0*/  IADD3 R24, R0.reuse, 0x11, RZ ;  /* 0x0000001100187810 */ /* 0x040fe40007ffe0ff */
[----:B------:R-:W-:Y:S01]  /*154d0*/  IADD3 R28, R0, 0x28, RZ ;  /* 0x00000028001c7810 */ /* 0x000fe20007ffe0ff */
[----:B------:R-:W-:Y:S01]  /*154e0*/  HMMA.16816.F32.BF16 R148, R8, R162, R148 ;  /* 0x000000a20894723c */ /* 0x000fe20000041894 */
[----:B------:R-:W-:-:S02]  /*154f0*/  FSEL R19, R19, -INF , !P4 ;  /* 0xff80000013137808 */ /* 0x000fc40006000000 */
[----:B------:R-:W-:-:S04]  /*15500*/  ISETP.GE.AND P4, PT, R0, R133, PT ;  /* 0x000000850000720c */ /* 0x000fc80003f86270 */
[----:B------:R-:W-:Y:S01]  /*15510*/  FSEL R18, R18, -INF , !P4 ;  /* 0xff80000012127808 */ /* 0x000fe20006000000 */
[----:B--2---:R-:W-:Y:S01]  /*15520*/  HMMA.16816.F32.BF16 R220, R32, R164, R220 ;  /* 0x000000a420dc723c */ /* 0x004fe200000418dc */
[----:B------:R-:W-:Y:S02]  /*15530*/  FSEL R12, R12, -INF , !P6 ;  /* 0xff8000000c0c7808 */ /* 0x000fe40007000000 */
[----:B------:R-:W-:Y:S02]  /*15540*/  FSEL R14, R14, -INF , !P3 ;  /* 0xff8000000e0e7808 */ /* 0x000fe40005800000 */
[----:B------:R-:W-:Y:S02]  /*15550*/  FSEL R15, R15, -INF , !P2 ;  /* 0xff8000000f0f7808 */ /* 0x000fe40005000000 */
[----:B------:R-:W-:Y:S01]  /*15560*/  ISETP.GE.AND P6, PT, R25, R133, PT ;  /* 0x000000851900720c */ /* 0x000fe20003fc6270 */
[----:B---3--:R-:W-:Y:S01]  /*15570*/  HMMA.16816.F32.BF16 R144, R8, R20, R144 ;  /* 0x000000140890723c */ /* 0x008fe20000041890 */
[----:B------:R-:W-:Y:S01]  /*15580*/  FSEL R27, R152, -INF , !P1 ;  /* 0xff800000981b7808 */ /* 0x000fe20004800000 */
[----:B------:R-:W-:Y:S01]  /*15590*/  BAR.SYNC.DEFER_BLOCKING 0x0 ;  /* 0x0000000000007b1d */ /* 0x000fe20000010000 */
[----:B------:R-:W-:-:S02]  /*155a0*/  ISETP.GE.AND P3, PT, R24, R2, PT ;  /* 0x000000021800720c */ /* 0x000fc40003f66270 */
[----:B------:R-:W-:Y:S02]  /*155b0*/  FSEL R13, R13, -INF , !P5 ;  /* 0xff8000000d0d7808 */ /* 0x000fe40006800000 */
[----:B------:R-:W-:Y:S01]  /*155c0*/  IADD3 R20, R0, 0x18, RZ ;  /* 0x0000001800147810 */ /* 0x000fe20007ffe0ff */
[----:B------:R-:W-:Y:S01]  /*155d0*/  HMMA.16816.F32.BF16 R172, R32, R166, R172 ;  /* 0x000000a620ac723c */ /* 0x000fe200000418ac */
[-C--:B------:R-:W-:Y:S02]  /*155e0*/  ISETP.GE.AND P5, PT, R24, R133.reuse, PT ;  /* 0x000000851800720c */ /* 0x080fe40003fa6270 */
[C---:B------:R-:W-:Y:S02]  /*155f0*/  ISETP.GE.AND P2, PT, R20.reuse, R2, PT ;  /* 0x000000021400720c */ /* 0x040fe40003f46270 */
[----:B------:R-:W-:Y:S02]  /*15600*/  ISETP.GE.AND P1, PT, R20, R133, PT ;  /* 0x000000851400720c */ /* 0x000fe40003f26270 */
[C---:B------:R-:W-:Y:S01]  /*15610*/  IADD3 R20, R0.reuse, 0x19, RZ ;  /* 0x0000001900147810 */ /* 0x040fe20007ffe0ff */
[----:B------:R-:W-:Y:S01]  /*15620*/  HMMA.16816.F32.BF16 R140, R8, R22, R140 ;  /* 0x00000016088c723c */ /* 0x000fe2000004188c */
[----:B------:R-:W-:-:S02]  /*15630*/  IADD3 R21, R0, 0x20, RZ ;  /* 0x0000002000157810 */ /* 0x000fc40007ffe0ff */
[----:B------:R-:W-:Y:S02]  /*15640*/  FSEL R26, R153, -INF , !P3 ;  /* 0xff800000991a7808 */ /* 0x000fe40005800000 */
[----:B------:R-:W-:Y:S02]  /*15650*/  ISETP.GE.AND P3, PT, R20, R133, PT ;  /* 0x000000851400720c */ /* 0x000fe40003f66270 */
[----:B------:R-:W-:Y:S01]  /*15660*/  FSEL R22, R154, -INF , !P6 ;  /* 0xff8000009a167808 */ /* 0x000fe20007000000 */
[----:B----4-:R-:W-:Y:S01]  /*15670*/  HMMA.16816.F32.BF16 R220, R8, R4, R220 ;  /* 0x0000000408dc723c */ /* 0x010fe200000418dc */
[----:B------:R-:W-:Y:S02]  /*15680*/  ISETP.GE.AND P6, PT, R20, R2, PT ;  /* 0x000000021400720c */ /* 0x000fe40003fc6270 */
[----:B------:R-:W-:Y:S02]  /*15690*/  IADD3 R20, R0, 0x21, RZ ;  /* 0x0000002100147810 */ /* 0x000fe40007ffe0ff */
[----:B------:R-:W-:-:S02]  /*156a0*/  FSEL R23, R155, -INF , !P5 ;  /* 0xff8000009b177808 */ /* 0x000fc40006800000 */
[----:B------:R-:W-:Y:S01]  /*156b0*/  FSEL R25, R148, -INF , !P2 ;  /* 0xff80000094197808 */ /* 0x000fe20005000000 */
[----:B------:R-:W-:Y:S01]  /*156c0*/  HMMA.16816.F32.BF16 R172, R8, R6, R172 ;  /* 0x0000000608ac723c */ /* 0x000fe200000418ac */
[CC--:B------:R-:W-:Y:S02]  /*156d0*/  ISETP.GE.AND P5, PT, R21.reuse, R2.reuse, PT ;  /* 0x000000021500720c */ /* 0x0c0fe40003fa6270 */
[----:B------:R-:W-:Y:S02]  /*156e0*/  ISETP.GE.AND P2, PT, R21, R133, PT ;  /* 0x000000851500720c */ /* 0x000fe40003f46270 */
[----:B------:R-:W-:Y:S02]  /*156f0*/  FSEL R21, R150, -INF , !P1 ;  /* 0xff80000096157808 */ /* 0x000fe40004800000 */
[----:B------:R-:W-:Y:S02]  /*15700*/  ISETP.GE.AND P1, PT, R20, R2, PT ;  /* 0x000000021400720c */ /* 0x000fe40003f26270 */
[----:B------:R-:W-:-:S02]  /*15710*/  IADD3 R5, R0, 0x29, RZ ;  /* 0x0000002900057810 */ /* 0x000fc40007ffe0ff */
[----:B------:R-:W-:Y:S02]  /*15720*/  FSEL R224, R145, -INF , !P1 ;  /* 0xff80000091e07808 */ /* 0x000fe40004800000 */
[CC--:B------:R-:W-:Y:S02]  /*15730*/  ISETP.GE.AND P1, PT, R5.reuse, R133.reuse, PT ;  /* 0x000000850500720c */ /* 0x0c0fe40003f26270 */
[----:B------:R-:W-:Y:S02]  /*15740*/  FSEL R214, R144, -INF , !P5 ;  /* 0xff80000090d67808 */ /* 0x000fe40006800000 */
[----:B------:R-:W-:Y:S02]  /*15750*/  FSEL R171, R146, -INF , !P2 ;  /* 0xff80000092ab7808 */ /* 0x000fe40005000000 */
[----:B------:R-:W-:Y:S02]  /*15760*/  ISETP.GE.AND P5, PT, R28, R133, PT ;  /* 0x000000851c00720c */ /* 0x000fe40003fa6270 */
[----:B------:R-:W-:-:S02]  /*15770*/  ISETP.GE.AND P2, PT, R5, R2, PT ;  /* 0x000000020500720c */ /* 0x000fc40003f46270 */
[C---:B------:R-:W-:Y:S02]  /*15780*/  IADD3 R5, R0.reuse, 0x31, RZ ;  /* 0x0000003100057810 */ /* 0x040fe40007ffe0ff */
[----:B------:R-:W-:Y:S02]  /*15790*/  FSEL R169, R143, -INF , !P1 ;  /* 0xff8000008fa97808 */ /* 0x000fe40004800000 */
[----:B------:R-:W-:Y:S02]  /*157a0*/  ISETP.GE.AND P1, PT, R0, R2, PT ;  /* 0x000000020000720c */ /* 0x000fe40003f26270 */
[----:B------:R-:W-:Y:S02]  /*157b0*/  FSEL R24, R149, -INF , !P6 ;  /* 0xff80000095187808 */ /* 0x000fe40007000000 */
[----:B------:R-:W-:Y:S02]  /*157c0*/  FSEL R167, R142, -INF , !P5 ;  /* 0xff8000008ea77808 */ /* 0x000fe40006800000 */
[----:B------:R-:W-:-:S02]  /*157d0*/  FSEL R212, R141, -INF , !P2 ;  /* 0xff8000008dd47808 */ /* 0x000fc40005000000 */
[-C--:B------:R-:W-:Y:S02]  /*157e0*/  ISETP.GE.AND P6, PT, R20, R133.reuse, PT ;  /* 0x000000851400720c */ /* 0x080fe40003fc6270 */
[CC--:B------:R-:W-:Y:S02]  /*157f0*/  ISETP.GE.AND P5, PT, R5.reuse, R2.reuse, PT ;  /* 0x000000020500720c */ /* 0x0c0fe40003fa6270 */
[----:B------:R-:W-:Y:S02]  /*15800*/  ISETP.GE.AND P2, PT, R5, R133, PT ;  /* 0x000000850500720c */ /* 0x000fe40003f46270 */
[----:B------:R-:W-:Y:S02]  /*15810*/  FSEL R20, R151, -INF , !P3 ;  /* 0xff80000097147808 */ /* 0x000fe40005800000 */
[----:B------:R-:W-:Y:S02]  /*15820*/  FSEL R5, R16, -INF , !P1 ;  /* 0xff80000010057808 */ /* 0x000fe40004800000 */
[----:B------:R-:W-:-:S02]  /*15830*/  ISETP.GE.AND P3, PT, R28, R2, PT ;  /* 0x000000021c00720c */ /* 0x000fc40003f66270 */
[----:B------:R-:W-:Y:S02]  /*15840*/  ISETP.GT.AND P1, PT, R208, R199, PT ;  /* 0x000000c7d000720c */ /* 0x000fe40003f24270 */
[----:B------:R-:W-:Y:S02]  /*15850*/  IADD3 R4, R0, 0x30, RZ ;  /* 0x0000003000047810 */ /* 0x000fe40007ffe0ff */
[----:B------:R-:W-:Y:S02]  /*15860*/  FSEL R170, R147, -INF , !P6 ;  /* 0xff80000093aa7808 */ /* 0x000fe40007000000 */
[----:B------:R-:W-:Y:S02]  /*15870*/  FSEL R216, R140, -INF , !P3 ;  /* 0xff8000008cd87808 */ /* 0x000fe40005800000 */
[C---:B------:R-:W-:Y:S02]  /*15880*/  ISETP.GE.AND P6, PT, R4.reuse, R2, PT ;  /* 0x000000020400720c */ /* 0x040fe40003fc6270 */
[----:B------:R-:W-:-:S02]  /*15890*/  ISETP.GE.AND P3, PT, R4, R133, PT ;  /* 0x000000850400720c */ /* 0x000fc40003f66270 */
[C---:B------:R-:W-:Y:S02]  /*158a0*/  IADD3 R4, R0.reuse, 0x38, RZ ;  /* 0x0000003800047810 */ /* 0x040fe40007ffe0ff */
[----:B------:R-:W-:Y:S02]  /*158b0*/  IADD3 R0, R0, 0x39, RZ ;  /* 0x0000003900007810 */ /* 0x000fe40007ffe0ff */
[----:B------:R-:W-:Y:S02]  /*158c0*/  FSEL R160, R220, -INF , !P6 ;  /* 0xff800000dca07808 */ /* 0x000fe40007000000 */
[----:B------:R-:W-:Y:S02]  /*158d0*/  FSEL R146, R222, -INF , !P3 ;  /* 0xff800000de927808 */ /* 0x000fe40005800000 */
[----:B------:R-:W-:Y:S02]  /*158e0*/  FSEL R159, R221, -INF , !P5 ;  /* 0xff800000dd9f7808 */ /* 0x000fe40006800000 */
[----:B------:R-:W-:-:S02]  /*158f0*/  FSEL R144, R223, -INF , !P2 ;  /* 0xff800000df907808 */ /* 0x000fc40005000000 */
[CC--:B------:R-:W-:Y:S02]  /*15900*/  ISETP.GE.AND P6, PT, R4.reuse, R2.reuse, PT ;  /* 0x000000020400720c */ /* 0x0c0fe40003fc6270 */
[-C--:B------:R-:W-:Y:S02]  /*15910*/  ISETP.GE.AND P3, PT, R4, R133.reuse, PT ;  /* 0x000000850400720c */ /* 0x080fe40003f66270 */
[C---:B------:R-:W-:Y:S02]  /*15920*/  ISETP.GE.AND P5, PT, R0.reuse, R2, PT ;  /* 0x000000020000720c */ /* 0x040fe40003fa6270 */
[----:B------:R-:W-:Y:S02]  /*15930*/  ISETP.GE.AND P2, PT, R0, R133, PT ;  /* 0x000000850000720c */ /* 0x000fe40003f46270 */
[----:B------:R-:W-:Y:S02]  /*15940*/  FSEL R158, R172, -INF , !P6 ;  /* 0xff800000ac9e7808 */ /* 0x000fe40007000000 */
[----:B------:R-:W-:-:S02]  /*15950*/  FSEL R145, R174, -INF , !P3 ;  /* 0xff800000ae917808 */ /* 0x000fc40005800000 */
        /* <DEDUP_REMOVED lines=39> */
[----:B------:R-:W-:Y:S02]  /*15bd0*/  @!P2 IADD3 R8, R8, 0x1, RZ ;  /* 0x000000010808a810 */ /* 0x000fe40007ffe0ff */
[----:B------:R-:W-:-:S02]  /*15be0*/  ISETP.NE.AND P2, PT, R11, RZ, PT ;  /* 0x000000ff0b00720c */ /* 0x000fc40003f45270 */
[----:B------:R-:W-:-:S05]  /*15bf0*/  LOP3.LUT R7, RZ, R11, RZ, 0x33, !PT ;  /* 0x0000000bff077212 */ /* 0x000fca00078e33ff */
        /* <DEDUP_REMOVED lines=25> */
.L_x_3598:
[----:B------:R-:W-:Y:S02]  /*15d90*/  ULDC.64 UR4, c[0x0][0x118] ;  /* 0x0000460000047ab9 */ /* 0x000fe40000000a00 */
[----:B------:R-:W2:Y:S02]  /*15da0*/  LD.E R4, [R218.64+0x38] ;  /* 0x00003804da047980 */ /* 0x000ea4000c101900 */
[----:B--2---:R-:W-:-:S04]  /*15db0*/  LEA R4, -R4, RZ, 0x6 ;  /* 0x000000ff04047211 */ /* 0x004fc800078e31ff */
[----:B------:R-:W-:Y:S02]  /*15dc0*/  SHF.R.S32.HI R2, RZ, 0x1f, R4 ;  /* 0x0000001fff027819 */ /* 0x000fe40000011404 */
.L_x_3599:
[----:B------:R-:W-:Y:S05]  /*15dd0*/  BSYNC B0 ;  /* 0x0000000000007941 */ /* 0x000fea0003800000 */
.L_x_3597:
[----:B------:R-:W-:Y:S01]  /*15de0*/  IMAD.SHL.U32 R7, R134, 0x20, RZ ;  /* 0x0000002086077824 */ /* 0x000fe200078e00ff */
[----:B------:R-:W-:Y:S01]  /*15df0*/  LEA R200, P2, R4, R200, 0x1 ;  /* 0x000000c804c87211 */ /* 0x000fe200078408ff */
[----:B------:R-:W-:Y:S01]  /*15e00*/  ULDC.64 UR4, c[0x0][0x118] ;  /* 0x0000460000047ab9 */ /* 0x000fe20000000a00 */
        /* <DEDUP_REMOVED lines=24> */
.L_x_3596:
[----:B------:R-:W-:Y:S05]  /*15f90*/  BSYNC B1 ;  /* 0x0000000000017941 */ /* 0x000fea0003800000 */
.L_x_3595:
[----:B------:R-:W-:Y:S01]  /*15fa0*/  ULDC.64 UR4, c[0x0][0x118] ;  /* 0x0000460000047ab9 */ /* 0x000fe20000000a00 */
[----:B------:R-:W-:Y:S01]  /*15fb0*/  FMNMX.FTZ R0, R132, R5, !PT ;  /* 0x0000000584007209 */ /* 0x000fe20007810000 */
[----:B------:R-:W2:Y:S01]  /*15fc0*/  LD.E R156, [R218.64+0xdc] ;  /* 0x0000dc04da9c7980 */ /* 0x000ea2000c101900 */
[----:B------:R-:W-:-:S02]  /*15fd0*/  FMNMX.FTZ R2, R3, R18, !PT ;  /* 0x0000001203027209 */ /* 0x000fc40007810000 */
[----:B-1----:R-:W-:Y:S01]  /*15fe0*/  FMNMX.FTZ R7, R17, R0, !PT ;  /* 0x0000000011077209 */ /* 0x002fe20007810000 */
[----:B------:R-:W-:Y:S01]  /*15ff0*/  LDSM.16.MT88.4 R140, [R197+0xc800] ;  /* 0x00c80000c58c783b */ /* 0x000fe20000004200 */
[----:B------:R-:W-:Y:S02]  /*16000*/  FMNMX.FTZ R9, R19, R2, !PT ;  /* 0x0000000213097209 */ /* 0x000fe40007810000 */
[----:B------:R-:W-:Y:S01]  /*16010*/  FMNMX.FTZ R0, R12, R7, !PT ;  /* 0x000000070c007209 */ /* 0x000fe20007810000 */
[----:B------:R-:W-:Y:S03]  /*16020*/  LDSM.16.MT88.4 R32, [R196+0xc800] ;  /* 0x00c80000c420783b */ /* 0x000fe60000004200 */
[----:B------:R-:W-:Y:S01]  /*16030*/  FMNMX.FTZ R0, R13, R0, !PT ;  /* 0x000000000d007209 */ /* 0x000fe20007810000 */
[----:B------:R-:W-:Y:S03]  /*16040*/  LDSM.16.MT88.4 R28, [R195+0xc800] ;  /* 0x00c80000c31c783b */ /* 0x000fe60000004200 */
[----:B------:R-:W-:-:S04]  /*16050*/  FMNMX.FTZ R7, R27, R0, !PT ;  /* 0x000000001b077209 */ /* 0x000fc80007810000 */
        /* <DEDUP_REMOVED lines=43> */
[-CC-:B------:R-:W-:Y:S02]  /*16310*/  FFMA.FTZ R139, R12, R156.reuse, -R157.reuse ;  /* 0x0000009c0c8b7223 */ /* 0x180fe4000001089d */
[-C--:B------:R-:W-:Y:S02]  /*16320*/  FFMA.FTZ R138, R13, R156.reuse, -R157 ;  /* 0x0000009c0d8a7223 */ /* 0x080fe4000001089d */
[-CC-:B------:R-:W-:Y:S02]  /*16330*/  FFMA.FTZ R0, R14, R156.reuse, -R155.reuse ;  /* 0x0000009c0e007223 */ /* 0x180fe4000001089b */
[-C--:B------:R-:W-:Y:S01]  /*16340*/  FFMA.FTZ R153, R15, R156.reuse, -R155 ;  /* 0x0000009c0f997223 */ /* 0x080fe2000001089b */
[----:B------:R-:W-:Y:S01]  /*16350*/  MUFU.EX2 R139, R139 ;  /* 0x0000008b008b7308 */ /* 0x000fe20000000800 */
[----:B------:R-:W1:Y:S01]  /*16360*/  LDSM.16.MT88.4 R12, [R197+0xc000] ;  /* 0x00c00000c50c783b */ /* 0x000e620000004200 */
[-CC-:B------:R-:W-:Y:S01]  /*16370*/  FFMA.FTZ R149, R5, R156.reuse, -R157.reuse ;  /* 0x0000009c05957223 */ /* 0x180fe2000001089d */
[----:B------:R-:W-:Y:S01]  /*16380*/  FSEL R5, R151, RZ, P2 ;  /* 0x000000ff97057208 */ /* 0x000fe20001000000 */
[----:B------:R-:W-:-:S02]  /*16390*/  FFMA.FTZ R148, R17, R156, -R157 ;  /* 0x0000009c11947223 */ /* 0x000fc4000001089d */
[-C--:B------:R-:W-:Y:S02]  /*163a0*/  FFMA.FTZ R133, R18, R156.reuse, -R155 ;  /* 0x0000009c12857223 */ /* 0x080fe4000001089b */
[----:B------:R-:W-:Y:S01]  /*163b0*/  FADD.FTZ R5, R132, -R5 ;  /* 0x8000000584057221 */ /* 0x000fe20000010000 */
[----:B------:R-:W-:Y:S01]  /*163c0*/  MUFU.EX2 R149, R149 ;  /* 0x0000009500957308 */ /* 0x000fe20000000800 */
[-C--:B------:R-:W-:Y:S02]  /*163d0*/  FFMA.FTZ R2, R19, R156.reuse, -R155 ;  /* 0x0000009c13027223 */ /* 0x080fe4000001089b */
[----:B------:R-:W-:Y:S01]  /*163e0*/  FMUL.FTZ R152, R156, R5 ;  /* 0x000000059c987220 */ /* 0x000fe20000410000 */
[----:B------:R-:W2:Y:S01]  /*163f0*/  LDSM.16.MT88.4 R16, [R198+0xc000] ;  /* 0x00c00000c610783b */ /* 0x000ea20000004200 */
[-CC-:B------:R-:W-:Y:S02]  /*16400*/  FFMA.FTZ R162, R26, R156.reuse, -R157.reuse ;  /* 0x0000009c1aa27223 */ /* 0x180fe4000001089d */
[-CC-:B------:R-:W-:Y:S01]  /*16410*/  FFMA.FTZ R161, R25, R156.reuse, -R157.reuse ;  /* 0x0000009c19a17223 */ /* 0x180fe2000001089d */
[----:B------:R-:W3:Y:S01]  /*16420*/  MUFU.EX2 R148, R148 ;  /* 0x0000009400947308 */ /* 0x000ee20000000800 */
[----:B------:R-:W-:-:S02]  /*16430*/  FFMA.FTZ R164, R24, R156, -R157 ;  /* 0x0000009c18a47223 */ /* 0x000fc4000001089d */
[-CC-:B------:R-:W-:Y:S02]  /*16440*/  FFMA.FTZ R163, R22, R156.reuse, -R155.reuse ;  /* 0x0000009c16a37223 */ /* 0x180fe4000001089b */
[-CC-:B------:R-:W-:Y:S02]  /*16450*/  FFMA.FTZ R166, R23, R156.reuse, -R155.reuse ;  /* 0x0000009c17a67223 */ /* 0x180fe4000001089b */
[-CC-:B------:R-:W-:Y:S01]  /*16460*/  FFMA.FTZ R165, R21, R156.reuse, -R155.reuse ;  /* 0x0000009c15a57223 */ /* 0x180fe2000001089b */
[----:B------:R-:W4:Y:S01]  /*16470*/  MUFU.EX2 R138, R138 ;  /* 0x0000008a008a7308 */ /* 0x000f220000000800 */
[-C--:B------:R-:W-:Y:S02]  /*16480*/  FFMA.FTZ R168, R20, R156.reuse, -R155 ;  /* 0x0000009c14a87223 */ /* 0x080fe4000001089b */
[----:B------:R-:W-:Y:S01]  /*16490*/  LDSM.16.MT88.4 R20, [R197+0xe800] ;  /* 0x00e80000c514783b */ /* 0x000fe20000004200 */
[-CC-:B------:R-:W-:Y:S02]  /*164a0*/  FFMA.FTZ R174, R212, R156.reuse, -R157.reuse ;  /* 0x0000009cd4ae7223 */ /* 0x180fe4000001089d */
[----:B------:R-:W-:-:S02]  /*164b0*/  FFMA.FTZ R172, R214, R156, -R157 ;  /* 0x0000009cd6ac7223 */ /* 0x000fc4000001089d */
[----:B------:R-:W-:Y:S01]  /*164c0*/  MUFU.EX2 R133, R133 ;  /* 0x0000008500857308 */ /* 0x000fe20000000800 */
[----:B---3--:R-:W-:Y:S01]  /*164d0*/  F2FP.BF16.PACK_AB R4, R148, R149 ;  /* 0x000000959404723e */ /* 0x008fe200000010ff */
[-CC-:B------:R-:W-:Y:S02]  /*164e0*/  FFMA.FTZ R175, R224, R156.reuse, -R157.reuse ;  /* 0x0000009ce0af7223 */ /* 0x180fe4000001089d */
[-C--:B------:R-:W-:Y:S02]  /*164f0*/  FFMA.FTZ R173, R216, R156.reuse, -R157 ;  /* 0x0000009cd8ad7223 */ /* 0x080fe4000001089d */
[-CC-:B------:R-:W-:Y:S02]  /*16500*/  FFMA.FTZ R171, R171, R156.reuse, -R155.reuse ;  /* 0x0000009cabab7223 */ /* 0x180fe4000001089b */
[----:B------:R-:W3:Y:S01]  /*16510*/  MUFU.EX2 R2, R2 ;  /* 0x0000000200027308 */ /* 0x000ee20000000800 */
[----:B----4-:R-:W-:Y:S01]  /*16520*/  F2FP.BF16.PACK_AB R6, R138, R139 ;  /* 0x0000008b8a06723e */ /* 0x010fe200000010ff */
[----:B------:R-:W-:-:S02]  /*16530*/  FFMA.FTZ R170, R170, R156, -R155 ;  /* 0x0000009caaaa7223 */ /* 0x000fc4000001089b */
[-CC-:B------:R-:W-:Y:S02]  /*16540*/  FFMA.FTZ R167, R167, R156.reuse, -R155.reuse ;  /* 0x0000009ca7a77223 */ /* 0x180fe4000001089b */
[-C--:B------:R-:W-:Y:S02]  /*16550*/  FFMA.FTZ R212, R169, R156.reuse, -R155 ;  /* 0x0000009ca9d47223 */ /* 0x080fe4000001089b */
[----:B------:R-:W-:Y:S01]  /*16560*/  MUFU.EX2 R0, R0 ;  /* 0x0000000000007308 */ /* 0x000fe20000000800 */
[-CC-:B------:R-:W-:Y:S02]  /*16570*/  FFMA.FTZ R160, R160, R156.reuse, -R157.reuse ;  /* 0x0000009ca0a07223 */ /* 0x180fe4000001089d */
[-CC-:B------:R-:W-:Y:S02]  /*16580*/  FFMA.FTZ R159, R159, R156.reuse, -R157.reuse ;  /* 0x0000009c9f9f7223 */ /* 0x180fe4000001089d */
[-C--:B------:R-:W-:Y:S02]  /*16590*/  FFMA.FTZ R158, R158, R156.reuse, -R157 ;  /* 0x0000009c9e9e7223 */ /* 0x080fe4000001089d */
[-CC-:B------:R-:W-:Y:S01]  /*165a0*/  FFMA.FTZ R169, R146, R156.reuse, -R155.reuse ;  /* 0x0000009c92a97223 */ /* 0x180fe2000001089b */
[----:B------:R-:W4:Y:S01]  /*165b0*/  MUFU.EX2 R153, R153 ;  /* 0x0000009900997308 */ /* 0x000f220000000800 */
[----:B---3--:R-:W-:Y:S01]  /*165c0*/  F2FP.BF16.PACK_AB R5, R2, R133 ;  /* 0x000000850205723e */ /* 0x008fe200000010ff */
[----:B------:R-:W-:-:S02]  /*165d0*/  FFMA.FTZ R214, R144, R156, -R155 ;  /* 0x0000009c90d67223 */ /* 0x000fc4000001089b */
[-CC-:B------:R-:W-:Y:S02]  /*165e0*/  FFMA.FTZ R216, R145, R156.reuse, -R155.reuse ;  /* 0x0000009c91d87223 */ /* 0x180fe4000001089b */
[----:B------:R-:W-:Y:S02]  /*165f0*/  FFMA.FTZ R155, R154, R156, -R155 ;  /* 0x0000009c9a9b7223 */ /* 0x000fe4000001089b */
[----:B------:R-:W3:Y:S08]  /*16600*/  MUFU.EX2 R152, R152 ;  /* 0x0000009800987308 */ /* 0x000ef00000000800 */
        /* <DEDUP_REMOVED lines=306> */
[----:B------:R-:W-:Y:S11]  /*17930*/  HMMA.16816.F32.BF16 R112, R4, R14, R112 ;  /* 0x0000000e0470723c */ /* 0x000ff60000041870 */
[----:B------:R-:W-:Y:S08]  /*17940*/  @!UPT UIADD3 URZ, URZ, URZ, URZ ;  /* 0x0000003f3f3ff290 */ /* 0x000ff0000fffe03f */
.L_x_3591:
[----:B------:R-:W-:Y:S05]  /*17950*/  @!P1 BRA `(.L_x_3600) ;  /* 0x000030f000009947 */ /* 0x000fea0003800000 */
[----:B------:R-:W-:Y:S01]  /*17960*/  SHF.L.U64.HI R214, R134, 0x5, R135 ;  /* 0x0000000586d67819 */ /* 0x000fe20000010287 */
[C---:B------:R-:W-:Y:S01]  /*17970*/  IMAD.SHL.U32 R219, R136.reuse, 0x20, RZ ;  /* 0x0000002088db7824 */ /* 0x040fe200078e00ff */
[----:B------:R-:W-:Y:S01]  /*17980*/  SHF.L.U64.HI R212, R136, 0x5, R137 ;  /* 0x0000000588d47819 */ /* 0x000fe20000010289 */
[----:B------:R-:W-:Y:S01]  /*17990*/  IMAD.SHL.U32 R221, R134, 0x20, RZ ;  /* 0x0000002086dd7824 */ /* 0x000fe200078e00ff */
[----:B------:R-:W-:Y:S01]  /*179a0*/  MOV R0, R3 ;  /* 0x0000000300007202 */ /* 0x000fe20000000f00 */
[----:B------:R-:W-:-:S02]  /*179b0*/  IMAD.MOV.U32 R135, RZ, RZ, R132 ;  /* 0x000000ffff877224 */ /* 0x000fc400078e0084 */
.L_x_3609:
        /* <DEDUP_REMOVED lines=76> */
.L_x_3602:
[----:B------:R-:W-:Y:S02]  /*17e80*/  ULDC.64 UR4, c[0x0][0x118] ;  /* 0x0000460000047ab9 */ /* 0x000fe40000000a00 */
[----:B------:R-:W2:Y:S02]  /*17e90*/  LD.E R10, [R2.64+0x40] ;  /* 0x00004004020a7980 */ /* 0x000ea4000c101900 */
[----:B--2---:R-:W-:Y:S04]  /*17ea0*/  LEA R10, -R10, RZ, 0x6 ;  /* 0x000000ff0a0a7211 */ /* 0x004fe800078e31ff */
[----:B------:R-:W-:Y:S02]  /*17eb0*/  SHF.R.S32.HI R7, RZ, 0x1f, R10 ;  /* 0x0000001fff077819 */ /* 0x000fe4000001140a */
.L_x_3603:
[----:B------:R-:W-:Y:S05]  /*17ec0*/  BSYNC B0 ;  /* 0x0000000000007941 */ /* 0x000fea0003800000 */
.L_x_3601:
        /* <DEDUP_REMOVED lines=18> */
[----:B------:R-:W-:Y:S03]  /*17ff0*/  ISETP.GT.AND P0, PT, R208, R199, PT ;  /* 0x000000c7d000720c */ /* 0x000fe60003f04270 */
        /* <DEDUP_REMOVED lines=186> */
[----:B------:R-:W-:Y:S04]  /*18ba0*/  LOP3.LUT R132, R132, R141, RZ, 0x3c, !PT ;  /* 0x0000008d84847212 */ /* 0x000fe800078e3cff */
[----:B------:R-:W-:Y:S01]  /*18bb0*/  ISETP.GE.AND P2, PT, R132, RZ, PT ;  /* 0x000000ff8400720c */ /* 0x000fe20003f46270 */
[--C-:B-1----:R-:W-:Y:S02]  /*18bc0*/  IMAD.MOV R133, RZ, RZ, -R143.reuse ;  /* 0x000000ffff857224 */ /* 0x102fe400078e0a8f */
[----:B------:R-:W-:Y:S02]  /*18bd0*/  IMAD.MOV.U32 R142, RZ, RZ, RZ ;  /* 0x000000ffff8e7224 */ /* 0x000fe400078e00ff */
[----:B------:R-:W-:Y:S01]  /*18be0*/  IMAD R140, R133, R136, RZ ;  /* 0x00000088858c7224 */ /* 0x000fe200078e02ff */
[----:B------:R-:W-:Y:S02]  /*18bf0*/  IABS R133, R139 ;  /* 0x0000008b00857213 */ /* 0x000fe40000000000 */
[----:B------:R-:W-:Y:S01]  /*18c00*/  LOP3.LUT R139, R139, R141, RZ, 0x3c, !PT ;  /* 0x0000008d8b8b7212 */ /* 0x000fe200078e3cff */
[----:B------:R-:W-:Y:S03]  /*18c10*/  IMAD.HI.U32 R140, R143, R140, R142 ;  /* 0x0000008c8f8c7227 */ /* 0x000fe600078e008e */
        /* <DEDUP_REMOVED lines=42> */
.L_x_3607:
[----:B------:R-:W-:Y:S02]  /*18ec0*/  ULDC.64 UR4, c[0x0][0x118] ;  /* 0x0000460000047ab9 */ /* 0x000fe40000000a00 */
[----:B------:R-:W2:Y:S02]  /*18ed0*/  LD.E R140, [R2.64+0x38] ;  /* 0x00003804028c7980 */ /* 0x000ea4000c101900 */
[----:B--2---:R-:W-:Y:S04]  /*18ee0*/  LEA R140, -R140, RZ, 0x6 ;  /* 0x000000ff8c8c7211 */ /* 0x004fe800078e31ff */
[----:B------:R-:W-:Y:S02]  /*18ef0*/  SHF.R.S32.HI R137, RZ, 0x1f, R140 ;  /* 0x0000001fff897819 */ /* 0x000fe4000001148c */
.L_x_3608:
[----:B------:R-:W-:Y:S05]  /*18f00*/  BSYNC B0 ;  /* 0x0000000000007941 */ /* 0x000fea0003800000 */
.L_x_3606:
[C---:B------:R-:W-:Y:S01]  /*18f10*/  LEA R200, P0, R140.reuse, R200, 0x1 ;  /* 0x000000c88cc87211 */ /* 0x040fe200078008ff */
[----:B------:R-:W-:Y:S03]  /*18f20*/  ULDC.64 UR4, c[0x0][0x118] ;  /* 0x0000460000047ab9 */ /* 0x000fe60000000a00 */
        /* <DEDUP_REMOVED lines=23> */
.L_x_3605:
[----:B------:R-:W-:Y:S05]  /*190a0*/  BSYNC B1 ;  /* 0x0000000000017941 */ /* 0x000fea0003800000 */
.L_x_3604:
        /* <DEDUP_REMOVED lines=410> */
.L_x_3600:
        /* <DEDUP_REMOVED lines=11> */
.L_x_3614:
[----:B--23--:R-:W-:Y:S01]  /*1ab00*/  FADD.FTZ R217, R10, R217 ;  /* 0x000000d90ad97221 */ /* 0x00cfe20000010000 */
[----:B------:R-:W-:Y:S05]  /*1ab10*/  BRA.DIV ~URZ, `(.L_x_3611) ;  /* 0x000015227f007947 */ /* 0x000fea000b800000 */
[----:B------:R-:W2:Y:S04]  /*1ab20*/  SHFL.BFLY PT, R6, R215, 0x2, 0x1f ;  /* 0x0c401f00d7067f89 */ /* 0x000ea800000e0000 */
[----:B------:R-:W3:Y:S01]  /*1ab30*/  SHFL.BFLY PT, R2, R217, 0x1, 0x1f ;  /* 0x0c201f00d9027f89 */ /* 0x000ee200000e0000 */
[----:B--2---:R-:W-:Y:S02]  /*1ab40*/  FADD.FTZ R11, R6, R215 ;  /* 0x000000d7060b7221 */ /* 0x004fe40000010000 */
[----:B---3--:R-:W-:-:S03]  /*1ab50*/  FADD.FTZ R2, R217, R2 ;  /* 0x00000002d9027221 */ /* 0x008fc60000010000 */
[----:B------:R2:W3:Y:S04]  /*1ab60*/  SHFL.BFLY PT, R10, R11, 0x1, 0x1f ;  /* 0x0c201f000b0a7f89 */ /* 0x0004e800000e0000 */
.L_x_3615:
        /* <DEDUP_REMOVED lines=11> */
[CC--:B--2---:R-:W-:Y:S02]  /*1ac20*/  LEA.HI R11, R10.reuse, R9.reuse, RZ, 0x2 ;  /* 0x000000090a0b7211 */ /* 0x0c4fe400078f10ff */
[----:B------:R-:W-:Y:S02]  /*1ac30*/  LEA.HI R10, R10, R9, RZ, 0x5 ;  /* 0x000000090a0a7211 */ /* 0x000fe400078f28ff */
[--C-:B------:R-:W-:Y:S02]  /*1ac40*/  SHF.R.S32.HI R12, RZ, 0x2, R11.reuse ;  /* 0x00000002ff0c7819 */ /* 0x100fe4000001140b */
[----:B------:R-:W-:Y:S01]  /*1ac50*/  SHF.R.S32.HI R13, RZ, 0x1f, R11 ;  /* 0x0000001fff0d7819 */ /* 0x000fe2000001140b */
[C---:B---3--:R-:W-:Y:S01]  /*1ac60*/  FMUL.FTZ R128, R8.reuse, R128 ;  /* 0x0000008008807220 */ /* 0x048fe20000410000 */
[----:B------:R-:W-:Y:S01]  /*1ac70*/  LOP3.LUT R16, R11, 0x1ffffffc, RZ, 0xc0, !PT ;  /* 0x1ffffffc0b107812 */ /* 0x000fe200078ec0ff */
[C---:B------:R-:W-:Y:S01]  /*1ac80*/  FMUL.FTZ R129, R8.reuse, R129 ;  /* 0x0000008108817220 */ /* 0x040fe20000410000 */
[----:B------:R-:W-:Y:S01]  /*1ac90*/  LEA.HI R13, R13, R12, RZ, 0x3 ;  /* 0x0000000c0d0d7211 */ /* 0x000fe200078f18ff */
[C---:B------:R-:W-:Y:S01]  /*1aca0*/  FMUL.FTZ R124, R8.reuse, R124 ;  /* 0x0000007c087c7220 */ /* 0x040fe20000410000 */
[----:B------:R-:W-:Y:S01]  /*1acb0*/  SHF.R.S32.HI R11, RZ, 0x5, R10 ;  /* 0x00000005ff0b7819 */ /* 0x000fe2000001140a */
[C---:B------:R-:W-:Y:S01]  /*1acc0*/  FMUL.FTZ R125, R8.reuse, R125 ;  /* 0x0000007d087d7220 */ /* 0x040fe20000410000 */
[----:B------:R-:W-:Y:S01]  /*1acd0*/  LOP3.LUT R13, R13, 0xfffffff8, RZ, 0xc0, !PT ;  /* 0xfffffff80d0d7812 */ /* 0x000fe200078ec0ff */
[----:B------:R-:W-:Y:S01]  /*1ace0*/  FMUL.FTZ R36, R8, R36 ;  /* 0x0000002408247220 */ /* 0x000fe20000410000 */
[----:B------:R-:W-:Y:S01]  /*1acf0*/  IADD3 R16, -R16, R9, RZ ;  /* 0x0000000910107210 */ /* 0x000fe20007ffe1ff */
[----:B------:R-:W-:Y:S01]  /*1ad00*/  FMUL.FTZ R37, R8, R37 ;  /* 0x0000002508257220 */ /* 0x000fe20000410000 */
[----:B------:R-:W-:Y:S01]  /*1ad10*/  IADD3 R12, R12, -R13, RZ ;  /* 0x8000000d0c0c7210 */ /* 0x000fe20007ffe0ff */
[C---:B------:R-:W-:Y:S01]  /*1ad20*/  FMUL.FTZ R40, R8.reuse, R40 ;  /* 0x0000002808287220 */ /* 0x040fe20000410000 */
[----:B------:R-:W-:Y:S01]  /*1ad30*/  LEA R13, R11, R16, 0x9 ;  /* 0x000000100b0d7211 */ /* 0x000fe200078e48ff */
[----:B------:R-:W-:Y:S01]  /*1ad40*/  FMUL.FTZ R41, R8, R41 ;  /* 0x0000002908297220 */ /* 0x000fe20000410000 */
[----:B------:R-:W-:Y:S01]  /*1ad50*/  SHF.L.U32 R14, R12, 0x6, RZ ;  /* 0x000000060c0e7819 */ /* 0x000fe200000006ff */
[----:B------:R-:W-:Y:S01]  /*1ad60*/  FMUL.FTZ R44, R8, R44 ;  /* 0x0000002c082c7220 */ /* 0x000fe20000410000 */
[----:B------:R-:W-:Y:S01]  /*1ad70*/  LOP3.LUT R15, R12, 0x1, RZ, 0xc0, !PT ;  /* 0x000000010c0f7812 */ /* 0x000fe200078ec0ff */
[----:B------:R-:W-:Y:S01]  /*1ad80*/  FMUL.FTZ R45, R8, R45 ;  /* 0x0000002d082d7220 */ /* 0x000fe20000410000 */
[----:B------:R-:W-:Y:S01]  /*1ad90*/  LOP3.LUT R14, R14, 0x1c0, RZ, 0xc0, !PT ;  /* 0x000001c00e0e7812 */ /* 0x000fe200078ec0ff */
[C---:B------:R-:W-:Y:S01]  /*1ada0*/  FMUL.FTZ R48, R8.reuse, R48 ;  /* 0x0000003008307220 */ /* 0x040fe20000410000 */
[----:B------:R-:W-:Y:S01]  /*1adb0*/  ISETP.NE.U32.AND P0, PT, R15, 0x1, PT ;  /* 0x000000010f00780c */ /* 0x000fe20003f05070 */
[----:B------:R-:W-:Y:S01]  /*1adc0*/  FMUL.FTZ R49, R8, R49 ;  /* 0x0000003108317220 */ /* 0x000fe20000410000 */
[----:B------:R-:W-:Y:S01]  /*1add0*/  LEA.HI R14, R14, R14, RZ, 0x1d ;  /* 0x0000000e0e0e7211 */ /* 0x000fe200078fe8ff */
[----:B------:R-:W-:Y:S01]  /*1ade0*/  FMUL.FTZ R52, R8, R52 ;  /* 0x0000003408347220 */ /* 0x000fe20000410000 */
[----:B------:R-:W-:Y:S01]  /*1adf0*/  R2P PR, R12, 0x6 ;  /* 0x000000060c007804 */ /* 0x000fe20000000000 */
[C---:B------:R-:W-:Y:S01]  /*1ae00*/  FMUL.FTZ R53, R8.reuse, R53 ;  /* 0x0000003508357220 */ /* 0x040fe20000410000 */
[----:B------:R-:W-:Y:S01]  /*1ae10*/  LEA R13, R13, R14, 0x1 ;  /* 0x0000000e0d0d7211 */ /* 0x000fe200078e08ff */
[----:B------:R-:W-:-:S02]  /*1ae20*/  FMUL.FTZ R56, R8, R56 ;  /* 0x0000003808387220 */ /* 0x000fc40000410000 */
[C---:B------:R-:W-:Y:S01]  /*1ae30*/  FMUL.FTZ R57, R8.reuse, R57 ;  /* 0x0000003908397220 */ /* 0x040fe20000410000 */
[----:B------:R-:W-:Y:S01]  /*1ae40*/  SHF.L.U32 R12, R13, 0x2, RZ ;  /* 0x000000020d0c7819 */ /* 0x000fe200000006ff */
[C---:B------:R-:W-:Y:S01]  /*1ae50*/  FMUL.FTZ R60, R8.reuse, R60 ;  /* 0x0000003c083c7220 */ /* 0x040fe20000410000 */
[----:B------:R-:W-:Y:S01]  /*1ae60*/  STS.64 [R13.X4], R128 ;  /* 0x000000800d007388 */ /* 0x000fe20000004a00 */
[----:B------:R-:W-:Y:S01]  /*1ae70*/  FMUL.FTZ R61, R8, R61 ;  /* 0x0000003d083d7220 */ /* 0x000fe20000410000 */
[----:B------:R-:W-:Y:S01]  /*1ae80*/  IADD3 R14, R12, -0x20, RZ ;  /* 0xffffffe00c0e7810 */ /* 0x000fe20007ffe0ff */
[----:B------:R-:W-:Y:S01]  /*1ae90*/  FMUL.FTZ R64, R8, R64 ;  /* 0x0000004008407220 */ /* 0x000fe20000410000 */
[----:B------:R-:W-:Y:S01]  /*1aea0*/  @P0 IADD3 R14, R12, 0x20, RZ ;  /* 0x000000200c0e0810 */ /* 0x000fe20007ffe0ff */
        /* <DEDUP_REMOVED lines=28> */
[----:B------:R-:W-:Y:S01]  /*1b070*/  FMUL.FTZ R113, R8, R113 ;  /* 0x0000007108717220 */ /* 0x000fe20000410000 */
[----:B------:R-:W-:Y:S01]  /*1b080*/  MOV R8, 0x40 ;  /* 0x0000004000087802 */ /* 0x000fe20000000f00 */
[C---:B----4-:R-:W-:Y:S02]  /*1b090*/  FMUL.FTZ R131, R7.reuse, R131 ;  /* 0x0000008307837220 */ /* 0x050fe40000410000 */
[C---:B------:R-:W-:Y:S02]  /*1b0a0*/  FMUL.FTZ R130, R7.reuse, R130 ;  /* 0x0000008207827220 */ /* 0x040fe40000410000 */
[----:B------:R-:W-:-:S02]  /*1b0b0*/  FMUL.FTZ R127, R7, R127 ;  /* 0x0000007f077f7220 */ /* 0x000fc40000410000 */
        /* <DEDUP_REMOVED lines=48> */
[----:B------:R-:W-:Y:S02]  /*1b3c0*/  SEL R7, R8, 0xffffffc0, !P1 ;  /* 0xffffffc008077807 */ /* 0x000fe40004800000 */
[----:B------:R-:W-:Y:S02]  /*1b3d0*/  MOV R8, 0x80 ;  /* 0x0000008000087802 */ /* 0x000fe40000000f00 */
[----:B------:R-:W-:Y:S02]  /*1b3e0*/  IADD3 R15, R12, R7, RZ ;  /* 0x000000070c0f7210 */ /* 0x000fe40007ffe0ff */
[----:B------:R-:W-:-:S02]  /*1b3f0*/  SEL R17, R8, 0xffffff80, !P2 ;  /* 0xffffff8008117807 */ /* 0x000fc40005000000 */
[-C--:B------:R-:W-:Y:S01]  /*1b400*/  IADD3 R8, R7, R14.reuse, RZ ;  /* 0x0000000e07087210 */ /* 0x080fe20007ffe0ff */
[----:B------:R-:W-:Y:S01]  /*1b410*/  STS.64 [R15], R36 ;  /* 0x000000240f007388 */ /* 0x000fe20000000a00 */
[-C--:B------:R-:W-:Y:S02]  /*1b420*/  IADD3 R16, R12, R17.reuse, RZ ;  /* 0x000000110c107210 */ /* 0x080fe40007ffe0ff */
[----:B------:R-:W-:Y:S01]  /*1b430*/  IADD3 R18, R17, R14, RZ ;  /* 0x0000000e11127210 */ /* 0x000fe20007ffe0ff */
[----:B------:R-:W-:Y:S01]  /*1b440*/  STS.64 [R15+0x800], R38 ;  /* 0x000800260f007388 */ /* 0x000fe20000000a00 */
[-C--:B------:R-:W-:Y:S02]  /*1b450*/  IADD3 R19, R15, R17.reuse, RZ ;  /* 0x000000110f137210 */ /* 0x080fe40007ffe0ff */
[----:B------:R-:W-:Y:S01]  /*1b460*/  IADD3 R17, R8, R17, RZ ;  /* 0x0000001108117210 */ /* 0x000fe20007ffe0ff */
        /* <DEDUP_REMOVED lines=39> */
[----:B------:R-:W-:Y:S04]  /*1b6e0*/  STS.64 [R19+0x8800], R118 ;  /* 0x0088007613007388 */ /* 0x000fe80000000a00 */
[----:B------:R4:W-:Y:S04]  /*1b6f0*/  STS.64 [R17+0x8000], R112 ;  /* 0x0080007011007388 */ /* 0x0009e80000000a00 */
[----:B------:R1:W-:Y:S04]  /*1b700*/  STS.64 [R17+0x8800], R114 ;  /* 0x0088007211007388 */ /* 0x0003e80000000a00 */
[----:B--2---:R4:W2:Y:S04]  /*1b710*/  LD.E.64 R12, [R4.64+0xb0] ;  /* 0x0000b004040c7980 */ /* 0x0048a8000c101b00 */
[----:B---3--:R3:W2:Y:S04]  /*1b720*/  LD.E R8, [R4.64+0x60] ;  /* 0x0000600404087980 */ /* 0x0086a8000c101900 */
[----:B------:R-:W1:Y:S04]  /*1b730*/  S2R R121, SR_TID.X ;  /* 0x0000000000797919 */ /* 0x000e680000002100 */
[----:B------:R3:W5:Y:S04]  /*1b740*/  LD.E R7, [R4.64+0xcc] ;  /* 0x0000cc0404077980 */ /* 0x000768000c101900 */
[----:B------:R3:W5:Y:S04]  /*1b750*/  LD.E.64 R122, [R4.64+0x78] ;  /* 0x00007804047a7980 */ /* 0x000768000c101b00 */
[----:B------:R3:W5:Y:S01]  /*1b760*/  LD.E.64 R124, [R4.64+0xa8] ;  /* 0x0000a804047c7980 */ /* 0x000762000c101b00 */
[----:B------:R-:W-:Y:S01]  /*1b770*/  LOP3.LUT R10, R10, 0xffffffe0, RZ, 0xc0, !PT ;  /* 0xffffffe00a0a7812 */ /* 0x000fe200078ec0ff */
[----:B------:R-:W1:Y:S01]  /*1b780*/  @P4 MUFU.LG2 R2, R2 ;  /* 0x0000000200024308 */ /* 0x000e620000000c00 */
[----:B----4-:R-:W-:Y:S01]  /*1b790*/  SHF.R.S32.HI R112, RZ, 0x1f, R11 ;  /* 0x0000001fff707819 */ /* 0x010fe2000001140b */
[----:B------:R-:W-:Y:S01]  /*1b7a0*/  BSSY B0, `(.L_x_3612) ;  /* 0x000004e000007945 */ /* 0x000fe20003800000 */
[----:B------:R-:W-:-:S02]  /*1b7b0*/  IADD3 R10, R9, -R10, RZ ;  /* 0x8000000a090a7210 */ /* 0x000fc40007ffe0ff */
[----:B------:R-:W-:Y:S01]  /*1b7c0*/  LEA.HI R112, R112, R11, RZ, 0x2 ;  /* 0x0000000b70707211 */ /* 0x000fe200078f10ff */
[----:B------:R-:W-:Y:S01]  /*1b7d0*/  BAR.SYNC.DEFER_BLOCKING 0x0 ;  /* 0x0000000000007b1d */ /* 0x000fe20000010000 */
[----:B------:R-:W-:Y:S02]  /*1b7e0*/  LOP3.LUT P0, RZ, R10, 0x3, RZ, 0xc0, !PT ;  /* 0x000000030aff7812 */ /* 0x000fe4000780c0ff */
[----:B------:R-:W-:Y:S02]  /*1b7f0*/  LOP3.LUT R112, R112, 0xffffffc, RZ, 0xc0, !PT ;  /* 0x0ffffffc70707812 */ /* 0x000fe400078ec0ff */
[----:B-1----:R-:W-:Y:S01]  /*1b800*/  SHF.R.S32.HI R14, RZ, 0x1f, R121 ;  /* 0x0000001fff0e7819 */ /* 0x002fe20000011479 */
[----:B------:R-:W1:Y:S01]  /*1b810*/  @P3 MUFU.LG2 R6, R6 ;  /* 0x0000000600063308 */ /* 0x000e620000000c00 */
[----:B------:R-:W-:Y:S02]  /*1b820*/  IADD3 R112, R11, -R112, RZ ;  /* 0x800000700b707210 */ /* 0x000fe40007ffe0ff */
[----:B------:R-:W-:Y:S01]  /*1b830*/  LEA.HI R15, R14, R121, RZ, 0x4 ;  /* 0x000000790e0f7211 */ /* 0x000fe200078f20ff */
[----:B------:R-:W-:Y:S01]  /*1b840*/  @P4 FMUL.FTZ R11, R2, 0.69314718246459960938 ;  /* 0x3f317218020b4820 */ /* 0x000fe20000410000 */
[----:B------:R-:W-:-:S02]  /*1b850*/  MOV R9, 0xff800000 ;  /* 0xff80000000097802 */ /* 0x000fc40000000f00 */
[----:B------:R-:W-:Y:S01]  /*1b860*/  LOP3.LUT R14, R15, 0xfffffff0, RZ, 0xc0, !PT ;  /* 0xfffffff00f0e7812 */ /* 0x000fe200078ec0ff */
[----:B-----5:R-:W-:Y:S01]  /*1b870*/  @P4 FFMA.FTZ R9, R132, R0, R11 ;  /* 0x0000000084094223 */ /* 0x020fe2000001000b */
[----:B------:R-:W-:Y:S02]  /*1b880*/  SHF.R.S32.HI R15, RZ, 0x4, R15 ;  /* 0x00000004ff0f7819 */ /* 0x000fe4000001140f */
[----:B------:R-:W-:Y:S02]  /*1b890*/  IADD3 R14, -R14, R121, RZ ;  /* 0x000000790e0e7210 */ /* 0x000fe40007ffe1ff */
[----:B------:R-:W-:Y:S02]  /*1b8a0*/  SHF.L.U32 R18, R15, 0x6, RZ ;  /* 0x000000060f127819 */ /* 0x000fe400000006ff */
[----:B------:R-:W-:Y:S01]  /*1b8b0*/  LEA.HI R16, R14, R14, RZ, 0x1 ;  /* 0x0000000e0e107211 */ /* 0x000fe200078f08ff */
[----:B-1----:R-:W-:Y:S01]  /*1b8c0*/  @P3 FMUL.FTZ R6, R6, 0.69314718246459960938 ;  /* 0x3f31721806063820 */ /* 0x002fe20000410000 */
[----:B------:R-:W-:-:S02]  /*1b8d0*/  LOP3.LUT R18, R18, 0x1c0, RZ, 0xc0, !PT ;  /* 0x000001c012127812 */ /* 0x000fc400078ec0ff */
[----:B------:R-:W-:Y:S02]  /*1b8e0*/  SHF.L.U32 R17, R16, 0x2, RZ ;  /* 0x0000000210117819 */ /* 0x000fe400000006ff */
[----:B---3--:R-:W-:Y:S02]  /*1b8f0*/  SHF.R.U32.HI R4, RZ, 0x3, R18 ;  /* 0x00000003ff047819 */ /* 0x008fe40000011612 */
[----:B------:R-:W-:Y:S02]  /*1b900*/  LOP3.LUT R17, R18, 0x38, R17, 0xf8, !PT ;  /* 0x0000003812117812 */ /* 0x000fe400078ef811 */
[----:B------:R-:W-:Y:S02]  /*1b910*/  LOP3.LUT R5, R16, 0xffffffe, RZ, 0xc0, !PT ;  /* 0x0ffffffe10057812 */ /* 0x000fe400078ec0ff */
[----:B------:R-:W-:Y:S02]  /*1b920*/  LOP3.LUT R4, R17, R4, RZ, 0x3c, !PT ;  /* 0x0000000411047212 */ /* 0x000fe400078e3cff */
[----:B------:R-:W-:-:S02]  /*1b930*/  IADD3 R5, R14, -R5, RZ ;  /* 0x800000050e057210 */ /* 0x000fc40007ffe0ff */
[----:B------:R-:W-:Y:S01]  /*1b940*/  MOV R10, 0xff800000 ;  /* 0xff800000000a7802 */ /* 0x000fe20000000f00 */
[----:B------:R-:W-:Y:S01]  /*1b950*/  @P3 FFMA.FTZ R10, R3, R0, R6 ;  /* 0x00000000030a3223 */ /* 0x000fe20000010006 */
[----:B------:R-:W-:Y:S02]  /*1b960*/  LEA R113, R5, R4, 0x2 ;  /* 0x0000000405717211 */ /* 0x000fe400078e10ff */
[----:B------:R-:W-:-:S03]  /*1b970*/  SHF.R.S32.HI R4, RZ, 0x1f, R121 ;  /* 0x0000001fff047819 */ /* 0x000fc60000011479 */
[----:B------:R1:W3:Y:S01]  /*1b980*/  LDS.128 R108, [R113.X4] ;  /* 0x00000000716c7984 */ /* 0x0002e20000004c00 */
[----:B------:R-:W-:-:S03]  /*1b990*/  LEA.HI R4, R4, R121, RZ, 0x5 ;  /* 0x0000007904047211 */ /* 0x000fc600078f28ff */
[----:B------:R1:W4:Y:S01]  /*1b9a0*/  LDS.128 R104, [R113.X4+0x800] ;  /* 0x0008000071687984 */ /* 0x0003220000004c00 */
[----:B------:R-:W-:-:S03]  /*1b9b0*/  LOP3.LUT R4, R4, 0xffffffe0, RZ, 0xc0, !PT ;  /* 0xffffffe004047812 */ /* 0x000fc600078ec0ff */
[----:B------:R1:W1:Y:S01]  /*1b9c0*/  LDS.128 R100, [R113.X4+0x1000] ;  /* 0x0010000071647984 */ /* 0x0002620000004c00 */
[----:B------:R-:W-:-:S03]  /*1b9d0*/  IADD3 R4, R121, -R4, RZ ;  /* 0x8000000479047210 */ /* 0x000fc60007ffe0ff */
[----:B------:R1:W1:Y:S01]  /*1b9e0*/  LDS.128 R96, [R113.X4+0x1800] ;  /* 0x0018000071607984 */ /* 0x0002620000004c00 */
[----:B------:R-:W-:-:S03]  /*1b9f0*/  SHF.R.S32.HI R5, RZ, 0x1f, R4 ;  /* 0x0000001fff057819 */ /* 0x000fc60000011404 */
[----:B------:R1:W1:Y:S01]  /*1ba00*/  LDS.128 R92, [R113.X4+0x2000] ;  /* 0x00200000715c7984 */ /* 0x0002620000004c00 */
[----:B------:R-:W-:Y:S02]  /*1ba10*/  LEA.HI R5, R5, R4, RZ, 0x2 ;  /* 0x0000000405057211 */ /* 0x000fe400078f10ff */
[----:B------:R-:W-:Y:S01]  /*1ba20*/  SHF.L.U32 R4, R205, 0x6, RZ ;  /* 0x00000006cd047819 */ /* 0x000fe200000006ff */
[----:B------:R1:W1:Y:S01]  /*1ba30*/  LDS.128 R88, [R113.X4+0x2800] ;  /* 0x0028000071587984 */ /* 0x0002620000004c00 */
[----:B------:R-:W-:-:S03]  /*1ba40*/  SHF.R.S32.HI R5, RZ, 0x2, R5 ;  /* 0x00000002ff057819 */ /* 0x000fc60000011405 */
[----:B------:R1:W1:Y:S01]  /*1ba50*/  LDS.128 R84, [R113.X4+0x3000] ;  /* 0x0030000071547984 */ /* 0x0002620000004c00 */
[----:B------:R-:W-:-:S03]  /*1ba60*/  LEA R5, R112, R5, 0x4 ;  /* 0x0000000570057211 */ /* 0x000fc600078e20ff */
[----:B------:R1:W1:Y:S04]  /*1ba70*/  LDS.128 R80, [R113.X4+0x3800] ;  /* 0x0038000071507984 */ /* 0x0002680000004c00 */
        /* <DEDUP_REMOVED lines=15> */
[----:B------:R1:W1:Y:S01]  /*1bb70*/  LDS.128 R16, [R113.X4+0xb800] ;  /* 0x00b8000071107984 */ /* 0x0002620000004c00 */
[----:B--2---:R-:W-:-:S04]  /*1bb80*/  IMAD R12, R12, UR8, R209 ;  /* 0x000000080c0c7c24 */ /* 0x004fc8000f8e02d1 */
[----:B------:R-:W-:-:S04]  /*1bb90*/  IMAD R8, R12, R8, R207 ;  /* 0x000000080c087224 */ /* 0x000fc800078e02cf */
[----:B------:R-:W-:Y:S01]  /*1bba0*/  IMAD R8, R13, R8, R4 ;  /* 0x000000080d087224 */ /* 0x000fe200078e0204 */
[----:B------:R-:W-:Y:S05]  /*1bbb0*/  @P0 BRA `(.L_x_3613) ;  /* 0x000000c000000947 */ /* 0x000fea0003800000 */
[----:B-1-34-:R-:W-:Y:S01]  /*1bbc0*/  IMAD R0, R205, -0x40, R206 ;  /* 0xffffffc0cd007824 */ /* 0x01afe200078e02ce */
[C---:B------:R-:W-:Y:S01]  /*1bbd0*/  IADD3 R3, R5.reuse, 0x8, RZ ;  /* 0x0000000805037810 */ /* 0x040fe20007ffe0ff */
        /* <DEDUP_REMOVED lines=10> */
.L_x_3613:
[----:B-1-34-:R-:W-:Y:S05]  /*1bc80*/  BSYNC B0 ;  /* 0x0000000000007941 */ /* 0x01afea0003800000 */
.L_x_3612:
[----:B------:R-:W-:Y:S01]  /*1bc90*/  IMAD.SHL.U32 R4, R14, 0x4, RZ ;  /* 0x000000040e047824 */ /* 0x000fe200078e00ff */
[----:B------:R-:W-:Y:S01]  /*1bca0*/  IADD3 R3, R15, 0x8, RZ ;  /* 0x000000080f037810 */ /* 0x000fe20007ffe0ff */
[----:B------:R-:W-:Y:S01]  /*1bcb0*/  IMAD R206, R205, -0x40, R206 ;  /* 0xffffffc0cdce7824 */ /* 0x000fe200078e02ce */
[----:B------:R-:W-:Y:S01]  /*1bcc0*/  ULDC.64 UR4, c[0x0][0x118] ;  /* 0x0000460000047ab9 */ /* 0x000fe20000000a00 */
[----:B------:R-:W-:Y:S01]  /*1bcd0*/  IMAD R7, R8, R7, RZ ;  /* 0x0000000708077224 */ /* 0x000fe200078e02ff */
[----:B------:R-:W-:Y:S01]  /*1bce0*/  SHF.R.S32.HI R5, RZ, 0x1f, R4 ;  /* 0x0000001fff057819 */ /* 0x000fe20000011404 */
[----:B------:R-:W-:Y:S01]  /*1bcf0*/  IMAD.MOV.U32 R205, RZ, RZ, 0x0 ;  /* 0x00000000ffcd7424 */ /* 0x000fe200078e00ff */
[----:B------:R-:W-:-:S02]  /*1bd00*/  ISETP.GE.AND P5, PT, R3, R206, PT ;  /* 0x000000ce0300720c */ /* 0x000fc40003fa6270 */
[C---:B------:R-:W-:Y:S01]  /*1bd10*/  IADD3 R3, R15.reuse, 0x18, RZ ;  /* 0x000000180f037810 */ /* 0x040fe20007ffe0ff */
[C---:B------:R-:W-:Y:S01]  /*1bd20*/  IMAD.WIDE R10, R15.reuse, 0xc0, R4 ;  /* 0x000000c00f0a7825 */ /* 0x040fe200078e0204 */
[----:B------:R-:W-:Y:S02]  /*1bd30*/  IADD3 R5, R15, 0x10, RZ ;  /* 0x000000100f057810 */ /* 0x000fe40007ffe0ff */
[----:B------:R-:W-:Y:S02]  /*1bd40*/  ISETP.GE.AND P3, PT, R3, R206, PT ;  /* 0x000000ce0300720c */ /* 0x000fe40003f66270 */
[----:B------:R-:W-:Y:S02]  /*1bd50*/  IADD3 R9, P0, R10, R7, RZ ;  /* 0x000000070a097210 */ /* 0x000fe40007f1e0ff */
[----:B------:R-:W-:Y:S02]  /*1bd60*/  IADD3 R3, R15, 0x30, RZ ;  /* 0x000000300f037810 */ /* 0x000fe40007ffe0ff */
[----:B------:R-:W-:-:S02]  /*1bd70*/  LEA.HI.X.SX32 R0, R7, R11, 0x1, P0 ;  /* 0x0000000b07007211 */ /* 0x000fc400000f0eff */
[----:B------:R-:W-:Y:S02]  /*1bd80*/  LEA R8, P0, R9, R122, 0x2 ;  /* 0x0000007a09087211 */ /* 0x000fe400078010ff */
[-C--:B------:R-:W-:Y:S02]  /*1bd90*/  ISETP.GE.AND P4, PT, R5, R206.reuse, PT ;  /* 0x000000ce0500720c */ /* 0x080fe40003f86270 */
[----:B------:R-:W-:Y:S02]  /*1bda0*/  LEA.HI.X R9, R9, R123, R0, 0x2, P0 ;  /* 0x0000007b09097211 */ /* 0x000fe400000f1400 */
[-C--:B------:R-:W-:Y:S02]  /*1bdb0*/  ISETP.GE.AND P0, PT, R3, R206.reuse, PT ;  /* 0x000000ce0300720c */ /* 0x080fe40003f06270 */
[C---:B------:R-:W-:Y:S01]  /*1bdc0*/  ISETP.GE.AND P6, PT, R15.reuse, R206, PT ;  /* 0x000000ce0f00720c */ /* 0x040fe20003fc6270 */
[----:B------:R1:W-:Y:S01]  /*1bdd0*/  @!P5 ST.E.128 [R8.64+0x1800], R104 ;  /* 0x001800680800d985 */ /* 0x0003e2000c101d04 */
[----:B------:R-:W-:-:S02]  /*1bde0*/  IADD3 R7, R15, 0x20, RZ ;  /* 0x000000200f077810 */ /* 0x000fc40007ffe0ff */
[C---:B------:R-:W-:Y:S01]  /*1bdf0*/  IADD3 R5, R15.reuse, 0x28, RZ ;  /* 0x000000280f057810 */ /* 0x040fe20007ffe0ff */
[----:B------:R1:W-:Y:S01]  /*1be00*/  @!P5 ST.E.128 [R8.64+0x1900], R72 ;  /* 0x001900480800d985 */ /* 0x0003e2000c101d04 */
[----:B------:R-:W-:Y:S02]  /*1be10*/  IADD3 R15, R15, 0x38, RZ ;  /* 0x000000380f0f7810 */ /* 0x000fe40007ffe0ff */
[-C--:B------:R-:W-:Y:S01]  /*1be20*/  ISETP.GE.AND P2, PT, R7, R206.reuse, PT ;  /* 0x000000ce0700720c */ /* 0x080fe20003f46270 */
[----:B------:R1:W-:Y:S01]  /*1be30*/  @!P5 ST.E.128 [R8.64+0x1a00], R40 ;  /* 0x001a00280800d985 */ /* 0x0003e2000c101d04 */
[----:B------:R-:W-:-:S03]  /*1be40*/  ISETP.GE.AND P1, PT, R5, R206, PT ;  /* 0x000000ce0500720c */ /* 0x000fc60003f26270 */
[----:B------:R1:W-:Y:S04]  /*1be50*/  @!P0 ST.E.128 [R8.64+0x9000], R84 ;  /* 0x0090005408008985 */ /* 0x0003e8000c101d04 */
[----:B------:R1:W-:Y:S04]  /*1be60*/  @!P0 ST.E.128 [R8.64+0x9100], R52 ;  /* 0x0091003408008985 */ /* 0x0003e8000c101d04 */
[----:B------:R1:W-:Y:S01]  /*1be70*/  @!P0 ST.E.128 [R8.64+0x9200], R20 ;  /* 0x0092001408008985 */ /* 0x0003e2000c101d04 */
[----:B------:R-:W-:-:S03]  /*1be80*/  ISETP.GE.AND P0, PT, R15, R206, PT ;  /* 0x000000ce0f00720c */ /* 0x000fc60003f06270 */
[----:B------:R1:W-:Y:S04]  /*1be90*/  @!P6 ST.E.128 [R8.64+0x100], R76 ;  /* 0x0001004c0800e985 */ /* 0x0003e8000c101d04 */
        /* <DEDUP_REMOVED lines=13> */
[----:B------:R1:W-:Y:S04]  /*1bf70*/  @!P6 ST.E.64 [R8.64], R108 ;  /* 0x0000006c0800e985 */ /* 0x0003e8000c101b04 */
[----:B------:R1:W-:Y:S01]  /*1bf80*/  @!P6 ST.E.64 [R8.64+0x8], R110 ;  /* 0x0000086e0800e985 */ /* 0x0003e2000c101b04 */
[----:B------:R-:W-:Y:S05]  /*1bf90*/  @P0 RET.REL.NODEC R204 `(_ZN5flash24flash_fwd_splitkv_kernelI23Flash_fwd_kernel_traitsILi192ELi64ELi64ELi4ELb0ELb0EN7cutlass10bfloat16_tE19Flash_kernel_traitsILi192ELi64ELi64ELi4ES3_EELb1ELb0ELb0ELb0ELb1ELb0ELb1ELb1EEEvNS_16Flash_fwd_paramsE) ;  /* 0xfffe4060cc000950 */ /* 0x000fea0003c3ffff */
[----:B------:R-:W-:Y:S01]  /*1bfa0*/  MOV R205, 0x0 ;  /* 0x0000000000cd7802 */ /* 0x000fe20000000f00 */
[----:B------:R-:W-:-:S02]  /*1bfb0*/  ULDC.64 UR4, c[0x0][0x118] ;  /* 0x0000460000047ab9 */ /* 0x000fc40000000a00 */
[----:B------:R2:W-:Y:S04]  /*1bfc0*/  ST.E.128 [R8.64+0xa800], R80 ;  /* 0x00a8005008007985 */ /* 0x0005e8000c101d04 */
[----:B------:R2:W-:Y:S04]  /*1bfd0*/  ST.E.128 [R8.64+0xa900], R48 ;  /* 0x00a9003008007985 */ /* 0x0005e8000c101d04 */
[----:B------:R2:W-:Y:S01]  /*1bfe0*/  ST.E.128 [R8.64+0xaa00], R16 ;  /* 0x00aa001008007985 */ /* 0x0005e2000c101d04 */
[----:B------:R-:W-:Y:S05]  /*1bff0*/  RET.REL.NODEC R204 `(_ZN5flash24flash_fwd_splitkv_kernelI23Flash_fwd_kernel_traitsILi192ELi64ELi64ELi4ELb0ELb0EN7cutlass10bfloat16_tE19Flash_kernel_traitsILi192ELi64ELi64ELi4ES3_EELb1ELb0ELb0ELb0ELb1ELb0ELb1ELb1EEEvNS_16Flash_fwd_paramsE) ;  /* 0xfffe4000cc007950 */ /* 0x000fea0003c3ffff */
.L_x_3610:
[----:B------:R-:W-:Y:S02]  /*1c000*/  MOV R9, 0x2 ;  /* 0x0000000200097802 */ /* 0x000fe40000000f00 */
[----:B------:R-:W-:-:S02]  /*1c010*/  MOV R8, 0x1c030 ;  /* 0x0001c03000087802 */ /* 0x000fc40000000f00 */
[----:B-1---5:R-:W-:Y:S05]  /*1c020*/  CALL.REL.NOINC `($__internal_22_$__cuda_sm70_shflsync_bfly_p) ;  /* 0x000000f000007944 */ /* 0x022fea0003c00000 */
[----:B-12---:R-:W-:Y:S05]  /*1c030*/  BRA `(.L_x_3614) ;  /* 0xffffeac000007947 */ /* 0x006fea000383ffff */
.L_x_3611:
[----:B------:R-:W-:Y:S02]  /*1c040*/  MOV R9, 0x1 ;  /* 0x0000000100097802 */ /* 0x000fe40000000f00 */
[----:B------:R-:W-:-:S02]  /*1c050*/  MOV R8, 0x1c070 ;  /* 0x0001c07000087802 */ /* 0x000fc40000000f00 */
[----:B-1---5:R-:W-:Y:S05]  /*1c060*/  CALL.REL.NOINC `($__internal_22_$__cuda_sm70_shflsync_bfly_p) ;  /* 0x000000b000007944 */ /* 0x022fea0003c00000 */
[----:B--2---:R-:W-:Y:S01]  /*1c070*/  FADD.FTZ R2, R217, R10 ;  /* 0x0000000ad9027221 */ /* 0x004fe20000010000 */
[----:B-1----:R-:W-:-:S02]  /*1c080*/  MOV R217, R215 ;  /* 0x000000d700d97202 */ /* 0x002fc40000000f00 */
[----:B------:R-:W-:Y:S02]  /*1c090*/  MOV R9, 0x2 ;  /* 0x0000000200097802 */ /* 0x000fe40000000f00 */
[----:B------:R-:W-:Y:S02]  /*1c0a0*/  MOV R8, 0x1c0c0 ;  /* 0x0001c0c000087802 */ /* 0x000fe40000000f00 */
[----:B------:R-:W-:Y:S05]  /*1c0b0*/  CALL.REL.NOINC `($__internal_22_$__cuda_sm70_shflsync_bfly_p) ;  /* 0x0000006000007944 */ /* 0x000fea0003c00000 */
[----:B--2---:R-:W-:Y:S01]  /*1c0c0*/  FADD.FTZ R11, R215, R10 ;  /* 0x0000000ad70b7221 */ /* 0x004fe20000010000 */
[----:B-1----:R-:W-:Y:S02]  /*1c0d0*/  MOV R9, 0x1 ;  /* 0x0000000100097802 */ /* 0x002fe40000000f00 */
[----:B------:R-:W-:Y:S02]  /*1c0e0*/  MOV R8, 0x1c110 ;  /* 0x0001c11000087802 */ /* 0x000fe40000000f00 */
[----:B------:R-:W-:Y:S02]  /*1c0f0*/  MOV R217, R11 ;  /* 0x0000000b00d97202 */ /* 0x000fe40000000f00 */
[----:B------:R-:W-:Y:S05]  /*1c100*/  CALL.REL.NOINC `($__internal_22_$__cuda_sm70_shflsync_bfly_p) ;  /* 0x0000001000007944 */ /* 0x000fea0003c00000 */
[----:B-12---:R-:W-:Y:S05]  /*1c110*/  BRA `(.L_x_3615) ;  /* 0xffffea5000007947 */ /* 0x006fea000383ffff */
        .weak           $__internal_22_$__cuda_sm70_shflsync_bfly_p
        .type           $__internal_22_$__cuda_sm70_shflsync_bfly_p,@function
        .size           $__internal_22_$__cuda_sm70_shflsync_bfly_p,(.L_x_4399 - $__internal_22_$__cuda_sm70_shflsync_bfly_p)
$__internal_22_$__cuda_sm70_shflsync_bfly_p:
[----:B------:R-:W-:Y:S01]  /*1c120*/  MOV R12, R8 ;  /* 0x00000008000c7202 */ /* 0x000fe20000000f00 */
[----:B------:R-:W-:Y:S04]  /*1c130*/  WARPSYNC R6 ;  /* 0x0000000600007348 */ /* 0x000fe80003800000 */
[----:B------:R-:W-:Y:S01]  /*1c140*/  MOV R13, 0x0 ;  /* 0x00000000000d7802 */ /* 0x000fe20000000f00 */
[----:B------:R1:W2:Y:S03]  /*1c150*/  SHFL.BFLY PT, R10, R217, R9, R7 ;  /* 0x0c000009d90a7389 */ /* 0x0002a600000e0007 */
[----:B------:R-:W-:Y:S05]  /*1c160*/  RET.REL.NODEC R12 `(_ZN5flash24flash_fwd_splitkv_kernelI23Flash_fwd_kernel_traitsILi192ELi64ELi64ELi4ELb0ELb0EN7cutlass10bfloat16_tE19Flash_kernel_traitsILi192ELi64ELi64ELi4ES3_EELb1ELb0ELb0ELb0ELb1ELb0ELb1ELb1EEEvNS_16Flash_fwd_paramsE) ;  /* 0xfffe3e900c007950 */ /* 0x000fea0003c3ffff */
.L_x_3616:
        /* <DEDUP_REMOVED lines=9> */
.L_x_4399:


//--------------------- .text._ZN5flash24flash_fwd_splitkv_kernelI23Flash_fwd_kernel_traitsILi192ELi64ELi64ELi4ELb0ELb0EN7cutlass10bfloat16_tE19Flash_kernel_traitsILi192ELi64ELi64ELi4ES3_EELb1ELb0ELb0ELb0ELb1ELb1ELb1ELb1EEEvNS_16Flash_fwd_paramsE --------------------------
	.section	.text._ZN5flash24flash_fwd_splitkv_kernelI23Flash_fwd_kernel_traitsILi192ELi64ELi64ELi4ELb0ELb0EN7cutlass10bfloat16_tE19Flash_kernel_traitsILi192ELi64ELi64ELi4ES3_EELb1ELb0ELb0ELb0ELb1ELb1ELb1ELb1EEEvNS_16Flash_fwd_paramsE,"ax",@progbits
	.sectioninfo	@"SHI_REGISTERS=242"
	.align	128
        .global         _ZN5flash24flash_fwd_splitkv_kernelI23Flash_fwd_kernel_traitsILi192ELi64ELi64ELi4ELb0ELb0EN7cutlass10bfloat16_tE19Flash_kernel_traitsILi192ELi64ELi64ELi4ES3_EELb1ELb0ELb0ELb0ELb1ELb1ELb1ELb1EEEvNS_16Flash_fwd_paramsE
        .type           _ZN5flash24flash_fwd_splitkv_kernelI23Flash_fwd_kernel_traitsILi192ELi64ELi64ELi4ELb0ELb0EN7cutlass10bfloat16_tE19Flash_kernel_traitsILi192ELi64ELi64ELi4ES3_EELb1ELb0ELb0ELb0ELb1ELb1ELb1ELb1EEEvNS_16Flash_fwd_paramsE,@function
        .size           _ZN5flash24flash_fwd_splitkv_kernelI23Flash_fwd_kernel_traitsILi192ELi64ELi64ELi4ELb0ELb0EN7cutlass10bfloat16_tE19Flash_kernel_traitsILi192ELi64ELi64ELi4ES3_EELb1ELb0ELb0ELb0ELb1ELb1ELb1ELb1EEEvNS_16Flash_fwd_paramsE,(.L_x_4401 - _ZN5flash24flash_fwd_splitkv_kernelI23Flash_fwd_kernel_traitsILi192ELi64ELi64ELi4ELb0ELb0EN7cutlass10bfloat16_tE19Flash_kernel_traitsILi192ELi64ELi64ELi4ES3_EELb1ELb0ELb0ELb0ELb1ELb1ELb1ELb1EEEvNS_16Flash_fwd_paramsE)
        .other          _ZN5flash24flash_fwd_splitkv_kernelI23Flash_fwd_kernel_traitsILi192ELi64ELi64ELi4ELb0ELb0EN7cutlass10bfloat16_tE19Flash_kernel_traitsILi192ELi64ELi64ELi4ES3_EELb1ELb0ELb0ELb0ELb1ELb1ELb1ELb1EEEvNS_16Flash_fwd_paramsE,@"STO_CUDA_ENTRY STV_DEFAULT"
_ZN5flash24flash_fwd_splitkv_kernelI23Flash_fwd_kernel_traitsILi192ELi64ELi64ELi4ELb0ELb0EN7cutlass10bfloat16_tE19Flash_kernel_traitsILi192ELi64ELi64ELi4ES3_EELb1ELb0ELb0ELb0ELb1ELb1ELb1ELb1EEEvNS_16Flash_fwd_paramsE:
.text._ZN5flash24flash_fwd_splitkv_kernelI23Flash_fwd_kernel_traitsILi192ELi64ELi64ELi4ELb0ELb0EN7cutlass10bfloat16_tE19Flash_kernel_traitsILi192ELi64ELi64ELi4ES3_EELb1ELb0ELb0ELb0ELb1ELb1ELb1ELb1EEEvNS_16Flash_fwd_paramsE:
        /* <DEDUP_REMOVED lines=29> */
[----:B---34-:R-:W-:Y:S05]  /*01d0*/  CALL.REL.NOINC `($_ZN5flash24flash_fwd_splitkv_kernelI23Flash_fwd_kernel_traitsILi192ELi64ELi64ELi4ELb0ELb0EN7cutlass10bfloat16_tE19Flash_kernel_traitsILi192ELi64ELi64ELi4ES3_EELb1ELb0ELb0ELb0ELb1ELb1ELb1ELb1EEEvNS_16Flash_fwd_paramsE$_ZN5flash30compute_attn_1rowblock_splitkvI23Flash_fwd_kernel_traitsILi192ELi64ELi64ELi4ELb0ELb0EN7cutlass10bfloat16_tE19Flash_kernel_traitsILi192ELi64ELi64ELi4ES3_EELb1ELb0ELb0ELb0ELb1ELb1ELb1ELb1ENS_16Flash_fwd_paramsEEEvRKT8_iiiii) ;  /* 0x0000002000007944 */ /* 0x018fea0003c00000 */
[----:B------:R-:W-:Y:S05]  /*01e0*/  BSYNC B3 ;  /* 0x0000000000037941 */ /* 0x000fea0003800000 */
.L_x_3617:
[----:B------:R-:W-:Y:S05]  /*01f0*/  EXIT ;  /* 0x000000000000794d */ /* 0x000fea0003800000 */
        .type           $_ZN5flash24flash_fwd_splitkv_kernelI23Flash_fwd_kernel_traitsILi192ELi64ELi64ELi4ELb0ELb0EN7cutlass10bfloat16_tE19Flash_kernel_traitsILi192ELi64ELi64ELi4ES3_EELb1ELb0ELb0ELb0ELb1ELb1ELb1ELb1EEEvNS_16Flash_fwd_paramsE$_ZN5flash30compute_attn_1rowblock_splitkvI23Flash_fwd_kernel_traitsILi192ELi64ELi64ELi4ELb0ELb0EN7cutlass10bfloat16_tE19Flash_kernel_traitsILi192ELi64ELi64ELi4ES3_EELb1ELb0ELb0ELb0ELb1ELb1ELb1ELb1ENS_16Flash_fwd_paramsEEEvRKT8_iiiii,@function
        .size           $_ZN5flash24flash_fwd_splitkv_kernelI23Flash_fwd_kernel_traitsILi192ELi64ELi64ELi4ELb0ELb0EN7cutlass10bfloat16_tE19Flash_kernel_traitsILi192ELi64ELi64ELi4ES3_EELb1ELb0ELb0ELb0ELb1ELb1ELb1ELb1EEEvNS_16Flash_fwd_paramsE$_ZN5flash30compute_attn_1rowblock_splitkvI23Flash_fwd_kernel_traitsILi192ELi64ELi64ELi4ELb0ELb0EN7cutlass10bfloat16_tE19Flash_kernel_traitsILi192ELi64ELi64ELi4ES3_EELb1ELb0ELb0ELb0ELb1ELb1ELb1ELb1ENS_16Flash_fwd_paramsEEEvRKT8_iiiii,($__internal_23_$__cuda_sm70_shflsync_bfly_p - $_ZN5flash24flash_fwd_splitkv_kernelI23Flash_fwd_kernel_traitsILi192ELi64ELi64ELi4ELb0ELb0EN7cutlass10bfloat16_tE19Flash_kernel_traitsILi192ELi64ELi64ELi4ES3_EELb1ELb0ELb0ELb0ELb1ELb1ELb1ELb1EEEvNS_16Flash_fwd_paramsE$_ZN5flash30compute_attn_1rowblock_splitkvI23Flash_fwd_kernel_traitsILi192ELi64ELi64ELi4ELb0ELb0EN7cutlass10bfloat16_tE19Flash_kernel_traitsILi192ELi64ELi64ELi4ES3_EELb1ELb0ELb0ELb0ELb1ELb1ELb1ELb1ENS_16Flash_fwd_paramsEEEvRKT8_iiiii)
$_ZN5flash24flash_fwd_splitkv_kernelI23Flash_fwd_kernel_traitsILi192ELi64ELi64ELi4ELb0ELb0EN7cutlass10bfloat16_tE19Flash_kernel_traitsILi192ELi64ELi64ELi4ES3_EELb1ELb0ELb0ELb0ELb1ELb1ELb1ELb1EEEvNS_16Flash_fwd_paramsE$_ZN5flash30compute_attn_1rowblock_splitkvI23Flash_fwd_kernel_traitsILi192ELi64ELi64ELi4ELb0ELb0EN7cutlass10bfloat16_tE19Flash_kernel_traitsILi192ELi64ELi64ELi4ES3_EELb1ELb0ELb0ELb0ELb1ELb1ELb1ELb1ENS_16Flash_fwd_paramsEEEvRKT8_iiiii:
        /* <DEDUP_REMOVED lines=20> */
.L_x_3619:
[----:B------:R-:W-:Y:S05]  /*0340*/  BSYNC B0 ;  /* 0x0000000000007941 */ /* 0x000fea0003800000 */
.L_x_3618:
        /* <DEDUP_REMOVED lines=17> */
.L_x_3621:
[----:B------:R4:W5:Y:S02]  /*0460*/  LD.E R0, [R22.64+0xb8] ;  /* 0x0000b80616007980 */ /* 0x000964000c101900 */
.L_x_3622:
[----:B------:R-:W-:Y:S05]  /*0470*/  BSYNC B0 ;  /* 0x0000000000007941 */ /* 0x000fea0003800000 */
.L_x_3620:
        /* <DEDUP_REMOVED lines=10> */
.L_x_3624:
[----:B------:R-:W2:Y:S01]  /*0520*/  LD.E.64 R2, [R22.64+0x108] ;  /* 0x0001080616027980 */ /* 0x000ea2000c101b00 */
[----:B------:R-:W-:Y:S01]  /*0530*/  BSSY B0, `(.L_x_3626) ;  /* 0x0000006000007945 */ /* 0x000fe20003800000 */
[----:B------:R-:W-:Y:S01]  /*0540*/  IMAD.MOV.U32 R0, RZ, RZ, RZ ;  /* 0x000000ffff007224 */ /* 0x000fe200078e00ff */
[----:B--2---:R-:W-:-:S04]  /*0550*/  ISETP.NE.U32.AND P0, PT, R2, RZ, PT ;  /* 0x000000ff0200720c */ /* 0x004fc80003f05070 */
[----:B------:R-:W-:-:S13]  /*0560*/  ISETP.NE.AND.EX P0, PT, R3, RZ, PT, P0 ;  /* 0x000000ff0300720c */ /* 0x000fda0003f05300 */
[----:B------:R-:W-:Y:S05]  /*0570*/  @!P0 BRA `(.L_x_3627) ;  /* 0x0000001000008947 */ /* 0x000fea0003800000 */
[----:B------:R1:W5:Y:S02]  /*0580*/  LD.E R0, [R22.64+0xbc] ;  /* 0x0000bc0616007980 */ /* 0x000364000c101900 */
.L_x_3627:
[----:B------:R-:W-:Y:S05]  /*0590*/  BSYNC B0 ;  /* 0x0000000000007941 */ /* 0x000fea0003800000 */
.L_x_3626:
[----:B-----5:R-:W-:Y:S02]  /*05a0*/  IADD3 R59, R75, R0, RZ ;  /* 0x000000004b3b7210 */ /* 0x020fe40007ffe0ff */
.L_x_3625:
[----:B------:R-:W-:Y:S05]  /*05b0*/  BSYNC B1 ;  /* 0x0000000000017941 */ /* 0x000fea0003800000 */
.L_x_3623:
[----:B------:R-:W-:Y:S01]  /*05c0*/  IMAD.SHL.U32 R67, R213, 0x40, RZ ;  /* 0x00000040d5437824 */ /* 0x000fe200078e00ff */
[----:B------:R-:W-:Y:S01]  /*05d0*/  MOV R2, R212 ;  /* 0x000000d400027202 */ /* 0x000fe20000000f00 */
[----:B------:R-:W-:-:S03]  /*05e0*/  IMAD.MOV.U32 R3, RZ, RZ, 0x0 ;  /* 0x00000000ff037424 */ /* 0x000fc600078e00ff */
[----:B------:R-:W-:-:S13]  /*05f0*/  ISETP.GT.AND P0, PT, R214, R67, PT ;  /* 0x00000043d600720c */ /* 0x000fda0003f04270 */
[----:B------:R-:W-:Y:S05]  /*0600*/  @!P0 RET.REL.NODEC R2 `(_ZN5flash24flash_fwd_splitkv_kernelI23Flash_fwd_kernel_traitsILi192ELi64ELi64ELi4ELb0ELb0EN7cutlass10bfloat16_tE19Flash_kernel_traitsILi192ELi64ELi64ELi4ES3_EELb1ELb0ELb0ELb0ELb1ELb1ELb1ELb1EEEvNS_16Flash_fwd_paramsE) ;  /* 0xfffff9f002008950 */ /* 0x000fea0003c3ffff */
        /* <DEDUP_REMOVED lines=49> */
[----:B------:R-:W5:Y:S04]  /*0920*/  LD.E R0, [R22.64+0xcc] ;  /* 0x0000cc0616007980 */ /* 0x000f68000c101900 */
[----:B----4-:R-:W4:Y:S04]  /*0930*/  LD.E.64 R6, [R22.64+0x78] ;  /* 0x0000780616067980 */ /* 0x010f28000c101b00 */
[----:B------:R-:W4:Y:S01]  /*0940*/  LD.E.64 R10, [R22.64+0xa8] ;  /* 0x0000a806160a7980 */ /* 0x000f22000c101b00 */
        /* <DEDUP_REMOVED lines=8> */
[----:B--2---:R-:W-:-:S04]  /*09d0*/  IMAD R2, R2, UR8, R217 ;  /* 0x0000000802027c24 */ /* 0x004fc8000f8e02d9 */
[----:B---3--:R-:W-:Y:S02]  /*09e0*/  IMAD R2, R2, R4, R215 ;  /* 0x0000000402027224 */ /* 0x008fe400078e02d7 */
[----:B------:R-:W-:Y:S02]  /*09f0*/  IMAD.SHL.U32 R4, R5, 0x4, RZ ;  /* 0x0000000405047824 */ /* 0x000fe400078e00ff */
[--C-:B------:R-:W-:Y:S01]  /*0a00*/  IMAD R3, R3, R2, R67.reuse ;  /* 0x0000000203037224 */ /* 0x100fe200078e0243 */
[----:B------:R-:W-:Y:S01]  /*0a10*/  IADD3 R2, R8, 0x8, RZ ;  /* 0x0000000808027810 */ /* 0x000fe20007ffe0ff */
[----:B------:R-:W-:Y:S01]  /*0a20*/  IMAD.IADD R67, R214, 0x1, -R67 ;  /* 0x00000001d6437824 */ /* 0x000fe200078e0a43 */
[--C-:B------:R-:W-:Y:S01]  /*0a30*/  SHF.R.S32.HI R5, RZ, 0x1f, R4.reuse ;  /* 0x0000001fff057819 */ /* 0x100fe20000011404 */
[----:B-----5:R-:W-:Y:S01]  /*0a40*/  IMAD R0, R3, R0, RZ ;  /* 0x0000000003007224 */ /* 0x020fe200078e02ff */
        /* <DEDUP_REMOVED lines=9> */
[----:B----4-:R-:W-:-:S02]  /*0ae0*/  LEA R4, P1, R5, R6, 0x2 ;  /* 0x0000000605047211 */ /* 0x010fc400078210ff */
        /* <DEDUP_REMOVED lines=59> */
[----:B------:R-:W-:Y:S05]  /*0ea0*/  @P6 RET.REL.NODEC R212 `(_ZN5flash24flash_fwd_splitkv_kernelI23Flash_fwd_kernel_traitsILi192ELi64ELi64ELi4ELb0ELb0EN7cutlass10bfloat16_tE19Flash_kernel_traitsILi192ELi64ELi64ELi4ES3_EELb1ELb0ELb0ELb0ELb1ELb1ELb1ELb1EEEvNS_16Flash_fwd_paramsE) ;  /* 0xfffff150d4006950 */ /* 0x000fea0003c3ffff */
[----:B-1----:R-:W-:Y:S02]  /*0eb0*/  MOV R3, 0xff800000 ;  /* 0xff80000000037802 */ /* 0x002fe40000000f00 */
[----:B------:R-:W-:-:S03]  /*0ec0*/  MOV R213, 0x0 ;  /* 0x0000000000d57802 */ /* 0x000fc60000000f00 */
[----:B------:R1:W-:Y:S01]  /*0ed0*/  ST.E [R6.64+0xe0], R3 ;  /* 0x0000e00306007985 */ /* 0x0003e2000c101906 */
[----:B------:R-:W-:Y:S05]  /*0ee0*/  RET.REL.NODEC R212 `(_ZN5flash24flash_fwd_splitkv_kernelI23Flash_fwd_kernel_traitsILi192ELi64ELi64ELi4ELb0ELb0EN7cutlass10bfloat16_tE19Flash_kernel_traitsILi192ELi64ELi64ELi4ES3_EELb1ELb0ELb0ELb0ELb1ELb1ELb1ELb1EEEvNS_16Flash_fwd_paramsE) ;  /* 0xfffff110d4007950 */ /* 0x000fea0003c3ffff */
.L_x_3628:
        /* <DEDUP_REMOVED lines=34> */
[----:B--2---:R-:W-:Y:S01]  /*1110*/  IADD3 R8, R8, 0xffffffe, RZ ;  /* 0x0ffffffe08087810 */ /* 0x004fe20007ffe0ff */
[----:B------:R-:W2:Y:S05]  /*1120*/  LD.E.64 R10, [R22.64+0x28] ;  /* 0x00002806160a7980 */ /* 0x000eaa000c101b00 */
[----:B------:R-:W1:Y:S02]  /*1130*/  F2I.FTZ.U32.TRUNC.NTZ R9, R8 ;  /* 0x0000000800097305 */ /* 0x000e64000021f000 */
[----:B-1----:R-:W-:-:S02]  /*1140*/  IMAD.MOV R2, RZ, RZ, -R9 ;  /* 0x000000ffff027224 */ /* 0x002fc400078e0a09 */
        /* <DEDUP_REMOVED lines=17> */
[----:B------:R-:W-:-:S05]  /*1260*/  IMAD.WIDE R20, R9, 0x4, R218 ;  /* 0x0000000409147825 */ /* 0x000fca00078e02da */
[----:B------:R1:W2:Y:S01]  /*1270*/  LD.E R5, [R20.64] ;  /* 0x0000000614057980 */ /* 0x0002a2000c101900 */
[----:B---3--:R-:W-:-:S04]  /*1280*/  IABS R8, R6 ;  /* 0x0000000600087213 */ /* 0x008fc80000000000 */
[----:B------:R-:W3:Y:S08]  /*1290*/  I2F.RP R12, R8 ;  /* 0x00000008000c7306 */ /* 0x000ef00000209400 */
[----:B---3--:R-:W3:Y:S02]  /*12a0*/  MUFU.RCP R4, R12 ;  /* 0x0000000c00047308 */ /* 0x008ee40000001000 */
[----:B---3--:R-:W-:-:S06]  /*12b0*/  IADD3 R4, R4, 0xffffffe, RZ ;  /* 0x0ffffffe04047810 */ /* 0x008fcc0007ffe0ff */
        /* <DEDUP_REMOVED lines=18> */
[----:B------:R-:W-:-:S04]  /*13e0*/  ISETP.NE.AND P1, PT, R6, RZ, PT ;  /* 0x000000ff0600720c */ /* 0x000fc80003f25270 */
[----:B------:R-:W-:Y:S02]  /*13f0*/  SHF.R.S32.HI R13, RZ, 0x1f, R0 ;  /* 0x0000001fff0d7819 */ /* 0x000fe40000011400 */
[----:B------:R-:W-:-:S05]  /*1400*/  @P2 IADD3 R4, R4, 0x1, RZ ;  /* 0x0000000104042810 */ /* 0x000fca0007ffe0ff */
[----:B------:R-:W-:Y:S02]  /*1410*/  @!P0 IMAD.MOV R4, RZ, RZ, -R4 ;  /* 0x000000ffff048224 */ /* 0x000fe400078e0a04 */
[----:B------:R-:W-:-:S05]  /*1420*/  @!P1 LOP3.LUT R4, RZ, R6, RZ, 0x33, !PT ;  /* 0x00000006ff049212 */ /* 0x000fca00078e33ff */
[----:B------:R-:W-:Y:S01]  /*1430*/  IMAD R6, R15, R4, RZ ;  /* 0x000000040f067224 */ /* 0x000fe200078e02ff */
[----:B--2---:R-:W-:Y:S01]  /*1440*/  SHF.R.S32.HI R2, RZ, 0x1f, R5 ;  /* 0x0000001fff027819 */ /* 0x004fe20000011405 */
[----:B----4-:R-:W-:-:S04]  /*1450*/  IMAD R7, R19, R5, RZ ;  /* 0x0000000513077224 */ /* 0x010fc800078e02ff */
[C---:B------:R-:W-:Y:S02]  /*1460*/  IMAD R7, R18.reuse, R2, R7 ;  /* 0x0000000212077224 */ /* 0x040fe400078e0207 */
[----:B------:R-:W-:-:S05]  /*1470*/  IMAD.WIDE.U32 R18, R18, R5, RZ ;  /* 0x0000000512127225 */ /* 0x000fca00078e00ff */
[----:B------:R-:W-:Y:S01]  /*1480*/  IADD3 R19, R19, R7, RZ ;  /* 0x0000000713137210 */ /* 0x000fe20007ffe0ff */
[----:B------:R-:W-:-:S04]  /*1490*/  IMAD R7, R135, R0, RZ ;  /* 0x0000000087077224 */ /* 0x000fc800078e02ff */
[----:B------:R-:W-:Y:S02]  /*14a0*/  IMAD R7, R134, R13, R7 ;  /* 0x0000000d86077224 */ /* 0x000fe400078e0207 */
[----:B------:R-:W-:-:S04]  /*14b0*/  IMAD.WIDE.U32 R18, R0, R134, R18 ;  /* 0x0000008600127225 */ /* 0x000fc800078e0012 */
[----:B------:R-:W-:Y:S01]  /*14c0*/  IMAD R9, R11, R5, RZ ;  /* 0x000000050b097224 */ /* 0x000fe200078e02ff */
[----:B------:R-:W-:Y:S02]  /*14d0*/  IADD3 R19, R19, R7, RZ ;  /* 0x0000000713137210 */ /* 0x000fe40007ffe0ff */
[----:B------:R-:W-:Y:S01]  /*14e0*/  SHF.R.S32.HI R7, RZ, 0x1f, R4 ;  /* 0x0000001fff077819 */ /* 0x000fe20000011404 */
        /* <DEDUP_REMOVED lines=9> */
.L_x_3630:
        /* <DEDUP_REMOVED lines=27> */
[----:B-----5:R-:W-:-:S03]  /*1730*/  @!P3 SHF.R.S32.HI R6, RZ, 0x1f, R10 ;  /* 0x0000001fff06b819 */ /* 0x020fc6000001140a */
[----:B------:R-:W-:Y:S01]  /*1740*/  @P3 IMAD.IADD R7, R11, 0x1, R12 ;  /* 0x000000010b073824 */ /* 0x000fe200078e020c */
[----:B------:R-:W-:Y:S01]  /*1750*/  @!P3 IADD3 R25, R25, R3, RZ ;  /* 0x000000031919b210 */ /* 0x000fe20007ffe0ff */
[----:B------:R-:W-:-:S04]  /*1760*/  @!P3 IMAD R3, R21, R10, RZ ;  /* 0x0000000a1503b224 */ /* 0x000fc800078e02ff */
[----:B------:R-:W-:Y:S01]  /*1770*/  @!P0 IADD3 R0, R0, -R5, RZ ;  /* 0x8000000500008210 */ /* 0x000fe20007ffe0ff */
[-C--:B------:R-:W-:Y:S02]  /*1780*/  @P3 IMAD R9, R135, R7.reuse, RZ ;  /* 0x0000000787093224 */ /* 0x080fe400078e02ff */
[----:B------:R-:W-:Y:S01]  /*1790*/  @P3 IMAD.WIDE.U32 R28, R134, R7, RZ ;  /* 0x00000007861c3225 */ /* 0x000fe200078e00ff */
[----:B------:R-:W-:-:S03]  /*17a0*/  ISETP.GE.U32.AND P2, PT, R0, R5, PT ;  /* 0x000000050000720c */ /* 0x000fc60003f46070 */
[C---:B------:R-:W-:Y:S02]  /*17b0*/  @!P3 IMAD R3, R20.reuse, R6, R3 ;  /* 0x000000061403b224 */ /* 0x040fe400078e0203 */
[----:B------:R-:W-:Y:S01]  /*17c0*/  @!P3 IMAD.WIDE.U32 R20, R20, R10, R24 ;  /* 0x0000000a1414b225 */ /* 0x000fe200078e0018 */
[----:B------:R-:W-:-:S03]  /*17d0*/  LOP3.LUT R0, R215, R4, RZ, 0x3c, !PT ;  /* 0x00000004d7007212 */ /* 0x000fc600078e3cff */
[----:B------:R-:W-:Y:S02]  /*17e0*/  @P3 IMAD.IADD R9, R29, 0x1, R9 ;  /* 0x000000011d093824 */ /* 0x000fe400078e0209 */
[----:B------:R-:W-:Y:S01]  /*17f0*/  @!P3 IMAD.IADD R9, R21, 0x1, R3 ;  /* 0x000000011509b824 */ /* 0x000fe200078e0203 */
[----:B------:R-:W-:Y:S01]  /*1800*/  LEA R3, R138, 0xffffffc0, 0x6 ;  /* 0xffffffc08a037811 */ /* 0x000fe200078e30ff */
[----:B----4-:R-:W-:Y:S01]  /*1810*/  @!P3 IMAD R6, R137, R11, RZ ;  /* 0x0000000b8906b224 */ /* 0x010fe200078e02ff */
[----:B------:R-:W-:Y:S02]  /*1820*/  @!P3 SHF.R.S32.HI R5, RZ, 0x1f, R11 ;  /* 0x0000001fff05b819 */ /* 0x000fe4000001140b */
[----:B------:R-:W-:Y:S02]  /*1830*/  @P3 MOV R8, R28 ;  /* 0x0000001c00083202 */ /* 0x000fe40000000f00 */
[----:B------:R-:W-:Y:S02]  /*1840*/  ISETP.GE.AND P1, PT, R0, RZ, PT ;  /* 0x000000ff0000720c */ /* 0x000fe40003f26270 */
[----:B------:R-:W-:Y:S01]  /*1850*/  @!P0 IADD3 R2, R2, 0x1, RZ ;  /* 0x0000000102028810 */ /* 0x000fe20007ffe0ff */
[----:B------:R-:W-:Y:S01]  /*1860*/  IMAD R7, R135, R3, RZ ;  /* 0x0000000387077224 */ /* 0x000fe200078e02ff */
[----:B------:R-:W-:-:S02]  /*1870*/  @!P3 MOV R8, R20 ;  /* 0x000000140008b202 */ /* 0x000fc40000000f00 */
[----:B------:R-:W-:Y:S02]  /*1880*/  SHF.R.S32.HI R13, RZ, 0x1f, R3 ;  /* 0x0000001fff0d7819 */ /* 0x000fe40000011403 */
[----:B------:R-:W-:Y:S01]  /*1890*/  ISETP.NE.AND P0, PT, R4, RZ, PT ;  /* 0x000000ff0400720c */ /* 0x000fe20003f05270 */
[----:B------:R-:W-:Y:S01]  /*18a0*/  @!P3 IMAD R5, R5, R136, R6 ;  /* 0x000000880505b224 */ /* 0x000fe200078e0206 */
[----:B------:R-:W-:Y:S01]  /*18b0*/  @P2 IADD3 R2, R2, 0x1, RZ ;  /* 0x0000000102022810 */ /* 0x000fe20007ffe0ff */
[----:B------:R-:W-:-:S04]  /*18c0*/  @!P3 IMAD.WIDE.U32 R20, R136, R11, RZ ;  /* 0x0000000b8814b225 */ /* 0x000fc800078e00ff */
[----:B------:R-:W-:Y:S02]  /*18d0*/  IMAD R7, R13, R134, R7 ;  /* 0x000000860d077224 */ /* 0x000fe400078e0207 */
[----:B------:R-:W-:-:S04]  /*18e0*/  IMAD.WIDE.U32 R8, R134, R3, R8 ;  /* 0x0000000386087225 */ /* 0x000fc800078e0008 */
[----:B------:R-:W-:Y:S01]  /*18f0*/  @!P3 IMAD.IADD R21, R21, 0x1, R5 ;  /* 0x000000011515b824 */ /* 0x000fe200078e0205 */
[----:B------:R-:W-:Y:S02]  /*1900*/  MOV R5, R2 ;  /* 0x0000000200057202 */ /* 0x000fe40000000f00 */
[----:B------:R-:W-:Y:S01]  /*1910*/  IADD3 R9, R9, R7, RZ ;  /* 0x0000000709097210 */ /* 0x000fe20007ffe0ff */
[----:B------:R-:W-:Y:S01]  /*1920*/  @!P3 IMAD R0, R19, R10, RZ ;  /* 0x0000000a1300b224 */ /* 0x000fe200078e02ff */
[----:B------:R-:W-:Y:S01]  /*1930*/  @!P3 SHF.R.S32.HI R7, RZ, 0x1f, R10 ;  /* 0x0000001fff07b819 */ /* 0x000fe2000001140a */
[----:B------:R-:W-:Y:S01]  /*1940*/  @!P1 IMAD.MOV R5, RZ, RZ, -R5 ;  /* 0x000000ffff059224 */ /* 0x000fe200078e0a05 */
[----:B------:R-:W-:Y:S02]  /*1950*/  @!P0 LOP3.LUT R5, RZ, R4, RZ, 0x33, !PT ;  /* 0x00000004ff058212 */ /* 0x000fe400078e33ff */
[----:B------:R-:W-:Y:S01]  /*1960*/  @P3 IADD3 R11, R11, R12, RZ ;  /* 0x0000000c0b0b3210 */ /* 0x000fe20007ffe0ff */
[----:B------:R-:W-:Y:S01]  /*1970*/  @!P3 IMAD R0, R18, R7, R0 ;  /* 0x000000071200b224 */ /* 0x000fe200078e0200 */
[----:B------:R-:W-:Y:S01]  /*1980*/  SHF.R.S32.HI R7, RZ, 0x1f, R5 ;  /* 0x0000001fff077819 */ /* 0x000fe20000011405 */
[----:B------:R-:W-:-:S02]  /*1990*/  IMAD R2, R15, R5, RZ ;  /* 0x000000050f027224 */ /* 0x000fc400078e02ff */
[-C--:B------:R-:W-:Y:S02]  /*19a0*/  @P3 IMAD R25, R137, R11.reuse, RZ ;  /* 0x0000000b89193224 */ /* 0x080fe400078e02ff */
        /* <DEDUP_REMOVED lines=12> */
.L_x_3631:
[----:B-1----:R-:W-:Y:S05]  /*1a70*/  BSYNC B0 ;  /* 0x0000000000007941 */ /* 0x002fea0003800000 */
.L_x_3629:
        /* <DEDUP_REMOVED lines=12> */
[----:B------:R-:W-:-:S05]  /*1b40*/  IMAD.SHL.U32 R18, R66, 0x8, RZ ;  /* 0x0000000842127824 */ /* 0x000fca00078e00ff */
[----:B------:R-:W-:Y:S02]  /*1b50*/  IADD3 R24, P0, R18, R6, RZ ;  /* 0x0000000612187210 */ /* 0x000fe40007f1e0ff */
[----:B------:R-:W-:Y:S01]  /*1b60*/  SHF.R.S32.HI R19, RZ, 0x1f, R18 ;  /* 0x0000001fff137819 */ /* 0x000fe20000011412 */
[----:B------:R-:W-:-:S04]  /*1b70*/  IMAD R13, R13, R136, RZ ;  /* 0x000000880d0d7224 */ /* 0x000fc800078e02ff */
[----:B------:R-:W-:Y:S02]  /*1b80*/  IMAD.X R25, R19, 0x1, R25, P0 ;  /* 0x0000000113197824 */ /* 0x000fe400000e0619 */
[C---:B------:R-:W-:Y:S02]  /*1b90*/  IMAD R13, R0.reuse, R137, R13 ;  /* 0x00000089000d7224 */ /* 0x040fe400078e020d */
[----:B------:R-:W-:Y:S01]  /*1ba0*/  IMAD.WIDE.U32 R24, R0, R136, R24 ;  /* 0x0000008800187225 */ /* 0x000fe200078e0018 */
[----:B------:R-:W-:-:S04]  /*1bb0*/  SHF.R.S32.HI R74, RZ, 0x1f, R217 ;  /* 0x0000001fff4a7819 */ /* 0x000fc800000114d9 */
[----:B------:R-:W-:Y:S02]  /*1bc0*/  IADD3 R25, R25, R13, RZ ;  /* 0x0000000d19197210 */ /* 0x000fe40007ffe0ff */
[----:B------:R-:W-:-:S04]  /*1bd0*/  SHF.R.S32.HI R156, RZ, 0x3, R156 ;  /* 0x00000003ff9c7819 */ /* 0x000fc8000001149c */
[----:B------:R-:W-:Y:S01]  /*1be0*/  SHF.L.U32 R153, R156, 0x6, RZ ;  /* 0x000000069c997819 */ /* 0x000fe200000006ff */
[----:B------:R-:W-:-:S03]  /*1bf0*/  IMAD R6, R27, R4, RZ ;  /* 0x000000041b067224 */ /* 0x000fc600078e02ff */
[----:B------:R-:W-:Y:S01]  /*1c00*/  LOP3.LUT R153, R153, 0x1c0, RZ, 0xc0, !PT ;  /* 0x000001c099997812 */ /* 0x000fe200078ec0ff */
[----:B------:R-:W-:-:S03]  /*1c10*/  IMAD R6, R7, R26, R6 ;  /* 0x0000001a07067224 */ /* 0x000fc600078e0206 */
[----:B------:R-:W-:Y:S02]  /*1c20*/  LOP3.LUT R16, R153, 0x38, R18, 0xf8, !PT ;  /* 0x0000003899107812 */ /* 0x000fe400078ef812 */
[----:B------:R-:W-:Y:S01]  /*1c30*/  SHF.R.U32.HI R153, RZ, 0x3, R153 ;  /* 0x00000003ff997819 */ /* 0x000fe20000011699 */
[----:B------:R-:W-:Y:S01]  /*1c40*/  IMAD.WIDE.U32 R24, R4, R26, R24 ;  /* 0x0000001a04187225 */ /* 0x000fe200078e0018 */
[----:B------:R-:W-:Y:S02]  /*1c50*/  SHF.R.S32.HI R157, RZ, 0x1f, R156 ;  /* 0x0000001fff9d7819 */ /* 0x000fe4000001149c */
[----:B------:R-:W-:Y:S01]  /*1c60*/  LOP3.LUT R153, R16, R153, RZ, 0x3c, !PT ;  /* 0x0000009910997212 */ /* 0x000fe200078e3cff */
[----:B------:R-:W-:Y:S02]  /*1c70*/  IMAD.IADD R25, R25, 0x1, R6 ;  /* 0x0000000119197824 */ /* 0x000fe400078e0206 */
[----:B------:R-:W-:Y:S02]  /*1c80*/  IMAD R211, R137, R156, RZ ;  /* 0x0000009c89d37224 */ /* 0x000fe400078e02ff */
[----:B------:R-:W-:-:S04]  /*1c90*/  IMAD.WIDE.U32 R24, R156, R136, R24 ;  /* 0x000000889c187225 */ /* 0x000fc800078e0018 */
[----:B------:R-:W-:-:S05]  /*1ca0*/  IMAD R211, R157, R136, R211 ;  /* 0x000000889dd37224 */ /* 0x000fca00078e02d3 */
[----:B------:R-:W-:Y:S01]  /*1cb0*/  IADD3 R211, R25, R211, RZ ;  /* 0x000000d319d37210 */ /* 0x000fe20007ffe0ff */
[----:B------:R-:W-:Y:S01]  /*1cc0*/  IMAD R209, R135, R156, RZ ;  /* 0x0000009c87d17224 */ /* 0x000fe200078e02ff */
[CC--:B------:R-:W-:Y:S02]  /*1cd0*/  LEA.HI R64, R5.reuse, R58.reuse, RZ, 0x5 ;  /* 0x0000003a05407211 */ /* 0x0c0fe400078f28ff */
[----:B------:R-:W-:Y:S01]  /*1ce0*/  LEA.HI R68, R5, R58, RZ, 0x4 ;  /* 0x0000003a05447211 */ /* 0x000fe200078f20ff */
[----:B------:R-:W-:Y:S01]  /*1cf0*/  IMAD R209, R157, R134, R209 ;  /* 0x000000869dd17224 */ /* 0x000fe200078e02d1 */
[----:B------:R-:W-:Y:S02]  /*1d00*/  LOP3.LUT R65, R64, 0xffffffe0, RZ, 0xc0, !PT ;  /* 0xffffffe040417812 */ /* 0x000fe400078ec0ff */
[----:B------:R-:W-:Y:S01]  /*1d10*/  LOP3.LUT R73, R68, 0xfffffff0, RZ, 0xc0, !PT ;  /* 0xfffffff044497812 */ /* 0x000fe200078ec0ff */
[C---:B------:R-:W-:Y:S01]  /*1d20*/  IMAD.SHL.U32 R71, R134.reuse, 0x10, RZ ;  /* 0x0000001086477824 */ /* 0x040fe200078e00ff */
[----:B------:R-:W-:Y:S01]  /*1d30*/  SHF.L.U64.HI R72, R134, 0x4, R135 ;  /* 0x0000000486487819 */ /* 0x000fe20000010287 */
[C---:B------:R-:W-:Y:S01]  /*1d40*/  IMAD.SHL.U32 R69, R136.reuse, 0x10, RZ ;  /* 0x0000001088457824 */ /* 0x040fe200078e00ff */
[----:B------:R-:W-:Y:S01]  /*1d50*/  SHF.L.U64.HI R70, R136, 0x4, R137 ;  /* 0x0000000488467819 */ /* 0x000fe20000010289 */
[C---:B------:R-:W-:Y:S01]  /*1d60*/  IMAD.IADD R65, R58.reuse, 0x1, -R65 ;  /* 0x000000013a417824 */ /* 0x040fe200078e0a41 */
[----:B------:R-:W-:Y:S01]  /*1d70*/  SHF.R.S32.HI R64, RZ, 0x5, R64 ;  /* 0x00000005ff407819 */ /* 0x000fe20000011440 */
[----:B------:R-:W-:Y:S01]  /*1d80*/  IMAD.IADD R73, R58, 0x1, -R73 ;  /* 0x000000013a497824 */ /* 0x000fe200078e0a49 */
[----:B------:R-:W-:-:S02]  /*1d90*/  SHF.R.S32.HI R68, RZ, 0x4, R68 ;  /* 0x00000004ff447819 */ /* 0x000fc40000011444 */
[----:B------:R-:W-:Y:S01]  /*1da0*/  SHF.L.U32 R76, R66, 0x2, RZ ;  /* 0x00000002424c7819 */ /* 0x000fe200000006ff */
[----:B--2---:R-:W-:-:S04]  /*1db0*/  @P1 IMAD.WIDE.U32 R30, R162, R17, RZ ;  /* 0x00000011a21e1225 */ /* 0x004fc800078e00ff */
[----:B------:R-:W-:Y:S02]  /*1dc0*/  @P1 IMAD R17, R163, R17, RZ ;  /* 0x00000011a3111224 */ /* 0x000fe400078e02ff */
[----:B---3--:R-:W-:-:S04]  /*1dd0*/  @!P1 IMAD R13, R29, R217, RZ ;  /* 0x000000d91d0d9224 */ /* 0x008fc800078e02ff */
[C---:B------:R-:W-:Y:S02]  /*1de0*/  @!P1 IMAD R8, R28.reuse, R74, R13 ;  /* 0x0000004a1c089224 */ /* 0x040fe400078e020d */
[----:B------:R-:W-:-:S04]  /*1df0*/  @!P1 IMAD.WIDE.U32 R28, R28, R217, RZ ;  /* 0x000000d91c1c9225 */ /* 0x000fc800078e00ff */
[----:B------:R-:W-:Y:S02]  /*1e00*/  @P1 IMAD.MOV.U32 R0, RZ, RZ, R30 ;  /* 0x000000ffff001224 */ /* 0x000fe400078e001e */
[----:B------:R-:W-:Y:S02]  /*1e10*/  @!P1 IMAD.MOV.U32 R0, RZ, RZ, R28 ;  /* 0x000000ffff009224 */ /* 0x000fe400078e001c */
[----:B------:R-:W-:Y:S02]  /*1e20*/  @P1 IMAD.IADD R17, R31, 0x1, R17 ;  /* 0x000000011f111824 */ /* 0x000fe400078e0211 */
[----:B------:R-:W-:Y:S01]  /*1e30*/  @!P1 IMAD.IADD R17, R29, 0x1, R8 ;  /* 0x000000011d119824 */ /* 0x000fe200078e0208 */
[----:B------:R-:W-:Y:S01]  /*1e40*/  IADD3 R28, P0, R18, R0, RZ ;  /* 0x00000000121c7210 */ /* 0x000fe20007f1e0ff */
[----:B------:R-:W-:Y:S01]  /*1e50*/  IMAD R0, R21, R215, RZ ;  /* 0x000000d715007224 */ /* 0x000fe200078e02ff */
[----:B------:R-:W-:Y:S02]  /*1e60*/  SHF.R.S32.HI R13, RZ, 0x1f, R215 ;  /* 0x0000001fff0d7819 */ /* 0x000fe400000114d7 */
[----:B------:R-:W-:-:S02]  /*1e70*/  IADD3.X R29, R19, R17, RZ, P0, !PT ;  /* 0x00000011131d7210 */ /* 0x000fc400007fe4ff */
[----:B------:R-:W-:Y:S01]  /*1e80*/  LEA.HI R8, R5, R58, RZ, 0x6 ;  /* 0x0000003a05087211 */ /* 0x000fe200078f30ff */
[----:B------:R-:W-:Y:S02]  /*1e90*/  IMAD R0, R20, R13, R0 ;  /* 0x0000000d14007224 */ /* 0x000fe400078e0200 */
[----:B------:R-:W-:-:S04]  /*1ea0*/  IMAD.WIDE.U32 R158, R215, R20, R28 ;  /* 0x00000014d79e7225 */ /* 0x000fc800078e001c */
[----:B------:R-:W-:Y:S01]  /*1eb0*/  IMAD.SHL.U32 R8, R8, 0x8, RZ ;  /* 0x0000000808087824 */ /* 0x000fe200078e00ff */
[----:B------:R-:W-:Y:S02]  /*1ec0*/  IADD3 R159, R159, R0, RZ ;  /* 0x000000009f9f7210 */ /* 0x000fe40007ffe0ff */
[----:B------:R-:W-:Y:S02]  /*1ed0*/  SHF.R.S32.HI R0, RZ, 0x1f, R75 ;  /* 0x0000001fff007819 */ /* 0x000fe4000001144b */
[----:B------:R-:W-:Y:S02]  /*1ee0*/  LOP3.LUT R153, R153, 0xfffffe00, R8, 0xf8, !PT ;  /* 0xfffffe0099997812 */ /* 0x000fe400078ef808 */
[----:B------:R-:W-:Y:S02]  /*1ef0*/  LEA.HI R0, R0, R75, RZ, 0x6 ;  /* 0x0000004b00007211 */ /* 0x000fe400078f30ff */
[----:B------:R-:W-:Y:S02]  /*1f00*/  IADD3 R8, P0, R18, R2, RZ ;  /* 0x0000000212087210 */ /* 0x000fe40007f1e0ff */
[----:B------:R-:W-:-:S03]  /*1f10*/  SHF.R.S32.HI R94, RZ, 0x6, R0 ;  /* 0x00000006ff5e7819 */ /* 0x000fc60000011400 */
[----:B------:R-:W-:Y:S01]  /*1f20*/  IMAD.X R9, R19, 0x1, R9, P0 ;  /* 0x0000000113097824 */ /* 0x000fe200000e0609 */
[C---:B----4-:R-:W-:Y:S02]  /*1f30*/  LEA R210, P0, R24.reuse, R10, 0x1 ;  /* 0x0000000a18d27211 */ /* 0x050fe400078008ff */
[----:B------:R-:W-:Y:S02]  /*1f40*/  IMNMX R94, R207, R94, !PT ;  /* 0x0000005ecf5e7217 */ /* 0x000fe40007800200 */
[----:B------:R-:W-:Y:S02]  /*1f50*/  LEA.HI.X R211, R24, R11, R211, 0x1, P0 ;  /* 0x0000000b18d37211 */ /* 0x000fe400000f0cd3 */
[----:B------:R-:W-:Y:S01]  /*1f60*/  ISETP.GT.AND P0, PT, R138, R94, PT ;  /* 0x0000005e8a00720c */ /* 0x000fe20003f04270 */
[----:B------:R-:W-:-:S04]  /*1f70*/  IMAD.WIDE R16, R213, 0x40, R156 ;  /* 0x00000040d5107825 */ /* 0x000fc800078e029c */
[----:B------:R-:W-:-:S04]  /*1f80*/  IMAD.WIDE.U32 R8, R156, R134, R8 ;  /* 0x000000869c087225 */ /* 0x000fc800078e0008 */
[----:B------:R-:W-:Y:S01]  /*1f90*/  IMAD R161, R17, R162, RZ ;  /* 0x000000a211a17224 */ /* 0x000fe200078e02ff */
[----:B------:R-:W-:Y:S01]  /*1fa0*/  LEA R208, P1, R8, R14, 0x1 ;  /* 0x0000000e08d07211 */ /* 0x000fe200078208ff */
[----:B------:R-:W-:Y:S02]  /*1fb0*/  IMAD.IADD R209, R9, 0x1, R209 ;  /* 0x0000000109d17824 */ /* 0x000fe400078e02d1 */
[C---:B------:R-:W-:Y:S02]  /*1fc0*/  IMAD R161, R16.reuse, R163, R161 ;  /* 0x000000a310a17224 */ /* 0x040fe400078e02a1 */
[----:B------:R-:W-:Y:S01]  /*1fd0*/  IMAD.WIDE.U32 R158, R16, R162, R158 ;  /* 0x000000a2109e7225 */ /* 0x000fe200078e009e */
[----:B------:R-:W-:Y:S02]  /*1fe0*/  LEA.HI.X R209, R8, R15, R209, 0x1, P1 ;  /* 0x0000000f08d17211 */ /* 0x000fe400008f0cd1 */
[----:B------:R-:W-:Y:S01]  /*1ff0*/  @!P4 MOV R12, RZ ;  /* 0x000000ff000cc202 */ /* 0x000fe20000000f00 */
        /* <DEDUP_REMOVED lines=13> */
[----:B------:R-:W-:-:S02]  /*20d0*/  SHF.R.S32.HI R13, RZ, 0x1f, R75 ;  /* 0x0000001fff0d7819 */ /* 0x000fc4000001144b */
[C---:B------:R-:W-:Y:S02]  /*20e0*/  SHF.L.U32 R92, R134.reuse, 0x5, RZ ;  /* 0x00000005865c7819 */ /* 0x040fe400000006ff */
[----:B------:R-:W-:Y:S01]  /*20f0*/  SHF.L.U64.HI R93, R134, 0x5, R135 ;  /* 0x00000005865d7819 */ /* 0x000fe20000010287 */
[C---:B------:R-:W-:Y:S01]  /*2100*/  IMAD.SHL.U32 R78, R136.reuse, 0x20, RZ ;  /* 0x00000020884e7824 */ /* 0x040fe200078e00ff */
[C---:B------:R-:W-:Y:S01]  /*2110*/  SHF.L.U64.HI R79, R136.reuse, 0x5, R137 ;  /* 0x00000005884f7819 */ /* 0x040fe20000010289 */
[----:B------:R-:W-:Y:S02]  /*2120*/  IMAD R77, R137, 0x60, RZ ;  /* 0x00000060894d7824 */ /* 0x000fe400078e02ff */
[----:B------:R-:W-:Y:S01]  /*2130*/  IMAD.WIDE.U32 R166, R136, 0x60, RZ ;  /* 0x0000006088a67825 */ /* 0x000fe200078e00ff */
[----:B------:R-:W-:Y:S02]  /*2140*/  SHF.L.U64.HI R79, R78, 0x1, R79 ;  /* 0x000000014e4f7819 */ /* 0x000fe4000001024f */
[C---:B------:R-:W-:Y:S01]  /*2150*/  IADD3 R152, R156.reuse, 0x10, RZ ;  /* 0x000000109c987810 */ /* 0x040fe20007ffe0ff */
[----:B------:R-:W-:Y:S01]  /*2160*/  IMAD.MOV.U32 R124, RZ, RZ, R208 ;  /* 0x000000ffff7c7224 */ /* 0x000fe200078e00d0 */
[C---:B------:R-:W-:Y:S01]  /*2170*/  IADD3 R151, R156.reuse, 0x20, RZ ;  /* 0x000000209c977810 */ /* 0x040fe20007ffe0ff */
[----:B------:R-:W-:Y:S01]  /*2180*/  IMAD.MOV.U32 R125, RZ, RZ, R209 ;  /* 0x000000ffff7d7224 */ /* 0x000fe200078e00d1 */
[----:B------:R-:W-:Y:S01]  /*2190*/  IADD3 R150, R156, 0x30, RZ ;  /* 0x000000309c967810 */ /* 0x000fe20007ffe0ff */
[----:B------:R-:W-:Y:S01]  /*21a0*/  IMAD.MOV.U32 R127, RZ, RZ, R210 ;  /* 0x000000ffff7f7224 */ /* 0x000fe200078e00d2 */
[----:B------:R-:W-:Y:S01]  /*21b0*/  MOV R126, R211 ;  /* 0x000000d3007e7202 */ /* 0x000fe20000000f00 */
[----:B------:R-:W-:-:S02]  /*21c0*/  IMAD.SHL.U32 R78, R78, 0x2, RZ ;  /* 0x000000024e4e7824 */ /* 0x000fc400078e00ff */
[----:B------:R-:W-:Y:S02]  /*21d0*/  IMAD.IADD R77, R167, 0x1, R77 ;  /* 0x00000001a74d7824 */ /* 0x000fe400078e024d */
[----:B--2---:R-:W-:-:S04]  /*21e0*/  IMAD R5, R29, R217, RZ ;  /* 0x000000d91d057224 */ /* 0x004fc800078e02ff */
[----:B------:R-:W-:Y:S02]  /*21f0*/  IMAD R0, R28, R74, R5 ;  /* 0x0000004a1c007224 */ /* 0x000fe400078e0205 */
[----:B------:R-:W-:-:S04]  /*2200*/  IMAD.WIDE.U32 R28, R217, R28, R18 ;  /* 0x0000001cd91c7225 */ /* 0x000fc800078e0012 */
[----:B---3--:R-:W-:Y:S02]  /*2210*/  IMAD R5, R31, R217, RZ ;  /* 0x000000d91f057224 */ /* 0x008fe400078e02ff */
[----:B------:R-:W-:Y:S02]  /*2220*/  IMAD.IADD R29, R29, 0x1, R0 ;  /* 0x000000011d1d7824 */ /* 0x000fe400078e0200 */
[----:B------:R-:W-:-:S04]  /*2230*/  IMAD.WIDE.U32 R26, R217, R30, R18 ;  /* 0x0000001ed91a7225 */ /* 0x000fc800078e0012 */
[----:B------:R-:W-:Y:S01]  /*2240*/  IMAD R0, R30, R74, R5 ;  /* 0x0000004a1e007224 */ /* 0x000fe200078e0205 */
[----:B------:R-:W-:Y:S01]  /*2250*/  SHF.R.S32.HI R5, RZ, 0x1f, R3 ;  /* 0x0000001fff057819 */ /* 0x000fe20000011403 */
[-C--:B----4-:R-:W-:Y:S02]  /*2260*/  IMAD R2, R169, R3.reuse, RZ ;  /* 0x00000003a9027224 */ /* 0x090fe400078e02ff */
[----:B------:R-:W-:Y:S02]  /*2270*/  IMAD.IADD R27, R27, 0x1, R0 ;  /* 0x000000011b1b7824 */ /* 0x000fe400078e0200 */
[----:B------:R-:W-:Y:S02]  /*2280*/  IMAD R0, R171, R3, RZ ;  /* 0x00000003ab007224 */ /* 0x000fe400078e02ff */
[C---:B------:R-:W-:Y:S02]  /*2290*/  IMAD R2, R168.reuse, R5, R2 ;  /* 0x00000005a8027224 */ /* 0x040fe400078e0202 */
[----:B------:R-:W-:-:S04]  /*22a0*/  IMAD.WIDE.U32 R28, R168, R3, R28 ;  /* 0x00000003a81c7225 */ /* 0x000fc800078e001c */
[C---:B------:R-:W-:Y:S02]  /*22b0*/  IMAD R0, R170.reuse, R5, R0 ;  /* 0x00000005aa007224 */ /* 0x040fe400078e0200 */
[----:B------:R-:W-:Y:S01]  /*22c0*/  IMAD.WIDE.U32 R26, R170, R3, R26 ;  /* 0x00000003aa1a7225 */ /* 0x000fe200078e001a */
[----:B------:R-:W-:-:S03]  /*22d0*/  IADD3 R5, P0, -R75, R156, RZ ;  /* 0x0000009c4b057210 */ /* 0x000fc60007f1e1ff */
[----:B------:R-:W-:Y:S02]  /*22e0*/  IMAD.IADD R29, R29, 0x1, R2 ;  /* 0x000000011d1d7824 */ /* 0x000fe400078e0202 */
[----:B------:R-:W-:Y:S02]  /*22f0*/  IMAD.IADD R27, R27, 0x1, R0 ;  /* 0x000000011b1b7824 */ /* 0x000fe400078e0200 */
[-C--:B------:R-:W-:Y:S02]  /*2300*/  IMAD R2, R25, R4.reuse, RZ ;  /* 0x0000000419027224 */ /* 0x080fe400078e02ff */
[----:B------:R-:W-:Y:S01]  /*2310*/  IMAD R0, R21, R4, RZ ;  /* 0x0000000415007224 */ /* 0x000fe200078e02ff */
[----:B------:R-:W-:Y:S01]  /*2320*/  LEA.HI R6, R6, R6, RZ, 0x1 ;  /* 0x0000000606067211 */ /* 0x000fe200078f08ff */
[-C--:B------:R-:W-:Y:S02]  /*2330*/  IMAD R2, R24, R7.reuse, R2 ;  /* 0x0000000718027224 */ /* 0x080fe400078e0202 */
[----:B------:R-:W-:-:S02]  /*2340*/  IMAD R0, R20, R7, R0 ;  /* 0x0000000714007224 */ /* 0x000fc400078e0200 */
[----:B------:R-:W-:-:S04]  /*2350*/  IMAD.WIDE.U32 R24, R24, R4, R28 ;  /* 0x0000000418187225 */ /* 0x000fc800078e001c */
[----:B------:R-:W-:-:S04]  /*2360*/  IMAD.WIDE.U32 R20, R20, R4, R26 ;  /* 0x0000000414147225 */ /* 0x000fc800078e001a */
[----:B-----5:R-:W-:Y:S01]  /*2370*/  IMAD.IADD R4, R12, 0x1, R3 ;  /* 0x000000010c047824 */ /* 0x020fe200078e0203 */
[----:B------:R-:W-:Y:S01]  /*2380*/  SHF.R.S32.HI R3, RZ, 0x1, R6 ;  /* 0x00000001ff037819 */ /* 0x000fe20000011406 */
[----:B------:R-:W-:Y:S01]  /*2390*/  IMAD.X R13, R157, 0x1, ~R13, P0 ;  /* 0x000000019d0d7824 */ /* 0x000fe200000e0e0d */
[----:B------:R-:W-:Y:S01]  /*23a0*/  IADD3 R25, R25, R2, RZ ;  /* 0x0000000219197210 */ /* 0x000fe20007ffe0ff */
[----:B------:R-:W-:Y:S02]  /*23b0*/  IMAD.IADD R21, R21, 0x1, R0 ;  /* 0x0000000115157824 */ /* 0x000fe400078e0200 */
[C---:B------:R-:W-:Y:S02]  /*23c0*/  IMAD R117, R13.reuse, R168, RZ ;  /* 0x000000a80d757224 */ /* 0x040fe400078e02ff */
[----:B------:R-:W-:Y:S02]  /*23d0*/  IMAD R119, R13, R170, RZ ;  /* 0x000000aa0d777224 */ /* 0x000fe400078e02ff */
[----:B------:R-:W-:-:S02]  /*23e0*/  IMAD R7, R156, R3, R76 ;  /* 0x000000039c077224 */ /* 0x000fc400078e024c */
[-C--:B------:R-:W-:Y:S02]  /*23f0*/  IMAD R117, R169, R5.reuse, R117 ;  /* 0x00000005a9757224 */ /* 0x080fe400078e0275 */
[----:B------:R-:W-:-:S04]  /*2400*/  IMAD.WIDE.U32 R12, R168, R5, R24 ;  /* 0x00000005a80c7225 */ /* 0x000fc800078e0018 */
[-C--:B------:R-:W-:Y:S02]  /*2410*/  IMAD R119, R171, R5.reuse, R119 ;  /* 0x00000005ab777224 */ /* 0x080fe400078e0277 */
[----:B------:R-:W-:-:S04]  /*2420*/  IMAD.WIDE.U32 R20, R170, R5, R20 ;  /* 0x00000005aa147225 */ /* 0x000fc800078e0014 */
[----:B------:R-:W-:Y:S02]  /*2430*/  IMAD R4, R3, R4, RZ ;  /* 0x0000000403047224 */ /* 0x000fe400078e02ff */
[----:B------:R-:W-:Y:S01]  /*2440*/  IMAD.IADD R5, R76, 0x1, R7 ;  /* 0x000000014c057824 */ /* 0x000fe200078e0207 */
[----:B------:R-:W-:Y:S01]  /*2450*/  LEA R118, P0, R20, R14, 0x1 ;  /* 0x0000000e14767211 */ /* 0x000fe200078008ff */
[----:B------:R-:W-:Y:S01]  /*2460*/  IMAD.IADD R119, R21, 0x1, R119 ;  /* 0x0000000115777824 */ /* 0x000fe200078e0277 */
[C---:B------:R-:W-:Y:S02]  /*2470*/  IADD3 R0, P3, R4.reuse, R7, RZ ;  /* 0x0000000704007210 */ /* 0x040fe40007f7e0ff */
[----:B------:R-:W-:Y:S01]  /*2480*/  IADD3 R123, P2, R4, R5, RZ ;  /* 0x00000005047b7210 */ /* 0x000fe20007f5e0ff */
[----:B------:R-:W-:Y:S01]  /*2490*/  IMAD.IADD R117, R13, 0x1, R117 ;  /* 0x000000010d757824 */ /* 0x000fe200078e0275 */
[----:B------:R-:W-:Y:S02]  /*24a0*/  SHF.R.S32.HI R2, RZ, 0x1f, R4 ;  /* 0x0000001fff027819 */ /* 0x000fe40000011404 */
[----:B------:R-:W-:-:S02]  /*24b0*/  LEA R116, P1, R12, R16, 0x1 ;  /* 0x000000100c747211 */ /* 0x000fc400078208ff */
[----:B------:R-:W-:Y:S01]  /*24c0*/  LEA.HI.X R119, R20, R15, R119, 0x1, P0 ;  /* 0x0000000f14777211 */ /* 0x000fe200000f0c77 */
[----:B------:R-:W-:Y:S01]  /*24d0*/  IMAD.SHL.U32 R122, R123, 0x2, RZ ;  /* 0x000000027b7a7824 */ /* 0x000fe200078e00ff */
[----:B------:R-:W-:Y:S02]  /*24e0*/  SHF.L.U32 R20, R0, 0x1, RZ ;  /* 0x0000000100147819 */ /* 0x000fe400000006ff */
[-C--:B------:R-:W-:Y:S02]  /*24f0*/  LEA.HI.X.SX32 R7, R7, R2.reuse, 0x1, P3 ;  /* 0x0000000207077211 */ /* 0x080fe400018f0eff */
[----:B------:R-:W-:Y:S02]  /*2500*/  LEA.HI.X.SX32 R2, R5, R2, 0x1, P2 ;  /* 0x0000000205027211 */ /* 0x000fe400010f0eff */
[----:B------:R-:W-:Y:S02]  /*2510*/  LEA.HI.X R117, R12, R17, R117, 0x1, P1 ;  /* 0x000000110c757211 */ /* 0x000fe400008f0c75 */
[----:B------:R-:W-:-:S02]  /*2520*/  IADD3 R56, P1, R10, R20, RZ ;  /* 0x000000140a387210 */ /* 0x000fc40007f3e0ff */
[----:B------:R-:W-:Y:S02]  /*2530*/  SHF.L.U64.HI R0, R0, 0x1, R7 ;  /* 0x0000000100007819 */ /* 0x000fe40000010207 */
[----:B------:R-:W-:Y:S02]  /*2540*/  IADD3 R20, P0, R8, R20, RZ ;  /* 0x0000001408147210 */ /* 0x000fe40007f1e0ff */
[----:B------:R-:W-:Y:S02]  /*2550*/  SHF.L.U64.HI R123, R123, 0x1, R2 ;  /* 0x000000017b7b7819 */ /* 0x000fe40000010202 */
[-C--:B------:R-:W-:Y:S02]  /*2560*/  IADD3 R120, P3, R10, R122.reuse, RZ ;  /* 0x0000007a0a787210 */ /* 0x080fe40007f7e0ff */
[----:B------:R-:W-:Y:S02]  /*2570*/  IADD3 R122, P2, R8, R122, RZ ;  /* 0x0000007a087a7210 */ /* 0x000fe40007f5e0ff */
[----:B------:R-:W-:Y:S01]  /*2580*/  IADD3 R5, P5, P4, R71, R71, R71 ;  /* 0x0000004747057210 */ /* 0x000fe20007cbe047 */
[----:B------:R-:W-:-:S02]  /*2590*/  IMAD.X R57, R11, 0x1, R0, P1 ;  /* 0x000000010b397824 */ /* 0x000fc400008e0600 */
[----:B------:R-:W-:Y:S01]  /*25a0*/  IMAD.X R21, R9, 0x1, R0, P0 ;  /* 0x0000000109157824 */ /* 0x000fe200000e0600 */
[----:B------:R-:W-:Y:S01]  /*25b0*/  IADD3 R88, P1, P0, -R92, 0x80, R5 ;  /* 0x000000805c587810 */ /* 0x000fe2000783e105 */
[--C-:B------:R-:W-:Y:S01]  /*25c0*/  IMAD.X R121, R11, 0x1, R123.reuse, P3 ;  /* 0x000000010b797824 */ /* 0x100fe200018e067b */
[----:B------:R-:W-:Y:S01]  /*25d0*/  IADD3.X R0, R72, R72, R72, P5, P4 ;  /* 0x0000004848007210 */ /* 0x000fe20002fe8448 */
[----:B------:R-:W-:Y:S01]  /*25e0*/  IMAD.X R123, R9, 0x1, R123, P2 ;  /* 0x00000001097b7824 */ /* 0x000fe200010e067b */
[----:B------:R-:W-:Y:S02]  /*25f0*/  IADD3 R90, P3, P2, -R92, 0x40, R5 ;  /* 0x000000405c5a7810 */ /* 0x000fe40007a7e105 */
[C---:B------:R-:W-:Y:S02]  /*2600*/  SHF.L.U32 R96, R170.reuse, 0x4, RZ ;  /* 0x00000004aa607819 */ /* 0x040fe400000006ff */
[----:B------:R-:W-:Y:S01]  /*2610*/  IADD3.X R89, ~R93, RZ, R0, P1, P0 ;  /* 0x000000ff5d597210 */ /* 0x000fe20000fe0500 */
[----:B------:R-:W-:Y:S01]  /*2620*/  IMAD.SHL.U32 R98, R170, 0x20, RZ ;  /* 0x00000020aa627824 */ /* 0x000fe200078e00ff */
[----:B------:R-:W-:-:S02]  /*2630*/  IADD3 R84, P0, R71, R88, RZ ;  /* 0x0000005847547210 */ /* 0x000fc40007f1e0ff */
[----:B------:R-:W-:Y:S02]  /*2640*/  IADD3.X R91, ~R93, RZ, R0, P3, P2 ;  /* 0x000000ff5d5b7210 */ /* 0x000fe40001fe4500 */
[----:B------:R-:W-:Y:S01]  /*2650*/  IADD3 R86, P1, R71, R90, RZ ;  /* 0x0000005a47567210 */ /* 0x000fe20007f3e0ff */
[----:B------:R-:W-:Y:S01]  /*2660*/  IMAD.SHL.U32 R154, R3, 0x10, RZ ;  /* 0x00000010039a7824 */ /* 0x000fe200078e00ff */
[----:B------:R-:W-:Y:S02]  /*2670*/  SHF.L.U64.HI R95, R170, 0x4, R171 ;  /* 0x00000004aa5f7819 */ /* 0x000fe400000102ab */
[----:B------:R-:W-:Y:S01]  /*2680*/  IADD3 R101, P3, P2, R96, R96, R96 ;  /* 0x0000006060657210 */ /* 0x000fe20007a7e060 */
[C---:B------:R-:W-:Y:S01]  /*2690*/  IMAD.X R85, R72.reuse, 0x1, R89, P0 ;  /* 0x0000000148557824 */ /* 0x040fe200000e0659 */
[----:B------:R-:W-:Y:S02]  /*26a0*/  IADD3.X R87, R72, R91, RZ, P1, !PT ;  /* 0x0000005b48577210 */ /* 0x000fe40000ffe4ff */
[----:B------:R-:W-:-:S02]  /*26b0*/  SHF.L.U64.HI R97, R170, 0x5, R171 ;  /* 0x00000005aa617819 */ /* 0x000fc400000102ab */
[C---:B------:R-:W-:Y:S02]  /*26c0*/  IADD3 R83, P1, R71.reuse, R86, RZ ;  /* 0x0000005647537210 */ /* 0x040fe40007f3e0ff */
[----:B------:R-:W-:Y:S02]  /*26d0*/  IADD3 R81, P0, R71, R84, RZ ;  /* 0x0000005447517210 */ /* 0x000fe40007f1e0ff */
[----:B------:R-:W-:Y:S02]  /*26e0*/  IADD3.X R102, R95, R95, R95, P3, P2 ;  /* 0x0000005f5f667210 */ /* 0x000fe40001fe445f */
[C-C-:B------:R-:W-:Y:S02]  /*26f0*/  IADD3 R99, P5, P4, -R98.reuse, 0x40, R101.reuse ;  /* 0x0000004062637810 */ /* 0x140fe40007cbe165 */
[----:B------:R-:W-:Y:S02]  /*2700*/  IADD3 R101, P3, P2, -R98, 0x80, R101 ;  /* 0x0000008062657810 */ /* 0x000fe40007a7e165 */
[----:B------:R-:W-:-:S02]  /*2710*/  IADD3 R147, R154, 0x40, RZ ;  /* 0x000000409a937810 */ /* 0x000fc40007ffe0ff */
[----:B------:R-:W-:Y:S01]  /*2720*/  IADD3 R146, R154, 0x80, RZ ;  /* 0x000000809a927810 */ /* 0x000fe20007ffe0ff */
[C---:B------:R-:W-:Y:S01]  /*2730*/  IMAD.X R82, R72.reuse, 0x1, R87, P1 ;  /* 0x0000000148527824 */ /* 0x040fe200008e0657 */
[----:B------:R-:W-:Y:S02]  /*2740*/  IADD3.X R80, R72, R85, RZ, P0, !PT ;  /* 0x0000005548507210 */ /* 0x000fe400007fe4ff */
[C-C-:B------:R-:W-:Y:S02]  /*2750*/  IADD3.X R100, ~R97.reuse, RZ, R102.reuse, P5, P4 ;  /* 0x000000ff61647210 */ /* 0x140fe40002fe8566 */
[----:B------:R-:W-:Y:S02]  /*2760*/  IADD3.X R102, ~R97, RZ, R102, P3, P2 ;  /* 0x000000ff61667210 */ /* 0x000fe40001fe4566 */
[-C--:B------:R-:W-:Y:S01]  /*2770*/  IADD3 R105, P0, R101, R96.reuse, RZ ;  /* 0x0000006065697210 */ /* 0x080fe20007f1e0ff */
[C---:B------:R-:W-:Y:S01]  /*2780*/  IMAD.IADD R145, R154.reuse, 0x1, R147 ;  /* 0x000000019a917824 */ /* 0x040fe200078e0293 */
[----:B------:R-:W-:Y:S01]  /*2790*/  IADD3 R103, P1, R99, R96, RZ ;  /* 0x0000006063677210 */ /* 0x000fe20007f3e0ff */
[----:B------:R-:W-:Y:S01]  /*27a0*/  IMAD.IADD R144, R154, 0x1, R146 ;  /* 0x000000019a907824 */ /* 0x000fe200078e0292 */
[C-C-:B------:R-:W-:Y:S01]  /*27b0*/  SHF.L.U64.HI R111, R168.reuse, 0x4, R169.reuse ;  /* 0x00000004a86f7819 */ /* 0x140fe200000102a9 */
[C---:B------:R-:W-:Y:S01]  /*27c0*/  IMAD.SHL.U32 R112, R168.reuse, 0x10, RZ ;  /* 0x00000010a8707824 */ /* 0x040fe200078e00ff */
[C---:B------:R-:W-:Y:S01]  /*27d0*/  SHF.L.U64.HI R113, R168.reuse, 0x5, R169 ;  /* 0x00000005a8717819 */ /* 0x040fe200000102a9 */
[----:B------:R-:W-:-:S02]  /*27e0*/  IMAD.SHL.U32 R114, R168, 0x20, RZ ;  /* 0x00000020a8727824 */ /* 0x000fc400078e00ff */
[--C-:B------:R-:W-:Y:S01]  /*27f0*/  IMAD.X R106, R102, 0x1, R95.reuse, P0 ;  /* 0x00000001666a7824 */ /* 0x100fe200000e065f */
[-C--:B------:R-:W-:Y:S01]  /*2800*/  IADD3 R110, P0, R105, R96.reuse, RZ ;  /* 0x00000060696e7210 */ /* 0x080fe20007f1e0ff */
[----:B------:R-:W-:Y:S02]  /*2810*/  IMAD R115, R169, 0x60, RZ ;  /* 0x00000060a9737824 */ /* 0x000fe400078e02ff */
[C---:B------:R-:W-:Y:S02]  /*2820*/  IMAD.SHL.U32 R149, R3.reuse, 0x20, RZ ;  /* 0x0000002003957824 */ /* 0x040fe400078e00ff */
[----:B------:R-:W-:Y:S02]  /*2830*/  IMAD R148, R3, 0x30, RZ ;  /* 0x0000003003947824 */ /* 0x000fe400078e02ff */
[----:B------:R-:W-:Y:S01]  /*2840*/  IMAD.X R104, R100, 0x1, R95, P1 ;  /* 0x0000000164687824 */ /* 0x000fe200008e065f */
[----:B------:R-:W-:Y:S01]  /*2850*/  IADD3 R108, P1, R103, R96, RZ ;  /* 0x00000060676c7210 */ /* 0x000fe20007f3e0ff */
[----:B------:R-:W-:-:S02]  /*2860*/  IMAD.IADD R143, R154, 0x1, R145 ;  /* 0x000000019a8f7824 */ /* 0x000fc400078e0291 */
[----:B------:R-:W-:Y:S02]  /*2870*/  IMAD.IADD R142, R154, 0x1, R144 ;  /* 0x000000019a8e7824 */ /* 0x000fe400078e0290 */
[----:B------:R-:W-:Y:S01]  /*2880*/  IMAD.WIDE.U32 R168, R168, 0x60, RZ ;  /* 0x00000060a8a87825 */ /* 0x000fe200078e00ff */
[----:B------:R-:W-:Y:S02]  /*2890*/  SHF.L.U64.HI R111, R112, 0x1, R111 ;  /* 0x00000001706f7819 */ /* 0x000fe4000001026f */
[----:B------:R-:W-:Y:S01]  /*28a0*/  SHF.L.U64.HI R113, R114, 0x1, R113 ;  /* 0x0000000172717819 */ /* 0x000fe20000010271 */
[----:B------:R-:W-:Y:S01]  /*28b0*/  IMAD.MOV.U32 R13, RZ, RZ, R138 ;  /* 0x000000ffff0d7224 */ /* 0x000fe200078e008a */
[----:B------:R-:W-:Y:S01]  /*28c0*/  IADD3 R15, R18, 0x40, RZ ;  /* 0x00000040120f7810 */ /* 0x000fe20007ffe0ff */
[----:B------:R-:W-:Y:S01]  /*28d0*/  IMAD.SHL.U32 R112, R112, 0x2, RZ ;  /* 0x0000000270707824 */ /* 0x000fe200078e00ff */
[----:B------:R-:W-:Y:S01]  /*28e0*/  IADD3 R14, R18, 0x80, RZ ;  /* 0x00000080120e7810 */ /* 0x000fe20007ffe0ff */
[----:B------:R-:W-:Y:S01]  /*28f0*/  IMAD.SHL.U32 R114, R114, 0x2, RZ ;  /* 0x0000000272727824 */ /* 0x000fe200078e00ff */
[----:B------:R-:W-:Y:S01]  /*2900*/  SHF.R.S32.HI R141, RZ, 0x1f, R154 ;  /* 0x0000001fff8d7819 */ /* 0x000fe2000001149a */
[----:B------:R-:W-:Y:S01]  /*2910*/  IMAD.IADD R115, R169, 0x1, R115 ;  /* 0x00000001a9737824 */ /* 0x000fe200078e0273 */
[----:B------:R-:W-:Y:S01]  /*2920*/  SHF.R.S32.HI R140, RZ, 0x1f, R149 ;  /* 0x0000001fff8c7819 */ /* 0x000fe20000011495 */
[----:B------:R-:W-:Y:S01]  /*2930*/  IMAD.X R109, R106, 0x1, R95, P0 ;  /* 0x000000016a6d7824 */ /* 0x000fe200000e065f */
[----:B------:R-:W-:-:S02]  /*2940*/  SHF.R.S32.HI R133, RZ, 0x1f, R148 ;  /* 0x0000001fff857819 */ /* 0x000fc40000011494 */
[----:B------:R-:W-:Y:S02]  /*2950*/  SHF.R.S32.HI R139, RZ, 0x1f, R147 ;  /* 0x0000001fff8b7819 */ /* 0x000fe40000011493 */
[----:B------:R-:W-:Y:S02]  /*2960*/  SHF.R.S32.HI R132, RZ, 0x1f, R146 ;  /* 0x0000001fff847819 */ /* 0x000fe40000011492 */
[----:B------:R-:W-:Y:S02]  /*2970*/  IADD3.X R107, R104, R95, RZ, P1, !PT ;  /* 0x0000005f686b7210 */ /* 0x000fe40000ffe4ff */
[----:B------:R-:W-:Y:S02]  /*2980*/  SHF.R.S32.HI R131, RZ, 0x1f, R145 ;  /* 0x0000001fff837819 */ /* 0x000fe40000011491 */
[----:B------:R-:W-:Y:S02]  /*2990*/  SHF.R.S32.HI R130, RZ, 0x1f, R144 ;  /* 0x0000001fff827819 */ /* 0x000fe40000011490 */
[----:B------:R-:W-:-:S02]  /*29a0*/  SHF.R.S32.HI R129, RZ, 0x1f, R143 ;  /* 0x0000001fff817819 */ /* 0x000fc4000001148f */
[----:B------:R-:W-:Y:S02]  /*29b0*/  SHF.R.S32.HI R128, RZ, 0x1f, R142 ;  /* 0x0000001fff807819 */ /* 0x000fe4000001148e */
.L_x_3680:
        /* <DEDUP_REMOVED lines=9> */
[----:B-1----:R-:W2:Y:S01]  /*2a50*/  @P2 LD.E.128 R28, [R116.64] ;  /* 0x00000006741c2980 */ /* 0x002ea2000c101d00 */
[----:B------:R-:W-:Y:S01]  /*2a60*/  @P2 IMAD.MOV.U32 R3, RZ, RZ, R126 ;  /* 0x000000ffff032224 */ /* 0x000fe200078e007e */
[C---:B------:R-:W-:Y:S01]  /*2a70*/  @P0 IADD3 R26, P1, R116.reuse, R112, RZ ;  /* 0x00000070741a0210 */ /* 0x040fe20007f3e0ff */
        /* <DEDUP_REMOVED lines=189> */
.L_x_3637:
[----:B------:R-:W-:Y:S05]  /*3650*/  BSYNC B0 ;  /* 0x0000000000007941 */ /* 0x000fea0003800000 */
.L_x_3636:
[C---:B------:R-:W-:Y:S01]  /*3660*/  ISETP.GE.AND P0, PT, R152.reuse, R173, PT ;  /* 0x000000ad9800720c */ /* 0x040fe20003f06270 */
[----:B------:R-:W-:Y:S03]  /*3670*/  BSSY B0, `(.L_x_3638) ;  /* 0x000009d000007945 */ /* 0x000fe60003800000 */
[----:B------:R-:W-:Y:S11]  /*3680*/  ISETP.GE.AND P0, PT, R152, R155, !P0 ;  /* 0x0000009b9800720c */ /* 0x000ff60004706270 */
[----:B------:R-:W-:Y:S02]  /*3690*/  @!UPT UIADD3 URZ, URZ, URZ, URZ ;  /* 0x0000003f3f3ff290 */ /* 0x000fe4000fffe03f */
[----:B------:R-:W-:-:S05]  /*36a0*/  @!P0 BRA `(.L_x_3639) ;  /* 0x0000099000008947 */ /* 0x000fca0003800000 */
[----:B------:R-:W-:Y:S01]  /*36b0*/  ISETP.GE.AND P0, PT, R18, R25, PT ;  /* 0x000000191200720c */ /* 0x000fe20003f06270 */
[----:B------:R-:W-:Y:S01]  /*36c0*/  IMAD.SHL.U32 R51, R154, 0x2, RZ ;  /* 0x000000029a337824 */ /* 0x000fe200078e00ff */
        /* <DEDUP_REMOVED lines=151> */
.L_x_3639:
[----:B------:R-:W-:Y:S05]  /*4040*/  BSYNC B0 ;  /* 0x0000000000007941 */ /* 0x000fea0003800000 */
.L_x_3638:
        /* <DEDUP_REMOVED lines=158> */
.L_x_3641:
[----:B------:R-:W-:Y:S05]  /*4a30*/  BSYNC B0 ;  /* 0x0000000000007941 */ /* 0x000fea0003800000 */
.L_x_3640:
        /* <DEDUP_REMOVED lines=63> */
[C---:B------:R-:W-:Y:S01]  /*4e30*/  LEA R54, P3, R83.reuse, R124, 0x1 ;  /* 0x0000007c53367211 */ /* 0x040fe200078608ff */
        /* <DEDUP_REMOVED lines=97> */
.L_x_3643:
[----:B------:R-:W-:Y:S05]  /*5450*/  BSYNC B0 ;  /* 0x0000000000007941 */ /* 0x000fea0003800000 */
.L_x_3642:
[----:B------:R-:W2:Y:S02]  /*5460*/  LD.E R3, [R22.64+0xd0] ;  /* 0x0000d00616037980 */ /* 0x000ea4000c101900 */
[----:B--2---:R-:W-:Y:S05]  /*5470*/  IMAD.U32 R3, R3, -0x20, RZ ;  /* 0xffffffe003037824 */ /* 0x004fea00078e00ff */
[C---:B------:R-:W-:Y:S02]  /*5480*/  LEA R20, P1, R3.reuse, R20, 0x1 ;  /* 0x0000001403147211 */ /* 0x040fe400078208ff */
[C---:B------:R-:W-:Y:S02]  /*5490*/  LEA R56, P0, R3.reuse, R56, 0x1 ;  /* 0x0000003803387211 */ /* 0x040fe400078008ff */
[C---:B------:R-:W-:Y:S02]  /*54a0*/  LEA.HI.X.SX32 R21, R3.reuse, R21, 0x1, P1 ;  /* 0x0000001503157211 */ /* 0x040fe400008f0eff */
[----:B------:R-:W-:Y:S01]  /*54b0*/  LEA.HI.X.SX32 R57, R3, R57, 0x1, P0 ;  /* 0x0000003903397211 */ /* 0x000fe200000f0eff */
[----:B------:R-:W-:-:S05]  /*54c0*/  BRA `(.L_x_3644) ;  /* 0x0000488000007947 */ /* 0x000fca0003800000 */
.L_x_3635:
        /* <DEDUP_REMOVED lines=85> */
.L_x_3648:
[----:B------:R-:W-:Y:S05]  /*5a20*/  BSYNC B0 ;  /* 0x0000000000007941 */ /* 0x000fea0003800000 */
.L_x_3647:
        /* <DEDUP_REMOVED lines=83> */
.L_x_3650:
[----:B------:R-:W-:Y:S05]  /*5f60*/  BSYNC B0 ;  /* 0x0000000000007941 */ /* 0x000fea0003800000 */
.L_x_3649:
        /* <DEDUP_REMOVED lines=83> */
.L_x_3652:
[----:B------:R-:W-:Y:S05]  /*64a0*/  BSYNC B0 ;  /* 0x0000000000007941 */ /* 0x000fea0003800000 */
.L_x_3651:
[----:B-----5:R4:W-:Y:S02]  /*64b0*/  ST.E.128 [R124.64+0x100], R44 ;  /* 0x0001002c7c007985 */ /* 0x0209e4000c101d06 */
.L_x_3646:
[----:B------:R-:W-:Y:S05]  /*64c0*/  BSYNC B1 ;  /* 0x0000000000017941 */ /* 0x000fea0003800000 */
.L_x_3645:
        /* <DEDUP_REMOVED lines=93> */
.L_x_3656:
[----:B------:R-:W-:Y:S05]  /*6aa0*/  BSYNC B0 ;  /* 0x0000000000007941 */ /* 0x000fea0003800000 */
.L_x_3655:
        /* <DEDUP_REMOVED lines=16> */
[----:B-1----:R-:W-:Y:S01]  /*6bb0*/  IMAD.U32 R50, R63, 0x10000, RZ ;  /* 0x000100003f327824 */ /* 0x002fe200078e00ff */
[----:B------:R-:W-:Y:S01]  /*6bc0*/  ISETP.GE.AND P1, PT, R15, R172, PT ;  /* 0x000000ac0f00720c */ /* 0x000fe20003f26270 */
[--C-:B---3--:R-:W-:Y:S01]  /*6bd0*/  IMAD.MOV.U32 R176, RZ, RZ, R172.reuse ;  /* 0x000000ffffb07224 */ /* 0x108fe200078e00ac */
[C---:B----4-:R-:W-:Y:S02]  /*6be0*/  SHF.L.U32 R46, R62.reuse, 0x10, RZ ;  /* 0x000000103e2e7819 */ /* 0x050fe400000006ff */
        /* <DEDUP_REMOVED lines=71> */
.L_x_3658:
[----:B------:R-:W-:Y:S05]  /*7060*/  BSYNC B0 ;  /* 0x0000000000007941 */ /* 0x000fea0003800000 */
.L_x_3657:
        /* <DEDUP_REMOVED lines=91> */
.L_x_3660:
[----:B------:R-:W-:Y:S05]  /*7620*/  BSYNC B0 ;  /* 0x0000000000007941 */ /* 0x000fea0003800000 */
.L_x_3659:
[C---:B-1----:R-:W-:Y:S04]  /*7630*/  LEA R2, P0, R88.reuse, R124, 0x1 ;  /* 0x0000007c58027211 */ /* 0x042fe800078008ff */
[----:B------:R-:W-:Y:S05]  /*7640*/  LEA.HI.X R3, R88, R125, R89, 0x1, P0 ;  /* 0x0000007d58037211 */ /* 0x000fea00000f0c59 */
[----:B-----5:R1:W-:Y:S04]  /*7650*/  ST.E.128 [R2.64], R48 ;  /* 0x0000003002007985 */ /* 0x0203e8000c101d06 */
.L_x_3654:
[----:B------:R-:W-:Y:S05]  /*7660*/  BSYNC B1 ;  /* 0x0000000000017941 */ /* 0x000fea0003800000 */
.L_x_3653:
        /* <DEDUP_REMOVED lines=93> */
.L_x_3664:
[----:B------:R-:W-:Y:S05]  /*7c40*/  BSYNC B0 ;  /* 0x0000000000007941 */ /* 0x000fea0003800000 */
.L_x_3663:
        /* <DEDUP_REMOVED lines=91> */
.L_x_3666:
[----:B------:R-:W-:Y:S05]  /*8200*/  BSYNC B0 ;  /* 0x0000000000007941 */ /* 0x000fea0003800000 */
.L_x_3665:
        /* <DEDUP_REMOVED lines=92> */
.L_x_3668:
[----:B------:R-:W-:Y:S05]  /*87d0*/  BSYNC B0 ;  /* 0x0000000000007941 */ /* 0x000fea0003800000 */
.L_x_3667:
[C---:B---3--:R-:W-:Y:S04]  /*87e0*/  LEA R2, P0, R84.reuse, R124, 0x1 ;  /* 0x0000007c54027211 */ /* 0x048fe800078008ff */
[----:B------:R-:W-:Y:S05]  /*87f0*/  LEA.HI.X R3, R84, R125, R85, 0x1, P0 ;  /* 0x0000007d54037211 */ /* 0x000fea00000f0c55 */
[----:B-----5:R3:W-:Y:S04]  /*8800*/  ST.E.128 [R2.64], R8 ;  /* 0x0000000802007985 */ /* 0x0207e8000c101d06 */
.L_x_3662:
[----:B------:R-:W-:Y:S05]  /*8810*/  BSYNC B1 ;  /* 0x0000000000017941 */ /* 0x000fea0003800000 */
.L_x_3661:
        /* <DEDUP_REMOVED lines=95> */
.L_x_3672:
[----:B------:R-:W-:Y:S05]  /*8e10*/  BSYNC B0 ;  /* 0x0000000000007941 */ /* 0x000fea0003800000 */
.L_x_3671:
[----:B------:R-:W-:Y:S01]  /*8e20*/  IMAD.WIDE.U32 R4, R134, 0x60, R124 ;  /* 0x0000006086047825 */ /* 0x000fe200078e007c */
[C---:B-1----:R-:W-:Y:S01]  /*8e30*/  LEA R2, P0, R108.reuse, R118, 0x1 ;  /* 0x000000766c027211 */ /* 0x042fe200078008ff */
        /* <DEDUP_REMOVED lines=90> */
.L_x_3674:
[----:B------:R-:W-:Y:S05]  /*93e0*/  BSYNC B0 ;  /* 0x0000000000007941 */ /* 0x000fea0003800000 */
.L_x_3673:
        /* <DEDUP_REMOVED lines=92> */
.L_x_3676:
[----:B------:R-:W-:Y:S05]  /*99b0*/  BSYNC B0 ;  /* 0x0000000000007941 */ /* 0x000fea0003800000 */
.L_x_3675:
[C---:B-1----:R-:W-:Y:S04]  /*99c0*/  LEA R2, P0, R81.reuse, R124, 0x1 ;  /* 0x0000007c51027211 */ /* 0x042fe800078008ff */
[----:B------:R-:W-:Y:S05]  /*99d0*/  LEA.HI.X R3, R81, R125, R80, 0x1, P0 ;  /* 0x0000007d51037211 */ /* 0x000fea00000f0c50 */
[----:B-----5:R1:W-:Y:S04]  /*99e0*/  ST.E.128 [R2.64], R8 ;  /* 0x0000000802007985 */ /* 0x0203e8000c101d06 */
.L_x_3670:
[----:B------:R-:W-:Y:S05]  /*99f0*/  BSYNC B1 ;  /* 0x0000000000017941 */ /* 0x000fea0003800000 */
.L_x_3669:
[----:B-1-3--:R-:W3:Y:S02]  /*9a00*/  LD.E R3, [R22.64+0xd0] ;  /* 0x0000d00616037980 */ /* 0x00aee4000c101900 */
[----:B---3--:R-:W-:Y:S05]  /*9a10*/  IMAD.U32 R3, R3, -0x20, RZ ;  /* 0xffffffe003037824 */ /* 0x008fea00078e00ff */
[C---:B------:R-:W-:Y:S02]  /*9a20*/  LEA R122, P1, R3.reuse, R122, 0x1 ;  /* 0x0000007a037a7211 */ /* 0x040fe400078208ff */
[C---:B------:R-:W-:Y:S02]  /*9a30*/  LEA R120, P0, R3.reuse, R120, 0x1 ;  /* 0x0000007803787211 */ /* 0x040fe400078008ff */
[C---:B------:R-:W-:Y:S02]  /*9a40*/  LEA.HI.X.SX32 R123, R3.reuse, R123, 0x1, P1 ;  /* 0x0000007b037b7211 */ /* 0x040fe400008f0eff */
[----:B------:R-:W-:Y:S01]  /*9a50*/  LEA.HI.X.SX32 R121, R3, R121, 0x1, P0 ;  /* 0x0000007903797211 */ /* 0x000fe200000f0eff */
[----:B------:R-:W-:-:S05]  /*9a60*/  BRA `(.L_x_3644) ;  /* 0x000002e000007947 */ /* 0x000fca0003800000 */
.L_x_3634:
        /* <DEDUP_REMOVED lines=46> */
.L_x_3644:
[----:B------:R-:W-:Y:S05]  /*9d50*/  BSYNC B2 ;  /* 0x0000000000027941 */ /* 0x000fea0003800000 */
.L_x_3633:
        /* <DEDUP_REMOVED lines=88> */
.L_x_3678:
[----:B------:R-:W2:Y:S01]  /*a2e0*/  LD.E R0, [R22.64+0x40] ;  /* 0x0000400616007980 */ /* 0x000ea2000c101900 */
[----:B------:R-:W-:Y:S02]  /*a2f0*/  IMAD.MOV.U32 R4, RZ, RZ, R127 ;  /* 0x000000ffff047224 */ /* 0x000fe400078e007f */
[----:B------:R-:W-:Y:S01]  /*a300*/  IMAD.MOV.U32 R5, RZ, RZ, R126 ;  /* 0x000000ffff057224 */ /* 0x000fe200078e007e */
[----:B------:R-:W3:Y:S02]  /*a310*/  LD.E R3, [R22.64+0x38] ;  /* 0x0000380616037980 */ /* 0x000ee4000c101900 */
[----:B---3--:R-:W-:Y:S02]  /*a320*/  IMAD.U32 R3, R3, -0x40, RZ ;  /* 0xffffffc003037824 */ /* 0x008fe400078e00ff */
[----:B--2---:R-:W-:Y:S03]  /*a330*/  IMAD.U32 R0, R0, -0x40, RZ ;  /* 0xffffffc000007824 */ /* 0x004fe600078e00ff */
[C---:B-1--4-:R-:W-:Y:S02]  /*a340*/  LEA R124, P0, R3.reuse, R124, 0x1 ;  /* 0x0000007c037c7211 */ /* 0x052fe400078008ff */
[C---:B------:R-:W-:Y:S02]  /*a350*/  LEA R127, P1, R0.reuse, R4, 0x1 ;  /* 0x00000004007f7211 */ /* 0x040fe400078208ff */
[----:B------:R-:W-:Y:S02]  /*a360*/  LEA.HI.X.SX32 R125, R3, R125, 0x1, P0 ;  /* 0x0000007d037d7211 */ /* 0x000fe400000f0eff */
[----:B------:R-:W-:Y:S04]  /*a370*/  LEA.HI.X.SX32 R126, R0, R5, 0x1, P1 ;  /* 0x00000005007e7211 */ /* 0x000fe800008f0eff */
.L_x_3679:
[----:B------:R-:W-:Y:S05]  /*a380*/  BSYNC B0 ;  /* 0x0000000000007941 */ /* 0x000fea0003800000 */
.L_x_3677:
[----:B------:R-:W-:Y:S04]  /*a390*/  IADD3 R13, R13, -0x1, RZ ;  /* 0xffffffff0d0d7810 */ /* 0x000fe80007ffe0ff */
[----:B------:R-:W-:Y:S11]  /*a3a0*/  ISETP.GT.AND P0, PT, R13, R94, PT ;  /* 0x0000005e0d00720c */ /* 0x000ff60003f04270 */
[----:B------:R-:W-:Y:S02]  /*a3b0*/  @!UPT UIADD3 URZ, URZ, URZ, URZ ;  /* 0x0000003f3f3ff290 */ /* 0x000fe4000fffe03f */
[----:B------:R-:W-:-:S05]  /*a3c0*/  @P0 BRA `(.L_x_3680) ;  /* 0xffff85f000000947 */ /* 0x000fca000383ffff */
.L_x_3632:
        /* <DEDUP_REMOVED lines=19> */
[----:B------:R-:W-:Y:S02]  /*a500*/  IADD3 R5, P1, R5, R158, RZ ;  /* 0x0000009e05057210 */ /* 0x000fe40007f3e0ff */
[----:B------:R-:W-:-:S03]  /*a510*/  LEA.HI R17, R3, R3, RZ, 0x1 ;  /* 0x0000000303117211 */ /* 0x000fc600078f08ff */
[----:B------:R-:W-:Y:S01]  /*a520*/  IMAD.X R9, R9, 0x1, R161, P1 ;  /* 0x0000000109097824 */ /* 0x000fe200008e06a1 */
[C---:B----45:R-:W-:Y:S02]  /*a530*/  LEA R44, P1, R5.reuse, R164, 0x1 ;  /* 0x000000a4052c7211 */ /* 0x070fe400078208ff */
[----:B------:R-:W-:Y:S02]  /*a540*/  SHF.R.S32.HI R17, RZ, 0x1, R17 ;  /* 0x00000001ff117819 */ /* 0x000fe40000011411 */
[----:B------:R-:W-:Y:S02]  /*a550*/  LEA R7, P0, R162, R158, 0x5 ;  /* 0x0000009ea2077211 */ /* 0x000fe400078028ff */
[----:B---3--:R-:W-:Y:S01]  /*a560*/  ISETP.NE.AND P4, PT, R0, RZ, PT ;  /* 0x000000ff0000720c */ /* 0x008fe20003f85270 */
[----:B------:R-:W-:Y:S01]  /*a570*/  IMAD.MOV.U32 R160, RZ, RZ, R158 ;  /* 0x000000ffffa07224 */ /* 0x000fe200078e009e */
[-C--:B------:R-:W-:Y:S02]  /*a580*/  LEA R46, P2, R158, R164.reuse, 0x1 ;  /* 0x000000a49e2e7211 */ /* 0x080fe400078408ff */
[----:B------:R-:W-:Y:S01]  /*a590*/  LEA.HI.X R45, R5, R165, R9, 0x1, P1 ;  /* 0x000000a5052d7211 */ /* 0x000fe200008f0c09 */
[----:B------:R-:W-:Y:S01]  /*a5a0*/  IMAD R5, R156, R17, R76 ;  /* 0x000000119c057224 */ /* 0x000fe200078e024c */
[----:B------:R-:W-:Y:S01]  /*a5b0*/  LEA.HI.X R6, R162, R161, R163, 0x5, P0 ;  /* 0x000000a1a2067211 */ /* 0x000fe200000f2ca3 */
[----:B------:R-:W-:Y:S01]  /*a5c0*/  IMAD R4, R163, 0x30, RZ ;  /* 0x00000030a3047824 */ /* 0x000fe200078e02ff */
[--C-:B------:R-:W-:Y:S01]  /*a5d0*/  LEA.HI.X R47, R158, R165, R161.reuse, 0x1, P2 ;  /* 0x000000a59e2f7211 */ /* 0x100fe200010f0ca1 */
[----:B------:R-:W-:Y:S01]  /*a5e0*/  IMAD.WIDE.U32 R160, R162, 0x30, R160 ;  /* 0x00000030a2a07825 */ /* 0x000fe200078e00a0 */
[----:B------:R-:W-:-:S03]  /*a5f0*/  LEA R36, P0, R7, R164, 0x1 ;  /* 0x000000a407247211 */ /* 0x000fc600078008ff */
[----:B------:R-:W-:Y:S02]  /*a600*/  IMAD.IADD R21, R214, 0x1, -R67 ;  /* 0x00000001d6157824 */ /* 0x000fe400078e0a43 */
[----:B------:R-:W-:Y:S01]  /*a610*/  IMAD.IADD R43, R76, 0x1, R5 ;  /* 0x000000014c2b7824 */ /* 0x000fe200078e0205 */
[----:B------:R-:W-:Y:S01]  /*a620*/  LEA.HI.X R37, R7, R165, R6, 0x1, P0 ;  /* 0x000000a507257211 */ /* 0x000fe200000f0c06 */
[----:B------:R-:W-:Y:S01]  /*a630*/  IMAD.IADD R7, R161, 0x1, R4 ;  /* 0x00000001a1077824 */ /* 0x000fe200078e0204 */
[----:B------:R-:W-:Y:S02]  /*a640*/  ISETP.GE.AND P0, PT, R156, R21, PT ;  /* 0x000000159c00720c */ /* 0x000fe40003f06270 */
[----:B------:R-:W-:Y:S02]  /*a650*/  LEA R38, P1, R160, R164, 0x1 ;  /* 0x000000a4a0267211 */ /* 0x000fe400078208ff */
[----:B------:R-:W-:Y:S02]  /*a660*/  ISETP.GT.AND P0, PT, R58, -0x8, !P0 ;  /* 0xfffffff83a00780c */ /* 0x000fe40004704270 */
[----:B------:R-:W-:-:S02]  /*a670*/  LEA.HI.X R39, R160, R165, R7, 0x1, P1 ;  /* 0x000000a5a0277211 */ /* 0x000fc400008f0c07 */
        /* <DEDUP_REMOVED lines=60> */
.L_x_3687:
[----:B------:R-:W-:Y:S05]  /*aa40*/  BSYNC B0 ;  /* 0x0000000000007941 */ /* 0x000fea0003800000 */
.L_x_3686:
        /* <DEDUP_REMOVED lines=44> */
.L_x_3689:
[----:B------:R-:W-:Y:S05]  /*ad10*/  BSYNC B0 ;  /* 0x0000000000007941 */ /* 0x000fea0003800000 */
.L_x_3688:
        /* <DEDUP_REMOVED lines=45> */
.L_x_3691:
[----:B------:R-:W-:Y:S05]  /*aff0*/  BSYNC B0 ;  /* 0x0000000000007941 */ /* 0x000fea0003800000 */
.L_x_3690:
[----:B-----5:R2:W-:Y:S02]  /*b000*/  STS.128 [R221+0x4000], R8 ;  /* 0x00400008dd007388 */ /* 0x0205e40000000c00 */
.L_x_3685:
[----:B------:R-:W-:Y:S05]  /*b010*/  BSYNC B1 ;  /* 0x0000000000017941 */ /* 0x000fea0003800000 */
.L_x_3684:
        /* <DEDUP_REMOVED lines=56> */
.L_x_3695:
[----:B------:R-:W-:Y:S05]  /*b3a0*/  BSYNC B0 ;  /* 0x0000000000007941 */ /* 0x000fea0003800000 */
.L_x_3694:
        /* <DEDUP_REMOVED lines=44> */
.L_x_3697:
[----:B------:R-:W-:Y:S05]  /*b670*/  BSYNC B0 ;  /* 0x0000000000007941 */ /* 0x000fea0003800000 */
.L_x_3696:
        /* <DEDUP_REMOVED lines=44> */
.L_x_3699:
[----:B------:R-:W-:Y:S05]  /*b940*/  BSYNC B0 ;  /* 0x0000000000007941 */ /* 0x000fea0003800000 */
.L_x_3698:
[----:B-----5:R1:W-:Y:S02]  /*b950*/  STS.128 [R221+0x4800], R44 ;  /* 0x0048002cdd007388 */ /* 0x0203e40000000c00 */
.L_x_3693:
[----:B------:R-:W-:Y:S05]  /*b960*/  BSYNC B1 ;  /* 0x0000000000017941 */ /* 0x000fea0003800000 */
.L_x_3692:
        /* <DEDUP_REMOVED lines=56> */
.L_x_3703:
[----:B---3--:R-:W-:Y:S05]  /*bcf0*/  BSYNC B0 ;  /* 0x0000000000007941 */ /* 0x008fea0003800000 */
.L_x_3702:
        /* <DEDUP_REMOVED lines=45> */
.L_x_3705:
[----:B------:R-:W-:Y:S05]  /*bfd0*/  BSYNC B0 ;  /* 0x0000000000007941 */ /* 0x000fea0003800000 */
.L_x_3704:
[----:B-----5:R2:W-:Y:S04]  /*bfe0*/  STS.128 [R221+0x3000], R8 ;  /* 0x00300008dd007388 */ /* 0x0205e80000000c00 */
[----:B---3--:R2:W5:Y:S01]  /*bff0*/  LD.E.128 R24, [R36.64+0x100] ;  /* 0x0001000624187980 */ /* 0x008562000c101d00 */
[----:B------:R-:W-:Y:S01]  /*c000*/  IADD3 R4, R18, 0x80, RZ ;  /* 0x0000008012047810 */ /* 0x000fe20007ffe0ff */
[----:B------:R-:W-:Y:S03]  /*c010*/  BSSY B0, `(.L_x_3706) ;  /* 0x0000029000007945 */ /* 0x000fe60003800000 */
[----:B------:R-:W-:-:S13]  /*c020*/  ISETP.GE.AND P0, PT, R4, R3, PT ;  /* 0x000000030400720c */ /* 0x000fda0003f06270 */
[----:B------:R-:W-:Y:S05]  /*c030*/  @P0 BRA `(.L_x_3707) ;  /* 0x0000026000000947 */ /* 0x000fea0003800000 */
[----:B------:R-:W3:Y:S04]  /*c040*/  LD.E.64 R4, [R40.64+0x80] ;  /* 0x0000800628047980 */ /* 0x000ee8000c101b00 */
[----:B------:R-:W4:Y:S01]  /*c050*/  LD.E.64 R6, [R28.64+0x80] ;  /* 0x000080061c067980 */ /* 0x000f22000c101b00 */
[C---:B--2--5:R-:W-:Y:S02]  /*c060*/  SHF.L.U32 R9, R25.reuse, 0x10, RZ ;  /* 0x0000001019097819 */ /* 0x064fe400000006ff */
[----:B------:R-:W-:Y:S02]  /*c070*/  LOP3.LUT R8, R25, 0xffff0000, RZ, 0xc0, !PT ;  /* 0xffff000019087812 */ /* 0x000fe400078ec0ff */
[C---:B------:R-:W-:Y:S02]  /*c080*/  SHF.L.U32 R10, R24.reuse, 0x10, RZ ;  /* 0x00000010180a7819 */ /* 0x040fe400000006ff */
        /* <DEDUP_REMOVED lines=33> */
.L_x_3707:
[----:B------:R-:W-:Y:S05]  /*c2a0*/  BSYNC B0 ;  /* 0x0000000000007941 */ /* 0x000fea0003800000 */
.L_x_3706:
[----:B-----5:R3:W-:Y:S02]  /*c2b0*/  STS.128 [R221+0x5000], R24 ;  /* 0x00500018dd007388 */ /* 0x0207e40000000c00 */
.L_x_3701:
[----:B------:R-:W-:Y:S05]  /*c2c0*/  BSYNC B1 ;  /* 0x0000000000017941 */ /* 0x000fea0003800000 */
.L_x_3700:
        /* <DEDUP_REMOVED lines=56> */
.L_x_3710:
[----:B--2---:R-:W-:Y:S05]  /*c650*/  BSYNC B0 ;  /* 0x0000000000007941 */ /* 0x004fea0003800000 */
.L_x_3709:
        /* <DEDUP_REMOVED lines=45> */
.L_x_3712:
[----:B------:R-:W-:Y:S05]  /*c930*/  BSYNC B0 ;  /* 0x0000000000007941 */ /* 0x000fea0003800000 */
.L_x_3711:
        /* <DEDUP_REMOVED lines=44> */
.L_x_3714:
[----:B------:R-:W-:Y:S05]  /*cc00*/  BSYNC B0 ;  /* 0x0000000000007941 */ /* 0x000fea0003800000 */
.L_x_3713:
[----:B-----5:R2:W-:Y:S01]  /*cc10*/  STS.128 [R221+0x5800], R36 ;  /* 0x00580024dd007388 */ /* 0x0205e20000000c00 */
[----:B------:R-:W-:Y:S05]  /*cc20*/  BRA `(.L_x_3708) ;  /* 0x000045f000007947 */ /* 0x000fea0003800000 */
.L_x_3683:
        /* <DEDUP_REMOVED lines=85> */
.L_x_3718:
[----:B------:R-:W-:Y:S05]  /*d180*/  BSYNC B0 ;  /* 0x0000000000007941 */ /* 0x000fea0003800000 */
.L_x_3717:
        /* <DEDUP_REMOVED lines=85> */
.L_x_3720:
[----:B------:R-:W-:Y:S05]  /*d6e0*/  BSYNC B0 ;  /* 0x0000000000007941 */ /* 0x000fea0003800000 */
.L_x_3719:
        /* <DEDUP_REMOVED lines=85> */
.L_x_3722:
[----:B------:R-:W-:Y:S05]  /*dc40*/  BSYNC B0 ;  /* 0x0000000000007941 */ /* 0x000fea0003800000 */
.L_x_3721:
[----:B-----5:R2:W-:Y:S02]  /*dc50*/  STS.128 [R221+0x4000], R24 ;  /* 0x00400018dd007388 */ /* 0x0205e40000000c00 */
.L_x_3716:
[----:B------:R-:W-:Y:S05]  /*dc60*/  BSYNC B1 ;  /* 0x0000000000017941 */ /* 0x000fea0003800000 */
.L_x_3715:
        /* <DEDUP_REMOVED lines=90> */
.L_x_3726:
[----:B------:R-:W-:Y:S05]  /*e210*/  BSYNC B0 ;  /* 0x0000000000007941 */ /* 0x000fea0003800000 */
.L_x_3725:
        /* <DEDUP_REMOVED lines=88> */
.L_x_3728:
[----:B------:R-:W-:Y:S05]  /*e7a0*/  BSYNC B0 ;  /* 0x0000000000007941 */ /* 0x000fea0003800000 */
.L_x_3727:
        /* <DEDUP_REMOVED lines=88> */
.L_x_3730:
[----:B------:R-:W-:Y:S05]  /*ed30*/  BSYNC B0 ;  /* 0x0000000000007941 */ /* 0x000fea0003800000 */
.L_x_3729:
[----:B-----5:R1:W-:Y:S02]  /*ed40*/  STS.128 [R221+0x4800], R4 ;  /* 0x00480004dd007388 */ /* 0x0203e40000000c00 */
.L_x_3724:
[----:B------:R-:W-:Y:S05]  /*ed50*/  BSYNC B1 ;  /* 0x0000000000017941 */ /* 0x000fea0003800000 */
.L_x_3723:
        /* <DEDUP_REMOVED lines=91> */
.L_x_3734:
[----:B------:R-:W-:Y:S05]  /*f310*/  BSYNC B0 ;  /* 0x0000000000007941 */ /* 0x000fea0003800000 */
.L_x_3733:
        /* <DEDUP_REMOVED lines=88> */
.L_x_3736:
[----:B------:R-:W-:Y:S05]  /*f8a0*/  BSYNC B0 ;  /* 0x0000000000007941 */ /* 0x000fea0003800000 */
.L_x_3735:
        /* <DEDUP_REMOVED lines=89> */
.L_x_3738:
[----:B------:R-:W-:Y:S05]  /*fe40*/  BSYNC B0 ;  /* 0x0000000000007941 */ /* 0x000fea0003800000 */
.L_x_3737:
[----:B-----5:R2:W-:Y:S02]  /*fe50*/  STS.128 [R221+0x5000], R8 ;  /* 0x00500008dd007388 */ /* 0x0205e40000000c00 */
.L_x_3732:
[----:B------:R-:W-:Y:S05]  /*fe60*/  BSYNC B1 ;  /* 0x0000000000017941 */ /* 0x000fea0003800000 */
.L_x_3731:
        /* <DEDUP_REMOVED lines=90> */
.L_x_3740:
[----:B------:R-:W-:Y:S05]  /*10410*/  BSYNC B0 ;  /* 0x0000000000007941 */ /* 0x000fea0003800000 */
.L_x_3739:
        /* <DEDUP_REMOVED lines=89> */
.L_x_3742:
[----:B------:R-:W-:Y:S05]  /*109b0*/  BSYNC B0 ;  /* 0x0000000000007941 */ /* 0x000fea0003800000 */
.L_x_3741:
        /* <DEDUP_REMOVED lines=91> */
.L_x_3744:
[----:B------:R-:W-:Y:S05]  /*10f70*/  BSYNC B0 ;  /* 0x0000000000007941 */ /* 0x000fea0003800000 */
.L_x_3743:
[----:B-----5:R2:W-:Y:S01]  /*10f80*/  STS.128 [R221+0x5800], R4 ;  /* 0x00580004dd007388 */ /* 0x0205e20000000c00 */
[----:B------:R-:W-:Y:S05]  /*10f90*/  BRA `(.L_x_3708) ;  /* 0x0000028000007947 */ /* 0x000fea0003800000 */
.L_x_3682:
        /* <DEDUP_REMOVED lines=40> */
.L_x_3708:
[----:B------:R-:W-:Y:S05]  /*11220*/  BSYNC B2 ;  /* 0x0000000000027941 */ /* 0x000fea0003800000 */
.L_x_3681:
[----:B------:R-:W-:-:S05]  /*11230*/  IADD3 R216, R138, -0x1, RZ ;  /* 0xffffffff8ad87810 */ /* 0x000fca0007ffe0ff */
[----:B-12---:R-:W-:-:S04]  /*11240*/  IMAD.SHL.U32 R4, R216, 0x40, RZ ;  /* 0x00000040d8047824 */ /* 0x006fc800078e00ff */
[----:B------:R-:W-:-:S05]  /*11250*/  IMAD.IADD R5, R59, 0x1, -R4 ;  /* 0x000000013b057824 */ /* 0x000fca00078e0a04 */
[-C--:B------:R-:W-:Y:S02]  /*11260*/  ISETP.GE.AND P5, PT, R0, R5.reuse, PT ;  /* 0x000000050000720c */ /* 0x080fe40003fa6270 */
[-C--:B------:R-:W-:Y:S02]  /*11270*/  ISETP.GE.AND P4, PT, R2, R5.reuse, PT ;  /* 0x000000050200720c */ /* 0x080fe40003f86270 */
[-C--:B------:R-:W-:Y:S02]  /*11280*/  ISETP.GE.AND P2, PT, R16, R5.reuse, PT ;  /* 0x000000051000720c */ /* 0x080fe40003f46270 */
[-C--:B------:R-:W-:Y:S02]  /*11290*/  ISETP.GE.AND P0, PT, R156, R5.reuse, PT ;  /* 0x000000059c00720c */ /* 0x080fe40003f06270 */
[----:B------:R-:W-:Y:S02]  /*112a0*/  ISETP.GE.AND P3, PT, R0, R5, PT ;  /* 0x000000050000720c */ /* 0x000fe40003f66270 */
[----:B------:R-:W-:-:S03]  /*112b0*/  LEA.HI R0, R68, R68, RZ, 0x1 ;  /* 0x0000004444007211 */ /* 0x000fc600078f08ff */
[----:B------:R-:W-:-:S04]  /*112c0*/  @!P5 LEA R6, P1, R71, R208, 0x1 ;  /* 0x000000d04706d211 */ /* 0x000fc800078208ff */
[-C--:B------:R-:W-:Y:S01]  /*112d0*/  @!P5 LEA.HI.X R7, R71, R209.reuse, R72, 0x1, P1 ;  /* 0x000000d14707d211 */ /* 0x080fe200008f0c48 */
[----:B------:R-:W-:Y:S01]  /*112e0*/  @!P2 IMAD R3, R135, 0x60, RZ ;  /* 0x000000608703a824 */ /* 0x000fe200078e02ff */
[C---:B------:R-:W-:Y:S01]  /*112f0*/  @!P4 LEA R10, P1, R134.reuse, R208, 0x6 ;  /* 0x000000d0860ac211 */ /* 0x040fe200078230ff */
[C---:B------:R-:W-:Y:S01]  /*11300*/  @!P2 IMAD.WIDE.U32 R8, R134.reuse, 0x60, R208 ;  /* 0x000000608608a825 */ /* 0x040fe200078e00d0 */
[----:B------:R-:W-:Y:S01]  /*11310*/  @!PT LDS RZ, [RZ] ;  /* 0x00000000fffff984 */ /* 0x000fe20000000800 */
[----:B------:R-:W-:Y:S01]  /*11320*/  @!PT LDS RZ, [RZ] ;  /* 0x00000000fffff984 */ /* 0x000fe20000000800 */
[----:B------:R-:W-:Y:S01]  /*11330*/  @!PT LDS RZ, [RZ] ;  /* 0x00000000fffff984 */ /* 0x000fe20000000800 */
[----:B------:R1:W-:Y:S02]  /*11340*/  @!P0 LDGSTS.E.BYPASS.LTC128B.128 [R221+0x6000], [R208.64] ;  /* 0x06000000d0dd8fae */ /* 0x0003e4000b901d46 */
[----:B------:R-:W-:Y:S01]  /*11350*/  @!P4 LEA.HI.X R11, R134, R209, R135, 0x6, P1 ;  /* 0x000000d1860bc211 */ /* 0x000fe200008f3487 */
[----:B---3--:R-:W-:Y:S01]  /*11360*/  @!P2 IMAD.IADD R13, R3, 0x1, R9 ;  /* 0x00000001030da824 */ /* 0x008fe200078e0209 */
[----:B------:R1:W-:Y:S01]  /*11370*/  @!P0 LDGSTS.E.BYPASS.LTC128B.128 [R221+0x8000], [R208.64+0x80] ;  /* 0x08000080d0dd8fae */ /* 0x0003e2000b901d46 */
[----:B------:R-:W-:Y:S01]  /*11380*/  @!P2 IMAD.MOV.U32 R12, RZ, RZ, R8 ;  /* 0x000000ffff0ca224 */ /* 0x000fe200078e0008 */
[----:B------:R-:W-:Y:S01]  /*11390*/  SHF.R.S32.HI R8, RZ, 0x1f, R73 ;  /* 0x0000001fff087819 */ /* 0x000fe20000011449 */
[----:B------:R-:W-:Y:S01]  /*113a0*/  IMAD.SHL.U32 R9, R66, 0x40, RZ ;  /* 0x0000004042097824 */ /* 0x000fe200078e00ff */
[----:B------:R1:W-:Y:S01]  /*113b0*/  @!P0 LDGSTS.E.BYPASS.LTC128B.128 [R221+0xa000], [R208.64+0x100] ;  /* 0x0a000100d0dd8fae */ /* 0x0003e2000b901d46 */
[----:B------:R-:W-:Y:S01]  /*113c0*/  IMAD.SHL.U32 R3, R156, 0x8, RZ ;  /* 0x000000089c037824 */ /* 0x000fe200078e00ff */
[----:B------:R-:W-:-:S02]  /*113d0*/  ISETP.GE.AND P0, PT, R16, R5, PT ;  /* 0x000000051000720c */ /* 0x000fc40003f06270 */
[----:B------:R2:W-:Y:S04]  /*113e0*/  @!P5 LDGSTS.E.BYPASS.LTC128B.128 [R221+0x6800], [R6.64] ;  /* 0x0680000006dddfae */ /* 0x0005e8000b901d46 */
[----:B------:R2:W-:Y:S04]  /*113f0*/  @!P5 LDGSTS.E.BYPASS.LTC128B.128 [R221+0x8800], [R6.64+0x80] ;  /* 0x0880008006dddfae */ /* 0x0005e8000b901d46 */
[----:B------:R2:W-:Y:S01]  /*11400*/  @!P5 LDGSTS.E.BYPASS.LTC128B.128 [R221+0xa800], [R6.64+0x100] ;  /* 0x0a80010006dddfae */ /* 0x0005e2000b901d46 */
[----:B------:R-:W-:-:S03]  /*11410*/  ISETP.GE.AND P5, PT, R2, R5, PT ;  /* 0x000000050200720c */ /* 0x000fc60003fa6270 */
[----:B------:R3:W-:Y:S04]  /*11420*/  @!P4 LDGSTS.E.BYPASS.LTC128B.128 [R221+0x7000], [R10.64] ;  /* 0x070000000addcfae */ /* 0x0007e8000b901d46 */
[----:B------:R3:W-:Y:S04]  /*11430*/  @!P4 LDGSTS.E.BYPASS.LTC128B.128 [R221+0x9000], [R10.64+0x80] ;  /* 0x090000800addcfae */ /* 0x0007e8000b901d46 */
[----:B------:R3:W-:Y:S01]  /*11440*/  @!P4 LDGSTS.E.BYPASS.LTC128B.128 [R221+0xb000], [R10.64+0x100] ;  /* 0x0b0001000addcfae */ /* 0x0007e2000b901d46 */
[----:B------:R-:W-:-:S03]  /*11450*/  ISETP.GE.AND P4, PT, R156, R5, PT ;  /* 0x000000059c00720c */ /* 0x000fc60003f86270 */
[----:B------:R5:W-:Y:S04]  /*11460*/  @!P2 LDGSTS.E.BYPASS.LTC128B.128 [R221+0x7800], [R12.64] ;  /* 0x078000000cddafae */ /* 0x000be8000b901d46 */
[----:B------:R5:W-:Y:S04]  /*11470*/  @!P2 LDGSTS.E.BYPASS.LTC128B.128 [R221+0x9800], [R12.64+0x80] ;  /* 0x098000800cddafae */ /* 0x000be8000b901d46 */
[----:B------:R5:W-:Y:S01]  /*11480*/  @!P2 LDGSTS.E.BYPASS.LTC128B.128 [R221+0xb800], [R12.64+0x100] ;  /* 0x0b8001000cddafae */ /* 0x000be2000b901d46 */
[----:B--2---:R-:W-:-:S03]  /*11490*/  LOP3.LUT R6, R9, 0x1c0, RZ, 0xc0, !PT ;  /* 0x000001c009067812 */ /* 0x004fc600078ec0ff */
[----:B------:R-:W0:Y:S01]  /*114a0*/  LDGDEPBAR ;  /* 0x00000000000079af */ /* 0x000e220000000000 */
[----:B------:R-:W-:Y:S02]  /*114b0*/  LOP3.LUT R7, R0, 0xfffffffe, RZ, 0xc0, !PT ;  /* 0xfffffffe00077812 */ /* 0x000fe400078ec0ff */
[----:B------:R-:W-:Y:S01]  /*114c0*/  LEA.HI R0, R8, R73, RZ, 0x3 ;  /* 0x0000004908007211 */ /* 0x000fe200078f18ff */
[----:B------:R-:W2:Y:S01]  /*114d0*/  LD.E R2, [R22.64+0x188] ;  /* 0x0001880616027980 */ /* 0x000ea2000c101900 */
[----:B------:R-:W-:Y:S01]  /*114e0*/  LOP3.LUT R3, R6, 0x8, R3, 0xf8, !PT ;  /* 0x0000000806037812 */ /* 0x000fe200078ef803 */
[----:B------:R-:W-:Y:S01]  /*114f0*/  IMAD.IADD R68, R68, 0x1, -R7 ;  /* 0x0000000144447824 */ /* 0x000fe200078e0a07 */
[----:B------:R-:W-:Y:S02]  /*11500*/  SHF.R.U32.HI R6, RZ, 0x3, R6 ;  /* 0x00000003ff067819 */ /* 0x000fe40000011606 */
[----:B------:R-:W-:Y:S02]  /*11510*/  @!P3 LEA R8, P1, R69, R210, 0x1 ;  /* 0x000000d24508b211 */ /* 0x000fe400078208ff */
[----:B---3--:R-:W-:-:S02]  /*11520*/  LOP3.LUT R10, R0, 0xfffffff8, RZ, 0xc0, !PT ;  /* 0xfffffff8000a7812 */ /* 0x008fc400078ec0ff */
[----:B------:R-:W-:Y:S01]  /*11530*/  LOP3.LUT R3, R3, R6, RZ, 0x3c, !PT ;  /* 0x0000000603037212 */ /* 0x000fe200078e3cff */
[C---:B------:R-:W-:Y:S01]  /*11540*/  IMAD.SHL.U32 R6, R68.reuse, 0x8, RZ ;  /* 0x0000000844067824 */ /* 0x040fe200078e00ff */
[----:B------:R-:W-:Y:S01]  /*11550*/  @!P3 LEA.HI.X R9, R69, R211, R70, 0x1, P1 ;  /* 0x000000d34509b211 */ /* 0x000fe200008f0c46 */
[----:B------:R-:W-:Y:S02]  /*11560*/  IMAD.IADD R10, R73, 0x1, -R10 ;  /* 0x00000001490a7824 */ /* 0x000fe400078e0a0a */
[----:B------:R-:W-:Y:S02]  /*11570*/  IMAD R201, R68, 0x200, R3 ;  /* 0x0000020044c97824 */ /* 0x000fe400078e0203 */
[----:B------:R-:W-:Y:S02]  /*11580*/  IMAD.SHL.U32 R3, R10, 0x40, RZ ;  /* 0x000000400a037824 */ /* 0x000fe400078e00ff */
[----:B------:R-:W-:Y:S01]  /*11590*/  IMAD.SHL.U32 R21, R0, 0x40, RZ ;  /* 0x0000004000157824 */ /* 0x000fe200078e00ff */
[----:B------:R-:W-:Y:S01]  /*115a0*/  R2P PR, R10, 0x6 ;  /* 0x000000060a007804 */ /* 0x000fe20000000000 */
[----:B------:R-:W-:-:S04]  /*115b0*/  DEPBAR.LE SB0, 0x0 ;  /* 0x000080000000791a */ /* 0x000fc80000000000 */
[----:B------:R-:W-:Y:S01]  /*115c0*/  BAR.SYNC.DEFER_BLOCKING 0x0 ;  /* 0x0000000000007b1d */ /* 0x000fe20000010000 */
[----:B------:R-:W-:Y:S01]  /*115d0*/  LOP3.LUT R3, R3, 0x1c0, RZ, 0xc0, !PT ;  /* 0x000001c003037812 */ /* 0x000fe200078ec0ff */
[----:B-----5:R-:W-:Y:S01]  /*115e0*/  @!P0 IMAD.MOV.U32 R12, RZ, RZ, R210 ;  /* 0x000000ffff0c8224 */ /* 0x020fe200078e00d2 */
[----:B------:R-:W-:Y:S01]  /*115f0*/  LOP3.LUT R21, R21, 0xfffffe00, RZ, 0xc0, !PT ;  /* 0xfffffe0015157812 */ /* 0x000fe200078ec0ff */
[----:B------:R-:W-:Y:S01]  /*11600*/  @!P0 IMAD.MOV.U32 R13, RZ, RZ, R211 ;  /* 0x000000ffff0d8224 */ /* 0x000fe200078e00d3 */
[----:B------:R-:W-:Y:S01]  /*11610*/  LOP3.LUT R6, R3, 0x8, R6, 0xf8, !PT ;  /* 0x0000000803067812 */ /* 0x000fe200078ef806 */
[----:B------:R-:W-:Y:S01]  /*11620*/  @!P0 IMAD R10, R137, 0x60, RZ ;  /* 0x00000060890a8824 */ /* 0x000fe200078e02ff */
[----:B------:R-:W-:Y:S01]  /*11630*/  SHF.R.U32.HI R3, RZ, 0x3, R3 ;  /* 0x00000003ff037819 */ /* 0x000fe20000011603 */
[----:B------:R-:W-:-:S03]  /*11640*/  @!P0 IMAD.WIDE.U32 R12, R136, 0x60, R12 ;  /* 0x00000060880c8825 */ /* 0x000fc600078e000c */
[----:B------:R-:W-:Y:S01]  /*11650*/  LOP3.LUT R6, R6, R3, RZ, 0x3c, !PT ;  /* 0x0000000306067212 */ /* 0x000fe200078e3cff */
[----:B------:R-:W-:Y:S01]  /*11660*/  IMAD R3, R64, 0x400, R21 ;  /* 0x0000040040037824 */ /* 0x000fe200078e0215 */
        /* <DEDUP_REMOVED lines=13> */
[----:B------:R-:W-:-:S03]  /*11740*/  @!P0 IMAD.IADD R11, R10, 0x1, R13 ;  /* 0x000000010a0b8824 */ /* 0x000fc600078e020d */
[----:B------:R-:W-:Y:S01]  /*11750*/  @P3 STS.128 [R221+0x10800], RZ ;  /* 0x010800ffdd003388 */ /* 0x000fe20000000c00 */
[----:B------:R-:W-:-:S03]  /*11760*/  IMAD.IADD R202, R6, 0x1, R3 ;  /* 0x0000000106ca7824 */ /* 0x000fc600078e0203 */
[----:B------:R-:W-:Y:S01]  /*11770*/  @!PT LDS RZ, [RZ] ;  /* 0x00000000fffff984 */ /* 0x000fe20000000800 */
[----:B------:R-:W-:Y:S01]  /*11780*/  @!PT LDS RZ, [RZ] ;  /* 0x00000000fffff984 */ /* 0x000fe20000000800 */
[----:B------:R-:W-:Y:S01]  /*11790*/  @!PT LDS RZ, [RZ] ;  /* 0x00000000fffff984 */ /* 0x000fe20000000800 */
[----:B------:R3:W-:Y:S01]  /*117a0*/  @!P3 LDGSTS.E.BYPASS.LTC128B.128 [R221+0xc800], [R8.64] ;  /* 0x0c80000008ddbfae */ /* 0x0007e2000b901d46 */
[----:B------:R-:W-:-:S03]  /*117b0*/  @!P0 IMAD.MOV.U32 R10, RZ, RZ, R12 ;  /* 0x000000ffff0a8224 */ /* 0x000fc600078e000c */
        /* <DEDUP_REMOVED lines=15> */
[----:B------:R-:W-:Y:S01]  /*118b0*/  @P0 STS.128 [R221+0x11800], RZ ;  /* 0x011800ffdd000388 */ /* 0x000fe20000000c00 */
[----:B------:R-:W-:-:S03]  /*118c0*/  IMAD.MOV.U32 R7, RZ, RZ, 0x10 ;  /* 0x00000010ff077424 */ /* 0x000fc600078e00ff */
[----:B------:R-:W-:Y:S01]  /*118d0*/  @!PT LDS RZ, [RZ] ;  /* 0x00000000fffff984 */ /* 0x000fe20000000800 */
[----:B------:R-:W-:Y:S01]  /*118e0*/  @!PT LDS RZ, [RZ] ;  /* 0x00000000fffff984 */ /* 0x000fe20000000800 */
[----:B------:R-:W-:Y:S01]  /*118f0*/  @!PT LDS RZ, [RZ] ;  /* 0x00000000fffff984 */ /* 0x000fe20000000800 */
[----:B------:R3:W-:Y:S01]  /*11900*/  @!P0 LDGSTS.E.BYPASS.LTC128B.128 [R221+0xd800], [R10.64] ;  /* 0x0d8000000add8fae */ /* 0x0007e2000b901d46 */
[----:B------:R-:W-:-:S03]  /*11910*/  IMAD.MOV.U32 R5, RZ, RZ, 0x20 ;  /* 0x00000020ff057424 */ /* 0x000fc600078e00ff */
[----:B------:R3:W-:Y:S04]  /*11920*/  @!P0 LDGSTS.E.BYPASS.LTC128B.128 [R221+0xf800], [R10.64+0x80] ;  /* 0x0f8000800add8fae */ /* 0x0007e8000b901d46 */
[----:B------:R3:W-:Y:S04]  /*11930*/  @!P0 LDGSTS.E.BYPASS.LTC128B.128 [R221+0x11800], [R10.64+0x100] ;  /* 0x118001000add8fae */ /* 0x0007e8000b901d46 */
[----:B----4-:R-:W-:Y:S04]  /*11940*/  LDSM.16.M88.4 R28, [R202] ;  /* 0x00000000ca1c783b */ /* 0x010fe80000000200 */
[----:B------:R-:W4:Y:S01]  /*11950*/  LDSM.16.M88.4 R32, [R201+0x6000] ;  /* 0x00600000c920783b */ /* 0x000f220000000200 */
[----:B------:R-:W-:-:S02]  /*11960*/  SEL R7, R7, 0xfffffff0, !P1 ;  /* 0xfffffff007077807 */ /* 0x000fc40004800000 */
[----:B------:R-:W-:Y:S01]  /*11970*/  SEL R5, R5, 0xffffffe0, !P2 ;  /* 0xffffffe005057807 */ /* 0x000fe20005000000 */
[----:B------:R-:W2:Y:S01]  /*11980*/  LD.E R3, [R22.64+0x18c] ;  /* 0x00018c0616037980 */ /* 0x000ea2000c101900 */
[----:B------:R-:W-:Y:S02]  /*11990*/  R2P PR, R66, 0x6 ;  /* 0x0000000642007804 */ /* 0x000fe40000000000 */
[----:B------:R-:W-:Y:S01]  /*119a0*/  IADD3 R0, R201, 0x6000, RZ ;  /* 0x00006000c9007810 */ /* 0x000fe20007ffe0ff */
[--C-:B------:R-:W-:Y:S01]  /*119b0*/  IMAD R200, R7, 0x2, R202.reuse ;  /* 0x0000000207c87824 */ /* 0x100fe200078e02ca */
[----:B------:R-:W-:Y:S01]  /*119c0*/  IADD3 R199, R201, 0x6020, RZ ;  /* 0x00006020c9c77810 */ /* 0x000fe20007ffe0ff */
[----:B------:R-:W1:Y:S04]  /*119d0*/  LDSM.16.M88.4 R60, [R201+0x6800] ;  /* 0x00680000c93c783b */ /* 0x000e680000000200 */
[----:B-----5:R-:W-:Y:S04]  /*119e0*/  LDSM.16.M88.4 R12, [R200] ;  /* 0x00000000c80c783b */ /* 0x020fe80000000200 */
[----:B------:R-:W-:Y:S01]  /*119f0*/  @P1 IADD3 R199, R0, -0x20, RZ ;  /* 0xffffffe000c71810 */ /* 0x000fe20007ffe0ff */
[----:B------:R-:W-:Y:S01]  /*11a00*/  IMAD R198, R5, 0x2, R202 ;  /* 0x0000000205c67824 */ /* 0x000fe200078e02ca */
[----:B------:R-:W-:Y:S04]  /*11a10*/  LDSM.16.M88.4 R84, [R201+0x7000] ;  /* 0x00700000c954783b */ /* 0x000fe80000000200 */
[----:B------:R-:W5:Y:S01]  /*11a20*/  LDSM.16.M88.4 R40, [R199] ;  /* 0x00000000c728783b */ /* 0x000f620000000200 */
[----:B------:R-:W-:-:S03]  /*11a30*/  IMAD.MOV.U32 R0, RZ, RZ, 0x40 ;  /* 0x00000040ff007424 */ /* 0x000fc600078e00ff */
[----:B------:R-:W-:Y:S02]  /*11a40*/  LDSM.16.M88.4 R104, [R198] ;  /* 0x00000000c668783b */ /* 0x000fe40000000200 */
[----:B------:R-:W-:Y:S02]  /*11a50*/  SEL R0, R0, 0xffffffc0, !P2 ;  /* 0xffffffc000007807 */ /* 0x000fe40005000000 */
[----:B------:R-:W-:Y:S03]  /*11a60*/  LDSM.16.M88.4 R100, [R202+0x2000] ;  /* 0x00200000ca64783b */ /* 0x000fe60000000200 */
[----:B------:R-:W-:Y:S01]  /*11a70*/  IMAD.IADD R196, R201, 0x1, R0 ;  /* 0x00000001c9c47824 */ /* 0x000fe200078e0200 */
[----:B------:R-:W-:Y:S01]  /*11a80*/  LDSM.16.M88.4 R36, [R199+0x800] ;  /* 0x00080000c724783b */ /* 0x000fe20000000200 */
[----:B----4-:R-:W-:Y:S03]  /*11a90*/  HMMA.16816.F32.BF16 R16, R28, R32, RZ ;  /* 0x000000201c10723c */ /* 0x010fe600000418ff */
[----:B---3--:R-:W3:Y:S01]  /*11aa0*/  LDSM.16.M88.4 R8, [R196+0x6000] ;  /* 0x00600000c408783b */ /* 0x008ee20000000200 */
[----:B------:R-:W-:-:S02]  /*11ab0*/  IMAD R197, R5, 0x2, R200 ;  /* 0x0000000205c57824 */ /* 0x000fc400078e02c8 */
[----:B------:R-:W-:Y:S01]  /*11ac0*/  IMAD.IADD R192, R0, 0x1, R199 ;  /* 0x0000000100c07824 */ /* 0x000fe200078e02c7 */
[----:B------:R-:W-:Y:S01]  /*11ad0*/  LDSM.16.M88.4 R112, [R201+0x8000] ;  /* 0x00800000c970783b */ /* 0x000fe20000000200 */
[C---:B------:R-:W-:Y:S03]  /*11ae0*/  HMMA.16816.F32.BF16 R32, R28.reuse, R34, RZ ;  /* 0x000000221c20723c */ /* 0x040fe600000418ff */
[----:B------:R-:W-:Y:S04]  /*11af0*/  LDSM.16.M88.4 R108, [R197] ;  /* 0x00000000c56c783b */ /* 0x000fe80000000200 */
[----:B------:R-:W4:Y:S01]  /*11b00*/  LDSM.16.M88.4 R24, [R192] ;  /* 0x00000000c018783b */ /* 0x000f220000000200 */
[----:B-1----:R-:W-:Y:S03]  /*11b10*/  HMMA.16816.F32.BF16 R44, R28, R60, RZ ;  /* 0x0000003c1c2c723c */ /* 0x002fe600000418ff */
[----:B------:R-:W-:Y:S04]  /*11b20*/  LDSM.16.M88.4 R116, [R201+0x7800] ;  /* 0x00780000c974783b */ /* 0x000fe80000000200 */
[----:B------:R-:W-:Y:S01]  /*11b30*/  LDSM.16.M88.4 R76, [R200+0x2000] ;  /* 0x00200000c84c783b */ /* 0x000fe20000000200 */
[C---:B-----5:R-:W-:Y:S03]  /*11b40*/  HMMA.16816.F32.BF16 R16, R12.reuse, R40, R16 ;  /* 0x000000280c10723c */ /* 0x060fe60000041810 */
[----:B------:R-:W-:Y:S04]  /*11b50*/  LDSM.16.M88.4 R92, [R199+0x2000] ;  /* 0x00200000c75c783b */ /* 0x000fe80000000200 */
[----:B------:R-:W-:Y:S01]  /*11b60*/  LDSM.16.M88.4 R96, [R199+0x1800] ;  /* 0x00180000c760783b */ /* 0x000fe20000000200 */
[----:B------:R-:W-:Y:S03]  /*11b70*/  HMMA.16816.F32.BF16 R32, R12, R42, R32 ;  /* 0x0000002a0c20723c */ /* 0x000fe60000041820 */
[----:B------:R-:W1:Y:S04]  /*11b80*/  LDSM.16.M88.4 R40, [R196+0x6800] ;  /* 0x00680000c428783b */ /* 0x000e680000000200 */
[----:B------:R-:W-:Y:S01]  /*11b90*/  LDSM.16.M88.4 R48, [R192+0x800] ;  /* 0x00080000c030783b */ /* 0x000fe20000000200 */
[----:B------:R-:W-:Y:S03]  /*11ba0*/  HMMA.16816.F32.BF16 R88, R28, R84, RZ ;  /* 0x000000541c58723c */ /* 0x000fe600000418ff */
[----:B------:R-:W-:Y:S04]  /*11bb0*/  LDSM.16.M88.4 R52, [R198+0x2000] ;  /* 0x00200000c634783b */ /* 0x000fe80000000200 */
[----:B------:R-:W-:Y:S01]  /*11bc0*/  LDSM.16.M88.4 R68, [R196+0x8000] ;  /* 0x00800000c444783b */ /* 0x000fe20000000200 */
[C---:B---3--:R-:W-:Y:S03]  /*11bd0*/  HMMA.16816.F32.BF16 R16, R104.reuse, R8, R16 ;  /* 0x000000086810723c */ /* 0x048fe60000041810 */
[----:B------:R-:W-:Y:S04]  /*11be0*/  LDSM.16.M88.4 R72, [R196+0x7800] ;  /* 0x00780000c448783b */ /* 0x000fe80000000200 */
[----:B------:R-:W-:Y:S01]  /*11bf0*/  LDSM.16.M88.4 R120, [R192+0x1800] ;  /* 0x00180000c078783b */ /* 0x000fe20000000200 */
[----:B------:R-:W-:Y:S03]  /*11c00*/  HMMA.16816.F32.BF16 R32, R104, R10, R32 ;  /* 0x0000000a6820723c */ /* 0x000fe60000041820 */
[----:B------:R-:W3:Y:S01]  /*11c10*/  LDSM.16.M88.4 R8, [R199+0x1000] ;  /* 0x00100000c708783b */ /* 0x000ee20000000200 */
[----:B------:R-:W-:-:S03]  /*11c20*/  IMAD.SHL.U32 R58, R58, 0x2, RZ ;  /* 0x000000023a3a7824 */ /* 0x000fc600078e00ff */
[----:B------:R-:W0:Y:S01]  /*11c30*/  LDGDEPBAR ;  /* 0x00000000000079af */ /* 0x000e220000000000 */
[----:B------:R-:W-:Y:S08]  /*11c40*/  HMMA.16816.F32.BF16 R60, R28, R62, RZ ;  /* 0x0000003e1c3c723c */ /* 0x000ff000000418ff */
[----:B----4-:R-:W-:Y:S08]  /*11c50*/  HMMA.16816.F32.BF16 R16, R108, R24, R16 ;  /* 0x000000186c10723c */ /* 0x010ff00000041810 */
[----:B------:R-:W-:Y:S08]  /*11c60*/  HMMA.16816.F32.BF16 R44, R12, R36, R44 ;  /* 0x000000240c2c723c */ /* 0x000ff0000004182c */
[----:B------:R-:W-:Y:S01]  /*11c70*/  HMMA.16816.F32.BF16 R32, R108, R26, R32 ;  /* 0x0000001a6c20723c */ /* 0x000fe20000041820 */
[----:B------:R-:W4:Y:S07]  /*11c80*/  LDSM.16.M88.4 R24, [R196+0x7000] ;  /* 0x00700000c418783b */ /* 0x000f2e0000000200 */
[----:B------:R-:W-:Y:S08]  /*11c90*/  HMMA.16816.F32.BF16 R84, R28, R86, RZ ;  /* 0x000000561c54723c */ /* 0x000ff000000418ff */
[----:B------:R-:W-:Y:S01]  /*11ca0*/  HMMA.16816.F32.BF16 R60, R12, R38, R60 ;  /* 0x000000260c3c723c */ /* 0x000fe2000004183c */
[----:B------:R-:W5:Y:S07]  /*11cb0*/  LDSM.16.M88.4 R36, [R201+0x8800] ;  /* 0x00880000c924783b */ /* 0x000f6e0000000200 */
[----:B------:R-:W-:Y:S08]  /*11cc0*/  HMMA.16816.F32.BF16 R16, R100, R112, R16 ;  /* 0x000000706410723c */ /* 0x000ff00000041810 */
[----:B-1----:R-:W-:Y:S08]  /*11cd0*/  HMMA.16816.F32.BF16 R44, R104, R40, R44 ;  /* 0x00000028682c723c */ /* 0x002ff0000004182c */
[C---:B------:R-:W-:Y:S08]  /*11ce0*/  HMMA.16816.F32.BF16 R80, R28.reuse, R116, RZ ;  /* 0x000000741c50723c */ /* 0x040ff000000418ff */
[----:B------:R-:W-:Y:S01]  /*11cf0*/  HMMA.16816.F32.BF16 R28, R28, R118, RZ ;  /* 0x000000761c1c723c */ /* 0x000fe200000418ff */
[----:B------:R-:W-:Y:S07]  /*11d00*/  LDSM.16.M88.4 R116, [R199+0x2800] ;  /* 0x00280000c774783b */ /* 0x000fee0000000200 */
[----:B------:R-:W-:Y:S01]  /*11d10*/  HMMA.16816.F32.BF16 R32, R100, R114, R32 ;  /* 0x000000726420723c */ /* 0x000fe20000041820 */
[----:B------:R-:W-:Y:S07]  /*11d20*/  LDSM.16.M88.4 R112, [R192+0x2000] ;  /* 0x00200000c070783b */ /* 0x000fee0000000200 */
[C---:B---3--:R-:W-:Y:S08]  /*11d30*/  HMMA.16816.F32.BF16 R88, R12.reuse, R8, R88 ;  /* 0x000000080c58723c */ /* 0x048ff00000041858 */
[----:B------:R-:W-:Y:S01]  /*11d40*/  HMMA.16816.F32.BF16 R84, R12, R10, R84 ;  /* 0x0000000a0c54723c */ /* 0x000fe20000041854 */
[----:B------:R-:W1:Y:S07]  /*11d50*/  LDSM.16.M88.4 R8, [R192+0x1000] ;  /* 0x00100000c008783b */ /* 0x000e6e0000000200 */
[----:B------:R-:W-:Y:S01]  /*11d60*/  HMMA.16816.F32.BF16 R60, R104, R42, R60 ;  /* 0x0000002a683c723c */ /* 0x000fe2000004183c */
[----:B------:R-:W3:Y:S07]  /*11d70*/  LDSM.16.M88.4 R40, [R197+0x2000] ;  /* 0x00200000c528783b */ /* 0x000eee0000000200 */
[----:B------:R-:W-:Y:S08]  /*11d80*/  HMMA.16816.F32.BF16 R16, R76, R92, R16 ;  /* 0x0000005c4c10723c */ /* 0x000ff00000041810 */
[----:B------:R-:W-:Y:S08]  /*11d90*/  HMMA.16816.F32.BF16 R80, R12, R96, R80 ;  /* 0x000000600c50723c */ /* 0x000ff00000041850 */
[----:B------:R-:W-:Y:S08]  /*11da0*/  HMMA.16816.F32.BF16 R44, R108, R48, R44 ;  /* 0x000000306c2c723c */ /* 0x000ff0000004182c */
[----:B------:R-:W-:Y:S01]  /*11db0*/  HMMA.16816.F32.BF16 R12, R12, R98, R28 ;  /* 0x000000620c0c723c */ /* 0x000fe2000004181c */
[----:B------:R-:W1:Y:S04]  /*11dc0*/  LDSM.16.M88.4 R96, [R201+0x9000] ;  /* 0x00900000c960783b */ /* 0x000e680000000200 */
[----:B------:R-:W-:Y:S03]  /*11dd0*/  LDSM.16.M88.4 R28, [R202+0x4000] ;  /* 0x00400000ca1c783b */ /* 0x000fe60000000200 */
[----:B------:R-:W-:Y:S01]  /*11de0*/  HMMA.16816.F32.BF16 R32, R76, R94, R32 ;  /* 0x0000005e4c20723c */ /* 0x000fe20000041820 */
[----:B------:R-:W-:Y:S07]  /*11df0*/  LDSM.16.M88.4 R92, [R201+0x9800] ;  /* 0x00980000c95c783b */ /* 0x000fee0000000200 */
[C---:B----4-:R-:W-:Y:S08]  /*11e00*/  HMMA.16816.F32.BF16 R88, R104.reuse, R24, R88 ;  /* 0x000000186858723c */ /* 0x050ff00000041858 */
[----:B------:R-:W-:Y:S01]  /*11e10*/  HMMA.16816.F32.BF16 R84, R104, R26, R84 ;  /* 0x0000001a6854723c */ /* 0x000fe20000041854 */
[----:B------:R-:W4:Y:S07]  /*11e20*/  LDSM.16.M88.4 R24, [R201+0xa000] ;  /* 0x00a00000c918783b */ /* 0x000f2e0000000200 */
[----:B------:R-:W-:Y:S01]  /*11e30*/  HMMA.16816.F32.BF16 R60, R108, R50, R60 ;  /* 0x000000326c3c723c */ /* 0x000fe2000004183c */
[----:B------:R-:W1:Y:S07]  /*11e40*/  LDSM.16.M88.4 R48, [R196+0x8800] ;  /* 0x00880000c430783b */ /* 0x000e6e0000000200 */
[----:B------:R-:W-:Y:S08]  /*11e50*/  HMMA.16816.F32.BF16 R16, R52, R68, R16 ;  /* 0x000000443410723c */ /* 0x000ff00000041810 */
[----:B------:R-:W-:Y:S08]  /*11e60*/  HMMA.16816.F32.BF16 R80, R104, R72, R80 ;  /* 0x000000486850723c */ /* 0x000ff00000041850 */
[----:B-----5:R-:W-:Y:S08]  /*11e70*/  HMMA.16816.F32.BF16 R44, R100, R36, R44 ;  /* 0x00000024642c723c */ /* 0x020ff0000004182c */
[----:B------:R-:W-:Y:S01]  /*11e80*/  HMMA.16816.F32.BF16 R104, R104, R74, R12 ;  /* 0x0000004a6868723c */ /* 0x000fe2000004180c */
[----:B------:R-:W5:Y:S04]  /*11e90*/  LDSM.16.M88.4 R72, [R199+0x3000] ;  /* 0x00300000c748783b */ /* 0x000f680000000200 */
[----:B------:R-:W-:Y:S03]  /*11ea0*/  LDSM.16.M88.4 R12, [R199+0x4000] ;  /* 0x00400000c70c783b */ /* 0x000fe60000000200 */
[----:B------:R-:W-:Y:S01]  /*11eb0*/  HMMA.16816.F32.BF16 R32, R52, R70, R32 ;  /* 0x000000463420723c */ /* 0x000fe20000041820 */
[----:B------:R-:W-:Y:S07]  /*11ec0*/  LDSM.16.M88.4 R68, [R199+0x3800] ;  /* 0x00380000c744783b */ /* 0x000fee0000000200 */
[C---:B-1----:R-:W-:Y:S08]  /*11ed0*/  HMMA.16816.F32.BF16 R88, R108.reuse, R8, R88 ;  /* 0x000000086c58723c */ /* 0x042ff00000041858 */
[----:B------:R-:W-:Y:S01]  /*11ee0*/  HMMA.16816.F32.BF16 R84, R108, R10, R84 ;  /* 0x0000000a6c54723c */ /* 0x000fe20000041854 */
[----:B------:R-:W1:Y:S07]  /*11ef0*/  LDSM.16.M88.4 R8, [R200+0x4000] ;  /* 0x00400000c808783b */ /* 0x000e6e0000000200 */
[----:B------:R-:W-:Y:S01]  /*11f00*/  HMMA.16816.F32.BF16 R60, R100, R38, R60 ;  /* 0x00000026643c723c */ /* 0x000fe2000004183c */
[----:B------:R-:W1:Y:S07]  /*11f10*/  LDSM.16.M88.4 R36, [R192+0x2800] ;  /* 0x00280000c024783b */ /* 0x000e6e0000000200 */
[----:B---3--:R-:W-:Y:S08]  /*11f20*/  HMMA.16816.F32.BF16 R16, R40, R112, R16 ;  /* 0x000000702810723c */ /* 0x008ff00000041810 */
[----:B------:R-:W-:Y:S08]  /*11f30*/  HMMA.16816.F32.BF16 R44, R76, R116, R44 ;  /* 0x000000744c2c723c */ /* 0x000ff0000004182c */
[C---:B------:R-:W-:Y:S08]  /*11f40*/  HMMA.16816.F32.BF16 R80, R108.reuse, R120, R80 ;  /* 0x000000786c50723c */ /* 0x040ff00000041850 */
[----:B------:R-:W-:Y:S01]  /*11f50*/  HMMA.16816.F32.BF16 R104, R108, R122, R104 ;  /* 0x0000007a6c68723c */ /* 0x000fe20000041868 */
[----:B------:R-:W-:Y:S07]  /*11f60*/  LDSM.16.M88.4 R108, [R201+0xa800] ;  /* 0x00a80000c96c783b */ /* 0x000fee0000000200 */
[----:B------:R-:W-:Y:S08]  /*11f70*/  HMMA.16816.F32.BF16 R32, R40, R114, R32 ;  /* 0x000000722820723c */ /* 0x000ff00000041820 */
[C---:B------:R-:W-:Y:S08]  /*11f80*/  HMMA.16816.F32.BF16 R88, R100.reuse, R96, R88 ;  /* 0x000000606458723c */ /* 0x040ff00000041858 */
[----:B------:R-:W-:Y:S01]  /*11f90*/  HMMA.16816.F32.BF16 R84, R100, R98, R84 ;  /* 0x000000626454723c */ /* 0x000fe20000041854 */
[----:B------:R-:W-:Y:S07]  /*11fa0*/  LDSM.16.M88.4 R96, [R196+0xa000] ;  /* 0x00a00000c460783b */ /* 0x000fee0000000200 */
[----:B------:R-:W-:Y:S01]  /*11fb0*/  HMMA.16816.F32.BF16 R116, R76, R118, R60 ;  /* 0x000000764c74723c */ /* 0x000fe2000004183c */
[----:B------:R-:W-:Y:S07]  /*11fc0*/  LDSM.16.M88.4 R60, [R198+0x4000] ;  /* 0x00400000c63c783b */ /* 0x000fee0000000200 */
[----:B----4-:R-:W-:Y:S08]  /*11fd0*/  HMMA.16816.F32.BF16 R16, R28, R24, R16 ;  /* 0x000000181c10723c */ /* 0x010ff00000041810 */
[----:B------:R-:W-:Y:S08]  /*11fe0*/  HMMA.16816.F32.BF16 R44, R52, R48, R44 ;  /* 0x00000030342c723c */ /* 0x000ff0000004182c */
[C---:B------:R-:W-:Y:S08]  /*11ff0*/  HMMA.16816.F32.BF16 R80, R100.reuse, R92, R80 ;  /* 0x0000005c6450723c */ /* 0x040ff00000041850 */
[----:B------:R-:W-:Y:S01]  /*12000*/  HMMA.16816.F32.BF16 R104, R100, R94, R104 ;  /* 0x0000005e6468723c */ /* 0x000fe20000041868 */
[----:B------:R-:W-:Y:S07]  /*12010*/  LDSM.16.M88.4 R92, [R192+0x3000] ;  /* 0x00300000c05c783b */ /* 0x000fee0000000200 */
[----:B------:R-:W-:Y:S01]  /*12020*/  HMMA.16816.F32.BF16 R32, R28, R26, R32 ;  /* 0x0000001a1c20723c */ /* 0x000fe20000041820 */
[----:B------:R-:W3:Y:S07]  /*12030*/  LDSM.16.M88.4 R24, [R196+0x9000] ;  /* 0x00900000c418783b */ /* 0x000eee0000000200 */
[C---:B-----5:R-:W-:Y:S08]  /*12040*/  HMMA.16816.F32.BF16 R88, R76.reuse, R72, R88 ;  /* 0x000000484c58723c */ /* 0x060ff00000041858 */
[----:B------:R-:W-:Y:S01]  /*12050*/  HMMA.16816.F32.BF16 R84, R76, R74, R84 ;  /* 0x0000004a4c54723c */ /* 0x000fe20000041854 */
[----:B------:R-:W4:Y:S07]  /*12060*/  LDSM.16.M88.4 R72, [R196+0x9800] ;  /* 0x00980000c448783b */ /* 0x000f2e0000000200 */
[----:B------:R-:W-:Y:S01]  /*12070*/  HMMA.16816.F32.BF16 R116, R52, R50, R116 ;  /* 0x000000323474723c */ /* 0x000fe20000041874 */
[----:B------:R-:W-:Y:S07]  /*12080*/  LDSM.16.M88.4 R48, [R199+0x4800] ;  /* 0x00480000c730783b */ /* 0x000fee0000000200 */
[----:B-1----:R-:W-:Y:S08]  /*12090*/  HMMA.16816.F32.BF16 R16, R8, R12, R16 ;  /* 0x0000000c0810723c */ /* 0x002ff00000041810 */
[----:B------:R-:W-:Y:S08]  /*120a0*/  HMMA.16816.F32.BF16 R44, R40, R36, R44 ;  /* 0x00000024282c723c */ /* 0x000ff0000004182c */
[C---:B------:R-:W-:Y:S08]  /*120b0*/  HMMA.16816.F32.BF16 R80, R76.reuse, R68, R80 ;  /* 0x000000444c50723c */ /* 0x040ff00000041850 */
[----:B------:R-:W-:Y:S01]  /*120c0*/  HMMA.16816.F32.BF16 R104, R76, R70, R104 ;  /* 0x000000464c68723c */ /* 0x000fe20000041868 */
[----:B------:R-:W-:Y:S04]  /*120d0*/  LDSM.16.M88.4 R68, [R197+0x4000] ;  /* 0x00400000c544783b */ /* 0x000fe80000000200 */
[----:B------:R-:W1:Y:S03]  /*120e0*/  LDSM.16.M88.4 R76, [R192+0x4000] ;  /* 0x00400000c04c783b */ /* 0x000e660000000200 */
[----:B------:R-:W-:Y:S01]  /*120f0*/  HMMA.16816.F32.BF16 R32, R8, R14, R32 ;  /* 0x0000000e0820723c */ /* 0x000fe20000041820 */
[----:B------:R-:W5:Y:S07]  /*12100*/  LDSM.16.M88.4 R12, [R192+0x3800] ;  /* 0x00380000c00c783b */ /* 0x000f6e0000000200 */
[----:B------:R-:W-:Y:S01]  /*12110*/  HMMA.16816.F32.BF16 R116, R40, R38, R116 ;  /* 0x000000262874723c */ /* 0x000fe20000041874 */
[----:B------:R-:W-:Y:S07]  /*12120*/  LDSM.16.M88.4 R36, [R196+0xa800] ;  /* 0x00a80000c424783b */ /* 0x000fee0000000200 */
[C---:B---3--:R-:W-:Y:S08]  /*12130*/  HMMA.16816.F32.BF16 R88, R52.reuse, R24, R88 ;  /* 0x000000183458723c */ /* 0x048ff00000041858 */
[----:B------:R-:W-:Y:S01]  /*12140*/  HMMA.16816.F32.BF16 R84, R52, R26, R84 ;  /* 0x0000001a3454723c */ /* 0x000fe20000041854 */
[----:B------:R-:W3:Y:S07]  /*12150*/  LDSM.16.M88.4 R24, [R201+0xb000] ;  /* 0x00b00000c918783b */ /* 0x000eee0000000200 */
[----:B------:R-:W-:Y:S08]  /*12160*/  HMMA.16816.F32.BF16 R16, R60, R96, R16 ;  /* 0x000000603c10723c */ /* 0x000ff00000041810 */
[----:B------:R-:W-:Y:S08]  /*12170*/  HMMA.16816.F32.BF16 R44, R28, R108, R44 ;  /* 0x0000006c1c2c723c */ /* 0x000ff0000004182c */
[C---:B----4-:R-:W-:Y:S08]  /*12180*/  HMMA.16816.F32.BF16 R80, R52.reuse, R72, R80 ;  /* 0x000000483450723c */ /* 0x050ff00000041850 */
[----:B------:R-:W-:Y:S01]  /*12190*/  HMMA.16816.F32.BF16 R104, R52, R74, R104 ;  /* 0x0000004a3468723c */ /* 0x000fe20000041868 */
[----:B------:R-:W-:Y:S07]  /*121a0*/  LDSM.16.M88.4 R52, [R192+0x4800] ;  /* 0x00480000c034783b */ /* 0x000fee0000000200 */
[----:B------:R-:W-:Y:S08]  /*121b0*/  HMMA.16816.F32.BF16 R32, R60, R98, R32 ;  /* 0x000000623c20723c */ /* 0x000ff00000041820 */
[----:B------:R-:W-:Y:S08]  /*121c0*/  HMMA.16816.F32.BF16 R116, R28, R110, R116 ;  /* 0x0000006e1c74723c */ /* 0x000ff00000041874 */
[C---:B------:R-:W-:Y:S08]  /*121d0*/  HMMA.16816.F32.BF16 R88, R40.reuse, R92, R88 ;  /* 0x0000005c2858723c */ /* 0x040ff00000041858 */
[----:B------:R-:W-:Y:S08]  /*121e0*/  HMMA.16816.F32.BF16 R84, R40, R94, R84 ;  /* 0x0000005e2854723c */ /* 0x000ff00000041854 */
[----:B-1----:R-:W-:Y:S08]  /*121f0*/  HMMA.16816.F32.BF16 R16, R68, R76, R16 ;  /* 0x0000004c4410723c */ /* 0x002ff00000041810 */
[----:B------:R-:W-:Y:S08]  /*12200*/  HMMA.16816.F32.BF16 R44, R8, R48, R44 ;  /* 0x00000030082c723c */ /* 0x000ff0000004182c */
[C---:B-----5:R-:W-:Y:S08]  /*12210*/  HMMA.16816.F32.BF16 R80, R40.reuse, R12, R80 ;  /* 0x0000000c2850723c */ /* 0x060ff00000041850 */
[----:B------:R-:W-:Y:S01]  /*12220*/  HMMA.16816.F32.BF16 R104, R40, R14, R104 ;  /* 0x0000000e2868723c */ /* 0x000fe20000041868 */
[----:B------:R-:W1:Y:S07]  /*12230*/  LDSM.16.M88.4 R12, [R199+0x5000] ;  /* 0x00500000c70c783b */ /* 0x000e6e0000000200 */
[----:B------:R-:W-:Y:S01]  /*12240*/  HMMA.16816.F32.BF16 R32, R68, R78, R32 ;  /* 0x0000004e4420723c */ /* 0x000fe20000041820 */
[----:B--2---:R-:W-:-:S07]  /*12250*/  FMUL.FTZ R16, R16, R3 ;  /* 0x0000000310107220 */ /* 0x004fce0000410000 */
[----:B------:R-:W-:Y:S01]  /*12260*/  HMMA.16816.F32.BF16 R116, R8, R50, R116 ;  /* 0x000000320874723c */ /* 0x000fe20000041874 */
[----:B------:R2:W-:Y:S07]  /*12270*/  MUFU.TANH R20, R16 ;  /* 0x0000001000147308 */ /* 0x0005ee0000002400 */
[----:B---3--:R-:W-:Y:S01]  /*12280*/  HMMA.16816.F32.BF16 R88, R28, R24, R88 ;  /* 0x000000181c58723c */ /* 0x008fe20000041858 */
[----:B------:R-:W-:-:S07]  /*12290*/  FMUL.FTZ R40, R19, R3 ;  /* 0x0000000313287220 */ /* 0x000fce0000410000 */
[----:B------:R-:W-:Y:S01]  /*122a0*/  HMMA.16816.F32.BF16 R84, R28, R26, R84 ;  /* 0x0000001a1c54723c */ /* 0x000fe20000041854 */
[----:B------:R-:W3:Y:S07]  /*122b0*/  LDSM.16.M88.4 R24, [R201+0xb800] ;  /* 0x00b80000c918783b */ /* 0x000eee0000000200 */
[----:B------:R-:W-:Y:S07]  /*122c0*/  HMMA.16816.F32.BF16 R44, R60, R36, R44 ;  /* 0x000000243c2c723c */ /* 0x000fee000004182c */
[----:B------:R-:W-:-:S02]  /*122d0*/  FMUL.FTZ R37, R17, R3 ;  /* 0x0000000311257220 */ /* 0x000fc40000410000 */
[-C--:B------:R-:W-:Y:S02]  /*122e0*/  FMUL.FTZ R36, R18, R3.reuse ;  /* 0x0000000312247220 */ /* 0x080fe40000410000 */
[----:B--2---:R-:W2:Y:S01]  /*122f0*/  LDSM.16.M88.4 R16, [R196+0xb000] ;  /* 0x00b00000c410783b */ /* 0x004ea20000000200 */
[-C--:B------:R-:W-:Y:S02]  /*12300*/  FMUL.FTZ R32, R32, R3.reuse ;  /* 0x0000000320207220 */ /* 0x080fe40000410000 */
[-C--:B------:R-:W-:Y:S01]  /*12310*/  FMUL.FTZ R33, R33, R3.reuse ;  /* 0x0000000321217220 */ /* 0x080fe20000410000 */
[----:B------:R-:W-:Y:S01]  /*12320*/  HMMA.16816.F32.BF16 R116, R60, R38, R116 ;  /* 0x000000263c74723c */ /* 0x000fe20000041874 */
[----:B------:R-:W-:Y:S01]  /*12330*/  MUFU.TANH R41, R32 ;  /* 0x0000002000297308 */ /* 0x000fe20000002400 */
[----:B------:R-:W-:-:S05]  /*12340*/  FMUL.FTZ R42, R35, R3 ;  /* 0x00000003232a7220 */ /* 0x000fca0000410000 */
[----:B------:R-:W-:Y:S01]  /*12350*/  FMUL.FTZ R39, R34, R3 ;  /* 0x0000000322277220 */ /* 0x000fe20000410000 */
[C---:B-1----:R-:W-:Y:S01]  /*12360*/  HMMA.16816.F32.BF16 R88, R8.reuse, R12, R88 ;  /* 0x0000000c0858723c */ /* 0x042fe20000041858 */
[----:B------:R1:W-:Y:S07]  /*12370*/  MUFU.TANH R38, R33 ;  /* 0x0000002100267308 */ /* 0x0003ee0000002400 */
[----:B------:R-:W-:Y:S01]  /*12380*/  HMMA.16816.F32.BF16 R84, R8, R14, R84 ;  /* 0x0000000e0854723c */ /* 0x000fe20000041854 */
[----:B------:R-:W-:Y:S04]  /*12390*/  LDSM.16.M88.4 R12, [R192+0x5000] ;  /* 0x00500000c00c783b */ /* 0x000fe80000000200 */
[----:B-1----:R-:W1:Y:S03]  /*123a0*/  LDSM.16.M88.4 R32, [R199+0x5800] ;  /* 0x00580000c720783b */ /* 0x002e660000000200 */
[C---:B---3--:R-:W-:Y:S08]  /*123b0*/  HMMA.16816.F32.BF16 R80, R28.reuse, R24, R80 ;  /* 0x000000181c50723c */ /* 0x048ff00000041850 */
[----:B------:R-:W-:Y:S01]  /*123c0*/  HMMA.16816.F32.BF16 R104, R28, R26, R104 ;  /* 0x0000001a1c68723c */ /* 0x000fe20000041868 */
[----:B------:R-:W-:Y:S07]  /*123d0*/  LDSM.16.M88.4 R24, [R192+0x5800] ;  /* 0x00580000c018783b */ /* 0x000fee0000000200 */
[C---:B--2---:R-:W-:Y:S08]  /*123e0*/  HMMA.16816.F32.BF16 R88, R60.reuse, R16, R88 ;  /* 0x000000103c58723c */ /* 0x044ff00000041858 */
[----:B------:R-:W-:Y:S01]  /*123f0*/  HMMA.16816.F32.BF16 R84, R60, R18, R84 ;  /* 0x000000123c54723c */ /* 0x000fe20000041854 */
[----:B------:R-:W2:Y:S01]  /*12400*/  LDSM.16.M88.4 R16, [R196+0xb800] ;  /* 0x00b80000c410783b */ /* 0x000ea20000000200 */
[----:B------:R-:W-:-:S06]  /*12410*/  SHF.R.S32.HI R0, RZ, 0x1f, R65 ;  /* 0x0000001fff007819 */ /* 0x000fcc0000011441 */
[----:B------:R-:W-:Y:S08]  /*12420*/  HMMA.16816.F32.BF16 R44, R68, R52, R44 ;  /* 0x00000034442c723c */ /* 0x000ff0000004182c */
[C---:B-1----:R-:W-:Y:S08]  /*12430*/  HMMA.16816.F32.BF16 R80, R8.reuse, R32, R80 ;  /* 0x000000200850723c */ /* 0x042ff00000041850 */
[----:B------:R-:W-:Y:S01]  /*12440*/  HMMA.16816.F32.BF16 R104, R8, R34, R104 ;  /* 0x000000220868723c */ /* 0x000fe20000041868 */
[----:B------:R-:W-:-:S07]  /*12450*/  LEA.HI R0, R0, R65, RZ, 0x2 ;  /* 0x0000004100007211 */ /* 0x000fce00078f10ff */
[----:B------:R-:W-:Y:S01]  /*12460*/  HMMA.16816.F32.BF16 R116, R68, R54, R116 ;  /* 0x000000364474723c */ /* 0x000fe20000041874 */
[----:B------:R-:W1:Y:S01]  /*12470*/  MUFU.TANH R37, R37 ;  /* 0x0000002500257308 */ /* 0x000e620000002400 */
[----:B------:R-:W-:-:S06]  /*12480*/  DEPBAR.LE SB0, 0x0 ;  /* 0x000080000000791a */ /* 0x000fcc0000000000 */
[C---:B--2---:R-:W-:Y:S08]  /*12490*/  HMMA.16816.F32.BF16 R80, R60.reuse, R16, R80 ;  /* 0x000000103c50723c */ /* 0x044ff00000041850 */
[----:B------:R-:W-:Y:S08]  /*124a0*/  HMMA.16816.F32.BF16 R104, R60, R18, R104 ;  /* 0x000000123c68723c */ /* 0x000ff00000041868 */
[----:B------:R-:W-:Y:S07]  /*124b0*/  HMMA.16816.F32.BF16 R88, R68, R12, R88 ;  /* 0x0000000c4458723c */ /* 0x000fee0000041858 */
[----:B------:R-:W-:-:S05]  /*124c0*/  SHF.R.S32.HI R13, RZ, 0x2, R0 ;  /* 0x00000002ff0d7819 */ /* 0x000fca0000011400 */
[----:B------:R-:W-:-:S05]  /*124d0*/  IMAD R64, R64, 0x10, R13 ;  /* 0x0000001040407824 */ /* 0x000fca00078e020d */
[----:B------:R-:W-:Y:S01]  /*124e0*/  IADD3 R67, R64, 0x1, R67 ;  /* 0x0000000140437810 */ /* 0x000fe20007ffe043 */
[----:B------:R-:W-:Y:S03]  /*124f0*/  HMMA.16816.F32.BF16 R84, R68, R14, R84 ;  /* 0x0000000e4454723c */ /* 0x000fe60000041854 */
[----:B------:R-:W-:-:S04]  /*12500*/  IADD3 R67, R59, R67, -R214 ;  /* 0x000000433b437210 */ /* 0x000fc80007ffe8d6 */
[----:B------:R-:W-:Y:S01]  /*12510*/  LOP3.LUT R15, R58, 0x6, RZ, 0xc0, !PT ;  /* 0x000000063a0f7812 */ /* 0x000fe200078ec0ff */
[----:B------:R-:W-:Y:S01]  /*12520*/  IMAD.IADD R2, R2, 0x1, R67 ;  /* 0x0000000102027824 */ /* 0x000fe200078e0243 */
[----:B------:R-:W-:Y:S01]  /*12530*/  HMMA.16816.F32.BF16 R80, R68, R24, R80 ;  /* 0x000000184450723c */ /* 0x000fe20000041850 */
[-C--:B------:R-:W-:Y:S02]  /*12540*/  FMUL.FTZ R43, R45, R3.reuse ;  /* 0x000000032d2b7220 */ /* 0x080fe40000410000 */
[----:B------:R-:W-:Y:S01]  /*12550*/  IMAD.IADD R15, R4, 0x1, R15 ;  /* 0x00000001040f7824 */ /* 0x000fe200078e020f */
[----:B------:R-:W-:Y:S01]  /*12560*/  IADD3 R12, R2, 0x8, RZ ;  /* 0x00000008020c7810 */ /* 0x000fe20007ffe0ff */
[----:B------:R-:W-:-:S03]  /*12570*/  FMUL.FTZ R45, R46, R3 ;  /* 0x000000032e2d7220 */ /* 0x000fc60000410000 */
[----:B------:R-:W-:Y:S01]  /*12580*/  HMMA.16816.F32.BF16 R24, R68, R26, R104 ;  /* 0x0000001a4418723c */ /* 0x000fe20000041868 */
[----:B------:R-:W2:Y:S01]  /*12590*/  MUFU.TANH R40, R40 ;  /* 0x0000002800287308 */ /* 0x000ea20000002400 */
[----:B------:R-:W-:Y:S01]  /*125a0*/  LOP3.LUT R0, R6, R21, RZ, 0xfc, !PT ;  /* 0x0000001506007212 */ /* 0x000fe200078efcff */
[-C--:B------:R-:W-:Y:S01]  /*125b0*/  FMUL.FTZ R44, R44, R3.reuse ;  /* 0x000000032c2c7220 */ /* 0x080fe20000410000 */
[----:B------:R-:W-:Y:S01]  /*125c0*/  IADD3 R6, R15, 0x1, RZ ;  /* 0x000000010f067810 */ /* 0x000fe20007ffe0ff */
[----:B------:R-:W-:Y:S01]  /*125d0*/  FMUL.FTZ R46, R47, R3 ;  /* 0x000000032f2e7220 */ /* 0x000fe20000410000 */
[----:B------:R-:W-:-:S03]  /*125e0*/  IMNMX R2, R2, R59, PT ;  /* 0x0000003b02027217 */ /* 0x000fc60003800200 */
[----:B------:R-:W3:Y:S01]  /*125f0*/  MUFU.TANH R39, R39 ;  /* 0x0000002700277308 */ /* 0x000ee20000002400 */
[----:B------:R-:W-:Y:S01]  /*12600*/  IMNMX R133, R12, R59, PT ;  /* 0x0000003b0c857217 */ /* 0x000fe20003800200 */
[----:B------:R-:W-:Y:S01]  /*12610*/  FMUL.FTZ R47, R116, R3 ;  /* 0x00000003742f7220 */ /* 0x000fe20000410000 */
[C---:B------:R-:W-:Y:S02]  /*12620*/  ISETP.GE.AND P6, PT, R6.reuse, R2, PT ;  /* 0x000000020600720c */ /* 0x040fe40003fc6270 */
[----:B------:R-:W-:-:S03]  /*12630*/  ISETP.GE.AND P3, PT, R6, R133, PT ;  /* 0x000000850600720c */ /* 0x000fc60003f66270 */
[----:B------:R-:W-:Y:S01]  /*12640*/  MUFU.TANH R43, R43 ;  /* 0x0000002b002b7308 */ /* 0x000fe20000002400 */
[----:B------:R-:W-:Y:S01]  /*12650*/  IADD3 R12, R15, 0x8, RZ ;  /* 0x000000080f0c7810 */ /* 0x000fe20007ffe0ff */
[----:B------:R-:W-:Y:S01]  /*12660*/  FMUL.FTZ R48, R117, R3 ;  /* 0x0000000375307220 */ /* 0x000fe20000410000 */
[C---:B------:R-:W-:Y:S02]  /*12670*/  IADD3 R6, R15.reuse, 0x9, RZ ;  /* 0x000000090f067810 */ /* 0x040fe40007ffe0ff */
[----:B------:R-:W-:-:S03]  /*12680*/  IADD3 R8, R15, 0x10, RZ ;  /* 0x000000100f087810 */ /* 0x000fc60007ffe0ff */
[----:B------:R-:W4:Y:S01]  /*12690*/  MUFU.TANH R45, R45 ;  /* 0x0000002d002d7308 */ /* 0x000f220000002400 */
[-C--:B------:R-:W-:Y:S01]  /*126a0*/  FMUL.FTZ R89, R89, R3.reuse ;  /* 0x0000000359597220 */ /* 0x080fe20000410000 */
[----:B-1----:R-:W-:Y:S01]  /*126b0*/  FSEL R37, R37, -INF , !P6 ;  /* 0xff80000025257808 */ /* 0x002fe20007000000 */
[----:B------:R-:W-:Y:S01]  /*126c0*/  FMUL.FTZ R90, R90, R3 ;  /* 0x000000035a5a7220 */ /* 0x000fe20000410000 */
[-C--:B------:R-:W-:Y:S02]  /*126d0*/  ISETP.GE.AND P4, PT, R12, R133.reuse, PT ;  /* 0x000000850c00720c */ /* 0x080fe40003f86270 */
[CC--:B------:R-:W-:Y:S02]  /*126e0*/  ISETP.GE.AND P1, PT, R6.reuse, R2.reuse, PT ;  /* 0x000000020600720c */ /* 0x0c0fe40003f26270 */
[----:B------:R-:W1:Y:S01]  /*126f0*/  MUFU.TANH R42, R42 ;  /* 0x0000002a002a7308 */ /* 0x000e620000002400 */
[----:B------:R-:W-:Y:S02]  /*12700*/  ISETP.GE.AND P5, PT, R6, R133, PT ;  /* 0x000000850600720c */ /* 0x000fe40003fa6270 */
[----:B------:R-:W-:-:S02]  /*12710*/  ISETP.GE.AND P2, PT, R8, R2, PT ;  /* 0x000000020800720c */ /* 0x000fc40003f46270 */
[----:B------:R-:W-:-:S03]  /*12720*/  ISETP.GE.AND P6, PT, R8, R133, PT ;  /* 0x000000850800720c */ /* 0x000fc60003fc6270 */
[----:B------:R-:W5:Y:S01]  /*12730*/  MUFU.TANH R44, R44 ;  /* 0x0000002c002c7308 */ /* 0x000f620000002400 */
[C---:B------:R-:W-:Y:S02]  /*12740*/  IADD3 R8, R15.reuse, 0x11, RZ ;  /* 0x000000110f087810 */ /* 0x040fe40007ffe0ff */
[----:B------:R-:W-:-:S05]  /*12750*/  IADD3 R6, R15, 0x18, RZ ;  /* 0x000000180f067810 */ /* 0x000fca0007ffe0ff */
[----:B------:R-:W1:Y:S01]  /*12760*/  MUFU.TANH R46, R46 ;  /* 0x0000002e002e7308 */ /* 0x000e620000002400 */
[----:B--2---:R-:W-:Y:S01]  /*12770*/  FSEL R40, R40, -INF , !P3 ;  /* 0xff80000028287808 */ /* 0x004fe20005800000 */
[----:B------:R-:W-:Y:S01]  /*12780*/  FMUL.FTZ R86, R86, R3 ;  /* 0x0000000356567220 */ /* 0x000fe20000410000 */
[----:B---3--:R-:W-:Y:S02]  /*12790*/  FSEL R39, R39, -INF , !P4 ;  /* 0xff80000027277808 */ /* 0x008fe40006000000 */
[----:B------:R-:W-:-:S03]  /*127a0*/  FSEL R38, R38, -INF , !P1 ;  /* 0xff80000026267808 */ /* 0x000fc60004800000 */
[----:B------:R-:W2:Y:S01]  /*127b0*/  MUFU.TANH R47, R47 ;  /* 0x0000002f002f7308 */ /* 0x000ea20000002400 */
[-C--:B------:R-:W-:Y:S01]  /*127c0*/  ISETP.GE.AND P0, PT, R12, R2.reuse, PT ;  /* 0x000000020c00720c */ /* 0x080fe20003f06270 */
[----:B------:R-:W-:Y:S01]  /*127d0*/  FMUL.FTZ R32, R118, R3 ;  /* 0x0000000376207220 */ /* 0x000fe20000410000 */
[-C--:B------:R-:W-:Y:S02]  /*127e0*/  ISETP.GE.AND P3, PT, R8, R2.reuse, PT ;  /* 0x000000020800720c */ /* 0x080fe40003f66270 */
[----:B------:R-:W-:-:S03]  /*127f0*/  ISETP.GE.AND P4, PT, R6, R2, PT ;  /* 0x000000020600720c */ /* 0x000fc60003f86270 */
[----:B------:R-:W3:Y:S01]  /*12800*/  MUFU.TANH R48, R48 ;  /* 0x0000003000307308 */ /* 0x000ee20000002400 */
[----:B------:R-:W-:Y:S02]  /*12810*/  ISETP.GE.AND P1, PT, R6, R133, PT ;  /* 0x000000850600720c */ /* 0x000fe40003f26270 */
[----:B------:R-:W-:-:S05]  /*12820*/  IADD3 R6, R15, 0x20, RZ ;  /* 0x000000200f067810 */ /* 0x000fca0007ffe0ff */
[----:B------:R-:W-:Y:S01]  /*12830*/  MUFU.TANH R165, R89 ;  /* 0x0000005900a57308 */ /* 0x000fe20000002400 */
[----:B------:R-:W-:Y:S01]  /*12840*/  FMUL.FTZ R28, R119, R3 ;  /* 0x00000003771c7220 */ /* 0x000fe20000410000 */
[----:B------:R-:W-:-:S06]  /*12850*/  FSEL R41, R41, -INF , !P0 ;  /* 0xff80000029297808 */ /* 0x000fcc0004000000 */
[----:B------:R-:W1:Y:S01]  /*12860*/  MUFU.TANH R169, R90 ;  /* 0x0000005a00a97308 */ /* 0x000e620000002400 */
[----:B----4-:R-:W-:Y:S01]  /*12870*/  FSEL R11, R45, -INF , !P6 ;  /* 0xff8000002d0b7808 */ /* 0x010fe20007000000 */
[-C--:B------:R-:W-:Y:S01]  /*12880*/  FMUL.FTZ R24, R24, R3.reuse ;  /* 0x0000000318187220 */ /* 0x080fe20000410000 */
[----:B------:R-:W-:Y:S01]  /*12890*/  FSEL R13, R43, -INF , !P3 ;  /* 0xff8000002b0d7808 */ /* 0x000fe20005800000 */
[----:B------:R-:W-:Y:S01]  /*128a0*/  FMUL.FTZ R88, R88, R3 ;  /* 0x0000000358587220 */ /* 0x000fe20000410000 */
[----:B------:R-:W-:-:S03]  /*128b0*/  ISETP.GE.AND P0, PT, R8, R133, PT ;  /* 0x000000850800720c */ /* 0x000fc60003f06270 */
[----:B------:R-:W4:Y:S01]  /*128c0*/  MUFU.TANH R171, R86 ;  /* 0x0000005600ab7308 */ /* 0x000f220000002400 */
[C---:B------:R-:W-:Y:S02]  /*128d0*/  ISETP.GE.AND P6, PT, R6.reuse, R2, PT ;  /* 0x000000020600720c */ /* 0x040fe40003fc6270 */
[----:B------:R-:W-:Y:S02]  /*128e0*/  ISETP.GE.AND P3, PT, R6, R133, PT ;  /* 0x000000850600720c */ /* 0x000fe40003f66270 */
[C---:B------:R-:W-:Y:S02]  /*128f0*/  IADD3 R8, R15.reuse, 0x19, RZ ;  /* 0x000000190f087810 */ /* 0x040fe40007ffe0ff */
[----:B------:R-:W-:Y:S01]  /*12900*/  IADD3 R6, R15, 0x21, RZ ;  /* 0x000000210f067810 */ /* 0x000fe20007ffe0ff */
[----:B------:R-:W2:Y:S01]  /*12910*/  MUFU.TANH R32, R32 ;  /* 0x0000002000207308 */ /* 0x000ea20000002400 */
[----:B-1----:R-:W-:Y:S01]  /*12920*/  FSEL R42, R42, -INF , !P5 ;  /* 0xff8000002a2a7808 */ /* 0x002fe20006800000 */
[-C--:B------:R-:W-:Y:S01]  /*12930*/  FMUL.FTZ R91, R91, R3.reuse ;  /* 0x000000035b5b7220 */ /* 0x080fe20000410000 */
[----:B-----5:R-:W-:Y:S01]  /*12940*/  FSEL R14, R44, -INF , !P2 ;  /* 0xff8000002c0e7808 */ /* 0x020fe20005000000 */
[-C--:B------:R-:W-:Y:S01]  /*12950*/  FMUL.FTZ R84, R84, R3.reuse ;  /* 0x0000000354547220 */ /* 0x080fe20000410000 */
[----:B------:R-:W-:Y:S01]  /*12960*/  FSEL R10, R46, -INF , !P0 ;  /* 0xff8000002e0a7808 */ /* 0x000fe20004000000 */
[----:B------:R-:W-:-:S02]  /*12970*/  FMUL.FTZ R87, R87, R3 ;  /* 0x0000000357577220 */ /* 0x000fc40000410000 */
[----:B------:R-:W1:Y:S01]  /*12980*/  MUFU.TANH R174, R24 ;  /* 0x0000001800ae7308 */ /* 0x000e620000002400 */
[-C--:B------:R-:W-:Y:S01]  /*12990*/  ISETP.GE.AND P5, PT, R8, R2.reuse, PT ;  /* 0x000000020800720c */ /* 0x080fe20003fa6270 */
[----:B------:R-:W-:Y:S01]  /*129a0*/  FMUL.FTZ R80, R80, R3 ;  /* 0x0000000350507220 */ /* 0x000fe20000410000 */
[----:B------:R-:W-:Y:S02]  /*129b0*/  ISETP.GE.AND P2, PT, R8, R133, PT ;  /* 0x000000850800720c */ /* 0x000fe40003f46270 */
[----:B------:R-:W-:-:S03]  /*129c0*/  ISETP.GE.AND P0, PT, R6, R2, PT ;  /* 0x000000020600720c */ /* 0x000fc60003f06270 */
[----:B------:R-:W5:Y:S01]  /*129d0*/  MUFU.TANH R28, R28 ;  /* 0x0000001c001c7308 */ /* 0x000f620000002400 */
[C---:B------:R-:W-:Y:S02]  /*129e0*/  IADD3 R8, R15.reuse, 0x28, RZ ;  /* 0x000000280f087810 */ /* 0x040fe40007ffe0ff */
[----:B------:R-:W-:Y:S02]  /*129f0*/  IADD3 R16, R15, 0x30, RZ ;  /* 0x000000300f107810 */ /* 0x000fe40007ffe0ff */
[----:B--2---:R-:W-:-:S03]  /*12a00*/  FSEL R12, R47, -INF , !P4 ;  /* 0xff8000002f0c7808 */ /* 0x004fc60006000000 */
[----:B------:R-:W2:Y:S01]  /*12a10*/  MUFU.TANH R162, R88 ;  /* 0x0000005800a27308 */ /* 0x000ea20000002400 */
[----:B------:R-:W-:Y:S01]  /*12a20*/  ISETP.GE.AND P4, PT, R6, R133, PT ;  /* 0x000000850600720c */ /* 0x000fe20003f86270 */
[-C--:B------:R-:W-:Y:S01]  /*12a30*/  FMUL.FTZ R85, R85, R3.reuse ;  /* 0x0000000355557220 */ /* 0x080fe20000410000 */
[----:B---3--:R-:W-:Y:S01]  /*12a40*/  FSEL R6, R48, -INF , !P5 ;  /* 0xff80000030067808 */ /* 0x008fe20006800000 */
[-C--:B------:R-:W-:Y:S01]  /*12a50*/  FMUL.FTZ R81, R81, R3.reuse ;  /* 0x0000000351517220 */ /* 0x080fe20000410000 */
[----:B------:R-:W-:Y:S01]  /*12a60*/  FSEL R169, R169, -INF , !P3 ;  /* 0xff800000a9a97808 */ /* 0x000fe20005800000 */
[----:B------:R-:W-:Y:S01]  /*12a70*/  FMUL.FTZ R82, R82, R3 ;  /* 0x0000000352527220 */ /* 0x000fe20000410000 */
[----:B------:R-:W-:Y:S01]  /*12a80*/  FSEL R165, R165, -INF , !P0 ;  /* 0xff800000a5a57808 */ /* 0x000fe20004000000 */
[----:B------:R-:W3:Y:S01]  /*12a90*/  MUFU.TANH R170, R91 ;  /* 0x0000005b00aa7308 */ /* 0x000ee20000002400 */
[----:B------:R-:W-:Y:S01]  /*12aa0*/  ISETP.GE.AND P5, PT, R8, R133, PT ;  /* 0x000000850800720c */ /* 0x000fe20003fa6270 */
[----:B------:R-:W-:Y:S01]  /*12ab0*/  FMUL.FTZ R83, R83, R3 ;  /* 0x0000000353537220 */ /* 0x000fe20000410000 */
[----:B------:R-:W-:-:S02]  /*12ac0*/  ISETP.GE.AND P3, PT, R16, R2, PT ;  /* 0x000000021000720c */ /* 0x000fc40003f66270 */
[----:B------:R-:W-:-:S03]  /*12ad0*/  ISETP.GE.AND P0, PT, R16, R133, PT ;  /* 0x000000851000720c */ /* 0x000fc60003f06270 */
[----:B------:R-:W1:Y:S01]  /*12ae0*/  MUFU.TANH R163, R84 ;  /* 0x0000005400a37308 */ /* 0x000e620000002400 */
[----:B------:R-:W-:Y:S01]  /*12af0*/  IADD3 R16, R15, 0x38, RZ ;  /* 0x000000380f107810 */ /* 0x000fe20007ffe0ff */
[----:B------:R-:W-:Y:S01]  /*12b00*/  FMUL.FTZ R25, R25, R3 ;  /* 0x0000000319197220 */ /* 0x000fe20000410000 */
[----:B----4-:R-:W-:-:S05]  /*12b10*/  FSEL R171, R171, -INF , !P5 ;  /* 0xff800000abab7808 */ /* 0x010fca0006800000 */
[----:B------:R-:W4:Y:S01]  /*12b20*/  MUFU.TANH R172, R87 ;  /* 0x0000005700ac7308 */ /* 0x000f220000002400 */
[----:B------:R-:W-:Y:S01]  /*12b30*/  ISETP.GE.AND P5, PT, R16, R2, PT ;  /* 0x000000021000720c */ /* 0x000fe20003fa6270 */
[----:B------:R-:W-:-:S06]  /*12b40*/  FMUL.FTZ R26, R26, R3 ;  /* 0x000000031a1a7220 */ /* 0x000fcc0000410000 */
[----:B------:R-:W2:Y:S01]  /*12b50*/  MUFU.TANH R176, R80 ;  /* 0x0000005000b07308 */ /* 0x000ea20000002400 */
[----:B------:R-:W-:Y:S01]  /*12b60*/  FMUL.FTZ R27, R27, R3 ;  /* 0x000000031b1b7220 */ /* 0x000fe20000410000 */
[----:B------:R-:W-:Y:S02]  /*12b70*/  IADD3 R17, R15, 0x29, RZ ;  /* 0x000000290f117810 */ /* 0x000fe40007ffe0ff */
[----:B------:R-:W-:-:S04]  /*12b80*/  FSEL R9, R32, -INF , !P1 ;  /* 0xff80000020097808 */ /* 0x000fc80004800000 */
[----:B------:R-:W2:Y:S01]  /*12b90*/  MUFU.TANH R164, R85 ;  /* 0x0000005500a47308 */ /* 0x000ea20000002400 */
[----:B------:R-:W-:Y:S02]  /*12ba0*/  ISETP.GE.AND P1, PT, R8, R2, PT ;  /* 0x000000020800720c */ /* 0x000fe40003f26270 */
[----:B-1----:R-:W-:-:S05]  /*12bb0*/  FSEL R174, R174, -INF , !P5 ;  /* 0xff800000aeae7808 */ /* 0x002fca0006800000 */
[----:B------:R-:W-:Y:S01]  /*12bc0*/  MUFU.TANH R175, R81 ;  /* 0x0000005100af7308 */ /* 0x000fe20000002400 */
[----:B-----5:R-:W-:-:S07]  /*12bd0*/  FSEL R8, R28, -INF , !P2 ;  /* 0xff8000001c087808 */ /* 0x020fce0005000000 */
[----:B------:R-:W1:Y:S01]  /*12be0*/  MUFU.TANH R146, R82 ;  /* 0x0000005200927308 */ /* 0x000e620000002400 */
[----:B--2---:R-:W-:-:S07]  /*12bf0*/  FSEL R162, R162, -INF , !P6 ;  /* 0xff800000a2a27808 */ /* 0x004fce0007000000 */
[----:B------:R-:W2:Y:S01]  /*12c00*/  MUFU.TANH R145, R83 ;  /* 0x0000005300917308 */ /* 0x000ea20000002400 */
[----:B------:R-:W-:Y:S02]  /*12c10*/  ISETP.GT.AND P5, PT, R216, R207, PT ;  /* 0x000000cfd800720c */ /* 0x000fe40003fa4270 */
[C---:B------:R-:W-:Y:S02]  /*12c20*/  ISETP.GE.AND P2, PT, R17.reuse, R2, PT ;  /* 0x000000021100720c */ /* 0x040fe40003f46270 */
[----:B------:R-:W-:-:S03]  /*12c30*/  ISETP.GE.AND P6, PT, R17, R133, PT ;  /* 0x000000851100720c */ /* 0x000fc60003fc6270 */
[----:B------:R-:W-:Y:S01]  /*12c40*/  MUFU.TANH R36, R36 ;  /* 0x0000002400247308 */ /* 0x000fe20000002400 */
[----:B------:R-:W-:-:S07]  /*12c50*/  IADD3 R17, R15, 0x31, RZ ;  /* 0x000000310f117810 */ /* 0x000fce0007ffe0ff */
[----:B------:R-:W-:Y:S01]  /*12c60*/  MUFU.TANH R147, R25 ;  /* 0x0000001900937308 */ /* 0x000fe20000002400 */
[----:B---3--:R-:W-:-:S07]  /*12c70*/  FSEL R170, R170, -INF , !P4 ;  /* 0xff800000aaaa7808 */ /* 0x008fce0006000000 */
[----:B------:R-:W3:Y:S01]  /*12c80*/  MUFU.TANH R144, R26 ;  /* 0x0000001a00907308 */ /* 0x000ee20000002400 */
[----:B------:R-:W-:-:S07]  /*12c90*/  FSEL R163, R163, -INF , !P1 ;  /* 0xff800000a3a37808 */ /* 0x000fce0004800000 */
[----:B------:R-:W5:Y:S01]  /*12ca0*/  MUFU.TANH R166, R27 ;  /* 0x0000001b00a67308 */ /* 0x000f620000002400 */
[----:B----4-:R-:W-:Y:S02]  /*12cb0*/  FSEL R172, R172, -INF , !P6 ;  /* 0xff800000acac7808 */ /* 0x010fe40007000000 */
[----:B------:R-:W-:Y:S02]  /*12cc0*/  FSEL R176, R176, -INF , !P3 ;  /* 0xff800000b0b07808 */ /* 0x000fe40005800000 */
[CC--:B------:R-:W-:Y:S02]  /*12cd0*/  ISETP.GE.AND P4, PT, R17.reuse, R2.reuse, PT ;  /* 0x000000021100720c */ /* 0x0c0fe40003f86270 */
[-C--:B------:R-:W-:Y:S02]  /*12ce0*/  ISETP.GE.AND P1, PT, R17, R133.reuse, PT ;  /* 0x000000851100720c */ /* 0x080fe40003f26270 */
[C---:B------:R-:W-:Y:S02]  /*12cf0*/  ISETP.GE.AND P6, PT, R15.reuse, R2, PT ;  /* 0x000000020f00720c */ /* 0x040fe40003fc6270 */
[----:B------:R-:W-:-:S02]  /*12d00*/  ISETP.GE.AND P3, PT, R15, R133, PT ;  /* 0x000000850f00720c */ /* 0x000fc40003f66270 */
[----:B------:R-:W-:Y:S02]  /*12d10*/  IADD3 R15, R15, 0x39, RZ ;  /* 0x000000390f0f7810 */ /* 0x000fe40007ffe0ff */
[----:B------:R-:W-:Y:S02]  /*12d20*/  FSEL R164, R164, -INF , !P2 ;  /* 0xff800000a4a47808 */ /* 0x000fe40005000000 */
[----:B-1----:R-:W-:Y:S02]  /*12d30*/  FSEL R146, R146, -INF , !P0 ;  /* 0xff80000092927808 */ /* 0x002fe40004000000 */
[----:B------:R-:W-:Y:S02]  /*12d40*/  FSEL R175, R175, -INF , !P4 ;  /* 0xff800000afaf7808 */ /* 0x000fe40006000000 */
[----:B--2---:R-:W-:Y:S01]  /*12d50*/  FSEL R145, R145, -INF , !P1 ;  /* 0xff80000091917808 */ /* 0x004fe20004800000 */
[----:B------:R-:W-:Y:S01]  /*12d60*/  BSSY B1, `(.L_x_3745) ;  /* 0x0000074000017945 */ /* 0x000fe20003800000 */
[----:B------:R-:W-:-:S02]  /*12d70*/  ISETP.GE.AND P2, PT, R16, R133, PT ;  /* 0x000000851000720c */ /* 0x000fc40003f46270 */
[----:B------:R-:W-:Y:S02]  /*12d80*/  ISETP.NE.U32.AND P0, PT, R218, RZ, PT ;  /* 0x000000ffda00720c */ /* 0x000fe40003f05070 */
[C---:B------:R-:W-:Y:S02]  /*12d90*/  ISETP.GE.AND P4, PT, R15.reuse, R2, PT ;  /* 0x000000020f00720c */ /* 0x040fe40003f86270 */
[----:B------:R-:W-:Y:S02]  /*12da0*/  ISETP.GE.AND P1, PT, R15, R133, PT ;  /* 0x000000850f00720c */ /* 0x000fe40003f26270 */
        /* <DEDUP_REMOVED lines=10> */
[C---:B------:R-:W-:Y:S02]  /*12e50*/  IADD3 R185, R199.reuse, 0x5000, RZ ;  /* 0x00005000c7b97810 */ /* 0x040fe40007ffe0ff */
[----:B------:R-:W-:Y:S02]  /*12e60*/  IADD3 R184, R199, 0x5800, RZ ;  /* 0x00005800c7b87810 */ /* 0x000fe40007ffe0ff */
[----:B---3--:R-:W-:Y:S02]  /*12e70*/  FSEL R144, R144, -INF , !P2 ;  /* 0xff80000090907808 */ /* 0x008fe40005000000 */
[----:B------:R-:W-:Y:S02]  /*12e80*/  FSEL R20, R20, -INF , !P6 ;  /* 0xff80000014147808 */ /* 0x000fe40007000000 */
[----:B------:R-:W-:-:S02]  /*12e90*/  FSEL R15, R36, -INF , !P3 ;  /* 0xff800000240f7808 */ /* 0x000fc40005800000 */
[----:B------:R-:W-:Y:S02]  /*12ea0*/  FSEL R147, R147, -INF , !P4 ;  /* 0xff80000093937808 */ /* 0x000fe40006000000 */
[----:B-----5:R-:W-:Y:S01]  /*12eb0*/  FSEL R166, R166, -INF , !P1 ;  /* 0xff800000a6a67808 */ /* 0x020fe20004800000 */
        /* <DEDUP_REMOVED lines=64> */
.L_x_3748:
[----:B------:R-:W2:Y:S02]  /*132c0*/  LD.E R17, [R22.64+0x38] ;  /* 0x0000380616117980 */ /* 0x000ea4000c101900 */
[----:B--2---:R-:W-:-:S04]  /*132d0*/  LEA R17, -R17, RZ, 0x6 ;  /* 0x000000ff11117211 */ /* 0x004fc800078e31ff */
[----:B------:R-:W-:Y:S02]  /*132e0*/  SHF.R.S32.HI R16, RZ, 0x1f, R17 ;  /* 0x0000001fff107819 */ /* 0x000fe40000011411 */
.L_x_3749:
[----:B------:R-:W-:Y:S05]  /*132f0*/  BSYNC B0 ;  /* 0x0000000000007941 */ /* 0x000fea0003800000 */
.L_x_3747:
        /* <DEDUP_REMOVED lines=26> */
.L_x_3746:
[----:B------:R-:W-:Y:S05]  /*134a0*/  BSYNC B1 ;  /* 0x0000000000017941 */ /* 0x000fea0003800000 */
.L_x_3745:
[----:B------:R-:W2:Y:S01]  /*134b0*/  LD.E R168, [R22.64+0xdc] ;  /* 0x0000dc0616a87980 */ /* 0x000ea2000c101900 */
[----:B------:R-:W-:-:S02]  /*134c0*/  FMNMX.FTZ R4, R20, R37, !PT ;  /* 0x0000002514047209 */ /* 0x000fc40007810000 */
[----:B------:R-:W-:Y:S02]  /*134d0*/  SHF.L.U32 R206, R0, 0x1, RZ ;  /* 0x0000000100ce7819 */ /* 0x000fe400000006ff */
[----:B------:R-:W-:Y:S02]  /*134e0*/  FMNMX.FTZ R3, R41, R4, !PT ;  /* 0x0000000429037209 */ /* 0x000fe40007810000 */
[-C--:B------:R-:W-:Y:S01]  /*134f0*/  LEA R204, R5, R206.reuse, 0x1 ;  /* 0x000000ce05cc7211 */ /* 0x080fe200078e08ff */
        /* <DEDUP_REMOVED lines=53> */
[----:B---3--:R-:W-:Y:S01]  /*13850*/  FMNMX.FTZ R3, R4, R3, !PT ;  /* 0x0000000304037209 */ /* 0x008fe20007810000 */
[----:B--2---:R-:W-:-:S04]  /*13860*/  FMUL.FTZ R173, R168, R132 ;  /* 0x00000084a8ad7220 */ /* 0x004fc80000410000 */
[----:B------:R-:W-:Y:S01]  /*13870*/  FMUL.FTZ R167, R168, R3 ;  /* 0x00000003a8a77220 */ /* 0x000fe20000410000 */
[----:B------:R-:W-:Y:S02]  /*13880*/  FSEL R173, R173, RZ, P1 ;  /* 0x000000ffadad7208 */ /* 0x000fe40000800000 */
[----:B------:R-:W-:-:S03]  /*13890*/  FSETP.NEU.FTZ.AND P1, PT, R3, -INF , PT ;  /* 0xff8000000300780b */ /* 0x000fc60003f3d000 */
[-CC-:B------:R-:W-:Y:S01]  /*138a0*/  FFMA.FTZ R156, R41, R168.reuse, -R173.reuse ;  /* 0x000000a8299c7223 */ /* 0x180fe200000108ad */
[----:B------:R-:W-:Y:S01]  /*138b0*/  FSEL R167, R167, RZ, P1 ;  /* 0x000000ffa7a77208 */ /* 0x000fe20000800000 */
[-CC-:B------:R-:W-:Y:S02]  /*138c0*/  FFMA.FTZ R158, R20, R168.reuse, -R173.reuse ;  /* 0x000000a8149e7223 */ /* 0x180fe400000108ad */
[-C--:B------:R-:W-:Y:S01]  /*138d0*/  FFMA.FTZ R157, R37, R168.reuse, -R173 ;  /* 0x000000a8259d7223 */ /* 0x080fe200000108ad */
[----:B------:R-:W-:Y:S01]  /*138e0*/  LDSM.16.MT88.4 R20, [R206+0xc800] ;  /* 0x00c80000ce14783b */ /* 0x000fe20000004200 */
[-CC-:B------:R-:W-:Y:S01]  /*138f0*/  FFMA.FTZ R160, R40, R168.reuse, -R167.reuse ;  /* 0x000000a828a07223 */ /* 0x180fe200000108a7 */
[----:B------:R-:W-:Y:S01]  /*13900*/  MUFU.EX2 R156, R156 ;  /* 0x0000009c009c7308 */ /* 0x000fe20000000800 */
[-C--:B------:R-:W-:Y:S02]  /*13910*/  FFMA.FTZ R152, R42, R168.reuse, -R167 ;  /* 0x000000a82a987223 */ /* 0x080fe400000108a7 */
[----:B------:R-:W1:Y:S01]  /*13920*/  LDSM.16.MT88.4 R40, [R206+0xe000] ;  /* 0x00e00000ce28783b */ /* 0x000e620000004200 */
[----:B------:R-:W-:-:S02]  /*13930*/  FFMA.FTZ R151, R38, R168, -R173 ;  /* 0x000000a826977223 */ /* 0x000fc400000108ad */
[-CC-:B------:R-:W-:Y:S02]  /*13940*/  FFMA.FTZ R159, R15, R168.reuse, -R167.reuse ;  /* 0x000000a80f9f7223 */ /* 0x180fe400000108a7 */
[-C--:B------:R-:W-:Y:S01]  /*13950*/  FFMA.FTZ R161, R39, R168.reuse, -R167 ;  /* 0x000000a827a17223 */ /* 0x080fe200000108a7 */
[----:B------:R-:W-:Y:S01]  /*13960*/  MUFU.EX2 R158, R158 ;  /* 0x0000009e009e7308 */ /* 0x000fe20000000800 */
[-C--:B------:R-:W-:Y:S02]  /*13970*/  FFMA.FTZ R139, R6, R168.reuse, -R173 ;  /* 0x000000a8068b7223 */ /* 0x080fe400000108ad */
[----:B------:R-:W2:Y:S01]  /*13980*/  LDSM.16.MT88.4 R4, [R203+0x10000] ;  /* 0x01000000cb04783b */ /* 0x000ea20000004200 */
[-CC-:B------:R-:W-:Y:S02]  /*13990*/  FFMA.FTZ R155, R11, R168.reuse, -R167.reuse ;  /* 0x000000a80b9b7223 */ /* 0x180fe400000108a7 */
[-CC-:B------:R-:W-:Y:S02]  /*139a0*/  FFMA.FTZ R148, R10, R168.reuse, -R167.reuse ;  /* 0x000000a80a947223 */ /* 0x180fe400000108a7 */
[----:B------:R-:W3:Y:S01]  /*139b0*/  MUFU.EX2 R157, R157 ;  /* 0x0000009d009d7308 */ /* 0x000ee20000000800 */
[----:B------:R-:W-:-:S02]  /*139c0*/  FFMA.FTZ R153, R9, R168, -R167 ;  /* 0x000000a809997223 */ /* 0x000fc400000108a7 */
[-C--:B------:R-:W-:Y:S02]  /*139d0*/  FFMA.FTZ R0, R8, R168.reuse, -R167 ;  /* 0x000000a808007223 */ /* 0x080fe400000108a7 */
[----:B------:R-:W4:Y:S01]  /*139e0*/  LDSM.16.MT88.4 R8, [R206+0xe800] ;  /* 0x00e80000ce08783b */ /* 0x000f220000004200 */
[-CC-:B------:R-:W-:Y:S02]  /*139f0*/  FFMA.FTZ R154, R14, R168.reuse, -R173.reuse ;  /* 0x000000a80e9a7223 */ /* 0x180fe400000108ad */
[----:B------:R-:W5:Y:S01]  /*13a00*/  MUFU.EX2 R151, R151 ;  /* 0x0000009700977308 */ /* 0x000f620000000800 */
[-CC-:B------:R-:W-:Y:S02]  /*13a10*/  FFMA.FTZ R149, R13, R168.reuse, -R173.reuse ;  /* 0x000000a80d957223 */ /* 0x180fe400000108ad */
[-CC-:B------:R-:W-:Y:S02]  /*13a20*/  FFMA.FTZ R150, R12, R168.reuse, -R173.reuse ;  /* 0x000000a80c967223 */ /* 0x180fe400000108ad */
[----:B------:R-:W1:Y:S01]  /*13a30*/  LDSM.16.MT88.4 R12, [R203+0xe800] ;  /* 0x00e80000cb0c783b */ /* 0x000e620000004200 */
[----:B------:R-:W-:-:S02]  /*13a40*/  FFMA.FTZ R162, R162, R168, -R173 ;  /* 0x000000a8a2a27223 */ /* 0x000fc400000108ad */
[----:B------:R-:W-:Y:S01]  /*13a50*/  MUFU.EX2 R159, R159 ;  /* 0x0000009f009f7308 */ /* 0x000fe20000000800 */
[----:B---3--:R-:W-:Y:S01]  /*13a60*/  F2FP.BF16.PACK_AB R96, R157, R158 ;  /* 0x0000009e9d60723e */ /* 0x008fe200000010ff */
[-CC-:B------:R-:W-:Y:S02]  /*13a70*/  FFMA.FTZ R165, R165, R168.reuse, -R173.reuse ;  /* 0x000000a8a5a57223 */ /* 0x180fe400000108ad */
[-CC-:B------:R-:W-:Y:S02]  /*13a80*/  FFMA.FTZ R163, R163, R168.reuse, -R173.reuse ;  /* 0x000000a8a3a37223 */ /* 0x180fe400000108ad */
[----:B------:R-:W-:Y:S02]  /*13a90*/  FFMA.FTZ R164, R164, R168, -R173 ;  /* 0x000000a8a4a47223 */ /* 0x000fe400000108ad */
[----:B------:R-:W3:Y:S01]  /*13aa0*/  MUFU.EX2 R160, R160 ;  /* 0x000000a000a07308 */ /* 0x000ee20000000800 */
[----:B-----5:R-:W-:Y:S01]  /*13ab0*/  F2FP.BF16.PACK_AB R98, R151, R156 ;  /* 0x0000009c9762723e */ /* 0x020fe200000010ff */
        /* <DEDUP_REMOVED lines=8> */
[----:B------:R-:W5:Y:S01]  /*13b40*/  MUFU.EX2 R152, R152 ;  /* 0x0000009800987308 */ /* 0x000f620000000800 */
[----:B---3--:R-:W-:Y:S01]  /*13b50*/  F2FP.BF16.PACK_AB R97, R160, R159 ;  /* 0x0000009fa061723e */ /* 0x008fe200000010ff */
        /* <DEDUP_REMOVED lines=9> */
[----:B-----5:R-:W-:Y:S01]  /*13bf0*/  F2FP.BF16.PACK_AB R99, R152, R161 ;  /* 0x000000a19863723e */ /* 0x020fe200000010ff */
[----:B------:R-:W3:Y:S01]  /*13c00*/  MUFU.EX2 R149, R149 ;  /* 0x0000009500957308 */ /* 0x000ee20000000800 */
[----:B------:R-:W-:-:S02]  /*13c10*/  FADD.FTZ R156, R156, R157 ;  /* 0x0000009d9c9c7221 */ /* 0x000fc40000010000 */
[----:B------:R-:W-:Y:S02]  /*13c20*/  FADD.FTZ R161, R161, R160 ;  /* 0x000000a0a1a17221 */ /* 0x000fe40000010000 */
[----:B------:R-:W-:Y:S01]  /*13c30*/  FADD.FTZ R151, R151, R156 ;  /* 0x0000009c97977221 */ /* 0x000fe20000010000 */
[C---:B-1----:R-:W-:Y:S01]  /*13c40*/  HMMA.16816.F32.BF16 R36, R96.reuse, R40, RZ ;  /* 0x000000286024723c */ /* 0x042fe200000418ff */
[----:B------:R-:W-:Y:S01]  /*13c50*/  FADD.FTZ R152, R152, R161 ;  /* 0x000000a198987221 */ /* 0x000fe20000010000 */
        /* <DEDUP_REMOVED lines=42> */
[----:B------:R-:W4:Y:S06]  /*13f00*/  MUFU.EX2 R166, R166 ;  /* 0x000000a600a67308 */ /* 0x000f2c0000000800 */
[C---:B--2---:R-:W-:Y:S07]  /*13f10*/  HMMA.16816.F32.BF16 R92, R96.reuse, R4, RZ ;  /* 0x00000004605c723c */ /* 0x044fee00000418ff */
[----:B---3--:R-:W-:Y:S01]  /*13f20*/  F2FP.BF16.PACK_AB R4, R149, R154 ;  /* 0x0000009a9504723e */ /* 0x008fe200000010ff */
[----:B------:R-:W-:Y:S01]  /*13f30*/  HMMA.16816.F32.BF16 R96, R96, R6, RZ ;  /* 0x000000066060723c */ /* 0x000fe200000418ff */
[----:B-1----:R-:W-:Y:S01]  /*13f40*/  F2FP.BF16.PACK_AB R5, R148, R155 ;  /* 0x0000009b9405723e */ /* 0x002fe200000010ff */
        /* <DEDUP_REMOVED lines=207> */
.L_x_3752:
[----:B------:R-:W-:Y:S02]  /*14c40*/  ULDC.64 UR4, c[0x0][0x118] ;  /* 0x0000460000047ab9 */ /* 0x000fe40000000a00 */
[----:B------:R-:W2:Y:S02]  /*14c50*/  LD.E R6, [R226.64+0x40] ;  /* 0x00004004e2067980 */ /* 0x000ea4000c101900 */
[----:B--2---:R-:W-:-:S04]  /*14c60*/  LEA R6, -R6, RZ, 0x6 ;  /* 0x000000ff06067211 */ /* 0x004fc800078e31ff */
[----:B------:R-:W-:Y:S02]  /*14c70*/  SHF.R.S32.HI R4, RZ, 0x1f, R6 ;  /* 0x0000001fff047819 */ /* 0x000fe40000011406 */
.L_x_3753:
[----:B------:R-:W-:Y:S05]  /*14c80*/  BSYNC B0 ;  /* 0x0000000000007941 */ /* 0x000fea0003800000 */
.L_x_3751:
        /* <DEDUP_REMOVED lines=35> */
[----:B------:R-:W-:Y:S03]  /*14ec0*/  BSSY B1, `(.L_x_3754) ;  /* 0x000018d000017945 */ /* 0x000fe60003800000 */
        /* <DEDUP_REMOVED lines=130> */
[----:B------:R-:W-:Y:S02]  /*156f0*/  MUFU.TANH R150, R12 ;  /* 0x0000000c00967308 */ /* 0x000fe40000002400 */
        /* <DEDUP_REMOVED lines=9> */
[----:B------:R4:W-:Y:S01]  /*15790*/  MUFU.TANH R160, R14 ;  /* 0x0000000e00a07308 */ /* 0x0009e20000002400 */
[----:B------:R-:W-:-:S02]  /*157a0*/  FMUL.FTZ R16, R16, R0 ;  /* 0x0000000010107220 */ /* 0x000fc40000410000 */
[-C--:B------:R-:W-:Y:S02]  /*157b0*/  FMUL.FTZ R17, R17, R0.reuse ;  /* 0x0000000011117220 */ /* 0x080fe40000410000 */
[-C--:B------:R-:W-:Y:S02]  /*157c0*/  FMUL.FTZ R139, R18, R0.reuse ;  /* 0x00000000128b7220 */ /* 0x080fe40000410000 */
[-C--:B------:R-:W-:Y:S01]  /*157d0*/  FMUL.FTZ R161, R15, R0.reuse ;  /* 0x000000000fa17220 */ /* 0x080fe20000410000 */
[C---:B--2---:R-:W-:Y:S01]  /*157e0*/  HMMA.16816.F32.BF16 R156, R140.reuse, R20, R156 ;  /* 0x000000148c9c723c */ /* 0x044fe2000004189c */
[----:B------:R-:W-:Y:S01]  /*157f0*/  MUFU.TANH R138, R16 ;  /* 0x00000010008a7308 */ /* 0x000fe20000002400 */
[-C--:B------:R-:W-:Y:S01]  /*15800*/  FMUL.FTZ R149, R19, R0.reuse ;  /* 0x0000000013957220 */ /* 0x080fe20000410000 */
[----:B----4-:R-:W2:Y:S06]  /*15810*/  LDSM.16.M88.4 R12, [R196+0xb800] ;  /* 0x00b80000c40c783b */ /* 0x010eac0000000200 */
[----:B------:R4:W-:Y:S01]  /*15820*/  MUFU.TANH R148, R17 ;  /* 0x0000001100947308 */ /* 0x0009e20000002400 */
[----:B------:R-:W-:Y:S05]  /*15830*/  HMMA.16816.F32.BF16 R180, R140, R22, R180 ;  /* 0x000000168cb4723c */ /* 0x000fea00000418b4 */
[----:B------:R-:W-:-:S02]  /*15840*/  FMUL.FTZ R28, R28, R0 ;  /* 0x000000001c1c7220 */ /* 0x000fc40000410000 */
[----:B------:R-:W-:Y:S01]  /*15850*/  MUFU.TANH R149, R149 ;  /* 0x0000009500957308 */ /* 0x000fe20000002400 */
[C---:B---3--:R-:W-:Y:S01]  /*15860*/  HMMA.16816.F32.BF16 R164, R24.reuse, R4, R164 ;  /* 0x0000000418a4723c */ /* 0x048fe200000418a4 */
[-C--:B------:R-:W-:Y:S02]  /*15870*/  FMUL.FTZ R29, R29, R0.reuse ;  /* 0x000000001d1d7220 */ /* 0x080fe40000410000 */
[-C--:B------:R-:W-:Y:S02]  /*15880*/  FMUL.FTZ R30, R30, R0.reuse ;  /* 0x000000001e1e7220 */ /* 0x080fe40000410000 */
[----:B------:R-:W-:Y:S01]  /*15890*/  FMUL.FTZ R31, R31, R0 ;  /* 0x000000001f1f7220 */ /* 0x000fe20000410000 */
[----:B----4-:R-:W3:Y:S02]  /*158a0*/  LDSM.16.M88.4 R16, [R192+0x5000] ;  /* 0x00500000c010783b */ /* 0x010ee40000000200 */
[----:B------:R-:W-:Y:S01]  /*158b0*/  HMMA.16816.F32.BF16 R168, R24, R6, R168 ;  /* 0x0000000618a8723c */ /* 0x000fe200000418a8 */
[----:B------:R-:W4:Y:S01]  /*158c0*/  MUFU.TANH R161, R161 ;  /* 0x000000a100a17308 */ /* 0x000f220000002400 */
[----:B------:R-:W5:Y:S01]  /*158d0*/  LDSM.16.M88.4 R4, [R192+0x5800] ;  /* 0x00580000c004783b */ /* 0x000f620000000200 */
[----:B------:R-:W-:-:S05]  /*158e0*/  DEPBAR.LE SB0, 0x0 ;  /* 0x000080000000791a */ /* 0x000fca0000000000 */
[C---:B------:R-:W-:Y:S01]  /*158f0*/  HMMA.16816.F32.BF16 R144, R24.reuse, R178, R144 ;  /* 0x000000b21890723c */ /* 0x040fe20000041890 */
[----:B------:R-:W1:Y:S08]  /*15900*/  MUFU.TANH R28, R28 ;  /* 0x0000001c001c7308 */ /* 0x000e700000002400 */
[----:B------:R-:W-:Y:S01]  /*15910*/  MUFU.TANH R29, R29 ;  /* 0x0000001d001d7308 */ /* 0x000fe20000002400 */
[C---:B--2---:R-:W-:Y:S07]  /*15920*/  HMMA.16816.F32.BF16 R156, R24.reuse, R12, R156 ;  /* 0x0000000c189c723c */ /* 0x044fee000004189c */
[----:B------:R-:W2:Y:S01]  /*15930*/  MUFU.TANH R30, R30 ;  /* 0x0000001e001e7308 */ /* 0x000ea20000002400 */
[----:B-1----:R-:W-:Y:S01]  /*15940*/  IMAD.SHL.U32 R13, R32, 0x2, RZ ;  /* 0x00000002200d7824 */ /* 0x002fe200078e00ff */
[----:B------:R-:W-:Y:S06]  /*15950*/  HMMA.16816.F32.BF16 R180, R24, R14, R180 ;  /* 0x0000000e18b4723c */ /* 0x000fec00000418b4 */
[----:B------:R-:W1:Y:S01]  /*15960*/  MUFU.TANH R31, R31 ;  /* 0x0000001f001f7308 */ /* 0x000e620000002400 */
[----:B------:R-:W-:Y:S01]  /*15970*/  LOP3.LUT R13, R13, 0x6, RZ, 0xc0, !PT ;  /* 0x000000060d0d7812 */ /* 0x000fe200078ec0ff */
[----:B------:R-:W-:Y:S04]  /*15980*/  HMMA.16816.F32.BF16 R144, R8, R162, R144 ;  /* 0x000000a20890723c */ /* 0x000fe80000041890 */
[----:B------:R-:W-:-:S02]  /*15990*/  IMAD R12, R216, 0x40, R13 ;  /* 0x00000040d80c7824 */ /* 0x000fc400078e020d */
[----:B------:R-:W-:Y:S03]  /*159a0*/  MUFU.TANH R139, R139 ;  /* 0x0000008b008b7308 */ /* 0x000fe60000002400 */
[C---:B------:R-:W-:Y:S01]  /*159b0*/  IADD3 R14, R12.reuse, 0x11, RZ ;  /* 0x000000110c0e7810 */ /* 0x040fe20007ffe0ff */
[----:B---3--:R-:W-:Y:S01]  /*159c0*/  HMMA.16816.F32.BF16 R164, R8, R16, R164 ;  /* 0x0000001008a4723c */ /* 0x008fe200000418a4 */
[----:B------:R-:W-:-:S07]  /*159d0*/  IADD3 R22, R12, 0x18, RZ ;  /* 0x000000180c167810 */ /* 0x000fce0007ffe0ff */
[C---:B-----5:R-:W-:Y:S07]  /*159e0*/  HMMA.16816.F32.BF16 R156, R8.reuse, R4, R156 ;  /* 0x00000004089c723c */ /* 0x060fee000004189c */
[----:B------:R-:W-:Y:S01]  /*159f0*/  IADD3 R4, R12, 0x9, RZ ;  /* 0x000000090c047810 */ /* 0x000fe20007ffe0ff */
[C---:B------:R-:W-:Y:S01]  /*15a00*/  HMMA.16816.F32.BF16 R180, R8.reuse, R6, R180 ;  /* 0x0000000608b4723c */ /* 0x040fe200000418b4 */
[-C--:B------:R-:W-:Y:S01]  /*15a10*/  FMUL.FTZ R16, R144, R0.reuse ;  /* 0x0000000090107220 */ /* 0x080fe20000410000 */
[----:B------:R-:W-:Y:S01]  /*15a20*/  IADD3 R5, R12, 0x10, RZ ;  /* 0x000000100c057810 */ /* 0x000fe20007ffe0ff */
[----:B------:R-:W-:Y:S01]  /*15a30*/  FMUL.FTZ R17, R145, R0 ;  /* 0x0000000091117220 */ /* 0x000fe20000410000 */
[C---:B------:R-:W-:Y:S01]  /*15a40*/  ISETP.GE.AND P5, PT, R4.reuse, R2, PT ;  /* 0x000000020400720c */ /* 0x040fe20003fa6270 */
[-C--:B------:R-:W-:Y:S01]  /*15a50*/  FMUL.FTZ R20, R147, R0.reuse ;  /* 0x0000000093147220 */ /* 0x080fe20000410000 */
[-C--:B------:R-:W-:Y:S01]  /*15a60*/  ISETP.GE.AND P2, PT, R4, R133.reuse, PT ;  /* 0x000000850400720c */ /* 0x080fe20003f46270 */
[----:B------:R-:W3:Y:S01]  /*15a70*/  MUFU.TANH R16, R16 ;  /* 0x0000001000107308 */ /* 0x000ee20000002400 */
[----:B------:R-:W-:Y:S01]  /*15a80*/  HMMA.16816.F32.BF16 R168, R8, R18, R168 ;  /* 0x0000001208a8723c */ /* 0x000fe200000418a8 */
[-C--:B------:R-:W-:Y:S01]  /*15a90*/  FMUL.FTZ R165, R165, R0.reuse ;  /* 0x00000000a5a57220 */ /* 0x080fe20000410000 */
[----:B----4-:R-:W-:Y:S01]  /*15aa0*/  FSEL R161, R161, -INF , !P2 ;  /* 0xff800000a1a17808 */ /* 0x010fe20005000000 */
[-C--:B------:R-:W-:Y:S01]  /*15ab0*/  FMUL.FTZ R21, R146, R0.reuse ;  /* 0x0000000092157220 */ /* 0x080fe20000410000 */
[-C--:B------:R-:W-:Y:S01]  /*15ac0*/  ISETP.GE.AND P2, PT, R22, R133.reuse, PT ;  /* 0x000000851600720c */ /* 0x080fe20003f46270 */
[-C--:B------:R-:W-:Y:S01]  /*15ad0*/  FMUL.FTZ R164, R164, R0.reuse ;  /* 0x00000000a4a47220 */ /* 0x080fe20000410000 */
[C---:B------:R-:W-:Y:S01]  /*15ae0*/  IADD3 R7, R12.reuse, 0x21, RZ ;  /* 0x000000210c077810 */ /* 0x040fe20007ffe0ff */
[----:B------:R-:W4:Y:S01]  /*15af0*/  MUFU.TANH R17, R17 ;  /* 0x0000001100117308 */ /* 0x000f220000002400 */
[----:B------:R-:W-:Y:S01]  /*15b00*/  IADD3 R19, R12, 0x1, RZ ;  /* 0x000000010c137810 */ /* 0x000fe20007ffe0ff */
[-C--:B------:R-:W-:Y:S01]  /*15b10*/  FMUL.FTZ R156, R156, R0.reuse ;  /* 0x000000009c9c7220 */ /* 0x080fe20000410000 */
[----:B------:R-:W-:Y:S01]  /*15b20*/  IADD3 R8, R12, 0x20, RZ ;  /* 0x000000200c087810 */ /* 0x000fe20007ffe0ff */
[----:B------:R-:W-:Y:S01]  /*15b30*/  FMUL.FTZ R146, R158, R0 ;  /* 0x000000009e927220 */ /* 0x000fe20000410000 */
[C---:B------:R-:W-:Y:S01]  /*15b40*/  ISETP.GE.AND P4, PT, R19.reuse, R2, PT ;  /* 0x000000021300720c */ /* 0x040fe20003f86270 */
[-C--:B------:R-:W-:Y:S01]  /*15b50*/  FMUL.FTZ R18, R166, R0.reuse ;  /* 0x00000000a6127220 */ /* 0x080fe20000410000 */
[-C--:B------:R-:W-:Y:S01]  /*15b60*/  ISETP.GE.AND P1, PT, R19, R133.reuse, PT ;  /* 0x000000851300720c */ /* 0x080fe20003f26270 */
[----:B------:R-:W5:Y:S01]  /*15b70*/  MUFU.TANH R20, R20 ;  /* 0x0000001400147308 */ /* 0x000f620000002400 */
[----:B------:R-:W-:Y:S01]  /*15b80*/  IADD3 R19, R12, 0x8, RZ ;  /* 0x000000080c137810 */ /* 0x000fe20007ffe0ff */
[-C--:B------:R-:W-:Y:S01]  /*15b90*/  FMUL.FTZ R158, R180, R0.reuse ;  /* 0x00000000b49e7220 */ /* 0x080fe20000410000 */
[----:B------:R-:W-:Y:S01]  /*15ba0*/  FSEL R148, R148, -INF , !P4 ;  /* 0xff80000094947808 */ /* 0x000fe20006000000 */
[----:B------:R-:W-:Y:S01]  /*15bb0*/  FMUL.FTZ R13, R167, R0 ;  /* 0x00000000a70d7220 */ /* 0x000fe20000410000 */
[----:B------:R-:W-:Y:S01]  /*15bc0*/  ISETP.GE.AND P6, PT, R19, R2, PT ;  /* 0x000000021300720c */ /* 0x000fe20003fc6270 */
[-C--:B------:R-:W-:Y:S01]  /*15bd0*/  FMUL.FTZ R6, R157, R0.reuse ;  /* 0x000000009d067220 */ /* 0x080fe20000410000 */
[-C--:B------:R-:W-:Y:S01]  /*15be0*/  ISETP.GE.AND P3, PT, R19, R133.reuse, PT ;  /* 0x000000851300720c */ /* 0x080fe20003f66270 */
[----:B------:R-:W1:Y:S01]  /*15bf0*/  MUFU.TANH R175, R165 ;  /* 0x000000a500af7308 */ /* 0x000e620000002400 */
[----:B------:R-:W-:Y:S01]  /*15c00*/  FSEL R4, R149, -INF , !P1 ;  /* 0xff80000095047808 */ /* 0x000fe20004800000 */
[----:B------:R-:W-:Y:S01]  /*15c10*/  FMUL.FTZ R172, R169, R0 ;  /* 0x00000000a9ac7220 */ /* 0x000fe20000410000 */
[C---:B------:R-:W-:Y:S01]  /*15c20*/  ISETP.GE.AND P4, PT, R5.reuse, R2, PT ;  /* 0x000000020500720c */ /* 0x040fe20003f86270 */
[-C--:B------:R-:W-:Y:S01]  /*15c30*/  FMUL.FTZ R169, R170, R0.reuse ;  /* 0x00000000aaa97220 */ /* 0x080fe20000410000 */
[-C--:B------:R-:W-:Y:S01]  /*15c40*/  ISETP.GE.AND P1, PT, R5, R133.reuse, PT ;  /* 0x000000850500720c */ /* 0x080fe20003f26270 */
[-C--:B------:R-:W-:Y:S01]  /*15c50*/  FMUL.FTZ R167, R171, R0.reuse ;  /* 0x00000000aba77220 */ /* 0x080fe20000410000 */
[----:B------:R-:W-:Y:S01]  /*15c60*/  FSEL R15, R150, -INF , !P6 ;  /* 0xff800000960f7808 */ /* 0x000fe20007000000 */
[----:B------:R-:W-:Y:S01]  /*15c70*/  MUFU.TANH R21, R21 ;  /* 0x0000001500157308 */ /* 0x000fe20000002400 */
[----:B------:R-:W-:Y:S01]  /*15c80*/  FSEL R5, R160, -INF , !P3 ;  /* 0xff800000a0057808 */ /* 0x000fe20005800000 */
[----:B------:R-:W-:Y:S01]  /*15c90*/  FMUL.FTZ R168, R168, R0 ;  /* 0x00000000a8a87220 */ /* 0x000fe20000410000 */
[C---:B------:R-:W-:Y:S01]  /*15ca0*/  ISETP.GE.AND P6, PT, R14.reuse, R2, PT ;  /* 0x000000020e00720c */ /* 0x040fe20003fc6270 */
[-C--:B------:R-:W-:Y:S01]  /*15cb0*/  FMUL.FTZ R144, R159, R0.reuse ;  /* 0x000000009f907220 */ /* 0x080fe20000410000 */
[----:B------:R-:W-:Y:S01]  /*15cc0*/  ISETP.GE.AND P3, PT, R14, R133, PT ;  /* 0x000000850e00720c */ /* 0x000fe20003f66270 */
[-C--:B------:R-:W-:Y:S01]  /*15cd0*/  FMUL.FTZ R147, R181, R0.reuse ;  /* 0x00000000b5937220 */ /* 0x080fe20000410000 */
[----:B------:R-:W-:Y:S01]  /*15ce0*/  IADD3 R19, R12, 0x19, RZ ;  /* 0x000000190c137810 */ /* 0x000fe20007ffe0ff */
[----:B------:R-:W3:Y:S01]  /*15cf0*/  MUFU.TANH R160, R156 ;  /* 0x0000009c00a07308 */ /* 0x000ee20000002400 */
[----:B------:R-:W-:Y:S01]  /*15d00*/  FSEL R14, R151, -INF , !P5 ;  /* 0xff800000970e7808 */ /* 0x000fe20006800000 */
[----:B------:R-:W-:Y:S01]  /*15d10*/  FMUL.FTZ R145, R182, R0 ;  /* 0x00000000b6917220 */ /* 0x000fe20000410000 */
[----:B------:R-:W-:Y:S01]  /*15d20*/  ISETP.GE.AND P5, PT, R22, R2, PT ;  /* 0x000000021600720c */ /* 0x000fe20003fa6270 */
[----:B------:R-:W-:Y:S01]  /*15d30*/  FMUL.FTZ R154, R183, R0 ;  /* 0x00000000b79a7220 */ /* 0x000fe20000410000 */
[----:B------:R-:W-:-:S02]  /*15d40*/  FSEL R26, R28, -INF , !P4 ;  /* 0xff8000001c1a7808 */ /* 0x000fc40006000000 */
[----:B--2---:R-:W-:Y:S01]  /*15d50*/  FSEL R22, R30, -INF , !P1 ;  /* 0xff8000001e167808 */ /* 0x004fe20004800000 */
[----:B------:R-:W2:Y:S01]  /*15d60*/  MUFU.TANH R158, R158 ;  /* 0x0000009e009e7308 */ /* 0x000ea20000002400 */
[----:B------:R-:W-:Y:S02]  /*15d70*/  FSEL R27, R29, -INF , !P6 ;  /* 0xff8000001d1b7808 */ /* 0x000fe40007000000 */
[----:B-1----:R-:W-:Y:S02]  /*15d80*/  FSEL R23, R31, -INF , !P3 ;  /* 0xff8000001f177808 */ /* 0x002fe40005800000 */
[CC--:B------:R-:W-:Y:S02]  /*15d90*/  ISETP.GE.AND P4, PT, R19.reuse, R2.reuse, PT ;  /* 0x000000021300720c */ /* 0x0c0fe40003f86270 */
[----:B------:R-:W-:Y:S01]  /*15da0*/  ISETP.GE.AND P1, PT, R19, R133, PT ;  /* 0x000000851300720c */ /* 0x000fe20003f26270 */
[----:B------:R-:W1:Y:S01]  /*15db0*/  MUFU.TANH R174, R164 ;  /* 0x000000a400ae7308 */ /* 0x000e620000002400 */
[----:B------:R-:W-:-:S02]  /*15dc0*/  ISETP.GE.AND P6, PT, R8, R2, PT ;  /* 0x000000020800720c */ /* 0x000fc40003fc6270 */
[----:B------:R-:W-:Y:S02]  /*15dd0*/  ISETP.GE.AND P3, PT, R8, R133, PT ;  /* 0x000000850800720c */ /* 0x000fe40003f66270 */
[----:B------:R-:W-:Y:S02]  /*15de0*/  IADD3 R8, R12, 0x28, RZ ;  /* 0x000000280c087810 */ /* 0x000fe40007ffe0ff */
[----:B---3--:R-:W-:Y:S01]  /*15df0*/  FSEL R25, R16, -INF , !P5 ;  /* 0xff80000010197808 */ /* 0x008fe20006800000 */
[----:B------:R-:W3:Y:S01]  /*15e00*/  MUFU.TANH R18, R18 ;  /* 0x0000001200127308 */ /* 0x000ee20000002400 */
[----:B----4-:R-:W-:Y:S02]  /*15e10*/  FSEL R24, R17, -INF , !P4 ;  /* 0xff80000011187808 */ /* 0x010fe40006000000 */
[----:B-----5:R-:W-:Y:S02]  /*15e20*/  FSEL R20, R20, -INF , !P1 ;  /* 0xff80000014147808 */ /* 0x020fe40004800000 */
[----:B------:R-:W-:-:S02]  /*15e30*/  ISETP.GE.AND P5, PT, R7, R2, PT ;  /* 0x000000020700720c */ /* 0x000fc40003fa6270 */
[CC--:B------:R-:W-:Y:S01]  /*15e40*/  ISETP.GE.AND P4, PT, R8.reuse, R2.reuse, PT ;  /* 0x000000020800720c */ /* 0x0c0fe20003f86270 */
[----:B------:R-:W4:Y:S01]  /*15e50*/  MUFU.TANH R13, R13 ;  /* 0x0000000d000d7308 */ /* 0x000f220000002400 */
[----:B------:R-:W-:Y:S02]  /*15e60*/  ISETP.GE.AND P1, PT, R8, R133, PT ;  /* 0x000000850800720c */ /* 0x000fe40003f26270 */
[----:B------:R-:W-:Y:S02]  /*15e70*/  IADD3 R8, R12, 0x30, RZ ;  /* 0x000000300c087810 */ /* 0x000fe40007ffe0ff */
[----:B------:R-:W-:Y:S02]  /*15e80*/  FSEL R175, R175, -INF , !P5 ;  /* 0xff800000afaf7808 */ /* 0x000fe40006800000 */
[----:B------:R-:W-:Y:S01]  /*15e90*/  ISETP.GE.AND P5, PT, R8, R2, PT ;  /* 0x000000020800720c */ /* 0x000fe20003fa6270 */
[----:B------:R-:W5:Y:S01]  /*15ea0*/  MUFU.TANH R173, R168 ;  /* 0x000000a800ad7308 */ /* 0x000f620000002400 */
[----:B------:R-:W-:-:S02]  /*15eb0*/  IADD3 R0, R12, 0x38, RZ ;  /* 0x000000380c007810 */ /* 0x000fc40007ffe0ff */
[----:B------:R-:W-:Y:S02]  /*15ec0*/  FSEL R160, R160, -INF , !P5 ;  /* 0xff800000a0a07808 */ /* 0x000fe40006800000 */
[----:B------:R-:W-:Y:S02]  /*15ed0*/  FSEL R21, R21, -INF , !P2 ;  /* 0xff80000015157808 */ /* 0x000fe40005000000 */
[----:B------:R-:W-:Y:S01]  /*15ee0*/  ISETP.GE.AND P5, PT, R0, R2, PT ;  /* 0x000000020000720c */ /* 0x000fe20003fa6270 */
[----:B------:R-:W4:Y:S01]  /*15ef0*/  MUFU.TANH R172, R172 ;  /* 0x000000ac00ac7308 */ /* 0x000f220000002400 */
[----:B------:R-:W-:Y:S02]  /*15f00*/  ISETP.GE.AND P2, PT, R7, R133, PT ;  /* 0x000000850700720c */ /* 0x000fe40003f46270 */
[----:B------:R-:W-:Y:S02]  /*15f10*/  IADD3 R7, R12, 0x29, RZ ;  /* 0x000000290c077810 */ /* 0x000fe40007ffe0ff */
[----:B--2---:R-:W-:-:S02]  /*15f20*/  FSEL R158, R158, -INF , !P5 ;  /* 0xff8000009e9e7808 */ /* 0x004fc40006800000 */
[----:B-1----:R-:W-:Y:S01]  /*15f30*/  FSEL R174, R174, -INF , !P6 ;  /* 0xff800000aeae7808 */ /* 0x002fe20007000000 */
[----:B------:R-:W1:Y:S01]  /*15f40*/  MUFU.TANH R169, R169 ;  /* 0x000000a900a97308 */ /* 0x000e620000002400 */
[----:B---3--:R-:W-:Y:S02]  /*15f50*/  FSEL R171, R18, -INF , !P3 ;  /* 0xff80000012ab7808 */ /* 0x008fe40005800000 */
[----:B------:R-:W-:Y:S02]  /*15f60*/  ISETP.GT.AND P5, PT, R216, R207, PT ;  /* 0x000000cfd800720c */ /* 0x000fe40003fa4270 */
[C---:B------:R-:W-:Y:S02]  /*15f70*/  ISETP.GE.AND P6, PT, R7.reuse, R2, PT ;  /* 0x000000020700720c */ /* 0x040fe40003fc6270 */
[----:B------:R-:W-:Y:S01]  /*15f80*/  ISETP.GE.AND P3, PT, R7, R133, PT ;  /* 0x000000850700720c */ /* 0x000fe20003f66270 */
[----:B------:R-:W2:Y:S01]  /*15f90*/  MUFU.TANH R167, R167 ;  /* 0x000000a700a77308 */ /* 0x000ea20000002400 */
[----:B------:R-:W-:-:S02]  /*15fa0*/  IADD3 R7, R12, 0x31, RZ ;  /* 0x000000310c077810 */ /* 0x000fc40007ffe0ff */
[----:B----4-:R-:W-:Y:S02]  /*15fb0*/  FSEL R170, R13, -INF , !P2 ;  /* 0xff8000000daa7808 */ /* 0x010fe40005000000 */
[----:B-----5:R-:W-:Y:S02]  /*15fc0*/  FSEL R173, R173, -INF , !P4 ;  /* 0xff800000adad7808 */ /* 0x020fe40006000000 */
[----:B------:R-:W-:Y:S01]  /*15fd0*/  FSEL R172, R172, -INF , !P6 ;  /* 0xff800000acac7808 */ /* 0x000fe20007000000 */
[----:B------:R-:W3:Y:S01]  /*15fe0*/  MUFU.TANH R6, R6 ;  /* 0x0000000600067308 */ /* 0x000ee20000002400 */
[----:B-1----:R-:W-:Y:S02]  /*15ff0*/  FSEL R169, R169, -INF , !P1 ;  /* 0xff800000a9a97808 */ /* 0x002fe40004800000 */
[----:B------:R-:W-:Y:S02]  /*16000*/  ISETP.GE.AND P2, PT, R8, R133, PT ;  /* 0x000000850800720c */ /* 0x000fe40003f46270 */
[----:B------:R-:W-:-:S02]  /*16010*/  ISETP.GE.AND P4, PT, R7, R2, PT ;  /* 0x000000020700720c */ /* 0x000fc40003f86270 */
[-C--:B------:R-:W-:Y:S01]  /*16020*/  ISETP.GE.AND P1, PT, R7, R133.reuse, PT ;  /* 0x000000850700720c */ /* 0x080fe20003f26270 */
[----:B------:R-:W1:Y:S01]  /*16030*/  MUFU.TANH R146, R146 ;  /* 0x0000009200927308 */ /* 0x000e620000002400 */
[----:B--2---:R-:W-:Y:S02]  /*16040*/  FSEL R167, R167, -INF , !P3 ;  /* 0xff800000a7a77808 */ /* 0x004fe40005800000 */
[CC--:B------:R-:W-:Y:S02]  /*16050*/  ISETP.GE.AND P6, PT, R12.reuse, R2.reuse, PT ;  /* 0x000000020c00720c */ /* 0x0c0fe40003fc6270 */
[C---:B------:R-:W-:Y:S02]  /*16060*/  ISETP.GE.AND P3, PT, R12.reuse, R133, PT ;  /* 0x000000850c00720c */ /* 0x040fe40003f66270 */
[----:B------:R-:W-:Y:S01]  /*16070*/  IADD3 R12, R12, 0x39, RZ ;  /* 0x000000390c0c7810 */ /* 0x000fe20007ffe0ff */
[----:B------:R-:W2:Y:S01]  /*16080*/  MUFU.TANH R144, R144 ;  /* 0x0000009000907308 */ /* 0x000ea20000002400 */
[----:B---3--:R-:W-:Y:S01]  /*16090*/  FSEL R159, R6, -INF , !P4 ;  /* 0xff800000069f7808 */ /* 0x008fe20006000000 */
[----:B------:R-:W-:Y:S01]  /*160a0*/  BAR.SYNC.DEFER_BLOCKING 0x0 ;  /* 0x0000000000007b1d */ /* 0x000fe20000010000 */
[----:B------:R-:W-:-:S02]  /*160b0*/  ISETP.GE.AND P4, PT, R12, R2, PT ;  /* 0x000000020c00720c */ /* 0x000fc40003f86270 */
[----:B------:R-:W-:-:S03]  /*160c0*/  FSEL R7, R138, -INF , !P6 ;  /* 0xff8000008a077808 */ /* 0x000fc60007000000 */
[----:B------:R-:W3:Y:S01]  /*160d0*/  MUFU.TANH R147, R147 ;  /* 0x0000009300937308 */ /* 0x000ee20000002400 */
[----:B-1----:R-:W-:Y:S02]  /*160e0*/  FSEL R146, R146, -INF , !P2 ;  /* 0xff80000092927808 */ /* 0x002fe40005000000 */
[----:B------:R-:W-:Y:S02]  /*160f0*/  ISETP.GE.AND P2, PT, R0, R133, PT ;  /* 0x000000850000720c */ /* 0x000fe40003f46270 */
[----:B------:R-:W-:-:S03]  /*16100*/  FSEL R0, R139, -INF , !P3 ;  /* 0xff8000008b007808 */ /* 0x000fc60005800000 */
[----:B------:R-:W1:Y:S01]  /*16110*/  MUFU.TANH R145, R145 ;  /* 0x0000009100917308 */ /* 0x000e620000002400 */
[----:B--2---:R-:W-:Y:S02]  /*16120*/  FSEL R144, R144, -INF , !P1 ;  /* 0xff80000090907808 */ /* 0x004fe40004800000 */
[----:B------:R-:W-:-:S05]  /*16130*/  ISETP.GE.AND P1, PT, R12, R133, PT ;  /* 0x000000850c00720c */ /* 0x000fca0003f26270 */
[----:B------:R-:W2:Y:S01]  /*16140*/  MUFU.TANH R154, R154 ;  /* 0x0000009a009a7308 */ /* 0x000ea20000002400 */
[----:B---3--:R-:W-:Y:S02]  /*16150*/  FSEL R147, R147, -INF , !P4 ;  /* 0xff80000093937808 */ /* 0x008fe40006000000 */
        /* <DEDUP_REMOVED lines=67> */
.L_x_3757:
[----:B------:R-:W-:Y:S02]  /*16590*/  ULDC.64 UR4, c[0x0][0x118] ;  /* 0x0000460000047ab9 */ /* 0x000fe40000000a00 */
[----:B------:R-:W2:Y:S02]  /*165a0*/  LD.E R8, [R226.64+0x38] ;  /* 0x00003804e2087980 */ /* 0x000ea4000c101900 */
[----:B--2---:R-:W-:-:S04]  /*165b0*/  LEA R8, -R8, RZ, 0x6 ;  /* 0x000000ff08087211 */ /* 0x004fc800078e31ff */
[----:B------:R-:W-:Y:S02]  /*165c0*/  SHF.R.S32.HI R6, RZ, 0x1f, R8 ;  /* 0x0000001fff067819 */ /* 0x000fe40000011408 */
.L_x_3758:
[----:B------:R-:W-:Y:S05]  /*165d0*/  BSYNC B0 ;  /* 0x0000000000007941 */ /* 0x000fea0003800000 */
.L_x_3756:
        /* <DEDUP_REMOVED lines=27> */
.L_x_3755:
[----:B------:R-:W-:Y:S05]  /*16790*/  BSYNC B1 ;  /* 0x0000000000017941 */ /* 0x000fea0003800000 */
.L_x_3754:
        /* <DEDUP_REMOVED lines=47> */
[----:B------:R-:W-:Y:S02]  /*16a90*/  LDSM.16.MT88.4 R8, [R204+0xc000] ;  /* 0x00c00000cc08783b */ /* 0x000fe40000004200 */
[----:B------:R-:W-:Y:S01]  /*16aa0*/  FSETP.NEU.FTZ.AND P0, PT, R150, -INF , PT ;  /* 0xff8000009600780b */ /* 0x000fe20003f1d000 */
[C---:B--2---:R-:W-:Y:S02]  /*16ab0*/  FMUL.FTZ R157, R156.reuse, R151 ;  /* 0x000000979c9d7220 */ /* 0x044fe40000410000 */
[----:B------:R-:W-:-:S03]  /*16ac0*/  FMUL.FTZ R155, R156, R150 ;  /* 0x000000969c9b7220 */ /* 0x000fc60000410000 */
[----:B------:R-:W-:Y:S02]  /*16ad0*/  FSEL R157, R157, RZ, P1 ;  /* 0x000000ff9d9d7208 */ /* 0x000fe40000800000 */
[----:B------:R-:W-:-:S03]  /*16ae0*/  FSEL R155, R155, RZ, P0 ;  /* 0x000000ff9b9b7208 */ /* 0x000fc60000000000 */
[-CC-:B------:R-:W-:Y:S02]  /*16af0*/  FFMA.FTZ R139, R15, R156.reuse, -R157.reuse ;  /* 0x0000009c0f8b7223 */ /* 0x180fe4000001089d */
[-C--:B------:R-:W-:Y:S02]  /*16b00*/  FFMA.FTZ R138, R14, R156.reuse, -R157 ;  /* 0x0000009c0e8a7223 */ /* 0x080fe4000001089d */
[-CC-:B------:R-:W-:Y:S01]  /*16b10*/  FFMA.FTZ R133, R0, R156.reuse, -R155.reuse ;  /* 0x0000009c00857223 */ /* 0x180fe2000001089b */
[----:B------:R-:W1:Y:S01]  /*16b20*/  LDSM.16.MT88.4 R12, [R205+0xc000] ;  /* 0x00c00000cd0c783b */ /* 0x000e620000004200 */
[-CC-:B------:R-:W-:Y:S01]  /*16b30*/  FFMA.FTZ R0, R5, R156.reuse, -R155.reuse ;  /* 0x0000009c05007223 */ /* 0x180fe2000001089b */
[----:B------:R-:W-:Y:S01]  /*16b40*/  FSEL R5, R151, RZ, P1 ;  /* 0x000000ff97057208 */ /* 0x000fe20000800000 */
[-C--:B------:R-:W-:Y:S01]  /*16b50*/  FFMA.FTZ R2, R4, R156.reuse, -R155 ;  /* 0x0000009c04027223 */ /* 0x080fe2000001089b */
[----:B------:R-:W-:Y:S01]  /*16b60*/  FSEL R4, R150, RZ, P0 ;  /* 0x000000ff96047208 */ /* 0x000fe20000000000 */
[----:B------:R-:W-:Y:S01]  /*16b70*/  FFMA.FTZ R149, R7, R156, -R157 ;  /* 0x0000009c07957223 */ /* 0x000fe2000001089d */
[----:B------:R-:W-:Y:S01]  /*16b80*/  MUFU.EX2 R139, R139 ;  /* 0x0000008b008b7308 */ /* 0x000fe20000000800 */
[----:B------:R-:W-:-:S02]  /*16b90*/  FADD.FTZ R5, R132, -R5 ;  /* 0x8000000584057221 */ /* 0x000fc40000010000 */
[----:B------:R-:W-:Y:S02]  /*16ba0*/  FADD.FTZ R3, R3, -R4 ;  /* 0x8000000403037221 */ /* 0x000fe40000010000 */
[-C--:B------:R-:W-:Y:S02]  /*16bb0*/  FFMA.FTZ R148, R148, R156.reuse, -R157 ;  /* 0x0000009c94947223 */ /* 0x080fe4000001089d */
[-C--:B------:R-:W-:Y:S01]  /*16bc0*/  FFMA.FTZ R153, R161, R156.reuse, -R155 ;  /* 0x0000009ca1997223 */ /* 0x080fe2000001089b */
[----:B------:R-:W-:Y:S01]  /*16bd0*/  MUFU.EX2 R149, R149 ;  /* 0x0000009500957308 */ /* 0x000fe20000000800 */
[C---:B------:R-:W-:Y:S02]  /*16be0*/  FMUL.FTZ R152, R156.reuse, R5 ;  /* 0x000000059c987220 */ /* 0x040fe40000410000 */
[----:B------:R-:W-:Y:S02]  /*16bf0*/  FMUL.FTZ R3, R156, R3 ;  /* 0x000000039c037220 */ /* 0x000fe40000410000 */
[----:B------:R-:W-:-:S02]  /*16c00*/  FFMA.FTZ R162, R27, R156, -R157 ;  /* 0x0000009c1ba27223 */ /* 0x000fc4000001089d */
[-CC-:B------:R-:W-:Y:S01]  /*16c10*/  FFMA.FTZ R161, R25, R156.reuse, -R157.reuse ;  /* 0x0000009c19a17223 */ /* 0x180fe2000001089d */
[----:B------:R-:W2:Y:S01]  /*16c20*/  MUFU.EX2 R148, R148 ;  /* 0x0000009400947308 */ /* 0x000ea20000000800 */
[-C--:B------:R-:W-:Y:S02]  /*16c30*/  FFMA.FTZ R164, R24, R156.reuse, -R157 ;  /* 0x0000009c18a47223 */ /* 0x080fe4000001089d */
[-CC-:B------:R-:W-:Y:S02]  /*16c40*/  FFMA.FTZ R163, R22, R156.reuse, -R155.reuse ;  /* 0x0000009c16a37223 */ /* 0x180fe4000001089b */
[-CC-:B------:R-:W-:Y:S02]  /*16c50*/  FFMA.FTZ R166, R23, R156.reuse, -R155.reuse ;  /* 0x0000009c17a67223 */ /* 0x180fe4000001089b */
[-CC-:B------:R-:W-:Y:S01]  /*16c60*/  FFMA.FTZ R165, R21, R156.reuse, -R155.reuse ;  /* 0x0000009c15a57223 */ /* 0x180fe2000001089b */
[----:B------:R-:W3:Y:S01]  /*16c70*/  MUFU.EX2 R138, R138 ;  /* 0x0000008a008a7308 */ /* 0x000ee20000000800 */
[----:B------:R-:W-:-:S02]  /*16c80*/  FFMA.FTZ R168, R20, R156, -R155 ;  /* 0x0000009c14a87223 */ /* 0x000fc4000001089b */
[----:B------:R-:W-:Y:S01]  /*16c90*/  LDSM.16.MT88.4 R20, [R205+0xe800] ;  /* 0x00e80000cd14783b */ /* 0x000fe20000004200 */
[-CC-:B------:R-:W-:Y:S02]  /*16ca0*/  FFMA.FTZ R174, R174, R156.reuse, -R157.reuse ;  /* 0x0000009caeae7223 */ /* 0x180fe4000001089d */
[-CC-:B------:R-:W-:Y:S02]  /*16cb0*/  FFMA.FTZ R175, R175, R156.reuse, -R157.reuse ;  /* 0x0000009cafaf7223 */ /* 0x180fe4000001089d */
[----:B------:R-:W-:Y:S01]  /*16cc0*/  MUFU.EX2 R133, R133 ;  /* 0x0000008500857308 */ /* 0x000fe20000000800 */
[----:B--2---:R-:W-:Y:S01]  /*16cd0*/  F2FP.BF16.PACK_AB R4, R148, R149 ;  /* 0x000000959404723e */ /* 0x004fe200000010ff */
[-CC-:B------:R-:W-:Y:S02]  /*16ce0*/  FFMA.FTZ R173, R173, R156.reuse, -R157.reuse ;  /* 0x0000009cadad7223 */ /* 0x180fe4000001089d */
[-C--:B------:R-:W-:Y:S02]  /*16cf0*/  FFMA.FTZ R172, R172, R156.reuse, -R157 ;  /* 0x0000009cacac7223 */ /* 0x080fe4000001089d */
[----:B------:R-:W-:-:S02]  /*16d00*/  FFMA.FTZ R171, R171, R156, -R155 ;  /* 0x0000009cabab7223 */ /* 0x000fc4000001089b */
[----:B------:R-:W2:Y:S01]  /*16d10*/  MUFU.EX2 R2, R2 ;  /* 0x0000000200027308 */ /* 0x000ea20000000800 */
[----:B---3--:R-:W-:Y:S01]  /*16d20*/  F2FP.BF16.PACK_AB R6, R138, R139 ;  /* 0x0000008b8a06723e */ /* 0x008fe200000010ff */
[-CC-:B------:R-:W-:Y:S02]  /*16d30*/  FFMA.FTZ R170, R170, R156.reuse, -R155.reuse ;  /* 0x0000009caaaa7223 */ /* 0x180fe4000001089b */
[-CC-:B------:R-:W-:Y:S02]  /*16d40*/  FFMA.FTZ R169, R169, R156.reuse, -R155.reuse ;  /* 0x0000009ca9a97223 */ /* 0x180fe4000001089b */
[-C--:B------:R-:W-:Y:S02]  /*16d50*/  FFMA.FTZ R176, R167, R156.reuse, -R155 ;  /* 0x0000009ca7b07223 */ /* 0x080fe4000001089b */
[----:B------:R-:W-:Y:S01]  /*16d60*/  MUFU.EX2 R0, R0 ;  /* 0x0000000000007308 */ /* 0x000fe20000000800 */
[-CC-:B------:R-:W-:Y:S02]  /*16d70*/  FFMA.FTZ R160, R160, R156.reuse, -R157.reuse ;  /* 0x0000009ca0a07223 */ /* 0x180fe4000001089d */
[----:B------:R-:W-:-:S02]  /*16d80*/  FFMA.FTZ R159, R159, R156, -R157 ;  /* 0x0000009c9f9f7223 */ /* 0x000fc4000001089d */
[-C--:B------:R-:W-:Y:S02]  /*16d90*/  FFMA.FTZ R158, R158, R156.reuse, -R157 ;  /* 0x0000009c9e9e7223 */ /* 0x080fe4000001089d */
[-CC-:B------:R-:W-:Y:S01]  /*16da0*/  FFMA.FTZ R167, R146, R156.reuse, -R155.reuse ;  /* 0x0000009c92a77223 */ /* 0x180fe2000001089b */
[----:B------:R-:W3:Y:S01]  /*16db0*/  MUFU.EX2 R153, R153 ;  /* 0x0000009900997308 */ /* 0x000ee20000000800 */
[----:B--2---:R-:W-:Y:S01]  /*16dc0*/  F2FP.BF16.PACK_AB R5, R2, R133 ;  /* 0x000000850205723e */ /* 0x004fe200000010ff */
[-CC-:B------:R-:W-:Y:S02]  /*16dd0*/  FFMA.FTZ R178, R144, R156.reuse, -R155.reuse ;  /* 0x0000009c90b27223 */ /* 0x180fe4000001089b */
[-CC-:B------:R-:W-:Y:S02]  /*16de0*/  FFMA.FTZ R177, R145, R156.reuse, -R155.reuse ;  /* 0x0000009c91b17223 */ /* 0x180fe4000001089b */
[----:B------:R-:W-:Y:S02]  /*16df0*/  FFMA.FTZ R154, R154, R156, -R155 ;  /* 0x0000009c9a9a7223 */ /* 0x000fe4000001089b */
        /* <DEDUP_REMOVED lines=309> */
.L_x_3750:
[----:B------:R-:W-:Y:S05]  /*18150*/  @!P5 BRA `(.L_x_3759) ;  /* 0x000034f00000d947 */ /* 0x000fea0003800000 */
[C---:B------:R-:W-:Y:S01]  /*18160*/  SHF.L.U64.HI R220, R136.reuse, 0x5, R137 ;  /* 0x0000000588dc7819 */ /* 0x040fe20000010289 */
[----:B------:R-:W-:Y:S01]  /*18170*/  IMAD.SHL.U32 R227, R136, 0x20, RZ ;  /* 0x0000002088e37824 */ /* 0x000fe200078e00ff */
[C---:B------:R-:W-:Y:S01]  /*18180*/  SHF.L.U64.HI R222, R134.reuse, 0x5, R135 ;  /* 0x0000000586de7819 */ /* 0x040fe20000010287 */
[----:B------:R-:W-:Y:S01]  /*18190*/  IMAD.SHL.U32 R229, R134, 0x20, RZ ;  /* 0x0000002086e57824 */ /* 0x000fe200078e00ff */
[----:B------:R-:W-:Y:S01]  /*181a0*/  MOV R0, R3 ;  /* 0x0000000300007202 */ /* 0x000fe20000000f00 */
[----:B------:R-:W-:-:S02]  /*181b0*/  IMAD.MOV.U32 R137, RZ, RZ, R132 ;  /* 0x000000ffff897224 */ /* 0x000fc400078e0084 */
.L_x_3768:
        /* <DEDUP_REMOVED lines=76> */
.L_x_3761:
[----:B------:R-:W-:Y:S02]  /*18680*/  ULDC.64 UR4, c[0x0][0x118] ;  /* 0x0000460000047ab9 */ /* 0x000fe40000000a00 */
[----:B------:R-:W2:Y:S02]  /*18690*/  LD.E R10, [R2.64+0x40] ;  /* 0x00004004020a7980 */ /* 0x000ea4000c101900 */
[----:B--2---:R-:W-:Y:S04]  /*186a0*/  LEA R10, -R10, RZ, 0x6 ;  /* 0x000000ff0a0a7211 */ /* 0x004fe800078e31ff */
[----:B------:R-:W-:Y:S02]  /*186b0*/  SHF.R.S32.HI R7, RZ, 0x1f, R10 ;  /* 0x0000001fff077819 */ /* 0x000fe4000001140a */
.L_x_3762:
[----:B------:R-:W-:Y:S05]  /*186c0*/  BSYNC B0 ;  /* 0x0000000000007941 */ /* 0x000fea0003800000 */
.L_x_3760:
        /* <DEDUP_REMOVED lines=16> */
[----:B------:R-:W-:Y:S03]  /*187d0*/  ISETP.GT.AND P0, PT, R216, R207, PT ;  /* 0x000000cfd800720c */ /* 0x000fe60003f04270 */
        /* <DEDUP_REMOVED lines=251> */
[-C--:B------:R-:W-:Y:S04]  /*19790*/  LOP3.LUT R4, R4, R13.reuse, RZ, 0x3c, !PT ;  /* 0x0000000d04047212 */ /* 0x080fe800078e3cff */
[----:B------:R-:W-:Y:S02]  /*197a0*/  ISETP.GE.AND P2, PT, R4, RZ, PT ;  /* 0x000000ff0400720c */ /* 0x000fe40003f46270 */
[-C--:B------:R-:W-:Y:S01]  /*197b0*/  LOP3.LUT R4, RZ, R13.reuse, RZ, 0x33, !PT ;  /* 0x0000000dff047212 */ /* 0x080fe200078e33ff */
        /* <DEDUP_REMOVED lines=48> */
.L_x_3766:
[----:B------:R-:W-:Y:S02]  /*19ac0*/  ULDC.64 UR4, c[0x0][0x118] ;  /* 0x0000460000047ab9 */ /* 0x000fe40000000a00 */
[----:B------:R-:W2:Y:S02]  /*19ad0*/  LD.E R10, [R2.64+0x38] ;  /* 0x00003804020a7980 */ /* 0x000ea4000c101900 */
[----:B--2---:R-:W-:Y:S04]  /*19ae0*/  LEA R10, -R10, RZ, 0x6 ;  /* 0x000000ff0a0a7211 */ /* 0x004fe800078e31ff */
[----:B------:R-:W-:Y:S02]  /*19af0*/  SHF.R.S32.HI R7, RZ, 0x1f, R10 ;  /* 0x0000001fff077819 */ /* 0x000fe4000001140a */
.L_x_3767:
[----:B------:R-:W-:Y:S05]  /*19b00*/  BSYNC B0 ;  /* 0x0000000000007941 */ /* 0x000fea0003800000 */
.L_x_3765:
        /* <DEDUP_REMOVED lines=25> */
.L_x_3764:
[----:B--2-4-:R-:W-:Y:S05]  /*19ca0*/  BSYNC B1 ;  /* 0x0000000000017941 */ /* 0x014fea0003800000 */
.L_x_3763:
        /* <DEDUP_REMOVED lines=14> */
[----:B------:R-:W-:Y:S03]  /*19d90*/  LDSM.16.MT88.4 R28, [R204+0xc000] ;  /* 0x00c00000cc1c783b */ /* 0x000fe60000004200 */
[----:B------:R-:W-:Y:S02]  /*19da0*/  FMNMX.FTZ R5, R141, R4, !PT ;  /* 0x000000048d057209 */ /* 0x000fe40007810000 */
[----:B-1----:R-:W-:Y:S02]  /*19db0*/  FMNMX.FTZ R3, R143, R6, !PT ;  /* 0x000000068f037209 */ /* 0x002fe40007810000 */
[----:B------:R-:W-:Y:S02]  /*19dc0*/  FMNMX.FTZ R5, R140, R5, !PT ;  /* 0x000000058c057209 */ /* 0x000fe40007810000 */
[----:B------:R-:W-:Y:S04]  /*19dd0*/  FMNMX.FTZ R2, R142, R3, !PT ;  /* 0x000000038e027209 */ /* 0x000fe80007810000 */
        /* <DEDUP_REMOVED lines=36> */
[-C--:B------:R-:W-:Y:S01]  /*1a020*/  FFMA.FTZ R169, R162, R134.reuse, -R151 ;  /* 0x00000086a2a97223 */ /* 0x080fe20000010897 */
[----:B------:R-:W1:Y:S01]  /*1a030*/  MUFU.EX2 R2, R2 ;  /* 0x0000000200027308 */ /* 0x000e620000000800 */
[----:B------:R-:W-:Y:S01]  /*1a040*/  FMUL.FTZ R0, R134, R5 ;  /* 0x0000000586007220 */ /* 0x000fe20000410000 */
[----:B------:R-:W-:Y:S01]  /*1a050*/  ISETP.GT.AND P0, PT, R216, R207, PT ;  /* 0x000000cfd800720c */ /* 0x000fe20003f04270 */
[-C--:B------:R-:W-:Y:S02]  /*1a060*/  FFMA.FTZ R166, R163, R134.reuse, -R147 ;  /* 0x00000086a3a67223 */ /* 0x080fe40000010893 */
[-C--:B------:R-:W-:Y:S02]  /*1a070*/  FFMA.FTZ R171, R164, R134.reuse, -R151 ;  /* 0x00000086a4ab7223 */ /* 0x080fe40000010897 */
[-C--:B------:R-:W-:Y:S02]  /*1a080*/  FFMA.FTZ R167, R165, R134.reuse, -R147 ;  /* 0x00000086a5a77223 */ /* 0x080fe40000010893 */
[-C--:B------:R-:W-:Y:S01]  /*1a090*/  FFMA.FTZ R168, R174, R134.reuse, -R151 ;  /* 0x00000086aea87223 */ /* 0x080fe20000010897 */
[----:B------:R-:W2:Y:S01]  /*1a0a0*/  MUFU.EX2 R0, R0 ;  /* 0x0000000000007308 */ /* 0x000ea20000000800 */
[-CC-:B------:R-:W-:Y:S02]  /*1a0b0*/  FFMA.FTZ R165, R173, R134.reuse, -R147.reuse ;  /* 0x00000086ada57223 */ /* 0x180fe40000010893 */
[-C--:B------:R-:W-:Y:S02]  /*1a0c0*/  FFMA.FTZ R164, R172, R134.reuse, -R147 ;  /* 0x00000086aca47223 */ /* 0x080fe40000010893 */
[-CC-:B------:R-:W-:Y:S02]  /*1a0d0*/  FFMA.FTZ R172, R161, R134.reuse, -R151.reuse ;  /* 0x00000086a1ac7223 */ /* 0x180fe40000010897 */
[-C--:B------:R-:W-:Y:S02]  /*1a0e0*/  FFMA.FTZ R173, R160, R134.reuse, -R151 ;  /* 0x00000086a0ad7223 */ /* 0x080fe40000010897 */
[----:B------:R-:W-:Y:S01]  /*1a0f0*/  LDSM.16.MT88.4 R160, [R206+0x11800] ;  /* 0x01180000cea0783b */ /* 0x000fe20000004200 */
        /* <DEDUP_REMOVED lines=31> */
[-CC-:B------:R-:W-:Y:S02]  /*1a2f0*/  FFMA.FTZ R177, R141, R134.reuse, -R151.reuse ;  /* 0x000000868db17223 */ /* 0x180fe40000010897 */
[-C--:B------:R-:W-:Y:S01]  /*1a300*/  FFMA.FTZ R176, R140, R134.reuse, -R151 ;  /* 0x000000868cb07223 */ /* 0x080fe20000010897 */
[----:B------:R-:W-:Y:S01]  /*1a310*/  LDSM.16.MT88.4 R100, [R204+0xe000] ;  /* 0x00e00000cc64783b */ /* 0x000fe20000004200 */
[----:B------:R-:W1:Y:S01]  /*1a320*/  MUFU.EX2 R168, R168 ;  /* 0x000000a800a87308 */ /* 0x000e620000000800 */
[-CC-:B------:R-:W-:Y:S02]  /*1a330*/  FFMA.FTZ R178, R139, R134.reuse, -R147.reuse ;  /* 0x000000868bb27223 */ /* 0x180fe40000010893 */
[-C--:B------:R-:W-:Y:S01]  /*1a340*/  FFMA.FTZ R179, R138, R134.reuse, -R147 ;  /* 0x000000868ab37223 */ /* 0x080fe20000010893 */
[----:B--2---:R-:W-:Y:S01]  /*1a350*/  F2FP.BF16.PACK_AB R129, R166, R167 ;  /* 0x000000a7a681723e */ /* 0x004fe200000010ff */
[-CC-:B------:R-:W-:Y:S02]  /*1a360*/  FFMA.FTZ R180, R158, R134.reuse, -R151.reuse ;  /* 0x000000869eb47223 */ /* 0x180fe40000010897 */
[----:B------:R-:W-:Y:S01]  /*1a370*/  LDSM.16.MT88.4 R136, [R205+0xe800] ;  /* 0x00e80000cd88783b */ /* 0x000fe20000004200 */
[-C--:B------:R-:W-:Y:S02]  /*1a380*/  FFMA.FTZ R181, R159, R134.reuse, -R151 ;  /* 0x000000869fb57223 */ /* 0x080fe40000010897 */
[----:B------:R-:W-:Y:S01]  /*1a390*/  MUFU.EX2 R165, R165 ;  /* 0x000000a500a57308 */ /* 0x000fe20000000800 */
[-CC-:B------:R-:W-:Y:S02]  /*1a3a0*/  FFMA.FTZ R182, R157, R134.reuse, -R147.reuse ;  /* 0x000000869db67223 */ /* 0x180fe40000010893 */
[-C--:B------:R-:W-:Y:S02]  /*1a3b0*/  FFMA.FTZ R183, R156, R134.reuse, -R147 ;  /* 0x000000869cb77223 */ /* 0x080fe40000010893 */
[----:B------:R-:W-:Y:S01]  /*1a3c0*/  LDSM.16.MT88.4 R140, [R204+0xe800] ;  /* 0x00e80000cc8c783b */ /* 0x000fe20000004200 */
[-CC-:B------:R-:W-:Y:S02]  /*1a3d0*/  FFMA.FTZ R224, R155, R134.reuse, -R151.reuse ;  /* 0x000000869be07223 */ /* 0x180fe40000010897 */
[-C--:B------:R-:W-:Y:S02]  /*1a3e0*/  FFMA.FTZ R231, R154, R134.reuse, -R151 ;  /* 0x000000869ae77223 */ /* 0x080fe40000010897 */
[----:B------:R-:W2:Y:S01]  /*1a3f0*/  MUFU.EX2 R164, R164 ;  /* 0x000000a400a47308 */ /* 0x000ea20000000800 */
[-CC-:B------:R-:W-:Y:S02]  /*1a400*/  FFMA.FTZ R226, R153, R134.reuse, -R147.reuse ;  /* 0x0000008699e27223 */ /* 0x180fe40000010893 */
[----:B------:R-:W-:Y:S01]  /*1a410*/  LDSM.16.MT88.4 R156, [R203+0xf800] ;  /* 0x00f80000cb9c783b */ /* 0x000fe20000004200 */
[----:B-1----:R-:W-:Y:S01]  /*1a420*/  F2FP.BF16.PACK_AB R130, R168, R169 ;  /* 0x000000a9a882723e */ /* 0x002fe200000010ff */
        /* <DEDUP_REMOVED lines=8> */
[----:B------:R-:W-:Y:S02]  /*1a4b0*/  FFMA.FTZ R151, R145, R134, -R151 ;  /* 0x0000008691977223 */ /* 0x000fe40000010897 */
[C---:B------:R-:W-:Y:S01]  /*1a4c0*/  FMUL.FTZ R36, R2.reuse, R36 ;  /* 0x0000002402247220 */ /* 0x040fe20000410000 */
[----:B------:R-:W1:Y:S01]  /*1a4d0*/  MUFU.EX2 R173, R173 ;  /* 0x000000ad00ad7308 */ /* 0x000e620000000800 */
[----:B------:R-:W-:Y:S01]  /*1a4e0*/  FMUL.FTZ R37, R2, R37 ;  /* 0x0000002502257220 */ /* 0x000fe20000410000 */
[----:B--2---:R-:W-:Y:S01]  /*1a4f0*/  F2FP.BF16.PACK_AB R131, R164, R165 ;  /* 0x000000a5a483723e */ /* 0x004fe200000010ff */
[C---:B------:R-:W-:Y:S02]  /*1a500*/  FMUL.FTZ R38, R0.reuse, R38 ;  /* 0x0000002600267220 */ /* 0x040fe40000410000 */
[----:B------:R-:W-:Y:S02]  /*1a510*/  FMUL.FTZ R39, R0, R39 ;  /* 0x0000002700277220 */ /* 0x000fe40000410000 */
[C---:B------:R-:W-:Y:S02]  /*1a520*/  FMUL.FTZ R40, R2.reuse, R40 ;  /* 0x0000002802287220 */ /* 0x040fe40000410000 */
[C---:B------:R-:W-:Y:S01]  /*1a530*/  HMMA.16816.F32.BF16 R4, R128.reuse, R12, R4 ;  /* 0x0000000c8004723c */ /* 0x040fe20000041804 */
[----:B------:R2:W-:Y:S04]  /*1a540*/  MUFU.EX2 R239, R151 ;  /* 0x0000009700ef7308 */ /* 0x0005e80000000800 */
[C---:B------:R-:W-:Y:S02]  /*1a550*/  FMUL.FTZ R41, R2.reuse, R41 ;  /* 0x0000002902297220 */ /* 0x040fe40000410000 */
[C---:B------:R-:W-:Y:S01]  /*1a560*/  FMUL.FTZ R12, R2.reuse, R120 ;  /* 0x00000078020c7220 */ /* 0x040fe20000410000 */
[C---:B------:R-:W-:Y:S03]  /*1a570*/  HMMA.16816.F32.BF16 R8, R128.reuse, R14, R8 ;  /* 0x0000000e8008723c */ /* 0x040fe60000041808 */
[----:B------:R-:W-:Y:S01]  /*1a580*/  MUFU.EX2 R174, R174 ;  /* 0x000000ae00ae7308 */ /* 0x000fe20000000800 */
[----:B------:R-:W-:Y:S02]  /*1a590*/  FMUL.FTZ R13, R2, R121 ;  /* 0x00000079020d7220 */ /* 0x000fe40000410000 */
[C---:B------:R-:W-:Y:S02]  /*1a5a0*/  FMUL.FTZ R42, R0.reuse, R42 ;  /* 0x0000002a002a7220 */ /* 0x040fe40000410000 */
[C---:B------:R-:W-:Y:S04]  /*1a5b0*/  FMUL.FTZ R14, R0.reuse, R122 ;  /* 0x0000007a000e7220 */ /* 0x040fe80000410000 */
[C---:B------:R-:W-:Y:S01]  /*1a5c0*/  FMUL.FTZ R15, R0.reuse, R123 ;  /* 0x0000007b000f7220 */ /* 0x040fe20000410000 */
[----:B------:R-:W3:Y:S01]  /*1a5d0*/  MUFU.EX2 R175, R175 ;  /* 0x000000af00af7308 */ /* 0x000ee20000000800 */
[----:B------:R-:W4:Y:S01]  /*1a5e0*/  LDSM.16.MT88.4 R120, [R203+0xc000] ;  /* 0x00c00000cb78783b */ /* 0x000f220000004200 */
[----:B------:R-:W-:Y:S02]  /*1a5f0*/  FMUL.FTZ R43, R0, R43 ;  /* 0x0000002b002b7220 */ /* 0x000fe40000410000 */
[C---:B------:R-:W-:Y:S02]  /*1a600*/  FMUL.FTZ R44, R2.reuse, R44 ;  /* 0x0000002c022c7220 */ /* 0x040fe40000410000 */
[C---:B------:R-:W-:Y:S03]  /*1a610*/  HMMA.16816.F32.BF16 R12, R128.reuse, R20, R12 ;  /* 0x00000014800c723c */ /* 0x040fe6000004180c */
[----:B--2---:R-:W-:Y:S01]  /*1a620*/  LDSM.16.MT88.4 R148, [R205+0xf800] ;  /* 0x00f80000cd94783b */ /* 0x004fe20000004200 */
[----:B------:R-:W-:Y:S01]  /*1a630*/  FMUL.FTZ R45, R2, R45 ;  /* 0x0000002d022d7220 */ /* 0x000fe20000410000 */
[----:B------:R-:W-:Y:S01]  /*1a640*/  MUFU.EX2 R177, R177 ;  /* 0x000000b100b17308 */ /* 0x000fe20000000800 */
[----:B------:R-:W-:Y:S02]  /*1a650*/  FMUL.FTZ R46, R0, R46 ;  /* 0x0000002e002e7220 */ /* 0x000fe40000410000 */
[C---:B------:R-:W-:Y:S04]  /*1a660*/  HMMA.16816.F32.BF16 R16, R128.reuse, R22, R16 ;  /* 0x000000168010723c */ /* 0x040fe80000041810 */
[C---:B------:R-:W-:Y:S02]  /*1a670*/  FMUL.FTZ R20, R2.reuse, R112 ;  /* 0x0000007002147220 */ /* 0x040fe40000410000 */
[----:B------:R-:W-:Y:S01]  /*1a680*/  FMUL.FTZ R21, R2, R113 ;  /* 0x0000007102157220 */ /* 0x000fe20000410000 */
[----:B------:R-:W2:Y:S01]  /*1a690*/  MUFU.EX2 R176, R176 ;  /* 0x000000b000b07308 */ /* 0x000ea20000000800 */
[C---:B------:R-:W-:Y:S04]  /*1a6a0*/  FMUL.FTZ R22, R0.reuse, R114 ;  /* 0x0000007200167220 */ /* 0x040fe80000410000 */
[C---:B------:R-:W-:Y:S02]  /*1a6b0*/  FMUL.FTZ R23, R0.reuse, R115 ;  /* 0x0000007300177220 */ /* 0x040fe40000410000 */
[----:B------:R-:W5:Y:S01]  /*1a6c0*/  LDSM.16.MT88.4 R112, [R206+0xe000] ;  /* 0x00e00000ce70783b */ /* 0x000f620000004200 */
[----:B------:R-:W-:Y:S02]  /*1a6d0*/  FMUL.FTZ R47, R0, R47 ;  /* 0x0000002f002f7220 */ /* 0x000fe40000410000 */
[C---:B------:R-:W-:Y:S01]  /*1a6e0*/  FMUL.FTZ R48, R2.reuse, R48 ;  /* 0x0000003002307220 */ /* 0x040fe20000410000 */
[----:B------:R-:W-:Y:S01]  /*1a6f0*/  MUFU.EX2 R178, R178 ;  /* 0x000000b200b27308 */ /* 0x000fe20000000800 */
[C---:B------:R-:W-:Y:S03]  /*1a700*/  HMMA.16816.F32.BF16 R20, R128.reuse, R28, R20 ;  /* 0x0000001c8014723c */ /* 0x040fe60000041814 */
[----:B------:R-:W-:Y:S02]  /*1a710*/  FMUL.FTZ R49, R2, R49 ;  /* 0x0000003102317220 */ /* 0x000fe40000410000 */
[----:B------:R-:W-:Y:S02]  /*1a720*/  FMUL.FTZ R50, R0, R50 ;  /* 0x0000003200327220 */ /* 0x000fe40000410000 */
[C---:B------:R-:W-:Y:S01]  /*1a730*/  FMUL.FTZ R28, R2.reuse, R104 ;  /* 0x00000068021c7220 */ /* 0x040fe20000410000 */
[C---:B------:R-:W-:Y:S01]  /*1a740*/  HMMA.16816.F32.BF16 R24, R128.reuse, R30, R24 ;  /* 0x0000001e8018723c */ /* 0x040fe20000041818 */
[----:B------:R-:W1:Y:S03]  /*1a750*/  MUFU.EX2 R179, R179 ;  /* 0x000000b300b37308 */ /* 0x000e660000000800 */
[----:B------:R-:W-:Y:S02]  /*1a760*/  FMUL.FTZ R29, R2, R105 ;  /* 0x00000069021d7220 */ /* 0x000fe40000410000 */
[C---:B------:R-:W-:Y:S02]  /*1a770*/  FMUL.FTZ R51, R0.reuse, R51 ;  /* 0x0000003300337220 */ /* 0x040fe40000410000 */
[C---:B------:R-:W-:Y:S03]  /*1a780*/  FMUL.FTZ R30, R0.reuse, R106 ;  /* 0x0000006a001e7220 */ /* 0x040fe60000410000 */
[----:B------:R-:W-:Y:S01]  /*1a790*/  MUFU.EX2 R180, R180 ;  /* 0x000000b400b47308 */ /* 0x000fe20000000800 */
[----:B------:R-:W-:Y:S02]  /*1a7a0*/  FMUL.FTZ R31, R0, R107 ;  /* 0x0000006b001f7220 */ /* 0x000fe40000410000 */
[----:B------:R-:W1:Y:S01]  /*1a7b0*/  LDSM.16.MT88.4 R104, [R205+0xe000] ;  /* 0x00e00000cd68783b */ /* 0x000e620000004200 */
[C---:B------:R-:W-:Y:S02]  /*1a7c0*/  FMUL.FTZ R52, R2.reuse, R52 ;  /* 0x0000003402347220 */ /* 0x040fe40000410000 */
[----:B------:R-:W-:Y:S02]  /*1a7d0*/  FMUL.FTZ R53, R2, R53 ;  /* 0x0000003502357220 */ /* 0x000fe40000410000 */
[C---:B----4-:R-:W-:Y:S02]  /*1a7e0*/  HMMA.16816.F32.BF16 R28, R128.reuse, R120, R28 ;  /* 0x00000078801c723c */ /* 0x050fe4000004181c */
[----:B------:R-:W-:Y:S01]  /*1a7f0*/  MUFU.EX2 R181, R181 ;  /* 0x000000b500b57308 */ /* 0x000fe20000000800 */
[C---:B------:R-:W-:Y:S02]  /*1a800*/  FMUL.FTZ R54, R0.reuse, R54 ;  /* 0x0000003600367220 */ /* 0x040fe40000410000 */
[----:B------:R-:W-:Y:S02]  /*1a810*/  FMUL.FTZ R55, R0, R55 ;  /* 0x0000003700377220 */ /* 0x000fe40000410000 */
[C---:B------:R-:W-:Y:S01]  /*1a820*/  FMUL.FTZ R56, R2.reuse, R56 ;  /* 0x0000003802387220 */ /* 0x040fe20000410000 */
[C---:B------:R-:W-:Y:S01]  /*1a830*/  HMMA.16816.F32.BF16 R32, R128.reuse, R122, R32 ;  /* 0x0000007a8020723c */ /* 0x040fe20000041820 */
[----:B------:R-:W-:Y:S03]  /*1a840*/  LDSM.16.MT88.4 R120, [R203+0xc800] ;  /* 0x00c80000cb78783b */ /* 0x000fe60000004200 */
[----:B------:R-:W-:Y:S01]  /*1a850*/  FMUL.FTZ R57, R2, R57 ;  /* 0x0000003902397220 */ /* 0x000fe20000410000 */
[----:B------:R-:W-:Y:S01]  /*1a860*/  MUFU.EX2 R182, R182 ;  /* 0x000000b600b67308 */ /* 0x000fe20000000800 */
[C---:B------:R-:W-:Y:S02]  /*1a870*/  FMUL.FTZ R58, R0.reuse, R58 ;  /* 0x0000003a003a7220 */ /* 0x040fe40000410000 */
[C---:B-----5:R-:W-:Y:S04]  /*1a880*/  HMMA.16816.F32.BF16 R36, R128.reuse, R112, R36 ;  /* 0x000000708024723c */ /* 0x060fe80000041824 */
[----:B------:R-:W-:Y:S02]  /*1a890*/  FMUL.FTZ R59, R0, R59 ;  /* 0x0000003b003b7220 */ /* 0x000fe40000410000 */
[C---:B------:R-:W-:Y:S01]  /*1a8a0*/  FMUL.FTZ R60, R2.reuse, R60 ;  /* 0x0000003c023c7220 */ /* 0x040fe20000410000 */
[----:B------:R-:W-:Y:S01]  /*1a8b0*/  MUFU.EX2 R183, R183 ;  /* 0x000000b700b77308 */ /* 0x000fe20000000800 */
[C---:B------:R-:W-:Y:S01]  /*1a8c0*/  HMMA.16816.F32.BF16 R40, R128.reuse, R114, R40 ;  /* 0x000000728028723c */ /* 0x040fe20000041828 */
[----:B------:R-:W-:Y:S03]  /*1a8d0*/  LDSM.16.MT88.4 R112, [R206+0xc800] ;  /* 0x00c80000ce70783b */ /* 0x000fe60000004200 */
[----:B------:R-:W-:Y:S02]  /*1a8e0*/  FMUL.FTZ R61, R2, R61 ;  /* 0x0000003d023d7220 */ /* 0x000fe40000410000 */
[C---:B------:R-:W-:Y:S02]  /*1a8f0*/  FMUL.FTZ R62, R0.reuse, R62 ;  /* 0x0000003e003e7220 */ /* 0x040fe40000410000 */
[----:B------:R-:W-:Y:S01]  /*1a900*/  FMUL.FTZ R63, R0, R63 ;  /* 0x0000003f003f7220 */ /* 0x000fe20000410000 */
[----:B------:R-:W-:Y:S01]  /*1a910*/  MUFU.EX2 R224, R224 ;  /* 0x000000e000e07308 */ /* 0x000fe20000000800 */
[C---:B-1----:R-:W-:Y:S03]  /*1a920*/  HMMA.16816.F32.BF16 R44, R128.reuse, R104, R44 ;  /* 0x00000068802c723c */ /* 0x042fe6000004182c */
[C---:B------:R-:W-:Y:S02]  /*1a930*/  FMUL.FTZ R64, R2.reuse, R64 ;  /* 0x0000004002407220 */ /* 0x040fe40000410000 */
        /* <DEDUP_REMOVED lines=12> */
[----:B------:R-:W4:Y:S03]  /*1aa00*/  LDSM.16.MT88.4 R100, [R205+0x10000] ;  /* 0x01000000cd64783b */ /* 0x000f260000004200 */
[----:B------:R-:W-:Y:S02]  /*1aa10*/  FMUL.FTZ R71, R0, R71 ;  /* 0x0000004700477220 */ /* 0x000fe40000410000 */
[C---:B------:R-:W-:Y:S01]  /*1aa20*/  FMUL.FTZ R72, R2.reuse, R72 ;  /* 0x0000004802487220 */ /* 0x040fe20000410000 */
[----:B------:R-:W-:Y:S01]  /*1aa30*/  MUFU.EX2 R233, R233 ;  /* 0x000000e900e97308 */ /* 0x000fe20000000800 */
        /* <DEDUP_REMOVED lines=9> */
[C---:B-1----:R-:W-:Y:S03]  /*1aad0*/  HMMA.16816.F32.BF16 R68, R128.reuse, R104, R68 ;  /* 0x000000688044723c */ /* 0x042fe60000041844 */
[C---:B------:R-:W-:Y:S01]  /*1aae0*/  FMUL.FTZ R86, R0.reuse, R86 ;  /* 0x0000005600567220 */ /* 0x040fe20000410000 */
[----:B------:R-:W1:Y:S01]  /*1aaf0*/  MUFU.EX2 R235, R235 ;  /* 0x000000eb00eb7308 */ /* 0x000e620000000800 */
[----:B------:R-:W-:Y:S02]  /*1ab00*/  FMUL.FTZ R87, R0, R87 ;  /* 0x0000005700577220 */ /* 0x000fe40000410000 */
[C---:B------:R-:W-:Y:S01]  /*1ab10*/  FMUL.FTZ R88, R2.reuse, R88 ;  /* 0x0000005802587220 */ /* 0x040fe20000410000 */
[C---:B------:R-:W-:Y:S01]  /*1ab20*/  HMMA.16816.F32.BF16 R72, R128.reuse, R106, R72 ;  /* 0x0000006a8048723c */ /* 0x040fe20000041848 */
[----:B------:R-:W1:Y:S03]  /*1ab30*/  LDSM.16.MT88.4 R104, [R203+0x10000] ;  /* 0x01000000cb68783b */ /* 0x000e660000004200 */
[C---:B------:R-:W-:Y:S02]  /*1ab40*/  FMUL.FTZ R76, R2.reuse, R76 ;  /* 0x0000004c024c7220 */ /* 0x040fe40000410000 */
[----:B------:R-:W-:Y:S01]  /*1ab50*/  FMUL.FTZ R77, R2, R77 ;  /* 0x0000004d024d7220 */ /* 0x000fe20000410000 */
[----:B------:R-:W-:Y:S01]  /*1ab60*/  MUFU.EX2 R230, R230 ;  /* 0x000000e600e67308 */ /* 0x000fe20000000800 */
[C---:B------:R-:W-:Y:S04]  /*1ab70*/  FMUL.FTZ R78, R0.reuse, R78 ;  /* 0x0000004e004e7220 */ /* 0x040fe80000410000 */
[----:B------:R-:W-:Y:S02]  /*1ab80*/  FMUL.FTZ R79, R0, R79 ;  /* 0x0000004f004f7220 */ /* 0x000fe40000410000 */
[----:B------:R-:W-:Y:S02]  /*1ab90*/  FMUL.FTZ R89, R2, R89 ;  /* 0x0000005902597220 */ /* 0x000fe40000410000 */
[C---:B------:R-:W-:Y:S01]  /*1aba0*/  FMUL.FTZ R90, R0.reuse, R90 ;  /* 0x0000005a005a7220 */ /* 0x040fe20000410000 */
[----:B------:R-:W1:Y:S01]  /*1abb0*/  MUFU.EX2 R237, R237 ;  /* 0x000000ed00ed7308 */ /* 0x000e620000000800 */
[----:B------:R-:W-:Y:S01]  /*1abc0*/  FMUL.FTZ R91, R0, R91 ;  /* 0x0000005b005b7220 */ /* 0x000fe20000410000 */
[C---:B----4-:R-:W-:Y:S03]  /*1abd0*/  HMMA.16816.F32.BF16 R76, R128.reuse, R100, R76 ;  /* 0x00000064804c723c */ /* 0x050fe6000004184c */
[C---:B------:R-:W-:Y:S02]  /*1abe0*/  FMUL.FTZ R80, R2.reuse, R80 ;  /* 0x0000005002507220 */ /* 0x040fe40000410000 */
[----:B------:R-:W-:Y:S02]  /*1abf0*/  FMUL.FTZ R81, R2, R81 ;  /* 0x0000005102517220 */ /* 0x000fe40000410000 */
[C---:B------:R-:W-:Y:S01]  /*1ac00*/  FMUL.FTZ R82, R0.reuse, R82 ;  /* 0x0000005200527220 */ /* 0x040fe20000410000 */
[----:B------:R-:W-:Y:S01]  /*1ac10*/  F2FP.BF16.PACK_AB R100, R173, R172 ;  /* 0x000000acad64723e */ /* 0x000fe200000010ff */
[----:B------:R-:W-:Y:S01]  /*1ac20*/  FMUL.FTZ R83, R0, R83 ;  /* 0x0000005300537220 */ /* 0x000fe20000410000 */
[----:B------:R-:W4:Y:S02]  /*1ac30*/  MUFU.EX2 R232, R232 ;  /* 0x000000e800e87308 */ /* 0x000f240000000800 */
[C---:B------:R-:W-:Y:S01]  /*1ac40*/  FMUL.FTZ R92, R2.reuse, R92 ;  /* 0x0000005c025c7220 */ /* 0x040fe20000410000 */
[----:B---3--:R-:W-:Y:S01]  /*1ac50*/  F2FP.BF16.PACK_AB R101, R175, R174 ;  /* 0x000000aeaf65723e */ /* 0x008fe200000010ff */
[----:B------:R-:W-:Y:S02]  /*1ac60*/  FMUL.FTZ R93, R2, R93 ;  /* 0x0000005d025d7220 */ /* 0x000fe40000410000 */
[C---:B------:R-:W-:Y:S03]  /*1ac70*/  HMMA.16816.F32.BF16 R80, R128.reuse, R102, R80 ;  /* 0x000000668050723c */ /* 0x040fe60000041850 */
[C---:B------:R-:W-:Y:S02]  /*1ac80*/  FMUL.FTZ R94, R0.reuse, R94 ;  /* 0x0000005e005e7220 */ /* 0x040fe40000410000 */
[----:B------:R-:W-:Y:S02]  /*1ac90*/  FMUL.FTZ R95, R0, R95 ;  /* 0x0000005f005f7220 */ /* 0x000fe40000410000 */
[C---:B------:R-:W-:Y:S01]  /*1aca0*/  FMUL.FTZ R96, R2.reuse, R96 ;  /* 0x0000006002607220 */ /* 0x040fe20000410000 */
[C---:B-----5:R-:W-:Y:S04]  /*1acb0*/  HMMA.16816.F32.BF16 R84, R128.reuse, R108, R84 ;  /* 0x0000006c8054723c */ /* 0x060fe80000041854 */
[----:B------:R-:W-:Y:S01]  /*1acc0*/  FMUL.FTZ R97, R2, R97 ;  /* 0x0000006102617220 */ /* 0x000fe20000410000 */
[----:B--2---:R-:W-:Y:S01]  /*1acd0*/  F2FP.BF16.PACK_AB R102, R176, R177 ;  /* 0x000000b1b066723e */ /* 0x004fe200000010ff */
[C---:B------:R-:W-:Y:S01]  /*1ace0*/  FMUL.FTZ R98, R0.reuse, R98 ;  /* 0x0000006200627220 */ /* 0x040fe20000410000 */
[----:B------:R-:W-:Y:S01]  /*1acf0*/  F2FP.BF16.PACK_AB R103, R179, R178 ;  /* 0x000000b2b367723e */ /* 0x000fe200000010ff */
[C---:B------:R-:W-:Y:S01]  /*1ad00*/  HMMA.16816.F32.BF16 R88, R128.reuse, R110, R88 ;  /* 0x0000006e8058723c */ /* 0x040fe20000041858 */
[----:B------:R-:W2:Y:S03]  /*1ad10*/  LDSM.16.MT88.4 R108, [R205+0xc800] ;  /* 0x00c80000cd6c783b */ /* 0x000ea60000004200 */
[----:B------:R-:W-:Y:S02]  /*1ad20*/  FMUL.FTZ R99, R0, R99 ;  /* 0x0000006300637220 */ /* 0x000fe40000410000 */
[-CC-:B------:R-:W-:Y:S02]  /*1ad30*/  FFMA.FTZ R135, R135, R134.reuse, -R147.reuse ;  /* 0x0000008687877223 */ /* 0x180fe40000010893 */
[C---:B-1----:R-:W-:Y:S04]  /*1ad40*/  HMMA.16816.F32.BF16 R92, R128.reuse, R104, R92 ;  /* 0x00000068805c723c */ /* 0x042fe8000004185c */
[----:B------:R-:W-:Y:S01]  /*1ad50*/  FFMA.FTZ R147, R133, R134, -R147 ;  /* 0x0000008685937223 */ /* 0x000fe20000010893 */
[----:B------:R-:W-:Y:S01]  /*1ad60*/  MUFU.EX2 R135, R135 ;  /* 0x0000008700877308 */ /* 0x000fe20000000800 */
[----:B------:R-:W-:Y:S02]  /*1ad70*/  FFMA.FTZ R171, R2, R225, R171 ;  /* 0x000000e102ab7223 */ /* 0x000fe400000100ab */
[----:B------:R-:W-:Y:S01]  /*1ad80*/  HMMA.16816.F32.BF16 R96, R128, R106, R96 ;  /* 0x0000006a8060723c */ /* 0x000fe20000041860 */
[----:B------:R-:W1:Y:S03]  /*1ad90*/  LDSM.16.MT88.4 R104, [R203+0xe800] ;  /* 0x00e80000cb68783b */ /* 0x000e660000004200 */
[----:B------:R-:W-:Y:S02]  /*1ada0*/  FFMA.FTZ R167, R0, R223, R167 ;  /* 0x000000df00a77223 */ /* 0x000fe400000100a7 */
[----:B------:R-:W-:Y:S01]  /*1adb0*/  FADD.FTZ R170, R170, R171 ;  /* 0x000000abaaaa7221 */ /* 0x000fe20000010000 */
[----:B------:R3:W5:Y:S01]  /*1adc0*/  MUFU.EX2 R134, R147 ;  /* 0x0000009300867308 */ /* 0x0007620000000800 */
[C---:B------:R-:W-:Y:S05]  /*1add0*/  HMMA.16816.F32.BF16 R4, R100.reuse, R112, R4 ;  /* 0x000000706404723c */ /* 0x040fea0000041804 */
[----:B------:R-:W-:Y:S03]  /*1ade0*/  FADD.FTZ R166, R166, R167 ;  /* 0x000000a7a6a67221 */ /* 0x000fe60000010000 */
[C---:B------:R-:W-:Y:S01]  /*1adf0*/  HMMA.16816.F32.BF16 R8, R100.reuse, R114, R8 ;  /* 0x000000726408723c */ /* 0x040fe20000041808 */
[----:B------:R-:W-:Y:S07]  /*1ae00*/  LDSM.16.MT88.4 R112, [R205+0x10800] ;  /* 0x01080000cd70783b */ /* 0x000fee0000004200 */
[C---:B--2---:R-:W-:Y:S01]  /*1ae10*/  HMMA.16816.F32.BF16 R12, R100.reuse, R108, R12 ;  /* 0x0000006c640c723c */ /* 0x044fe2000004180c */
[----:B---3--:R-:W-:Y:S07]  /*1ae20*/  LDSM.16.MT88.4 R144, [R206+0xf800] ;  /* 0x00f80000ce90783b */ /* 0x008fee0000004200 */
        /* <DEDUP_REMOVED lines=11> */
[C---:B------:R-:W-:Y:S07]  /*1aee0*/  HMMA.16816.F32.BF16 R44, R100.reuse, R136, R44 ;  /* 0x00000088642c723c */ /* 0x040fee000004182c */
[----:B------:R-:W-:Y:S01]  /*1aef0*/  F2FP.BF16.PACK_AB R136, R235, R228 ;  /* 0x000000e4eb88723e */ /* 0x000fe200000010ff */
[C---:B------:R-:W-:Y:S04]  /*1af00*/  HMMA.16816.F32.BF16 R48, R100.reuse, R138, R48 ;  /* 0x0000008a6430723c */ /* 0x040fe80000041830 */
[----:B------:R-:W-:Y:S03]  /*1af10*/  F2FP.BF16.PACK_AB R137, R237, R230 ;  /* 0x000000e6ed89723e */ /* 0x000fe600000010ff */
[----:B----4-:R-:W-:Y:S01]  /*1af20*/  F2FP.BF16.PACK_AB R138, R239, R232 ;  /* 0x000000e8ef8a723e */ /* 0x010fe200000010ff */
[C---:B------:R-:W-:Y:S04]  /*1af30*/  HMMA.16816.F32.BF16 R52, R100.reuse, R140, R52 ;  /* 0x0000008c6434723c */ /* 0x040fe80000041834 */
[----:B-----5:R-:W-:Y:S04]  /*1af40*/  F2FP.BF16.PACK_AB R139, R134, R135 ;  /* 0x00000087868b723e */ /* 0x020fe800000010ff */
        /* <DEDUP_REMOVED lines=112> */
.L_x_3759:
        /* <DEDUP_REMOVED lines=11> */
.L_x_3773:
[----:B--23--:R-:W-:Y:S01]  /*1b700*/  FADD.FTZ R225, R10, R225 ;  /* 0x000000e10ae17221 */ /* 0x00cfe20000010000 */
[----:B------:R-:W-:Y:S05]  /*1b710*/  BRA.DIV ~URZ, `(.L_x_3770) ;  /* 0x000015127f007947 */ /* 0x000fea000b800000 */
[----:B------:R-:W2:Y:S04]  /*1b720*/  SHFL.BFLY PT, R6, R223, 0x2, 0x1f ;  /* 0x0c401f00df067f89 */ /* 0x000ea800000e0000 */
[----:B------:R-:W3:Y:S01]  /*1b730*/  SHFL.BFLY PT, R2, R225, 0x1, 0x1f ;  /* 0x0c201f00e1027f89 */ /* 0x000ee200000e0000 */
[----:B--2---:R-:W-:Y:S02]  /*1b740*/  FADD.FTZ R11, R6, R223 ;  /* 0x000000df060b7221 */ /* 0x004fe40000010000 */
[----:B---3--:R-:W-:-:S03]  /*1b750*/  FADD.FTZ R2, R225, R2 ;  /* 0x00000002e1027221 */ /* 0x008fc60000010000 */
[----:B------:R2:W3:Y:S04]  /*1b760*/  SHFL.BFLY PT, R10, R11, 0x1, 0x1f ;  /* 0x0c201f000b0a7f89 */ /* 0x0004e800000e0000 */
.L_x_3774:
        /* <DEDUP_REMOVED lines=193> */
[----:B------:R-:W-:Y:S01]  /*1c380*/  @P4 MUFU.LG2 R2, R2 ;  /* 0x0000000200024308 */ /* 0x000fe20000000c00 */
[----:B------:R-:W-:Y:S02]  /*1c390*/  BSSY B0, `(.L_x_3771) ;  /* 0x000004e000007945 */ /* 0x000fe40003800000 */
[----:B------:R-:W-:-:S02]  /*1c3a0*/  IADD3 R10, -R10, R9, RZ ;  /* 0x000000090a0a7210 */ /* 0x000fc40007ffe1ff */
[----:B------:R-:W-:Y:S01]  /*1c3b0*/  MOV R9, 0xff800000 ;  /* 0xff80000000097802 */ /* 0x000fe20000000f00 */
[----:B------:R-:W-:Y:S01]  /*1c3c0*/  BAR.SYNC.DEFER_BLOCKING 0x0 ;  /* 0x0000000000007b1d */ /* 0x000fe20000010000 */
[----:B------:R-:W-:Y:S02]  /*1c3d0*/  LOP3.LUT P0, RZ, R10, 0x3, RZ, 0xc0, !PT ;  /* 0x000000030aff7812 */ /* 0x000fe4000780c0ff */
[----:B------:R-:W-:Y:S02]  /*1c3e0*/  MOV R10, 0xff800000 ;  /* 0xff800000000a7802 */ /* 0x000fe40000000f00 */
[----:B-1----:R-:W-:Y:S01]  /*1c3f0*/  SHF.R.S32.HI R112, RZ, 0x1f, R113 ;  /* 0x0000001fff707819 */ /* 0x002fe20000011471 */
[----:B------:R-:W1:Y:S03]  /*1c400*/  @P3 MUFU.LG2 R6, R6 ;  /* 0x0000000600063308 */ /* 0x000e660000000c00 */
[----:B------:R-:W-:-:S04]  /*1c410*/  LEA.HI R14, R112, R113, RZ, 0x4 ;  /* 0x00000071700e7211 */ /* 0x000fc800078f20ff */
[----:B----4-:R-:W-:Y:S02]  /*1c420*/  LOP3.LUT R16, R14, 0xfffffff0, RZ, 0xc0, !PT ;  /* 0xfffffff00e107812 */ /* 0x010fe400078ec0ff */
[----:B------:R-:W-:Y:S02]  /*1c430*/  SHF.R.S32.HI R14, RZ, 0x4, R14 ;  /* 0x00000004ff0e7819 */ /* 0x000fe4000001140e */
[----:B------:R-:W-:Y:S02]  /*1c440*/  IADD3 R15, -R16, R113, RZ ;  /* 0x00000071100f7210 */ /* 0x000fe40007ffe1ff */
[----:B------:R-:W-:Y:S02]  /*1c450*/  SHF.L.U32 R17, R14, 0x6, RZ ;  /* 0x000000060e117819 */ /* 0x000fe400000006ff */
[----:B------:R-:W-:Y:S01]  /*1c460*/  LEA.HI R16, R15, R15, RZ, 0x1 ;  /* 0x0000000f0f107211 */ /* 0x000fe200078f08ff */
[----:B-1----:R-:W-:Y:S01]  /*1c470*/  @P3 FMUL.FTZ R6, R6, 0.69314718246459960938 ;  /* 0x3f31721806063820 */ /* 0x002fe20000410000 */
[----:B------:R-:W-:-:S02]  /*1c480*/  LOP3.LUT R17, R17, 0x1c0, RZ, 0xc0, !PT ;  /* 0x000001c011117812 */ /* 0x000fc400078ec0ff */
[C---:B------:R-:W-:Y:S01]  /*1c490*/  SHF.L.U32 R18, R16.reuse, 0x2, RZ ;  /* 0x0000000210127819 */ /* 0x040fe200000006ff */
[----:B-----5:R-:W-:Y:S01]  /*1c4a0*/  @P3 FFMA.FTZ R10, R3, R0, R6 ;  /* 0x00000000030a3223 */ /* 0x020fe20000010006 */
[----:B---3--:R-:W-:Y:S02]  /*1c4b0*/  SHF.R.U32.HI R4, RZ, 0x3, R17 ;  /* 0x00000003ff047819 */ /* 0x008fe40000011611 */
[----:B------:R-:W-:Y:S02]  /*1c4c0*/  LOP3.LUT R5, R17, 0x38, R18, 0xf8, !PT ;  /* 0x0000003811057812 */ /* 0x000fe400078ef812 */
[----:B------:R-:W-:Y:S02]  /*1c4d0*/  LOP3.LUT R16, R16, 0xffffffe, RZ, 0xc0, !PT ;  /* 0x0ffffffe10107812 */ /* 0x000fe400078ec0ff */
[----:B------:R-:W-:Y:S02]  /*1c4e0*/  LOP3.LUT R4, R5, R4, RZ, 0x3c, !PT ;  /* 0x0000000405047212 */ /* 0x000fe400078e3cff */
[----:B------:R-:W-:-:S04]  /*1c4f0*/  IADD3 R5, R15, -R16, RZ ;  /* 0x800000100f057210 */ /* 0x000fc80007ffe0ff */
[----:B------:R-:W-:Y:S02]  /*1c500*/  LEA R114, R5, R4, 0x2 ;  /* 0x0000000405727211 */ /* 0x000fe400078e10ff */
[----:B------:R-:W-:Y:S02]  /*1c510*/  LEA.HI R4, R112, R113, RZ, 0x5 ;  /* 0x0000007170047211 */ /* 0x000fe400078f28ff */
[----:B------:R-:W-:Y:S01]  /*1c520*/  SHF.R.S32.HI R112, RZ, 0x1f, R11 ;  /* 0x0000001fff707819 */ /* 0x000fe2000001140b */
[----:B------:R1:W3:Y:S01]  /*1c530*/  LDS.128 R108, [R114.X4] ;  /* 0x00000000726c7984 */ /* 0x0002e20000004c00 */
[----:B------:R-:W-:Y:S02]  /*1c540*/  LOP3.LUT R4, R4, 0xffffffe0, RZ, 0xc0, !PT ;  /* 0xffffffe004047812 */ /* 0x000fe400078ec0ff */
[----:B------:R-:W-:Y:S01]  /*1c550*/  LEA.HI R112, R112, R11, RZ, 0x2 ;  /* 0x0000000b70707211 */ /* 0x000fe200078f10ff */
[----:B------:R1:W4:Y:S01]  /*1c560*/  LDS.128 R104, [R114.X4+0x800] ;  /* 0x0008000072687984 */ /* 0x0003220000004c00 */
[----:B------:R-:W-:-:S02]  /*1c570*/  IADD3 R4, -R4, R113, RZ ;  /* 0x0000007104047210 */ /* 0x000fc40007ffe1ff */
[----:B------:R-:W-:Y:S01]  /*1c580*/  LOP3.LUT R112, R112, 0xffffffc, RZ, 0xc0, !PT ;  /* 0x0ffffffc70707812 */ /* 0x000fe200078ec0ff */
[----:B------:R1:W1:Y:S01]  /*1c590*/  LDS.128 R100, [R114.X4+0x1000] ;  /* 0x0010000072647984 */ /* 0x0002620000004c00 */
[----:B------:R-:W-:Y:S02]  /*1c5a0*/  SHF.R.S32.HI R5, RZ, 0x1f, R4 ;  /* 0x0000001fff057819 */ /* 0x000fe40000011404 */
[----:B------:R-:W-:Y:S01]  /*1c5b0*/  IADD3 R112, R11, -R112, RZ ;  /* 0x800000700b707210 */ /* 0x000fe20007ffe0ff */
[----:B------:R1:W1:Y:S01]  /*1c5c0*/  LDS.128 R96, [R114.X4+0x1800] ;  /* 0x0018000072607984 */ /* 0x0002620000004c00 */
[----:B------:R-:W-:Y:S01]  /*1c5d0*/  LEA.HI R5, R5, R4, RZ, 0x2 ;  /* 0x0000000405057211 */ /* 0x000fe200078f10ff */
[----:B------:R-:W-:Y:S01]  /*1c5e0*/  @P4 FMUL.FTZ R11, R2, 0.69314718246459960938 ;  /* 0x3f317218020b4820 */ /* 0x000fe20000410000 */
[----:B------:R-:W-:Y:S01]  /*1c5f0*/  SHF.L.U32 R4, R213, 0x6, RZ ;  /* 0x00000006d5047819 */ /* 0x000fe200000006ff */
[----:B------:R1:W1:Y:S01]  /*1c600*/  LDS.128 R92, [R114.X4+0x2000] ;  /* 0x00200000725c7984 */ /* 0x0002620000004c00 */
[----:B------:R-:W-:Y:S01]  /*1c610*/  SHF.R.S32.HI R5, RZ, 0x2, R5 ;  /* 0x00000002ff057819 */ /* 0x000fe20000011405 */
[----:B------:R-:W-:-:S02]  /*1c620*/  @P4 FFMA.FTZ R9, R132, R0, R11 ;  /* 0x0000000084094223 */ /* 0x000fc4000001000b */
        /* <DEDUP_REMOVED lines=36> */
.L_x_3772:
[----:B-1-34-:R-:W-:Y:S05]  /*1c870*/  BSYNC B0 ;  /* 0x0000000000007941 */ /* 0x01afea0003800000 */
.L_x_3771:
[----:B------:R-:W-:Y:S01]  /*1c880*/  IMAD.SHL.U32 R2, R15, 0x4, RZ ;  /* 0x000000040f027824 */ /* 0x000fe200078e00ff */
[----:B------:R-:W-:Y:S01]  /*1c890*/  IADD3 R0, R14, 0x8, RZ ;  /* 0x000000080e007810 */ /* 0x000fe20007ffe0ff */
[----:B------:R-:W-:Y:S01]  /*1c8a0*/  IMAD R213, R213, -0x40, R214 ;  /* 0xffffffc0d5d57824 */ /* 0x000fe200078e02d6 */
[----:B------:R-:W-:Y:S01]  /*1c8b0*/  ULDC.64 UR4, c[0x0][0x118] ;  /* 0x0000460000047ab9 */ /* 0x000fe20000000a00 */
[----:B------:R-:W-:Y:S01]  /*1c8c0*/  IMAD R7, R8, R7, RZ ;  /* 0x0000000708077224 */ /* 0x000fe200078e02ff */
[----:B------:R-:W-:Y:S02]  /*1c8d0*/  SHF.R.S32.HI R3, RZ, 0x1f, R2 ;  /* 0x0000001fff037819 */ /* 0x000fe40000011402 */
        /* <DEDUP_REMOVED lines=9> */
[----:B------:R-:W-:Y:S02]  /*1c970*/  ISETP.GE.AND P4, PT, R2, R213, PT ;  /* 0x000000d50200720c */ /* 0x000fe40003f86270 */
        /* <DEDUP_REMOVED lines=14> */
[----:B------:R-:W-:Y:S01]  /*1ca60*/  ISETP.GE.AND P0, PT, R14, R213, PT ;  /* 0x000000d50e00720c */ /* 0x000fe20003f06270 */
[----:B------:R-:W-:-:S02]  /*1ca70*/  IMAD.MOV.U32 R213, RZ, RZ, 0x0 ;  /* 0x00000000ffd57424 */ /* 0x000fc400078e00ff */
        /* <DEDUP_REMOVED lines=16> */
[----:B------:R-:W-:Y:S05]  /*1cb80*/  @P0 RET.REL.NODEC R212 `(_ZN5flash24flash_fwd_splitkv_kernelI23Flash_fwd_kernel_traitsILi192ELi64ELi64ELi4ELb0ELb0EN7cutlass10bfloat16_tE19Flash_kernel_traitsILi192ELi64ELi64ELi4ES3_EELb1ELb0ELb0ELb0ELb1ELb1ELb1ELb1EEEvNS_16Flash_fwd_paramsE) ;  /* 0xfffe3470d4000950 */ /* 0x000fea0003c3ffff */
[----:B------:R-:W-:Y:S01]  /*1cb90*/  MOV R213, 0x0 ;  /* 0x0000000000d57802 */ /* 0x000fe20000000f00 */
[----:B------:R-:W-:-:S02]  /*1cba0*/  ULDC.64 UR4, c[0x0][0x118] ;  /* 0x0000460000047ab9 */ /* 0x000fc40000000a00 */
[----:B------:R2:W-:Y:S04]  /*1cbb0*/  ST.E.128 [R8.64+0xa800], R80 ;  /* 0x00a8005008007985 */ /* 0x0005e8000c101d04 */
[----:B------:R2:W-:Y:S04]  /*1cbc0*/  ST.E.128 [R8.64+0xa900], R48 ;  /* 0x00a9003008007985 */ /* 0x0005e8000c101d04 */
[----:B------:R2:W-:Y:S01]  /*1cbd0*/  ST.E.128 [R8.64+0xaa00], R16 ;  /* 0x00aa001008007985 */ /* 0x0005e2000c101d04 */
[----:B------:R-:W-:Y:S05]  /*1cbe0*/  RET.REL.NODEC R212 `(_ZN5flash24flash_fwd_splitkv_kernelI23Flash_fwd_kernel_traitsILi192ELi64ELi64ELi4ELb0ELb0EN7cutlass10bfloat16_tE19Flash_kernel_traitsILi192ELi64ELi64ELi4ES3_EELb1ELb0ELb0ELb0ELb1ELb1ELb1ELb1EEEvNS_16Flash_fwd_paramsE) ;  /* 0xfffe3410d4007950 */ /* 0x000fea0003c3ffff */
.L_x_3769:
[----:B------:R-:W-:Y:S02]  /*1cbf0*/  MOV R9, 0x2 ;  /* 0x0000000200097802 */ /* 0x000fe40000000f00 */
[----:B------:R-:W-:-:S02]  /*1cc00*/  MOV R8, 0x1cc20 ;  /* 0x0001cc2000087802 */ /* 0x000fc40000000f00 */
[----:B-1---5:R-:W-:Y:S05]  /*1cc10*/  CALL.REL.NOINC `($__internal_23_$__cuda_sm70_shflsync_bfly_p) ;  /* 0x000000f000007944 */ /* 0x022fea0003c00000 */
[----:B-12---:R-:W-:Y:S05]  /*1cc20*/  BRA `(.L_x_3773) ;  /* 0xffffead000007947 */ /* 0x006fea000383ffff */
.L_x_3770:
[----:B------:R-:W-:Y:S02]  /*1cc30*/  MOV R9, 0x1 ;  /* 0x0000000100097802 */ /* 0x000fe40000000f00 */
[----:B------:R-:W-:-:S02]  /*1cc40*/  MOV R8, 0x1cc60 ;  /* 0x0001cc6000087802 */ /* 0x000fc40000000f00 */
[----:B-1---5:R-:W-:Y:S05]  /*1cc50*/  CALL.REL.NOINC `($__internal_23_$__cuda_sm70_shflsync_bfly_p) ;  /* 0x000000b000007944 */ /* 0x022fea0003c00000 */
[----:B--2---:R-:W-:Y:S01]  /*1cc60*/  FADD.FTZ R2, R225, R10 ;  /* 0x0000000ae1027221 */ /* 0x004fe20000010000 */
[----:B-1----:R-:W-:-:S02]  /*1cc70*/  MOV R225, R223 ;  /* 0x000000df00e17202 */ /* 0x002fc40000000f00 */
[----:B------:R-:W-:Y:S02]  /*1cc80*/  MOV R9, 0x2 ;  /* 0x0000000200097802 */ /* 0x000fe40000000f00 */
[----:B------:R-:W-:Y:S02]  /*1cc90*/  MOV R8, 0x1ccb0 ;  /* 0x0001ccb000087802 */ /* 0x000fe40000000f00 */
[----:B------:R-:W-:Y:S05]  /*1cca0*/  CALL.REL.NOINC `($__internal_23_$__cuda_sm70_shflsync_bfly_p) ;  /* 0x0000006000007944 */ /* 0x000fea0003c00000 */
[----:B--2---:R-:W-:Y:S01]  /*1ccb0*/  FADD.FTZ R11, R223, R10 ;  /* 0x0000000adf0b7221 */ /* 0x004fe20000010000 */
[----:B-1----:R-:W-:Y:S02]  /*1ccc0*/  MOV R9, 0x1 ;  /* 0x0000000100097802 */ /* 0x002fe40000000f00 */
[----:B------:R-:W-:Y:S02]  /*1ccd0*/  MOV R8, 0x1cd00 ;  /* 0x0001cd0000087802 */ /* 0x000fe40000000f00 */
[----:B------:R-:W-:Y:S02]  /*1cce0*/  MOV R225, R11 ;  /* 0x0000000b00e17202 */ /* 0x000fe40000000f00 */
[----:B------:R-:W-:Y:S05]  /*1ccf0*/  CALL.REL.NOINC `($__internal_23_$__cuda_sm70_shflsync_bfly_p) ;  /* 0x0000001000007944 */ /* 0x000fea0003c00000 */
[----:B-12---:R-:W-:Y:S05]  /*1cd00*/  BRA `(.L_x_3774) ;  /* 0xffffea6000007947 */ /* 0x006fea000383ffff */
        .weak           $__internal_23_$__cuda_sm70_shflsync_bfly_p
        .type           $__internal_23_$__cuda_sm70_shflsync_bfly_p,@function
        .size           $__internal_23_$__cuda_sm70_shflsync_bfly_p,(.L_x_4401 - $__internal_23_$__cuda_sm70_shflsync_bfly_p)
$__internal_23_$__cuda_sm70_shflsync_bfly_p:
[----:B------:R-:W-:Y:S01]  /*1cd10*/  MOV R12, R8 ;  /* 0x00000008000c7202 */ /* 0x000fe20000000f00 */
[----:B------:R-:W-:Y:S04]  /*1cd20*/  WARPSYNC R6 ;  /* 0x0000000600007348 */ /* 0x000fe80003800000 */
[----:B------:R-:W-:Y:S01]  /*1cd30*/  MOV R13, 0x0 ;  /* 0x00000000000d7802 */ /* 0x000fe20000000f00 */
[----:B------:R1:W2:Y:S03]  /*1cd40*/  SHFL.BFLY PT, R10, R225, R9, R7 ;  /* 0x0c000009e10a7389 */ /* 0x0002a600000e0007 */
[----:B------:R-:W-:Y:S05]  /*1cd50*/  RET.REL.NODEC R12 `(_ZN5flash24flash_fwd_splitkv_kernelI23Flash_fwd_kernel_traitsILi192ELi64ELi64ELi4ELb0ELb0EN7cutlass10bfloat16_tE19Flash_kernel_traitsILi192ELi64ELi64ELi4ES3_EELb1ELb0ELb0ELb0ELb1ELb1ELb1ELb1EEEvNS_16Flash_fwd_paramsE) ;  /* 0xfffe32a00c007950 */ /* 0x000fea0003c3ffff */
.L_x_3775:
        /* <DEDUP_REMOVED lines=10> */
.L_x_4401:


//--------------------- .text._ZN5flash24flash_fwd_splitkv_kernelI23Flash_fwd_kernel_traitsILi192ELi64ELi64ELi4ELb0ELb0EN7cutlass10bfloat16_tE19Flash_kernel_traitsILi192ELi64ELi64ELi4ES3_EELb1ELb0ELb1ELb0ELb0ELb0ELb1ELb1EEEvNS_16Flash_fwd_paramsE --------------------------
	.section	.text._ZN5flash24flash_fwd_splitkv_kernelI23Flash_fwd_kernel_traitsILi192ELi64ELi64ELi4ELb0ELb0EN7cutlass10bfloat16_tE19Flash_kernel_traitsILi192ELi64ELi64ELi4ES3_EELb1ELb0ELb1ELb0ELb0ELb0ELb1ELb1EEEvNS_16Flash_fwd_paramsE,"ax",@progbits
	.sectioninfo	@"SHI_REGISTERS=226"
	.align	128
        .global         _ZN5flash24flash_fwd_splitkv_kernelI23Flash_fwd_kernel_traitsILi192ELi64ELi64ELi4ELb0ELb0EN7cutlass10bfloat16_tE19Flash_kernel_traitsILi192ELi64ELi64ELi4ES3_EELb1ELb0ELb1ELb0ELb0ELb0ELb1ELb1EEEvNS_16Flash_fwd_paramsE
        .type           _ZN5flash24flash_fwd_splitkv_kernelI23Flash_fwd_kernel_traitsILi192ELi64ELi64ELi4ELb0ELb0EN7cutlass10bfloat16_tE19Flash_kernel_traitsILi192ELi64ELi64ELi4ES3_EELb1ELb0ELb1ELb0ELb0ELb0ELb1ELb1EEEvNS_16Flash_fwd_paramsE,@function
        .size           _ZN5flash24flash_fwd_splitkv_kernelI23Flash_fwd_kernel_traitsILi192ELi64ELi64ELi4ELb0ELb0EN7cutlass10bfloat16_tE19Flash_kernel_traitsILi192ELi64ELi64ELi4ES3_EELb1ELb0ELb1ELb0ELb0ELb0ELb1ELb1EEEvNS_16Flash_fwd_paramsE,(.L_x_4403 - _ZN5flash24flash_fwd_splitkv_kernelI23Flash_fwd_kernel_traitsILi192ELi64ELi64ELi4ELb0ELb0EN7cutlass10bfloat16_tE19Flash_kernel_traitsILi192ELi64ELi64ELi4ES3_EELb1ELb0ELb1ELb0ELb0ELb0ELb1ELb1EEEvNS_16Flash_fwd_paramsE)
        .other          _ZN5flash24flash_fwd_splitkv_kernelI23Flash_fwd_kernel_traitsILi192ELi64ELi64ELi4ELb0ELb0EN7cutlass10bfloat16_tE19Flash_kernel_traitsILi192ELi64ELi64ELi4ES3_EELb1ELb0ELb1ELb0ELb0ELb0ELb1ELb1EEEvNS_16Flash_fwd_paramsE,@"STO_CUDA_ENTRY STV_DEFAULT"
_ZN5flash24flash_fwd_splitkv_kernelI23Flash_fwd_kernel_traitsILi192ELi64ELi64ELi4ELb0ELb0EN7cutlass10bfloat16_tE19Flash_kernel_traitsILi192ELi64ELi64ELi4ES3_EELb1ELb0ELb1ELb0ELb0ELb0ELb1ELb1EEEvNS_16Flash_fwd_paramsE:
.text._ZN5flash24flash_fwd_splitkv_kernelI23Flash_fwd_kernel_traitsILi192ELi64ELi64ELi4ELb0ELb0EN7cutlass10bfloat16_tE19Flash_kernel_traitsILi192ELi64ELi64ELi4ES3_EELb1ELb0ELb1ELb0ELb0ELb0ELb1ELb1EEEvNS_16Flash_fwd_paramsE:
[----:B------:R-:W-:Y:S02]  /*0000*/  MOV R1, c[0x0][0x28] ;  /* 0x00000a0000017a02 */ /* 0x000fe40000000f00 */
[----:B------:R-:W1:Y:S01]  /*0010*/  I2F.U32.RP R4, c[0x0][0x1c0] ;  /* 0x0000700000047b06 */ /* 0x000e620000209000 */
[----:B------:R-:W2:Y:S01]  /*0020*/  S2R R210, SR_CTAID.Z ;  /* 0x0000000000d27919 */ /* 0x000ea20000002700 */
[----:B------:R-:W-:Y:S01]  /*0030*/  ISETP.NE.U32.AND P0, PT, RZ, c[0x0][0x1c0], PT ;  /* 0x00007000ff007a0c */ /* 0x000fe20003f05070 */
[----:B------:R-:W3:Y:S01]  /*0040*/  S2UR UR8, SR_CTAID.Y ;  /* 0x00000000000879c3 */ /* 0x000ee20000002600 */
[----:B------:R-:W-:Y:S01]  /*0050*/  ULDC.64 UR4, c[0x0][0x40] ;  /* 0x0000100000047ab9 */ /* 0x000fe20000000a00 */
[----:B------:R-:W4:Y:S01]  /*0060*/  S2R R207, SR_CTAID.X ;  /* 0x0000000000cf7919 */ /* 0x000f220000002500 */
[----:B------:R-:W-:Y:S01]  /*0070*/  BSSY B4, `(.L_x_3776) ;  /* 0x0000017000047945 */ /* 0x000fe20003800000 */
[----:B------:R-:W-:Y:S01]  /*0080*/  UIADD3 UR4, UP0, UR4, 0x160, URZ ;  /* 0x0000016004047890 */ /* 0x000fe2000ff1e03f */
[----:B------:R-:W-:-:S03]  /*0090*/  MOV R206, 0x1e0 ;  /* 0x000001e000ce7802 */ /* 0x000fc60000000f00 */
[----:B------:R-:W-:Y:S01]  /*00a0*/  UIADD3.X UR5, URZ, UR5, URZ, UP0, !UPT ;  /* 0x000000053f057290 */ /* 0x000fe200087fe43f */
[----:B-1----:R-:W1:Y:S02]  /*00b0*/  MUFU.RCP R2, R4 ;  /* 0x0000000400027308 */ /* 0x002e640000001000 */
[----:B-1----:R-:W-:-:S06]  /*00c0*/  IADD3 R2, R2, 0xffffffe, RZ ;  /* 0x0ffffffe02027810 */ /* 0x002fcc0007ffe0ff */
[----:B------:R-:W1:Y:S02]  /*00d0*/  F2I.FTZ.U32.TRUNC.NTZ R3, R2 ;  /* 0x0000000200037305 */ /* 0x000e64000021f000 */
[----:B-1----:R-:W-:Y:S02]  /*00e0*/  IMAD.MOV R0, RZ, RZ, -R3 ;  /* 0x000000ffff007224 */ /* 0x002fe400078e0a03 */
[----:B------:R-:W-:Y:S02]  /*00f0*/  IMAD.MOV.U32 R2, RZ, RZ, RZ ;  /* 0x000000ffff027224 */ /* 0x000fe400078e00ff */
        /* <DEDUP_REMOVED lines=13> */
[----:B---34-:R-:W-:Y:S05]  /*01d0*/  CALL.REL.NOINC `($_ZN5flash24flash_fwd_splitkv_kernelI23Flash_fwd_kernel_traitsILi192ELi64ELi64ELi4ELb0ELb0EN7cutlass10bfloat16_tE19Flash_kernel_traitsILi192ELi64ELi64ELi4ES3_EELb1ELb0ELb1ELb0ELb0ELb0ELb1ELb1EEEvNS_16Flash_fwd_paramsE$_ZN5flash30compute_attn_1rowblock_splitkvI23Flash_fwd_kernel_traitsILi192ELi64ELi64ELi4ELb0ELb0EN7cutlass10bfloat16_tE19Flash_kernel_traitsILi192ELi64ELi64ELi4ES3_EELb1ELb0ELb1ELb0ELb0ELb0ELb1ELb1ENS_16Flash_fwd_paramsEEEvRKT8_iiiii) ;  /* 0x0000002000007944 */ /* 0x018fea0003c00000 */
[----:B------:R-:W-:Y:S05]  /*01e0*/  BSYNC B4 ;  /* 0x0000000000047941 */ /* 0x000fea0003800000 */
.L_x_3776:
[----:B------:R-:W-:Y:S05]  /*01f0*/  EXIT ;  /* 0x000000000000794d */ /* 0x000fea0003800000 */
        .type           $_ZN5flash24flash_fwd_splitkv_kernelI23Flash_fwd_kernel_traitsILi192ELi64ELi64ELi4ELb0ELb0EN7cutlass10bfloat16_tE19Flash_kernel_traitsILi192ELi64ELi64ELi4ES3_EELb1ELb0ELb1ELb0ELb0ELb0ELb1ELb1EEEvNS_16Flash_fwd_paramsE$_ZN5flash30compute_attn_1rowblock_splitkvI23Flash_fwd_kernel_traitsILi192ELi64ELi64ELi4ELb0ELb0EN7cutlass10bfloat16_tE19Flash_kernel_traitsILi192ELi64ELi64ELi4ES3_EELb1ELb0ELb1ELb0ELb0ELb0ELb1ELb1ENS_16Flash_fwd_paramsEEEvRKT8_iiiii,@function
        .size           $_ZN5flash24flash_fwd_splitkv_kernelI23Flash_fwd_kernel_traitsILi192ELi64ELi64ELi4ELb0ELb0EN7cutlass10bfloat16_tE19Flash_kernel_traitsILi192ELi64ELi64ELi4ES3_EELb1ELb0ELb1ELb0ELb0ELb0ELb1ELb1EEEvNS_16Flash_fwd_paramsE$_ZN5flash30compute_attn_1rowblock_splitkvI23Flash_fwd_kernel_traitsILi192ELi64ELi64ELi4ELb0ELb0EN7cutlass10bfloat16_tE19Flash_kernel_traitsILi192ELi64ELi64ELi4ES3_EELb1ELb0ELb1ELb0ELb0ELb0ELb1ELb1ENS_16Flash_fwd_paramsEEEvRKT8_iiiii,($__internal_24_$__cuda_sm70_shflsync_bfly_p - $_ZN5flash24flash_fwd_splitkv_kernelI23Flash_fwd_kernel_traitsILi192ELi64ELi64ELi4ELb0ELb0EN7cutlass10bfloat16_tE19Flash_kernel_traitsILi192ELi64ELi64ELi4ES3_EELb1ELb0ELb1ELb0ELb0ELb0ELb1ELb1EEEvNS_16Flash_fwd_paramsE$_ZN5flash30compute_attn_1rowblock_splitkvI23Flash_fwd_kernel_traitsILi192ELi64ELi64ELi4ELb0ELb0EN7cutlass10bfloat16_tE19Flash_kernel_traitsILi192ELi64ELi64ELi4ES3_EELb1ELb0ELb1ELb0ELb0ELb0ELb1ELb1ENS_16Flash_fwd_paramsEEEvRKT8_iiiii)
$_ZN5flash24flash_fwd_splitkv_kernelI23Flash_fwd_kernel_traitsILi192ELi64ELi64ELi4ELb0ELb0EN7cutlass10bfloat16_tE19Flash_kernel_traitsILi192ELi64ELi64ELi4ES3_EELb1ELb0ELb1ELb0ELb0ELb0ELb1ELb1EEEvNS_16Flash_fwd_paramsE$_ZN5flash30compute_attn_1rowblock_splitkvI23Flash_fwd_kernel_traitsILi192ELi64ELi64ELi4ELb0ELb0EN7cutlass10bfloat16_tE19Flash_kernel_traitsILi192ELi64ELi64ELi4ES3_EELb1ELb0ELb1ELb0ELb0ELb0ELb1ELb1ENS_16Flash_fwd_paramsEEEvRKT8_iiiii:
        /* <DEDUP_REMOVED lines=20> */
.L_x_3778:
[----:B------:R-:W-:Y:S05]  /*0340*/  BSYNC B0 ;  /* 0x0000000000007941 */ /* 0x000fea0003800000 */
.L_x_3777:
        /* <DEDUP_REMOVED lines=13> */
[----:B------:R-:W4:Y:S02]  /*0420*/  @P0 LD.E R0, [R4.64+0x4] ;  /* 0x0000040604000980 */ /* 0x000f24000c101900 */
[----:B-1--4-:R-:W-:-:S06]  /*0430*/  @P0 IADD3 R3, R0, -R15, RZ ;  /* 0x8000000f00030210 */ /* 0x012fcc0007ffe0ff */
[----:B------:R1:W5:Y:S01]  /*0440*/  @!P0 LD.E R3, [R4.64] ;  /* 0x0000000604038980 */ /* 0x000362000c101900 */
[----:B------:R-:W-:Y:S05]  /*0450*/  BRA `(.L_x_3781) ;  /* 0x0000001000007947 */ /* 0x000fea0003800000 */
.L_x_3780:
[----:B-1----:R1:W5:Y:S02]  /*0460*/  LD.E R3, [R12.64+0xb8] ;  /* 0x0000b8060c037980 */ /* 0x002364000c101900 */
.L_x_3781:
[----:B------:R-:W-:Y:S05]  /*0470*/  BSYNC B0 ;  /* 0x0000000000007941 */ /* 0x000fea0003800000 */
.L_x_3779:
        /* <DEDUP_REMOVED lines=10> */
.L_x_3783:
[----:B------:R-:W2:Y:S01]  /*0520*/  LD.E.64 R2, [R12.64+0x108] ;  /* 0x000108060c027980 */ /* 0x000ea2000c101b00 */
[----:B------:R-:W-:Y:S01]  /*0530*/  BSSY B0, `(.L_x_3785) ;  /* 0x0000006000007945 */ /* 0x000fe20003800000 */
[----:B------:R-:W-:Y:S01]  /*0540*/  IMAD.MOV.U32 R73, RZ, RZ, RZ ;  /* 0x000000ffff497224 */ /* 0x000fe200078e00ff */
[----:B--2---:R-:W-:-:S04]  /*0550*/  ISETP.NE.U32.AND P0, PT, R2, RZ, PT ;  /* 0x000000ff0200720c */ /* 0x004fc80003f05070 */
[----:B------:R-:W-:-:S13]  /*0560*/  ISETP.NE.AND.EX P0, PT, R3, RZ, PT, P0 ;  /* 0x000000ff0300720c */ /* 0x000fda0003f05300 */
[----:B------:R-:W-:Y:S05]  /*0570*/  @!P0 BRA `(.L_x_3786) ;  /* 0x0000001000008947 */ /* 0x000fea0003800000 */
[----:B------:R1:W5:Y:S02]  /*0580*/  LD.E R73, [R12.64+0xbc] ;  /* 0x0000bc060c497980 */ /* 0x000364000c101900 */
.L_x_3786:
[----:B------:R-:W-:Y:S05]  /*0590*/  BSYNC B0 ;  /* 0x0000000000007941 */ /* 0x000fea0003800000 */
.L_x_3785:
[----:B-----5:R-:W-:Y:S02]  /*05a0*/  IADD3 R73, R76, R73, RZ ;  /* 0x000000494c497210 */ /* 0x020fe40007ffe0ff */
.L_x_3784:
[----:B------:R-:W-:Y:S05]  /*05b0*/  BSYNC B1 ;  /* 0x0000000000017941 */ /* 0x000fea0003800000 */
.L_x_3782:
[----:B------:R-:W-:Y:S01]  /*05c0*/  IMAD.SHL.U32 R71, R207, 0x40, RZ ;  /* 0x00000040cf477824 */ /* 0x000fe200078e00ff */
[----:B------:R-:W-:Y:S01]  /*05d0*/  MOV R2, R206 ;  /* 0x000000ce00027202 */ /* 0x000fe20000000f00 */
[----:B------:R-:W-:-:S03]  /*05e0*/  IMAD.MOV.U32 R3, RZ, RZ, 0x0 ;  /* 0x00000000ff037424 */ /* 0x000fc600078e00ff */
[----:B------:R-:W-:-:S13]  /*05f0*/  ISETP.GT.AND P0, PT, R208, R71, PT ;  /* 0x00000047d000720c */ /* 0x000fda0003f04270 */
[----:B------:R-:W-:Y:S05]  /*0600*/  @!P0 RET.REL.NODEC R2 `(_ZN5flash24flash_fwd_splitkv_kernelI23Flash_fwd_kernel_traitsILi192ELi64ELi64ELi4ELb0ELb0EN7cutlass10bfloat16_tE19Flash_kernel_traitsILi192ELi64ELi64ELi4ES3_EELb1ELb0ELb1ELb0ELb0ELb0ELb1ELb1EEEvNS_16Flash_fwd_paramsE) ;  /* 0xfffff9f002008950 */ /* 0x000fea0003c3ffff */
[----:B------:R-:W2:Y:S04]  /*0610*/  LD.E R5, [R12.64+0xb8] ;  /* 0x0000b8060c057980 */ /* 0x000ea8000c101900 */
[----:B------:R-:W4:Y:S01]  /*0620*/  LD.E R4, [R12.64+0x188] ;  /* 0x000188060c047980 */ /* 0x000f22000c101900 */
[----:B------:R-:W-:Y:S02]  /*0630*/  IABS R3, c[0x0][0x10] ;  /* 0x0000040000037a13 */ /* 0x000fe40000000000 */
[----:B------:R-:W-:Y:S01]  /*0640*/  IADD3 R7, -R208, 0x7f, R71 ;  /* 0x0000007fd0077810 */ /* 0x000fe20007ffe147 */
[----:B------:R-:W1:Y:S01]  /*0650*/  S2R R72, SR_TID.X ;  /* 0x0000000000487919 */ /* 0x000e620000002100 */
[----:B------:R-:W5:Y:S08]  /*0660*/  I2F.RP R2, R3 ;  /* 0x0000000300027306 */ /* 0x000f700000209400 */
[----:B-----5:R-:W5:Y:S02]  /*0670*/  MUFU.RCP R8, R2 ;  /* 0x0000000200087308 */ /* 0x020f640000001000 */
[----:B-----5:R-:W-:-:S06]  /*0680*/  IADD3 R8, R8, 0xffffffe, RZ ;  /* 0x0ffffffe08087810 */ /* 0x020fcc0007ffe0ff */
[----:B------:R-:W5:Y:S02]  /*0690*/  F2I.FTZ.U32.TRUNC.NTZ R9, R8 ;  /* 0x0000000800097305 */ /* 0x000f64000021f000 */
[----:B-----5:R-:W-:Y:S02]  /*06a0*/  IMAD.MOV R0, RZ, RZ, -R9 ;  /* 0x000000ffff007224 */ /* 0x020fe400078e0a09 */
[----:B------:R-:W-:Y:S01]  /*06b0*/  IMAD.MOV.U32 R8, RZ, RZ, RZ ;  /* 0x000000ffff087224 */ /* 0x000fe200078e00ff */
[----:B--2---:R-:W-:-:S04]  /*06c0*/  IADD3 R5, R5, 0x3f, RZ ;  /* 0x0000003f05057810 */ /* 0x004fc80007ffe0ff */
[----:B------:R-:W-:Y:S02]  /*06d0*/  SHF.R.S32.HI R6, RZ, 0x1f, R5 ;  /* 0x0000001fff067819 */ /* 0x000fe40000011405 */
[----:B----4-:R-:W-:Y:S02]  /*06e0*/  IADD3 R7, R4, R7, R73 ;  /* 0x0000000704077210 */ /* 0x010fe40007ffe049 */
        /* <DEDUP_REMOVED lines=34> */
[----:B------:R-:W4:Y:S04]  /*0910*/  LD.E R7, [R12.64+0x60] ;  /* 0x000060060c077980 */ /* 0x000f28000c101900 */
[----:B---3--:R-:W3:Y:S04]  /*0920*/  LD.E R8, [R12.64+0xcc] ;  /* 0x0000cc060c087980 */ /* 0x008ee8000c101900 */
[----:B------:R1:W3:Y:S01]  /*0930*/  LD.E.64 R10, [R12.64+0x78] ;  /* 0x000078060c0a7980 */ /* 0x0002e2000c101b00 */
[----:B------:R-:W-:-:S03]  /*0940*/  SHF.R.S32.HI R9, RZ, 0x1f, R72 ;  /* 0x0000001fff097819 */ /* 0x000fc60000011448 */
[----:B------:R1:W5:Y:S01]  /*0950*/  LD.E R0, [R12.64+0xc0] ;  /* 0x0000c0060c007980 */ /* 0x000362000c101900 */
[----:B------:R-:W-:-:S03]  /*0960*/  LEA.HI R9, R9, R72, RZ, 0x4 ;  /* 0x0000004809097211 */ /* 0x000fc600078f20ff */
[----:B------:R1:W5:Y:S01]  /*0970*/  LD.E.64 R4, [R12.64+0xa8] ;  /* 0x0000a8060c047980 */ /* 0x000362000c101b00 */
[----:B------:R-:W-:Y:S01]  /*0980*/  LOP3.LUT R15, R9, 0xfffffff0, RZ, 0xc0, !PT ;  /* 0xfffffff0090f7812 */ /* 0x000fe200078ec0ff */
[----:B------:R-:W-:Y:S04]  /*0990*/  BSSY B0, `(.L_x_3788) ;  /* 0x0000019000007945 */ /* 0x000fe80003800000 */
[----:B------:R-:W-:-:S04]  /*09a0*/  IMAD.IADD R72, R72, 0x1, -R15 ;  /* 0x0000000148487824 */ /* 0x000fc800078e0a0f */
[----:B------:R-:W-:Y:S02]  /*09b0*/  IMAD.SHL.U32 R6, R72, 0x4, RZ ;  /* 0x0000000448067824 */ /* 0x000fe400078e00ff */
[----:B--2---:R-:W-:-:S04]  /*09c0*/  IMAD R2, R2, UR8, R209 ;  /* 0x0000000802027c24 */ /* 0x004fc8000f8e02d1 */
[----:B----4-:R-:W-:Y:S01]  /*09d0*/  IMAD R2, R2, R7, R210 ;  /* 0x0000000702027224 */ /* 0x010fe200078e02d2 */
[----:B------:R-:W-:-:S03]  /*09e0*/  SHF.R.S32.HI R7, RZ, 0x1f, R6 ;  /* 0x0000001fff077819 */ /* 0x000fc60000011406 */
[----:B------:R-:W-:Y:S01]  /*09f0*/  IMAD R3, R3, R2, R71 ;  /* 0x0000000203037224 */ /* 0x000fe200078e0247 */
[----:B------:R-:W-:Y:S01]  /*0a00*/  SHF.R.S32.HI R2, RZ, 0x4, R9 ;  /* 0x00000004ff027819 */ /* 0x000fe20000011409 */
[----:B------:R-:W-:Y:S02]  /*0a10*/  IMAD.IADD R71, R208, 0x1, -R71 ;  /* 0x00000001d0477824 */ /* 0x000fe400078e0a47 */
[----:B---3--:R-:W-:Y:S02]  /*0a20*/  IMAD R8, R3, R8, RZ ;  /* 0x0000000803087224 */ /* 0x008fe400078e02ff */
[C---:B-1----:R-:W-:Y:S01]  /*0a30*/  IMAD.WIDE R12, R2.reuse, 0xc0, R6 ;  /* 0x000000c0020c7825 */ /* 0x042fe200078e0206 */
[----:B------:R-:W-:-:S04]  /*0a40*/  ISETP.GE.AND P1, PT, R2, R71, PT ;  /* 0x000000470200720c */ /* 0x000fc80003f26270 */
[----:B------:R-:W-:-:S04]  /*0a50*/  IADD3 R9, P0, R8, R12, RZ ;  /* 0x0000000c08097210 */ /* 0x000fc80007f1e0ff */
[----:B------:R-:W-:Y:S02]  /*0a60*/  LEA.HI.X.SX32 R8, R8, R13, 0x1, P0 ;  /* 0x0000000d08087211 */ /* 0x000fe400000f0eff */
[----:B------:R-:W-:-:S04]  /*0a70*/  LEA R22, P0, R9, R10, 0x2 ;  /* 0x0000000a09167211 */ /* 0x000fc800078010ff */
[----:B------:R-:W-:Y:S02]  /*0a80*/  LEA.HI.X R23, R9, R11, R8, 0x2, P0 ;  /* 0x0000000b09177211 */ /* 0x000fe400000f1408 */
[C---:B------:R-:W-:Y:S02]  /*0a90*/  IADD3 R11, R6.reuse, 0x40, RZ ;  /* 0x00000040060b7810 */ /* 0x040fe40007ffe0ff */
[----:B------:R-:W-:Y:S01]  /*0aa0*/  IADD3 R9, R6, 0x80, RZ ;  /* 0x0000008006097810 */ /* 0x000fe20007ffe0ff */
[----:B------:R-:W-:Y:S05]  /*0ab0*/  @P1 BRA `(.L_x_3789) ;  /* 0x0000006000001947 */ /* 0x000fea0003800000 */
[-C--:B-----5:R-:W-:Y:S02]  /*0ac0*/  ISETP.GE.AND P2, PT, R6, R0.reuse, PT ;  /* 0x000000000600720c */ /* 0x0a0fe40003f46270 */
[-C--:B------:R-:W-:Y:S02]  /*0ad0*/  ISETP.GE.AND P1, PT, R11, R0.reuse, PT ;  /* 0x000000000b00720c */ /* 0x080fe40003f26270 */
[----:B------:R-:W-:-:S09]  /*0ae0*/  ISETP.GE.AND P0, PT, R9, R0, PT ;  /* 0x000000000900720c */ /* 0x000fd20003f06270 */
[----:B------:R1:W-:Y:S04]  /*0af0*/  @!P2 ST.E.128 [R22.64], RZ ;  /* 0x000000ff1600a985 */ /* 0x0003e8000c101d06 */
[----:B------:R1:W-:Y:S04]  /*0b00*/  @!P1 ST.E.128 [R22.64+0x100], RZ ;  /* 0x000100ff16009985 */ /* 0x0003e8000c101d06 */
[----:B------:R1:W-:Y:S02]  /*0b10*/  @!P0 ST.E.128 [R22.64+0x200], RZ ;  /* 0x000200ff16008985 */ /* 0x0003e4000c101d06 */
.L_x_3789:
[----:B------:R-:W-:Y:S05]  /*0b20*/  BSYNC B0 ;  /* 0x0000000000007941 */ /* 0x000fea0003800000 */
.L_x_3788:
        /* <DEDUP_REMOVED lines=10> */
.L_x_3791:
[----:B------:R-:W-:Y:S05]  /*0bd0*/  BSYNC B0 ;  /* 0x0000000000007941 */ /* 0x000fea0003800000 */
.L_x_3790:
        /* <DEDUP_REMOVED lines=10> */
.L_x_3793:
[----:B------:R-:W-:Y:S05]  /*0c80*/  BSYNC B0 ;  /* 0x0000000000007941 */ /* 0x000fea0003800000 */
.L_x_3792:
        /* <DEDUP_REMOVED lines=10> */
.L_x_3795:
[----:B------:R-:W-:Y:S05]  /*0d30*/  BSYNC B0 ;  /* 0x0000000000007941 */ /* 0x000fea0003800000 */
.L_x_3794:
        /* <DEDUP_REMOVED lines=10> */
.L_x_3797:
[----:B------:R-:W-:Y:S05]  /*0de0*/  BSYNC B0 ;  /* 0x0000000000007941 */ /* 0x000fea0003800000 */
.L_x_3796:
        /* <DEDUP_REMOVED lines=10> */
.L_x_3799:
[----:B------:R-:W-:Y:S05]  /*0e90*/  BSYNC B0 ;  /* 0x0000000000007941 */ /* 0x000fea0003800000 */
.L_x_3798:
        /* <DEDUP_REMOVED lines=10> */
.L_x_3801:
[----:B------:R-:W-:Y:S05]  /*0f40*/  BSYNC B0 ;  /* 0x0000000000007941 */ /* 0x000fea0003800000 */
.L_x_3800:
        /* <DEDUP_REMOVED lines=10> */
.L_x_3803:
[----:B------:R-:W-:Y:S05]  /*0ff0*/  BSYNC B0 ;  /* 0x0000000000007941 */ /* 0x000fea0003800000 */
.L_x_3802:
        /* <DEDUP_REMOVED lines=29> */
[----:B------:R-:W-:Y:S05]  /*11d0*/  @P6 RET.REL.NODEC R206 `(_ZN5flash24flash_fwd_splitkv_kernelI23Flash_fwd_kernel_traitsILi192ELi64ELi64ELi4ELb0ELb0EN7cutlass10bfloat16_tE19Flash_kernel_traitsILi192ELi64ELi64ELi4ES3_EELb1ELb0ELb1ELb0ELb0ELb0ELb1ELb1EEEvNS_16Flash_fwd_paramsE) ;  /* 0xffffee20ce006950 */ /* 0x000fea0003c3ffff */
[----:B-1----:R-:W-:Y:S02]  /*11e0*/  MOV R5, 0xff800000 ;  /* 0xff80000000057802 */ /* 0x002fe40000000f00 */
[----:B------:R-:W-:-:S03]  /*11f0*/  MOV R207, 0x0 ;  /* 0x0000000000cf7802 */ /* 0x000fc60000000f00 */
[----:B------:R1:W-:Y:S01]  /*1200*/  ST.E [R2.64+0xe0], R5 ;  /* 0x0000e00502007985 */ /* 0x0003e2000c101906 */
[----:B------:R-:W-:Y:S05]  /*1210*/  RET.REL.NODEC R206 `(_ZN5flash24flash_fwd_splitkv_kernelI23Flash_fwd_kernel_traitsILi192ELi64ELi64ELi4ELb0ELb0EN7cutlass10bfloat16_tE19Flash_kernel_traitsILi192ELi64ELi64ELi4ES3_EELb1ELb0ELb1ELb0ELb0ELb0ELb1ELb1EEEvNS_16Flash_fwd_paramsE) ;  /* 0xffffede0ce007950 */ /* 0x000fea0003c3ffff */
.L_x_3787:
[----:B-1----:R-:W2:Y:S04]  /*1220*/  LD.E.64 R6, [R12.64+0x160] ;  /* 0x000160060c067980 */ /* 0x002ea8000c101b00 */
[----:B------:R-:W4:Y:S01]  /*1230*/  LD.E.64 R16, [R12.64+0x158] ;  /* 0x000158060c107980 */ /* 0x000f22000c101b00 */
[----:B--2---:R-:W-:-:S04]  /*1240*/  ISETP.NE.U32.AND P2, PT, R6, RZ, PT ;  /* 0x000000ff0600720c */ /* 0x004fc80003f45070 */
[----:B------:R-:W-:-:S13]  /*1250*/  ISETP.NE.AND.EX P2, PT, R7, RZ, PT, P2 ;  /* 0x000000ff0700720c */ /* 0x000fda0003f45320 */
[----:B------:R-:W2:Y:S01]  /*1260*/  @P2 LD.E.64 R8, [R12.64+0x168] ;  /* 0x000168060c082980 */ /* 0x000ea2000c101b00 */
        /* <DEDUP_REMOVED lines=18> */
[----:B------:R-:W4:Y:S01]  /*1390*/  LD.E R3, [R12.64+0x68] ;  /* 0x000068060c037980 */ /* 0x000f22000c101900 */
[----:B------:R-:W-:-:S03]  /*13a0*/  LEA R5, R134, 0xffffffc0, 0x6 ;  /* 0xffffffc086057811 */ /* 0x000fc600078e30ff */
[----:B---3--:R-:W3:Y:S01]  /*13b0*/  LD.E.64 R20, [R12.64+0x20] ;  /* 0x000020060c147980 */ /* 0x008ee2000c101b00 */
        /* <DEDUP_REMOVED lines=15> */
[----:B------:R-:W-:Y:S01]  /*14b0*/  IADD3 R0, RZ, -R0, RZ ;  /* 0x80000000ff007210 */ /* 0x000fe20007ffe0ff */
[----:B------:R-:W2:Y:S04]  /*14c0*/  LD.E.64 R8, [R12.64+0x28] ;  /* 0x000028060c087980 */ /* 0x000ea8000c101b00 */
        /* <DEDUP_REMOVED lines=13> */
[----:B------:R1:W2:Y:S01]  /*15a0*/  LD.E R2, [R22.64] ;  /* 0x0000000616027980 */ /* 0x0002a2000c101900 */
        /* <DEDUP_REMOVED lines=15> */
[----:B------:R-:W-:Y:S01]  /*16a0*/  IMAD.MOV R17, RZ, RZ, -R17 ;  /* 0x000000ffff117224 */ /* 0x000fe200078e0a11 */
[----:B------:R-:W-:-:S11]  /*16b0*/  LOP3.LUT R6, R210, R3, RZ, 0x3c, !PT ;  /* 0x00000003d2067212 */ /* 0x000fd600078e3cff */
[----:B------:R-:W-:-:S04]  /*16c0*/  @!P2 IADD3 R0, R0, -R7, RZ ;  /* 0x800000070000a210 */ /* 0x000fc80007ffe0ff */
[----:B------:R-:W-:Y:S01]  /*16d0*/  ISETP.GE.U32.AND P3, PT, R0, R7, PT ;  /* 0x000000070000720c */ /* 0x000fe20003f66070 */
[----:B------:R-:W-:Y:S01]  /*16e0*/  IMAD R4, R4, R17, R5 ;  /* 0x0000001104047224 */ /* 0x000fe200078e0205 */
[----:B------:R-:W-:Y:S02]  /*16f0*/  ISETP.GE.AND P0, PT, R6, RZ, PT ;  /* 0x000000ff0600720c */ /* 0x000fe40003f06270 */
[----:B------:R-:W-:Y:S02]  /*1700*/  @!P2 IADD3 R15, R15, 0x1, RZ ;  /* 0x000000010f0fa810 */ /* 0x000fe40007ffe0ff */
[----:B------:R-:W-:Y:S01]  /*1710*/  ISETP.NE.AND P2, PT, R3, RZ, PT ;  /* 0x000000ff0300720c */ /* 0x000fe20003f45270 */
[----:B---3--:R-:W-:Y:S01]  /*1720*/  IMAD R6, R67, R4, RZ ;  /* 0x0000000443067224 */ /* 0x008fe200078e02ff */
[----:B------:R-:W-:-:S05]  /*1730*/  SHF.R.S32.HI R29, RZ, 0x1f, R4 ;  /* 0x0000001fff1d7819 */ /* 0x000fca0000011404 */
[----:B------:R-:W-:Y:S01]  /*1740*/  @P3 IADD3 R15, R15, 0x1, RZ ;  /* 0x000000010f0f3810 */ /* 0x000fe20007ffe0ff */
[----:B------:R-:W-:-:S04]  /*1750*/  IMAD R6, R66, R29, R6 ;  /* 0x0000001d42067224 */ /* 0x000fc800078e0206 */
[----:B------:R-:W-:Y:S01]  /*1760*/  @!P0 IMAD.MOV R15, RZ, RZ, -R15 ;  /* 0x000000ffff0f8224 */ /* 0x000fe200078e0a0f */
[----:B------:R-:W-:-:S04]  /*1770*/  @!P2 LOP3.LUT R15, RZ, R3, RZ, 0x33, !PT ;  /* 0x00000003ff0fa212 */ /* 0x000fc800078e33ff */
[----:B------:R-:W-:Y:S02]  /*1780*/  SHF.R.S32.HI R14, RZ, 0x1f, R15 ;  /* 0x0000001fff0e7819 */ /* 0x000fe4000001140f */
[----:B--2---:R-:W-:Y:S01]  /*1790*/  SHF.R.S32.HI R0, RZ, 0x1f, R2 ;  /* 0x0000001fff007819 */ /* 0x004fe20000011402 */
[-C--:B------:R-:W-:Y:S02]  /*17a0*/  IMAD R7, R21, R2.reuse, RZ ;  /* 0x0000000215077224 */ /* 0x080fe400078e02ff */
[----:B------:R-:W-:-:S04]  /*17b0*/  IMAD.WIDE.U32 R16, R20, R2, RZ ;  /* 0x0000000214107225 */ /* 0x000fc800078e00ff */
[----:B------:R-:W-:-:S05]  /*17c0*/  IMAD R7, R20, R0, R7 ;  /* 0x0000000014077224 */ /* 0x000fca00078e0207 */
[----:B------:R-:W-:-:S05]  /*17d0*/  IADD3 R17, R17, R7, RZ ;  /* 0x0000000711117210 */ /* 0x000fca0007ffe0ff */
[----:B------:R-:W-:-:S04]  /*17e0*/  IMAD.WIDE.U32 R16, R4, R66, R16 ;  /* 0x0000004204107225 */ /* 0x000fc800078e0010 */
[----:B------:R-:W-:Y:S01]  /*17f0*/  IMAD R3, R9, R2, RZ ;  /* 0x0000000209037224 */ /* 0x000fe200078e02ff */
[----:B------:R-:W-:Y:S01]  /*1800*/  IADD3 R17, R17, R6, RZ ;  /* 0x0000000611117210 */ /* 0x000fe20007ffe0ff */
[----:B------:R-:W-:Y:S02]  /*1810*/  IMAD R7, R19, R15, RZ ;  /* 0x0000000f13077224 */ /* 0x000fe400078e02ff */
[----:B------:R-:W-:-:S04]  /*1820*/  IMAD.WIDE.U32 R20, R8, R2, RZ ;  /* 0x0000000208147225 */ /* 0x000fc800078e00ff */
[----:B------:R-:W-:Y:S02]  /*1830*/  IMAD R3, R8, R0, R3 ;  /* 0x0000000008037224 */ /* 0x000fe400078e0203 */
[----:B------:R-:W-:-:S04]  /*1840*/  IMAD.WIDE.U32 R16, R15, R18, R16 ;  /* 0x000000120f107225 */ /* 0x000fc800078e0010 */
[----:B------:R-:W-:Y:S01]  /*1850*/  IMAD R7, R18, R14, R7 ;  /* 0x0000000e12077224 */ /* 0x000fe200078e0207 */
[----:B------:R-:W-:Y:S01]  /*1860*/  IADD3 R9, R21, R3, RZ ;  /* 0x0000000315097210 */ /* 0x000fe20007ffe0ff */
[----:B------:R-:W-:Y:S01]  /*1870*/  IMAD.MOV.U32 R2, RZ, RZ, R20 ;  /* 0x000000ffff027224 */ /* 0x000fe200078e0014 */
[----:B------:R-:W-:Y:S01]  /*1880*/  MOV R0, R16 ;  /* 0x0000001000007202 */ /* 0x000fe20000000f00 */
[----:B------:R-:W-:Y:S01]  /*1890*/  IMAD.IADD R3, R17, 0x1, R7 ;  /* 0x0000000111037824 */ /* 0x000fe200078e0207 */
[----:B------:R-:W-:Y:S05]  /*18a0*/  BRA `(.L_x_3806) ;  /* 0x000004f000007947 */ /* 0x000fea0003800000 */
.L_x_3805:
[----:B-1----:R-:W2:Y:S01]  /*18b0*/  LD.E R7, [R12.64+0x68] ;  /* 0x000068060c077980 */ /* 0x002ea2000c101900 */
[----:B------:R-:W-:-:S03]  /*18c0*/  ISETP.NE.AND P4, PT, R15, -0x1, PT ;  /* 0xffffffff0f00780c */ /* 0x000fc60003f85270 */
[----:B------:R-:W4:Y:S04]  /*18d0*/  LD.E.64 R66, [R12.64+0x38] ;  /* 0x000038060c427980 */ /* 0x000f28000c101b00 */
[----:B---3--:R-:W3:Y:S04]  /*18e0*/  LD.E.64 R64, [R12.64+0x40] ;  /* 0x000040060c407980 */ /* 0x008ee8000c101b00 */
        /* <DEDUP_REMOVED lines=24> */
[----:B-----5:R-:W-:-:S04]  /*1a70*/  @!P4 SHF.R.S32.HI R5, RZ, 0x1f, R10 ;  /* 0x0000001fff05c819 */ /* 0x020fc8000001140a */
[----:B------:R-:W-:Y:S01]  /*1a80*/  @!P4 IADD3 R23, R23, R4, RZ ;  /* 0x000000041717c210 */ /* 0x000fe20007ffe0ff */
[----:B---3--:R-:W-:-:S04]  /*1a90*/  @!P4 IMAD R4, R21, R10, RZ ;  /* 0x0000000a1504c224 */ /* 0x008fc800078e02ff */
[----:B------:R-:W-:Y:S01]  /*1aa0*/  @!P0 IADD3 R0, R0, -R3, RZ ;  /* 0x8000000300008210 */ /* 0x000fe20007ffe0ff */
[----:B------:R-:W-:-:S03]  /*1ab0*/  @P4 IMAD.WIDE.U32 R24, R66, R6, RZ ;  /* 0x0000000642184225 */ /* 0x000fc600078e00ff */
[----:B------:R-:W-:Y:S01]  /*1ac0*/  ISETP.GE.U32.AND P3, PT, R0, R3, PT ;  /* 0x000000030000720c */ /* 0x000fe20003f66070 */
[----:B------:R-:W-:Y:S01]  /*1ad0*/  @!P4 IMAD R4, R20, R5, R4 ;  /* 0x000000051404c224 */ /* 0x000fe200078e0204 */
[----:B------:R-:W-:Y:S01]  /*1ae0*/  LEA R5, R134, 0xffffffc0, 0x6 ;  /* 0xffffffc086057811 */ /* 0x000fe200078e30ff */
[----:B------:R-:W-:Y:S01]  /*1af0*/  @!P4 IMAD.WIDE.U32 R20, R20, R10, R22 ;  /* 0x0000000a1414c225 */ /* 0x000fe200078e0016 */
[----:B------:R-:W-:-:S03]  /*1b00*/  @P4 MOV R8, R24 ;  /* 0x0000001800084202 */ /* 0x000fc60000000f00 */
[C---:B------:R-:W-:Y:S01]  /*1b10*/  @P4 IMAD R9, R67.reuse, R6, RZ ;  /* 0x0000000643094224 */ /* 0x040fe200078e02ff */
[----:B------:R-:W-:Y:S01]  /*1b20*/  LOP3.LUT R0, R210, R7, RZ, 0x3c, !PT ;  /* 0x00000007d2007212 */ /* 0x000fe200078e3cff */
[-C--:B------:R-:W-:Y:S01]  /*1b30*/  IMAD R6, R67, R5.reuse, RZ ;  /* 0x0000000543067224 */ /* 0x080fe200078e02ff */
[----:B------:R-:W-:Y:S01]  /*1b40*/  @!P4 MOV R8, R20 ;  /* 0x000000140008c202 */ /* 0x000fe20000000f00 */
[----:B------:R-:W-:Y:S01]  /*1b50*/  @P4 IMAD.IADD R9, R25, 0x1, R9 ;  /* 0x0000000119094824 */ /* 0x000fe200078e0209 */
[----:B------:R-:W-:Y:S01]  /*1b60*/  SHF.R.S32.HI R29, RZ, 0x1f, R5 ;  /* 0x0000001fff1d7819 */ /* 0x000fe20000011405 */
[----:B------:R-:W-:Y:S01]  /*1b70*/  @!P4 IMAD.IADD R9, R21, 0x1, R4 ;  /* 0x000000011509c824 */ /* 0x000fe200078e0204 */
[----:B------:R-:W-:Y:S02]  /*1b80*/  ISETP.GE.AND P2, PT, R0, RZ, PT ;  /* 0x000000ff0000720c */ /* 0x000fe40003f46270 */
[----:B------:R-:W-:Y:S01]  /*1b90*/  @!P0 IADD3 R2, R2, 0x1, RZ ;  /* 0x0000000102028810 */ /* 0x000fe20007ffe0ff */
[----:B------:R-:W-:Y:S01]  /*1ba0*/  IMAD R6, R29, R66, R6 ;  /* 0x000000421d067224 */ /* 0x000fe200078e0206 */
[----:B------:R-:W-:Y:S01]  /*1bb0*/  ISETP.NE.AND P0, PT, R7, RZ, PT ;  /* 0x000000ff0700720c */ /* 0x000fe20003f05270 */
[----:B------:R-:W-:Y:S01]  /*1bc0*/  IMAD.WIDE.U32 R20, R66, R5, R8 ;  /* 0x0000000542147225 */ /* 0x000fe200078e0008 */
[----:B------:R-:W-:-:S02]  /*1bd0*/  @!P4 SHF.R.S32.HI R3, RZ, 0x1f, R14 ;  /* 0x0000001fff03c819 */ /* 0x000fc4000001140e */
[----:B------:R-:W-:Y:S01]  /*1be0*/  @P3 IADD3 R2, R2, 0x1, RZ ;  /* 0x0000000102023810 */ /* 0x000fe20007ffe0ff */
[----:B------:R-:W-:Y:S01]  /*1bf0*/  @!P4 IMAD R4, R65, R14, RZ ;  /* 0x0000000e4104c224 */ /* 0x000fe200078e02ff */
[----:B------:R-:W-:Y:S01]  /*1c00*/  IADD3 R21, R21, R6, RZ ;  /* 0x0000000615157210 */ /* 0x000fe20007ffe0ff */
[----:B------:R-:W-:Y:S01]  /*1c10*/  @!P4 IMAD.WIDE.U32 R22, R64, R14, RZ ;  /* 0x0000000e4016c225 */ /* 0x000fe200078e00ff */
[----:B------:R-:W-:-:S03]  /*1c20*/  MOV R6, R2 ;  /* 0x0000000200067202 */ /* 0x000fc60000000f00 */
[----:B------:R-:W-:Y:S01]  /*1c30*/  @!P4 IMAD R3, R3, R64, R4 ;  /* 0x000000400303c224 */ /* 0x000fe200078e0204 */
[----:B------:R-:W-:Y:S01]  /*1c40*/  @P4 IADD3 R14, R14, R15, RZ ;  /* 0x0000000f0e0e4210 */ /* 0x000fe20007ffe0ff */
[----:B------:R-:W-:Y:S02]  /*1c50*/  @!P2 IMAD.MOV R6, RZ, RZ, -R6 ;  /* 0x000000ffff06a224 */ /* 0x000fe400078e0a06 */
[----:B------:R-:W-:Y:S01]  /*1c60*/  @!P4 IMAD.IADD R23, R23, 0x1, R3 ;  /* 0x000000011717c824 */ /* 0x000fe200078e0203 */
[----:B------:R-:W-:Y:S01]  /*1c70*/  @!P4 SHF.R.S32.HI R3, RZ, 0x1f, R10 ;  /* 0x0000001fff03c819 */ /* 0x000fe2000001140a */
[----:B------:R-:W-:Y:S01]  /*1c80*/  @!P4 IMAD R0, R19, R10, RZ ;  /* 0x0000000a1300c224 */ /* 0x000fe200078e02ff */
[----:B------:R-:W-:Y:S01]  /*1c90*/  @!P0 LOP3.LUT R6, RZ, R7, RZ, 0x33, !PT ;  /* 0x00000007ff068212 */ /* 0x000fe200078e33ff */
[-C--:B------:R-:W-:Y:S02]  /*1ca0*/  @P4 IMAD R9, R65, R14.reuse, RZ ;  /* 0x0000000e41094224 */ /* 0x080fe400078e02ff */
[----:B------:R-:W-:Y:S01]  /*1cb0*/  @P4 IMAD.WIDE.U32 R24, R64, R14, RZ ;  /* 0x0000000e40184225 */ /* 0x000fe200078e00ff */
[----:B------:R-:W-:-:S03]  /*1cc0*/  SHF.R.S32.HI R14, RZ, 0x1f, R6 ;  /* 0x0000001fff0e7819 */ /* 0x000fc60000011406 */
[C---:B------:R-:W-:Y:S02]  /*1cd0*/  @!P4 IMAD R0, R18.reuse, R3, R0 ;  /* 0x000000031200c224 */ /* 0x040fe400078e0200 */
[----:B------:R-:W-:Y:S02]  /*1ce0*/  IMAD R3, R17, R6, RZ ;  /* 0x0000000611037224 */ /* 0x000fe400078e02ff */
        /* <DEDUP_REMOVED lines=11> */
.L_x_3806:
[----:B-1----:R-:W-:Y:S05]  /*1da0*/  BSYNC B0 ;  /* 0x0000000000007941 */ /* 0x002fea0003800000 */
.L_x_3804:
        /* <DEDUP_REMOVED lines=41> */
[----:B------:R-:W-:-:S02]  /*2040*/  IMAD.SHL.U32 R9, R68, 0x8, RZ ;  /* 0x0000000844097824 */ /* 0x000fc400078e00ff */
[----:B------:R-:W-:Y:S01]  /*2050*/  IMAD R7, R27, R15, RZ ;  /* 0x0000000f1b077224 */ /* 0x000fe200078e02ff */
[----:B------:R-:W-:Y:S01]  /*2060*/  LOP3.LUT R6, R6, 0x1c0, RZ, 0xc0, !PT ;  /* 0x000001c006067812 */ /* 0x000fe200078ec0ff */
[----:B------:R-:W-:Y:S01]  /*2070*/  IMAD.IADD R29, R29, 0x1, R2 ;  /* 0x000000011d1d7824 */ /* 0x000fe200078e0202 */
[----:B------:R-:W-:Y:S01]  /*2080*/  SHF.R.S32.HI R70, RZ, 0x1f, R209 ;  /* 0x0000001fff467819 */ /* 0x000fe200000114d1 */
[----:B------:R-:W-:Y:S01]  /*2090*/  IMAD R2, R14, R26, R7 ;  /* 0x0000001a0e027224 */ /* 0x000fe200078e0207 */
[----:B------:R-:W-:Y:S02]  /*20a0*/  LOP3.LUT R9, R6, 0x8, R9, 0xf8, !PT ;  /* 0x0000000806097812 */ /* 0x000fe400078ef809 */
[----:B------:R-:W-:-:S04]  /*20b0*/  SHF.R.U32.HI R6, RZ, 0x3, R6 ;  /* 0x00000003ff067819 */ /* 0x000fc80000011606 */
[----:B------:R-:W-:Y:S01]  /*20c0*/  LOP3.LUT R9, R9, R6, RZ, 0x3c, !PT ;  /* 0x0000000609097212 */ /* 0x000fe200078e3cff */
[----:B------:R-:W-:Y:S01]  /*20d0*/  IMAD.SHL.U32 R54, R10, 0x40, RZ ;  /* 0x000000400a367824 */ /* 0x000fe200078e00ff */
[----:B------:R-:W-:Y:S01]  /*20e0*/  SHF.R.S32.HI R165, RZ, 0x1f, R210 ;  /* 0x0000001fffa57819 */ /* 0x000fe200000114d2 */
[----:B------:R-:W-:Y:S01]  /*20f0*/  IMAD.WIDE.U32 R26, R15, R26, R28 ;  /* 0x0000001a0f1a7225 */ /* 0x000fe200078e001c */
[----:B------:R-:W-:Y:S02]  /*2100*/  SHF.R.S32.HI R159, RZ, 0x1f, R158 ;  /* 0x0000001fff9f7819 */ /* 0x000fe4000001149e */
[----:B------:R-:W-:Y:S01]  /*2110*/  LOP3.LUT R54, R9, 0xfffffe00, R54, 0xf8, !PT ;  /* 0xfffffe0009367812 */ /* 0x000fe200078ef836 */
[----:B------:R-:W-:Y:S02]  /*2120*/  IMAD.IADD R27, R27, 0x1, R2 ;  /* 0x000000011b1b7824 */ /* 0x000fe400078e0202 */
[----:B------:R-:W-:-:S04]  /*2130*/  IMAD R161, R65, R158, RZ ;  /* 0x0000009e41a17224 */ /* 0x000fc800078e02ff */
[----:B------:R-:W-:Y:S01]  /*2140*/  IMAD R161, R159, R64, R161 ;  /* 0x000000409fa17224 */ /* 0x000fe200078e02a1 */
[----:B------:R-:W-:Y:S01]  /*2150*/  IADD3 R10, R16, 0x80, RZ ;  /* 0x00000080100a7810 */ /* 0x000fe20007ffe0ff */
[----:B------:R-:W-:-:S04]  /*2160*/  IMAD.WIDE R170, R207, 0x40, R158 ;  /* 0x00000040cfaa7825 */ /* 0x000fc800078e029e */
[----:B------:R-:W-:Y:S01]  /*2170*/  IMAD R167, R67, R158, RZ ;  /* 0x0000009e43a77224 */ /* 0x000fe200078e02ff */
[----:B------:R-:W-:-:S03]  /*2180*/  LEA.HI R69, R69, R72, RZ, 0x5 ;  /* 0x0000004845457211 */ /* 0x000fc600078f28ff */
[----:B------:R-:W-:Y:S01]  /*2190*/  IMAD R167, R159, R66, R167 ;  /* 0x000000429fa77224 */ /* 0x000fe200078e02a7 */
[C---:B------:R-:W-:Y:S01]  /*21a0*/  LOP3.LUT P5, RZ, R8.reuse, 0x4, RZ, 0xc0, !PT ;  /* 0x0000000408ff7812 */ /* 0x040fe200078ac0ff */
[----:B------:R-:W-:Y:S01]  /*21b0*/  IMAD.MOV.U32 R57, RZ, RZ, 0x10 ;  /* 0x00000010ff397424 */ /* 0x000fe200078e00ff */
[----:B------:R-:W-:Y:S01]  /*21c0*/  LOP3.LUT P4, RZ, R8, 0x2, RZ, 0xc0, !PT ;  /* 0x0000000208ff7812 */ /* 0x000fe2000788c0ff */
        /* <DEDUP_REMOVED lines=16> */
[----:B------:R-:W-:Y:S01]  /*22d0*/  @!P2 IMAD.IADD R7, R25, 0x1, R6 ;  /* 0x000000011907a824 */ /* 0x000fe200078e0206 */
[C---:B------:R-:W-:Y:S02]  /*22e0*/  IADD3 R11, R16.reuse, 0x40, RZ ;  /* 0x00000040100b7810 */ /* 0x040fe40007ffe0ff */
[----:B------:R-:W-:Y:S01]  /*22f0*/  IADD3 R6, P0, R16, R4, RZ ;  /* 0x0000000410067210 */ /* 0x000fe20007f1e0ff */
[----:B------:R-:W-:-:S04]  /*2300*/  IMAD R9, R23, R210, RZ ;  /* 0x000000d217097224 */ /* 0x000fc800078e02ff */
[----:B------:R-:W-:Y:S01]  /*2310*/  IMAD.X R7, R17, 0x1, R7, P0 ;  /* 0x0000000111077824 */ /* 0x000fe200000e0607 */
[----:B----4-:R-:W-:Y:S01]  /*2320*/  ISETP.GE.AND P0, PT, R11, R79, PT ;  /* 0x0000004f0b00720c */ /* 0x010fe20003f06270 */
[----:B------:R-:W-:Y:S02]  /*2330*/  IMAD R2, R22, R165, R9 ;  /* 0x000000a516027224 */ /* 0x000fe400078e0209 */
[----:B------:R-:W-:Y:S01]  /*2340*/  IMAD.WIDE.U32 R22, R210, R22, R6 ;  /* 0x00000016d2167225 */ /* 0x000fe200078e0006 */
[----:B------:R-:W-:Y:S02]  /*2350*/  SEL R4, RZ, 0xffffffff, P0 ;  /* 0xffffffffff047807 */ /* 0x000fe40000000000 */
[----:B------:R-:W-:Y:S01]  /*2360*/  ISETP.GE.AND P3, PT, R16, R79, PT ;  /* 0x0000004f1000720c */ /* 0x000fe20003f66270 */
[----:B------:R-:W-:-:S04]  /*2370*/  IMAD.WIDE.U32 R6, R158, R64, R26 ;  /* 0x000000409e067225 */ /* 0x000fc800078e001a */
[----:B------:R-:W-:Y:S01]  /*2380*/  IMAD.IADD R161, R7, 0x1, R161 ;  /* 0x0000000107a17824 */ /* 0x000fe200078e02a1 */
[----:B------:R-:W-:Y:S01]  /*2390*/  SEL R7, RZ, 0x1, P3 ;  /* 0x00000001ff077807 */ /* 0x000fe20001800000 */
[----:B------:R-:W-:-:S05]  /*23a0*/  IMAD.SHL.U32 R4, R4, 0x2, RZ ;  /* 0x0000000204047824 */ /* 0x000fca00078e00ff */
[----:B------:R-:W-:Y:S02]  /*23b0*/  LOP3.LUT R4, R4, 0x2, R7, 0xe2, !PT ;  /* 0x0000000204047812 */ /* 0x000fe400078ee207 */
[----:B------:R-:W-:-:S04]  /*23c0*/  SHF.R.S32.HI R7, RZ, 0x1f, R76 ;  /* 0x0000001fff077819 */ /* 0x000fc8000001144c */
[----:B------:R-:W-:Y:S02]  /*23d0*/  LEA.HI R96, R7, R76, RZ, 0x6 ;  /* 0x0000004c07607211 */ /* 0x000fe400078f30ff */
[C---:B------:R-:W-:Y:S02]  /*23e0*/  LEA R160, P0, R6.reuse, R18, 0x1 ;  /* 0x0000001206a07211 */ /* 0x040fe400078008ff */
[----:B------:R-:W-:Y:S02]  /*23f0*/  SHF.R.S32.HI R96, RZ, 0x6, R96 ;  /* 0x00000006ff607819 */ /* 0x000fe40000011460 */
[----:B------:R-:W-:Y:S02]  /*2400*/  LEA.HI.X R161, R6, R19, R161, 0x1, P0 ;  /* 0x0000001306a17211 */ /* 0x000fe400000f0ca1 */
[----:B------:R-:W-:Y:S02]  /*2410*/  IMNMX R96, R203, R96, !PT ;  /* 0x00000060cb607217 */ /* 0x000fe40007800200 */
[----:B------:R-:W-:Y:S01]  /*2420*/  IADD3 R162, P0, R16, R0, RZ ;  /* 0x0000000010a27210 */ /* 0x000fe20007f1e0ff */
[----:B------:R-:W-:Y:S01]  /*2430*/  @!P1 IMAD.MOV.U32 R20, RZ, RZ, RZ ;  /* 0x000000ffff149224 */ /* 0x000fe200078e00ff */
[----:B------:R-:W-:-:S03]  /*2440*/  ISETP.GT.AND P1, PT, R134, R96, PT ;  /* 0x000000608600720c */ /* 0x000fc60003f24270 */
[----:B------:R-:W-:Y:S01]  /*2450*/  IMAD.X R163, R17, 0x1, R3, P0 ;  /* 0x0000000111a37824 */ /* 0x000fe200000e0603 */
[----:B------:R-:W-:Y:S01]  /*2460*/  ISETP.GE.AND P2, PT, R10, R79, PT ;  /* 0x0000004f0a00720c */ /* 0x000fe20003f46270 */
[----:B------:R-:W-:Y:S02]  /*2470*/  IMAD R173, R171, R174, RZ ;  /* 0x000000aeabad7224 */ /* 0x000fe400078e02ff */
[----:B------:R-:W-:Y:S01]  /*2480*/  IMAD.WIDE.U32 R162, R158, R66, R162 ;  /* 0x000000429ea27225 */ /* 0x000fe200078e00a2 */
[----:B------:R-:W-:-:S03]  /*2490*/  LOP3.LUT R3, R69, 0xffffffe0, RZ, 0xc0, !PT ;  /* 0xffffffe045037812 */ /* 0x000fc600078ec0ff */
[----:B------:R-:W-:Y:S01]  /*24a0*/  IMAD.IADD R23, R23, 0x1, R2 ;  /* 0x0000000117177824 */ /* 0x000fe200078e0202 */
[----:B------:R-:W-:Y:S01]  /*24b0*/  SEL R75, RZ, 0x4, P2 ;  /* 0x00000004ff4b7807 */ /* 0x000fe20001000000 */
[----:B------:R-:W-:Y:S01]  /*24c0*/  IMAD R173, R170, R175, R173 ;  /* 0x000000afaaad7224 */ /* 0x000fe200078e02ad */
[----:B------:R-:W-:Y:S01]  /*24d0*/  LEA R204, P0, R162, R168, 0x1 ;  /* 0x000000a8a2cc7211 */ /* 0x000fe200078008ff */
[----:B------:R-:W-:Y:S02]  /*24e0*/  IMAD.IADD R167, R163, 0x1, R167 ;  /* 0x00000001a3a77824 */ /* 0x000fe400078e02a7 */
[----:B------:R-:W-:Y:S01]  /*24f0*/  IMAD.WIDE.U32 R170, R170, R174, R22 ;  /* 0x000000aeaaaa7225 */ /* 0x000fe200078e0016 */
[----:B------:R-:W-:Y:S02]  /*2500*/  LOP3.LUT R75, R4, R75, RZ, 0xfc, !PT ;  /* 0x0000004b044b7212 */ /* 0x000fe400078efcff */
[----:B------:R-:W-:Y:S01]  /*2510*/  SHF.R.S32.HI R69, RZ, 0x5, R69 ;  /* 0x00000005ff457819 */ /* 0x000fe20000011445 */
[----:B------:R-:W-:Y:S01]  /*2520*/  IMAD.IADD R74, R72, 0x1, -R3 ;  /* 0x00000001484a7824 */ /* 0x000fe200078e0a03 */
[----:B------:R-:W-:Y:S01]  /*2530*/  LEA.HI.X R205, R162, R169, R167, 0x1, P0 ;  /* 0x000000a9a2cd7211 */ /* 0x000fe200000f0ca7 */
        /* <DEDUP_REMOVED lines=154> */
.L_x_3901:
        /* <DEDUP_REMOVED lines=18> */
.L_x_3809:
[----:B------:R-:W-:Y:S05]  /*3000*/  BSYNC B0 ;  /* 0x0000000000007941 */ /* 0x000fea0003800000 */
.L_x_3808:
        /* <DEDUP_REMOVED lines=18> */
.L_x_3811:
[----:B------:R-:W-:Y:S05]  /*3130*/  BSYNC B0 ;  /* 0x0000000000007941 */ /* 0x000fea0003800000 */
.L_x_3810:
        /* <DEDUP_REMOVED lines=18> */
.L_x_3813:
[----:B------:R-:W-:Y:S05]  /*3260*/  BSYNC B0 ;  /* 0x0000000000007941 */ /* 0x000fea0003800000 */
.L_x_3812:
        /* <DEDUP_REMOVED lines=18> */
.L_x_3815:
[----:B------:R-:W-:Y:S05]  /*3390*/  BSYNC B0 ;  /* 0x0000000000007941 */ /* 0x000fea0003800000 */
.L_x_3814:
        /* <DEDUP_REMOVED lines=65> */
.L_x_3822:
[----:B------:R-:W-:Y:S05]  /*37b0*/  BSYNC B0 ;  /* 0x0000000000007941 */ /* 0x000fea0003800000 */
.L_x_3821:
        /* <DEDUP_REMOVED lines=50> */
.L_x_3824:
[----:B------:R-:W-:Y:S05]  /*3ae0*/  BSYNC B0 ;  /* 0x0000000000007941 */ /* 0x000fea0003800000 */
.L_x_3823:
        /* <DEDUP_REMOVED lines=49> */
.L_x_3820:
[----:B------:R-:W-:Y:S05]  /*3e00*/  BSYNC B1 ;  /* 0x0000000000017941 */ /* 0x000fea0003800000 */
.L_x_3819:
        /* <DEDUP_REMOVED lines=63> */
.L_x_3828:
[----:B------:R-:W-:Y:S05]  /*4200*/  BSYNC B0 ;  /* 0x0000000000007941 */ /* 0x000fea0003800000 */
.L_x_3827:
        /* <DEDUP_REMOVED lines=53> */
.L_x_3830:
[----:B------:R-:W-:Y:S05]  /*4560*/  BSYNC B0 ;  /* 0x0000000000007941 */ /* 0x000fea0003800000 */
.L_x_3829:
        /* <DEDUP_REMOVED lines=52> */
.L_x_3826:
[----:B------:R-:W-:Y:S05]  /*48b0*/  BSYNC B1 ;  /* 0x0000000000017941 */ /* 0x000fea0003800000 */
.L_x_3825:
        /* <DEDUP_REMOVED lines=63> */
.L_x_3834:
[----:B------:R-:W-:Y:S05]  /*4cb0*/  BSYNC B0 ;  /* 0x0000000000007941 */ /* 0x000fea0003800000 */
.L_x_3833:
        /* <DEDUP_REMOVED lines=53> */
.L_x_3836:
[----:B------:R-:W-:Y:S05]  /*5010*/  BSYNC B0 ;  /* 0x0000000000007941 */ /* 0x000fea0003800000 */
.L_x_3835:
        /* <DEDUP_REMOVED lines=52> */
.L_x_3832:
[----:B------:R-:W-:Y:S05]  /*5360*/  BSYNC B1 ;  /* 0x0000000000017941 */ /* 0x000fea0003800000 */
.L_x_3831:
        /* <DEDUP_REMOVED lines=65> */
.L_x_3840:
[----:B------:R-:W-:Y:S05]  /*5780*/  BSYNC B0 ;  /* 0x0000000000007941 */ /* 0x000fea0003800000 */
.L_x_3839:
        /* <DEDUP_REMOVED lines=53> */
.L_x_3842:
[----:B------:R-:W-:Y:S05]  /*5ae0*/  BSYNC B0 ;  /* 0x0000000000007941 */ /* 0x000fea0003800000 */
.L_x_3841:
        /* <DEDUP_REMOVED lines=52> */
.L_x_3838:
[----:B------:R-:W-:Y:S05]  /*5e30*/  BSYNC B1 ;  /* 0x0000000000017941 */ /* 0x000fea0003800000 */
.L_x_3837:
[----:B------:R-:W2:Y:S02]  /*5e40*/  LD.E R3, [R12.64+0xd0] ;  /* 0x0000d0060c037980 */ /* 0x000ea4000c101900 */
[----:B--2---:R-:W-:Y:S05]  /*5e50*/  IMAD.U32 R3, R3, -0x20, RZ ;  /* 0xffffffe003037824 */ /* 0x004fea00078e00ff */
[C---:B------:R-:W-:Y:S02]  /*5e60*/  LEA R18, P1, R3.reuse, R18, 0x1 ;  /* 0x0000001203127211 */ /* 0x040fe400078208ff */
[C---:B------:R-:W-:Y:S02]  /*5e70*/  LEA R58, P0, R3.reuse, R58, 0x1 ;  /* 0x0000003a033a7211 */ /* 0x040fe400078008ff */
[C---:B------:R-:W-:Y:S02]  /*5e80*/  LEA.HI.X.SX32 R19, R3.reuse, R19, 0x1, P1 ;  /* 0x0000001303137211 */ /* 0x040fe400008f0eff */
[----:B------:R-:W-:Y:S01]  /*5e90*/  LEA.HI.X.SX32 R59, R3, R59, 0x1, P0 ;  /* 0x0000003b033b7211 */ /* 0x000fe200000f0eff */
[----:B------:R-:W-:-:S05]  /*5ea0*/  BRA `(.L_x_3843) ;  /* 0x00004ec000007947 */ /* 0x000fca0003800000 */
.L_x_3818:
        /* <DEDUP_REMOVED lines=89> */
.L_x_3849:
[----:B------:R-:W-:Y:S05]  /*6440*/  BSYNC B0 ;  /* 0x0000000000007941 */ /* 0x000fea0003800000 */
.L_x_3848:
[----:B-----5:R2:W-:Y:S02]  /*6450*/  ST.E.128 [R126.64], R48 ;  /* 0x000000307e007985 */ /* 0x0205e4000c101d06 */
.L_x_3847:
[----:B------:R-:W-:Y:S05]  /*6460*/  BSYNC B1 ;  /* 0x0000000000017941 */ /* 0x000fea0003800000 */
.L_x_3846:
        /* <DEDUP_REMOVED lines=87> */
.L_x_3853:
[----:B------:R-:W-:Y:S05]  /*69e0*/  BSYNC B0 ;  /* 0x0000000000007941 */ /* 0x000fea0003800000 */
.L_x_3852:
[----:B-----5:R3:W-:Y:S02]  /*69f0*/  ST.E.128 [R126.64+0x80], R48 ;  /* 0x000080307e007985 */ /* 0x0207e4000c101d06 */
.L_x_3851:
[----:B------:R-:W-:Y:S05]  /*6a00*/  BSYNC B1 ;  /* 0x0000000000017941 */ /* 0x000fea0003800000 */
.L_x_3850:
        /* <DEDUP_REMOVED lines=86> */
.L_x_3855:
[----:B------:R-:W-:Y:S05]  /*6f70*/  BSYNC B0 ;  /* 0x0000000000007941 */ /* 0x000fea0003800000 */
.L_x_3854:
[----:B-----5:R3:W-:Y:S02]  /*6f80*/  ST.E.128 [R126.64+0x100], R48 ;  /* 0x000100307e007985 */ /* 0x0207e4000c101d06 */
.L_x_3845:
[----:B------:R-:W-:Y:S05]  /*6f90*/  BSYNC B2 ;  /* 0x0000000000027941 */ /* 0x000fea0003800000 */
.L_x_3844:
        /* <DEDUP_REMOVED lines=97> */
.L_x_3861:
[----:B------:R-:W-:Y:S05]  /*75b0*/  BSYNC B0 ;  /* 0x0000000000007941 */ /* 0x000fea0003800000 */
.L_x_3860:
[C---:B------:R-:W-:Y:S04]  /*75c0*/  LEA R2, P0, R201.reuse, R126, 0x1 ;  /* 0x0000007ec9027211 */ /* 0x040fe800078008ff */
[----:B------:R-:W-:Y:S05]  /*75d0*/  LEA.HI.X R3, R201, R127, R202, 0x1, P0 ;  /* 0x0000007fc9037211 */ /* 0x000fea00000f0cca */
[----:B-----5:R3:W-:Y:S04]  /*75e0*/  ST.E.128 [R2.64], R48 ;  /* 0x0000003002007985 */ /* 0x0207e8000c101d06 */
.L_x_3859:
[----:B------:R-:W-:Y:S05]  /*75f0*/  BSYNC B1 ;  /* 0x0000000000017941 */ /* 0x000fea0003800000 */
.L_x_3858:
        /* <DEDUP_REMOVED lines=92> */
.L_x_3865:
[----:B------:R-:W-:Y:S05]  /*7bc0*/  BSYNC B0 ;  /* 0x0000000000007941 */ /* 0x000fea0003800000 */
.L_x_3864:
[C---:B------:R-:W-:Y:S04]  /*7bd0*/  LEA R2, P0, R92.reuse, R126, 0x1 ;  /* 0x0000007e5c027211 */ /* 0x040fe800078008ff */
[----:B------:R-:W-:Y:S05]  /*7be0*/  LEA.HI.X R3, R92, R127, R93, 0x1, P0 ;  /* 0x0000007f5c037211 */ /* 0x000fea00000f0c5d */
[----:B-----5:R3:W-:Y:S04]  /*7bf0*/  ST.E.128 [R2.64], R48 ;  /* 0x0000003002007985 */ /* 0x0207e8000c101d06 */
.L_x_3863:
[----:B------:R-:W-:Y:S05]  /*7c00*/  BSYNC B1 ;  /* 0x0000000000017941 */ /* 0x000fea0003800000 */
.L_x_3862:
        /* <DEDUP_REMOVED lines=91> */
.L_x_3867:
[----:B------:R-:W-:Y:S05]  /*81c0*/  BSYNC B0 ;  /* 0x0000000000007941 */ /* 0x000fea0003800000 */
.L_x_3866:
[C---:B------:R-:W-:Y:S04]  /*81d0*/  LEA R2, P0, R88.reuse, R126, 0x1 ;  /* 0x0000007e58027211 */ /* 0x040fe800078008ff */
[----:B------:R-:W-:Y:S05]  /*81e0*/  LEA.HI.X R3, R88, R127, R89, 0x1, P0 ;  /* 0x0000007f58037211 */ /* 0x000fea00000f0c59 */
[----:B-----5:R3:W-:Y:S04]  /*81f0*/  ST.E.128 [R2.64], R48 ;  /* 0x0000003002007985 */ /* 0x0207e8000c101d06 */
.L_x_3857:
[----:B------:R-:W-:Y:S05]  /*8200*/  BSYNC B2 ;  /* 0x0000000000027941 */ /* 0x000fea0003800000 */
.L_x_3856:
        /* <DEDUP_REMOVED lines=97> */
.L_x_3873:
[----:B------:R-:W-:Y:S05]  /*8820*/  BSYNC B0 ;  /* 0x0000000000007941 */ /* 0x000fea0003800000 */
.L_x_3872:
[C---:B------:R-:W-:Y:S04]  /*8830*/  LEA R2, P0, R94.reuse, R126, 0x1 ;  /* 0x0000007e5e027211 */ /* 0x040fe800078008ff */
[----:B------:R-:W-:Y:S05]  /*8840*/  LEA.HI.X R3, R94, R127, R95, 0x1, P0 ;  /* 0x0000007f5e037211 */ /* 0x000fea00000f0c5f */
[----:B-----5:R3:W-:Y:S04]  /*8850*/  ST.E.128 [R2.64], R48 ;  /* 0x0000003002007985 */ /* 0x0207e8000c101d06 */
.L_x_3871:
[----:B------:R-:W-:Y:S05]  /*8860*/  BSYNC B1 ;  /* 0x0000000000017941 */ /* 0x000fea0003800000 */
.L_x_3870:
        /* <DEDUP_REMOVED lines=92> */
.L_x_3877:
[----:B------:R-:W-:Y:S05]  /*8e30*/  BSYNC B0 ;  /* 0x0000000000007941 */ /* 0x000fea0003800000 */
.L_x_3876:
[C---:B------:R-:W-:Y:S04]  /*8e40*/  LEA R2, P0, R90.reuse, R126, 0x1 ;  /* 0x0000007e5a027211 */ /* 0x040fe800078008ff */
[----:B------:R-:W-:Y:S05]  /*8e50*/  LEA.HI.X R3, R90, R127, R91, 0x1, P0 ;  /* 0x0000007f5a037211 */ /* 0x000fea00000f0c5b */
[----:B-----5:R3:W-:Y:S04]  /*8e60*/  ST.E.128 [R2.64], R48 ;  /* 0x0000003002007985 */ /* 0x0207e8000c101d06 */
.L_x_3875:
[----:B------:R-:W-:Y:S05]  /*8e70*/  BSYNC B1 ;  /* 0x0000000000017941 */ /* 0x000fea0003800000 */
.L_x_3874:
        /* <DEDUP_REMOVED lines=27> */
[----:B--2---:R-:W-:Y:S01]  /*9030*/  IMAD.MOV.U32 R193, RZ, RZ, RZ ;  /* 0x000000ffffc17224 */ /* 0x004fe200078e00ff */
        /* <DEDUP_REMOVED lines=63> */
.L_x_3879:
[----:B------:R-:W-:Y:S05]  /*9430*/  BSYNC B0 ;  /* 0x0000000000007941 */ /* 0x000fea0003800000 */
.L_x_3878:
[C---:B------:R-:W-:Y:S04]  /*9440*/  LEA R2, P0, R86.reuse, R126, 0x1 ;  /* 0x0000007e56027211 */ /* 0x040fe800078008ff */
[----:B------:R-:W-:Y:S05]  /*9450*/  LEA.HI.X R3, R86, R127, R87, 0x1, P0 ;  /* 0x0000007f56037211 */ /* 0x000fea00000f0c57 */
[----:B-----5:R3:W-:Y:S04]  /*9460*/  ST.E.128 [R2.64], R48 ;  /* 0x0000003002007985 */ /* 0x0207e8000c101d06 */
.L_x_3869:
[----:B------:R-:W-:Y:S05]  /*9470*/  BSYNC B2 ;  /* 0x0000000000027941 */ /* 0x000fea0003800000 */
.L_x_3868:
        /* <DEDUP_REMOVED lines=98> */
.L_x_3885:
[----:B------:R-:W-:Y:S05]  /*9aa0*/  BSYNC B0 ;  /* 0x0000000000007941 */ /* 0x000fea0003800000 */
.L_x_3884:
[----:B------:R-:W-:Y:S02]  /*9ab0*/  IMAD R0, R67, 0x60, RZ ;  /* 0x0000006043007824 */ /* 0x000fe400078e02ff */
[----:B------:R-:W-:Y:S05]  /*9ac0*/  IMAD.WIDE.U32 R2, R66, 0x60, R126 ;  /* 0x0000006042027825 */ /* 0x000fea00078e007e */
[----:B------:R-:W-:Y:S05]  /*9ad0*/  IADD3 R3, R3, R0, RZ ;  /* 0x0000000003037210 */ /* 0x000fea0007ffe0ff */
[----:B-----5:R3:W-:Y:S02]  /*9ae0*/  ST.E.128 [R2.64], R48 ;  /* 0x0000003002007985 */ /* 0x0207e4000c101d06 */
.L_x_3883:
[----:B------:R-:W-:Y:S05]  /*9af0*/  BSYNC B1 ;  /* 0x0000000000017941 */ /* 0x000fea0003800000 */
.L_x_3882:
        /* <DEDUP_REMOVED lines=20> */
[C---:B------:R-:W-:Y:S02]  /*9c40*/  SHF.L.U32 R46, R50.reuse, 0x10, RZ ;  /* 0x00000010322e7819 */ /* 0x040fe400000006ff */
        /* <DEDUP_REMOVED lines=10> */
[C---:B--2---:R-:W-:Y:S01]  /*9cf0*/  LEA R186, P0, R53.reuse, R122, 0x1 ;  /* 0x0000007a35ba7211 */ /* 0x044fe200078008ff */
[----:B------:R-:W2:Y:S03]  /*9d00*/  LD.E.128 R24, [R22.64] ;  /* 0x0000000616187980 */ /* 0x000ea6000c101d00 */
        /* <DEDUP_REMOVED lines=59> */
.L_x_3889:
[----:B------:R-:W-:Y:S05]  /*a0c0*/  BSYNC B0 ;  /* 0x0000000000007941 */ /* 0x000fea0003800000 */
.L_x_3888:
[C---:B------:R-:W-:Y:S04]  /*a0d0*/  LEA R2, P0, R85.reuse, R126, 0x1 ;  /* 0x0000007e55027211 */ /* 0x040fe800078008ff */
[----:B------:R-:W-:Y:S05]  /*a0e0*/  LEA.HI.X R3, R85, R127, R84, 0x1, P0 ;  /* 0x0000007f55037211 */ /* 0x000fea00000f0c54 */
[----:B-----5:R3:W-:Y:S04]  /*a0f0*/  ST.E.128 [R2.64], R48 ;  /* 0x0000003002007985 */ /* 0x0207e8000c101d06 */
.L_x_3887:
[----:B------:R-:W-:Y:S05]  /*a100*/  BSYNC B1 ;  /* 0x0000000000017941 */ /* 0x000fea0003800000 */
.L_x_3886:
        /* <DEDUP_REMOVED lines=29> */
[----:B------:R-:W-:Y:S02]  /*a2e0*/  LEA R190, P0, R185, R122, 0x1 ;  /* 0x0000007ab9be7211 */ /* 0x000fe400078008ff */
        /* <DEDUP_REMOVED lines=61> */
.L_x_3891:
[----:B------:R-:W-:Y:S05]  /*a6c0*/  BSYNC B0 ;  /* 0x0000000000007941 */ /* 0x000fea0003800000 */
.L_x_3890:
[C---:B------:R-:W-:Y:S04]  /*a6d0*/  LEA R2, P0, R83.reuse, R126, 0x1 ;  /* 0x0000007e53027211 */ /* 0x040fe800078008ff */
[----:B------:R-:W-:Y:S05]  /*a6e0*/  LEA.HI.X R3, R83, R127, R82, 0x1, P0 ;  /* 0x0000007f53037211 */ /* 0x000fea00000f0c52 */
[----:B-----5:R3:W-:Y:S04]  /*a6f0*/  ST.E.128 [R2.64], R48 ;  /* 0x0000003002007985 */ /* 0x0207e8000c101d06 */
.L_x_3881:
[----:B------:R-:W-:Y:S05]  /*a700*/  BSYNC B2 ;  /* 0x0000000000027941 */ /* 0x000fea0003800000 */
.L_x_3880:
[----:B---3--:R-:W3:Y:S02]  /*a710*/  LD.E R3, [R12.64+0xd0] ;  /* 0x0000d0060c037980 */ /* 0x008ee4000c101900 */
[----:B---3--:R-:W-:Y:S05]  /*a720*/  IMAD.U32 R3, R3, -0x20, RZ ;  /* 0xffffffe003037824 */ /* 0x008fea00078e00ff */
[C---:B------:R-:W-:Y:S02]  /*a730*/  LEA R124, P1, R3.reuse, R124, 0x1 ;  /* 0x0000007c037c7211 */ /* 0x040fe400078208ff */
[C---:B------:R-:W-:Y:S02]  /*a740*/  LEA R122, P0, R3.reuse, R122, 0x1 ;  /* 0x0000007a037a7211 */ /* 0x040fe400078008ff */
[C---:B------:R-:W-:Y:S02]  /*a750*/  LEA.HI.X.SX32 R125, R3.reuse, R125, 0x1, P1 ;  /* 0x0000007d037d7211 */ /* 0x040fe400008f0eff */
[----:B------:R-:W-:Y:S01]  /*a760*/  LEA.HI.X.SX32 R123, R3, R123, 0x1, P0 ;  /* 0x0000007b037b7211 */ /* 0x000fe200000f0eff */
[----:B------:R-:W-:-:S05]  /*a770*/  BRA `(.L_x_3843) ;  /* 0x000005f000007947 */ /* 0x000fca0003800000 */
.L_x_3817:
        /* <DEDUP_REMOVED lines=11> */
.L_x_3893:
[----:B------:R-:W-:Y:S05]  /*a830*/  BSYNC B0 ;  /* 0x0000000000007941 */ /* 0x000fea0003800000 */
.L_x_3892:
        /* <DEDUP_REMOVED lines=27> */
.L_x_3895:
[----:B------:R-:W-:Y:S05]  /*a9f0*/  BSYNC B0 ;  /* 0x0000000000007941 */ /* 0x000fea0003800000 */
.L_x_3894:
        /* <DEDUP_REMOVED lines=27> */
.L_x_3897:
[----:B------:R-:W-:Y:S05]  /*abb0*/  BSYNC B0 ;  /* 0x0000000000007941 */ /* 0x000fea0003800000 */
.L_x_3896:
        /* <DEDUP_REMOVED lines=27> */
.L_x_3843:
[----:B------:R-:W-:Y:S05]  /*ad70*/  BSYNC B3 ;  /* 0x0000000000037941 */ /* 0x000fea0003800000 */
.L_x_3816:
        /* <DEDUP_REMOVED lines=89> */
.L_x_3899:
        /* <DEDUP_REMOVED lines=8> */
.L_x_3900:
[----:B------:R-:W-:Y:S05]  /*b390*/  BSYNC B0 ;  /* 0x0000000000007941 */ /* 0x000fea0003800000 */
.L_x_3898:
[----:B------:R-:W-:Y:S04]  /*b3a0*/  IADD3 R9, R9, -0x1, RZ ;  /* 0xffffffff09097810 */ /* 0x000fe80007ffe0ff */
[----:B------:R-:W-:Y:S11]  /*b3b0*/  ISETP.GT.AND P0, PT, R9, R96, PT ;  /* 0x000000600900720c */ /* 0x000ff60003f04270 */
[----:B------:R-:W-:Y:S02]  /*b3c0*/  @!UPT UIADD3 URZ, URZ, URZ, URZ ;  /* 0x0000003f3f3ff290 */ /* 0x000fe4000fffe03f */
[----:B------:R-:W-:-:S05]  /*b3d0*/  @P0 BRA `(.L_x_3901) ;  /* 0xffff7b0000000947 */ /* 0x000fca000383ffff */
.L_x_3807:
        /* <DEDUP_REMOVED lines=108> */
.L_x_3910:
[----:B------:R-:W-:Y:S05]  /*baa0*/  BSYNC B0 ;  /* 0x0000000000007941 */ /* 0x000fea0003800000 */
.L_x_3909:
[----:B-----5:R3:W-:Y:S02]  /*bab0*/  STS.128 [R211], R20 ;  /* 0x00000014d3007388 */ /* 0x0207e40000000c00 */
.L_x_3908:
[----:B------:R-:W-:Y:S05]  /*bac0*/  BSYNC B1 ;  /* 0x0000000000017941 */ /* 0x000fea0003800000 */
.L_x_3907:
        /* <DEDUP_REMOVED lines=47> */
.L_x_3914:
[----:B------:R-:W-:Y:S05]  /*bdc0*/  BSYNC B0 ;  /* 0x0000000000007941 */ /* 0x000fea0003800000 */
.L_x_3913:
[----:B-----5:R1:W-:Y:S02]  /*bdd0*/  STS.128 [R211+0x2000], R20 ;  /* 0x00200014d3007388 */ /* 0x0203e40000000c00 */
.L_x_3912:
[----:B------:R-:W-:Y:S05]  /*bde0*/  BSYNC B1 ;  /* 0x0000000000017941 */ /* 0x000fea0003800000 */
.L_x_3911:
        /* <DEDUP_REMOVED lines=46> */
.L_x_3916:
[----:B------:R-:W-:Y:S05]  /*c0d0*/  BSYNC B0 ;  /* 0x0000000000007941 */ /* 0x000fea0003800000 */
.L_x_3915:
[----:B-----5:R3:W-:Y:S02]  /*c0e0*/  STS.128 [R211+0x4000], R20 ;  /* 0x00400014d3007388 */ /* 0x0207e40000000c00 */
.L_x_3906:
[----:B------:R-:W-:Y:S05]  /*c0f0*/  BSYNC B2 ;  /* 0x0000000000027941 */ /* 0x000fea0003800000 */
.L_x_3905:
        /* <DEDUP_REMOVED lines=61> */
.L_x_3922:
[----:B------:R-:W-:Y:S05]  /*c4d0*/  BSYNC B0 ;  /* 0x0000000000007941 */ /* 0x000fea0003800000 */
.L_x_3921:
[----:B-----5:R3:W-:Y:S02]  /*c4e0*/  STS.128 [R211+0x800], R20 ;  /* 0x00080014d3007388 */ /* 0x0207e40000000c00 */
.L_x_3920:
[----:B------:R-:W-:Y:S05]  /*c4f0*/  BSYNC B1 ;  /* 0x0000000000017941 */ /* 0x000fea0003800000 */
.L_x_3919:
        /* <DEDUP_REMOVED lines=48> */
.L_x_3926:
[----:B------:R-:W-:Y:S05]  /*c800*/  BSYNC B0 ;  /* 0x0000000000007941 */ /* 0x000fea0003800000 */
.L_x_3925:
[----:B-----5:R3:W-:Y:S02]  /*c810*/  STS.128 [R211+0x2800], R20 ;  /* 0x00280014d3007388 */ /* 0x0207e40000000c00 */
.L_x_3924:
[----:B------:R-:W-:Y:S05]  /*c820*/  BSYNC B1 ;  /* 0x0000000000017941 */ /* 0x000fea0003800000 */
.L_x_3923:
        /* <DEDUP_REMOVED lines=45> */
.L_x_3928:
[----:B------:R-:W-:Y:S05]  /*cb00*/  BSYNC B0 ;  /* 0x0000000000007941 */ /* 0x000fea0003800000 */
.L_x_3927:
[----:B-----5:R1:W-:Y:S02]  /*cb10*/  STS.128 [R211+0x4800], R44 ;  /* 0x0048002cd3007388 */ /* 0x0203e40000000c00 */
.L_x_3918:
[----:B------:R-:W-:Y:S05]  /*cb20*/  BSYNC B2 ;  /* 0x0000000000027941 */ /* 0x000fea0003800000 */
.L_x_3917:
        /* <DEDUP_REMOVED lines=61> */
.L_x_3934:
[----:B------:R-:W-:Y:S05]  /*cf00*/  BSYNC B0 ;  /* 0x0000000000007941 */ /* 0x000fea0003800000 */
.L_x_3933:
[----:B-----5:R1:W-:Y:S02]  /*cf10*/  STS.128 [R211+0x1000], R20 ;  /* 0x00100014d3007388 */ /* 0x0203e40000000c00 */
.L_x_3932:
[----:B------:R-:W-:Y:S05]  /*cf20*/  BSYNC B1 ;  /* 0x0000000000017941 */ /* 0x000fea0003800000 */
.L_x_3931:
        /* <DEDUP_REMOVED lines=47> */
.L_x_3938:
[----:B------:R-:W-:Y:S05]  /*d220*/  BSYNC B0 ;  /* 0x0000000000007941 */ /* 0x000fea0003800000 */
.L_x_3937:
[----:B-----5:R3:W-:Y:S02]  /*d230*/  STS.128 [R211+0x3000], R20 ;  /* 0x00300014d3007388 */ /* 0x0207e40000000c00 */
.L_x_3936:
[----:B------:R-:W-:Y:S05]  /*d240*/  BSYNC B1 ;  /* 0x0000000000017941 */ /* 0x000fea0003800000 */
.L_x_3935:
        /* <DEDUP_REMOVED lines=46> */
.L_x_3940:
[----:B------:R-:W-:Y:S05]  /*d530*/  BSYNC B0 ;  /* 0x0000000000007941 */ /* 0x000fea0003800000 */
.L_x_3939:
[----:B-----5:R3:W-:Y:S02]  /*d540*/  STS.128 [R211+0x5000], R20 ;  /* 0x00500014d3007388 */ /* 0x0207e40000000c00 */
.L_x_3930:
[----:B------:R-:W-:Y:S05]  /*d550*/  BSYNC B2 ;  /* 0x0000000000027941 */ /* 0x000fea0003800000 */
.L_x_3929:
        /* <DEDUP_REMOVED lines=59> */
.L_x_3945:
[----:B------:R-:W-:Y:S05]  /*d910*/  BSYNC B0 ;  /* 0x0000000000007941 */ /* 0x000fea0003800000 */
.L_x_3944:
[----:B-----5:R3:W-:Y:S02]  /*d920*/  STS.128 [R211+0x1800], R20 ;  /* 0x00180014d3007388 */ /* 0x0207e40000000c00 */
.L_x_3943:
[----:B------:R-:W-:Y:S05]  /*d930*/  BSYNC B1 ;  /* 0x0000000000017941 */ /* 0x000fea0003800000 */
.L_x_3942:
        /* <DEDUP_REMOVED lines=16> */
[C---:B------:R-:W-:Y:S02]  /*da40*/  LOP3.LUT R28, R18.reuse, 0xffff0000, RZ, 0xc0, !PT ;  /* 0xffff0000121c7812 */ /* 0x040fe400078ec0ff */
[----:B------:R-:W-:Y:S02]  /*da50*/  SHF.L.U32 R26, R18, 0x10, RZ ;  /* 0x00000010121a7819 */ /* 0x000fe400000006ff */
        /* <DEDUP_REMOVED lines=10> */
[----:B------:R-:W-:Y:S02]  /*db00*/  IMAD.U32 R15, R15, 0x10000, RZ ;  /* 0x000100000f0f7824 */ /* 0x000fe400078e00ff */
[----:B------:R-:W-:Y:S02]  /*db10*/  FFMA.FTZ R16, R5, R21, -R16 ;  /* 0x0000001505107223 */ /* 0x000fe40000010810 */
[----:B------:R-:W-:-:S02]  /*db20*/  FMUL.FTZ R22, R22, R20 ;  /* 0x0000001416167220 */ /* 0x000fc40000410000 */
[----:B------:R-:W-:Y:S02]  /*db30*/  FFMA.FTZ R5, R5, R19, R0 ;  /* 0x0000001305057223 */ /* 0x000fe40000010000 */
[C---:B------:R-:W-:Y:S02]  /*db40*/  FMUL.FTZ R19, R28.reuse, R3 ;  /* 0x000000031c137220 */ /* 0x040fe40000410000 */
[----:B------:R-:W-:Y:S01]  /*db50*/  FMUL.FTZ R0, R27, R2 ;  /* 0x000000021b007220 */ /* 0x000fe20000410000 */
[----:B------:R-:W-:Y:S01]  /*db60*/  F2FP.BF16.PACK_AB R5, R5, R16 ;  /* 0x000000100505723e */ /* 0x000fe200000010ff */
[----:B------:R-:W-:Y:S02]  /*db70*/  FMUL.FTZ R28, R28, R15 ;  /* 0x0000000f1c1c7220 */ /* 0x000fe40000410000 */
[C---:B------:R-:W-:Y:S02]  /*db80*/  FFMA.FTZ R18, R23.reuse, R20, -R18 ;  /* 0x0000001417127223 */ /* 0x040fe40000010812 */
[----:B------:R-:W-:-:S02]  /*db90*/  FFMA.FTZ R17, R23, R17, R22 ;  /* 0x0000001117117223 */ /* 0x000fc40000010016 */
[-C--:B------:R-:W-:Y:S02]  /*dba0*/  FMUL.FTZ R27, R27, R14.reuse ;  /* 0x0000000e1b1b7220 */ /* 0x080fe40000410000 */
[C---:B------:R-:W-:Y:S02]  /*dbb0*/  FFMA.FTZ R19, R26.reuse, R15, -R19 ;  /* 0x0000000f1a137223 */ /* 0x040fe40000010813 */
[----:B------:R-:W-:Y:S02]  /*dbc0*/  FFMA.FTZ R28, R26, R3, R28 ;  /* 0x000000031a1c7223 */ /* 0x000fe4000001001c */
[C---:B------:R-:W-:Y:S02]  /*dbd0*/  FFMA.FTZ R0, R11.reuse, R14, -R0 ;  /* 0x0000000e0b007223 */ /* 0x040fe40000010800 */
[----:B------:R-:W-:Y:S01]  /*dbe0*/  FFMA.FTZ R27, R11, R2, R27 ;  /* 0x000000020b1b7223 */ /* 0x000fe2000001001b */
[----:B------:R-:W-:Y:S02]  /*dbf0*/  F2FP.BF16.PACK_AB R2, R17, R18 ;  /* 0x000000121102723e */ /* 0x000fe400000010ff */
[----:B------:R-:W-:-:S02]  /*dc00*/  F2FP.BF16.PACK_AB R18, R28, R19 ;  /* 0x000000131c12723e */ /* 0x000fc400000010ff */
[----:B------:R-:W-:Y:S02]  /*dc10*/  F2FP.BF16.PACK_AB R16, R27, R0 ;  /* 0x000000001b10723e */ /* 0x000fe400000010ff */
[----:B------:R-:W-:Y:S02]  /*dc20*/  MOV R17, R5 ;  /* 0x0000000500117202 */ /* 0x000fe40000000f00 */
[----:B------:R-:W-:Y:S02]  /*dc30*/  MOV R19, R2 ;  /* 0x0000000200137202 */ /* 0x000fe40000000f00 */
.L_x_3949:
[----:B------:R-:W-:Y:S05]  /*dc40*/  BSYNC B0 ;  /* 0x0000000000007941 */ /* 0x000fea0003800000 */
.L_x_3948:
[----:B-----5:R1:W-:Y:S02]  /*dc50*/  STS.128 [R211+0x3800], R16 ;  /* 0x00380010d3007388 */ /* 0x0203e40000000c00 */
.L_x_3947:
[----:B------:R-:W-:Y:S05]  /*dc60*/  BSYNC B1 ;  /* 0x0000000000017941 */ /* 0x000fea0003800000 */
.L_x_3946:
        /* <DEDUP_REMOVED lines=45> */
.L_x_3951:
[----:B------:R-:W-:Y:S05]  /*df40*/  BSYNC B0 ;  /* 0x0000000000007941 */ /* 0x000fea0003800000 */
.L_x_3950:
[----:B-----5:R1:W-:Y:S01]  /*df50*/  STS.128 [R211+0x5800], R40 ;  /* 0x00580028d3007388 */ /* 0x0203e20000000c00 */
[----:B------:R-:W-:Y:S05]  /*df60*/  BRA `(.L_x_3941) ;  /* 0x00004de000007947 */ /* 0x000fea0003800000 */
.L_x_3904:
        /* <DEDUP_REMOVED lines=89> */
.L_x_3957:
[----:B------:R-:W-:Y:S05]  /*e500*/  BSYNC B0 ;  /* 0x0000000000007941 */ /* 0x000fea0003800000 */
.L_x_3956:
[----:B-----5:R3:W-:Y:S02]  /*e510*/  STS.128 [R211], R32 ;  /* 0x00000020d3007388 */ /* 0x0207e40000000c00 */
.L_x_3955:
[----:B------:R-:W-:Y:S05]  /*e520*/  BSYNC B1 ;  /* 0x0000000000017941 */ /* 0x000fea0003800000 */
.L_x_3954:
        /* <DEDUP_REMOVED lines=87> */
.L_x_3961:
[----:B------:R-:W-:Y:S05]  /*eaa0*/  BSYNC B0 ;  /* 0x0000000000007941 */ /* 0x000fea0003800000 */
.L_x_3960:
[----:B-----5:R1:W-:Y:S02]  /*eab0*/  STS.128 [R211+0x2000], R32 ;  /* 0x00200020d3007388 */ /* 0x0203e40000000c00 */
.L_x_3959:
[----:B------:R-:W-:Y:S05]  /*eac0*/  BSYNC B1 ;  /* 0x0000000000017941 */ /* 0x000fea0003800000 */
.L_x_3958:
        /* <DEDUP_REMOVED lines=86> */
.L_x_3963:
[----:B------:R-:W-:Y:S05]  /*f030*/  BSYNC B0 ;  /* 0x0000000000007941 */ /* 0x000fea0003800000 */
.L_x_3962:
[----:B-----5:R3:W-:Y:S02]  /*f040*/  STS.128 [R211+0x4000], R32 ;  /* 0x00400020d3007388 */ /* 0x0207e40000000c00 */
.L_x_3953:
[----:B------:R-:W-:Y:S05]  /*f050*/  BSYNC B2 ;  /* 0x0000000000027941 */ /* 0x000fea0003800000 */
.L_x_3952:
        /* <DEDUP_REMOVED lines=94> */
.L_x_3969:
[----:B------:R-:W-:Y:S05]  /*f640*/  BSYNC B0 ;  /* 0x0000000000007941 */ /* 0x000fea0003800000 */
.L_x_3968:
[----:B-----5:R3:W-:Y:S02]  /*f650*/  STS.128 [R211+0x800], R32 ;  /* 0x00080020d3007388 */ /* 0x0207e40000000c00 */
.L_x_3967:
[----:B------:R-:W-:Y:S05]  /*f660*/  BSYNC B1 ;  /* 0x0000000000017941 */ /* 0x000fea0003800000 */
.L_x_3966:
        /* <DEDUP_REMOVED lines=90> */
.L_x_3973:
[----:B------:R-:W-:Y:S05]  /*fc10*/  BSYNC B0 ;  /* 0x0000000000007941 */ /* 0x000fea0003800000 */
.L_x_3972:
[----:B-----5:R3:W-:Y:S02]  /*fc20*/  STS.128 [R211+0x2800], R32 ;  /* 0x00280020d3007388 */ /* 0x0207e40000000c00 */
.L_x_3971:
[----:B------:R-:W-:Y:S05]  /*fc30*/  BSYNC B1 ;  /* 0x0000000000017941 */ /* 0x000fea0003800000 */
.L_x_3970:
        /* <DEDUP_REMOVED lines=90> */
.L_x_3975:
[----:B------:R-:W-:Y:S05]  /*101e0*/  BSYNC B0 ;  /* 0x0000000000007941 */ /* 0x000fea0003800000 */
.L_x_3974:
[----:B-----5:R1:W-:Y:S02]  /*101f0*/  STS.128 [R211+0x4800], R20 ;  /* 0x00480014d3007388 */ /* 0x0203e40000000c00 */
.L_x_3965:
[----:B------:R-:W-:Y:S05]  /*10200*/  BSYNC B2 ;  /* 0x0000000000027941 */ /* 0x000fea0003800000 */
.L_x_3964:
        /* <DEDUP_REMOVED lines=95> */
.L_x_3981:
[----:B------:R-:W-:Y:S05]  /*10800*/  BSYNC B0 ;  /* 0x0000000000007941 */ /* 0x000fea0003800000 */
.L_x_3980:
[----:B-----5:R3:W-:Y:S02]  /*10810*/  STS.128 [R211+0x1000], R32 ;  /* 0x00100020d3007388 */ /* 0x0207e40000000c00 */
.L_x_3979:
[----:B------:R-:W-:Y:S05]  /*10820*/  BSYNC B1 ;  /* 0x0000000000017941 */ /* 0x000fea0003800000 */
.L_x_3978:
        /* <DEDUP_REMOVED lines=90> */
.L_x_3985:
[----:B------:R-:W-:Y:S05]  /*10dd0*/  BSYNC B0 ;  /* 0x0000000000007941 */ /* 0x000fea0003800000 */
.L_x_3984:
[----:B-----5:R3:W-:Y:S02]  /*10de0*/  STS.128 [R211+0x3000], R32 ;  /* 0x00300020d3007388 */ /* 0x0207e40000000c00 */
.L_x_3983:
[----:B------:R-:W-:Y:S05]  /*10df0*/  BSYNC B1 ;  /* 0x0000000000017941 */ /* 0x000fea0003800000 */
.L_x_3982:
        /* <DEDUP_REMOVED lines=89> */
.L_x_3987:
[----:B------:R-:W-:Y:S05]  /*11390*/  BSYNC B0 ;  /* 0x0000000000007941 */ /* 0x000fea0003800000 */
.L_x_3986:
[----:B-----5:R3:W-:Y:S02]  /*113a0*/  STS.128 [R211+0x5000], R32 ;  /* 0x00500020d3007388 */ /* 0x0207e40000000c00 */
.L_x_3977:
[----:B------:R-:W-:Y:S05]  /*113b0*/  BSYNC B2 ;  /* 0x0000000000027941 */ /* 0x000fea0003800000 */
.L_x_3976:
        /* <DEDUP_REMOVED lines=95> */
.L_x_3991:
[----:B------:R-:W-:Y:S05]  /*119b0*/  BSYNC B0 ;  /* 0x0000000000007941 */ /* 0x000fea0003800000 */
.L_x_3990:
[----:B-----5:R1:W-:Y:S02]  /*119c0*/  STS.128 [R211+0x1800], R20 ;  /* 0x00180014d3007388 */ /* 0x0203e40000000c00 */
.L_x_3989:
[----:B------:R-:W-:Y:S05]  /*119d0*/  BSYNC B1 ;  /* 0x0000000000017941 */ /* 0x000fea0003800000 */
.L_x_3988:
        /* <DEDUP_REMOVED lines=10> */
[----:B------:R-:W-:Y:S02]  /*11a80*/  IMAD.MOV.U32 R11, RZ, RZ, R15 ;  /* 0x000000ffff0b7224 */ /* 0x000fe400078e000f */
[----:B------:R-:W-:Y:S02]  /*11a90*/  IMAD R3, R15, R14, 0x40 ;  /* 0x000000400f037424 */ /* 0x000fe400078e020e */
[----:B------:R-:W-:-:S03]  /*11aa0*/  IMAD.MOV.U32 R14, RZ, RZ, RZ ;  /* 0x000000ffff0e7224 */ /* 0x000fc600078e00ff */
[----:B------:R-:W-:-:S03]  /*11ab0*/  IADD3 R5, P1, R3, R0, RZ ;  /* 0x0000000003057210 */ /* 0x000fc60007f3e0ff */
[----:B------:R-:W-:Y:S01]  /*11ac0*/  @P0 IADD3 R14, -R15, RZ, RZ ;  /* 0x000000ff0f0e0210 */ /* 0x000fe20007ffe1ff */
[----:B------:R-:W-:Y:S01]  /*11ad0*/  @P0 IMAD.MOV R11, RZ, RZ, -R15 ;  /* 0x000000ffff0b0224 */ /* 0x000fe200078e0a0f */
[----:B------:R-:W-:Y:S02]  /*11ae0*/  LEA.HI.X.SX32 R3, R3, R2, 0x1, P1 ;  /* 0x0000000203037211 */ /* 0x000fe400008f0eff */
[----:B-1----:R-:W-:-:S04]  /*11af0*/  IADD3 R23, P1, R14, R5, RZ ;  /* 0x000000050e177210 */ /* 0x002fc80007f3e0ff */
[----:B------:R-:W-:Y:S02]  /*11b00*/  LEA.HI.X.SX32 R21, R14, R3, 0x1, P1 ;  /* 0x000000030e157211 */ /* 0x000fe400008f0eff */
[----:B------:R-:W-:Y:S01]  /*11b10*/  MOV R14, RZ ;  /* 0x000000ff000e7202 */ /* 0x000fe20000000f00 */
[----:B------:R-:W-:Y:S01]  /*11b20*/  @P0 IMAD.MOV R14, RZ, RZ, -R15 ;  /* 0x000000ffff0e0224 */ /* 0x000fe200078e0a0f */
[----:B------:R-:W-:-:S04]  /*11b30*/  LEA R24, P1, R23, R36, 0x1 ;  /* 0x0000002417187211 */ /* 0x000fc800078208ff */
[----:B------:R-:W-:Y:S02]  /*11b40*/  LEA.HI.X R25, R23, R37, R21, 0x1, P1 ;  /* 0x0000002517197211 */ /* 0x000fe400008f0c15 */
[----:B------:R-:W-:Y:S01]  /*11b50*/  IADD3 R5, P1, R14, R5, RZ ;  /* 0x000000050e057210 */ /* 0x000fe20007f3e0ff */
[----:B------:R-:W-:-:S03]  /*11b60*/  IMAD.WIDE R20, R11, 0x2, R40 ;  /* 0x000000020b147825 */ /* 0x000fc600078e0228 */
[----:B------:R-:W-:Y:S01]  /*11b70*/  LEA.HI.X.SX32 R3, R14, R3, 0x1, P1 ;  /* 0x000000030e037211 */ /* 0x000fe200008f0eff */
[----:B--2---:R-:W2:Y:S01]  /*11b80*/  LD.E.128 R24, [R24.64] ;  /* 0x0000000618187980 */ /* 0x004ea2000c101d00 */
[----:B------:R-:W-:-:S03]  /*11b90*/  LEA R28, P1, R5, R38, 0x1 ;  /* 0x00000026051c7211 */ /* 0x000fc600078208ff */
[----:B---3--:R-:W3:Y:S01]  /*11ba0*/  LD.E.128 R20, [R20.64+0x80] ;  /* 0x0000800614147980 */ /* 0x008ee2000c101d00 */
        /* <DEDUP_REMOVED lines=9> */
[----:B------:R-:W-:Y:S02]  /*11c40*/  SHF.L.U32 R34, R19, 0x10, RZ ;  /* 0x0000001013227819 */ /* 0x000fe400000006ff */
[C---:B--2---:R-:W-:Y:S01]  /*11c50*/  LOP3.LUT R19, R24.reuse, 0xffff0000, RZ, 0xc0, !PT ;  /* 0xffff000018137812 */ /* 0x044fe200078ec0ff */
[----:B------:R-:W-:Y:S01]  /*11c60*/  IMAD.U32 R33, R24, 0x10000, RZ ;  /* 0x0001000018217824 */ /* 0x000fe200078e00ff */
[C---:B------:R-:W-:Y:S01]  /*11c70*/  SHF.L.U32 R18, R25.reuse, 0x10, RZ ;  /* 0x0000001019127819 */ /* 0x040fe200000006ff */
[----:B------:R-:W-:Y:S01]  /*11c80*/  IMAD.U32 R35, R26, 0x10000, RZ ;  /* 0x000100001a237824 */ /* 0x000fe200078e00ff */
[----:B------:R-:W-:Y:S01]  /*11c90*/  LOP3.LUT R42, R25, 0xffff0000, RZ, 0xc0, !PT ;  /* 0xffff0000192a7812 */ /* 0x000fe200078ec0ff */
[----:B---3--:R-:W-:Y:S01]  /*11ca0*/  IMAD.U32 R44, R20, 0x10000, RZ ;  /* 0x00010000142c7824 */ /* 0x008fe200078e00ff */
        /* <DEDUP_REMOVED lines=13> */
[----:B------:R-:W-:Y:S01]  /*11d80*/  FMUL.FTZ R20, R20, R19 ;  /* 0x0000001314147220 */ /* 0x000fe20000410000 */
[----:B------:R-:W-:Y:S01]  /*11d90*/  SHF.L.U32 R21, R23, 0x10, RZ ;  /* 0x0000001017157819 */ /* 0x000fe200000006ff */
[----:B------:R-:W-:Y:S01]  /*11da0*/  FMUL.FTZ R27, R27, R18 ;  /* 0x000000121b1b7220 */ /* 0x000fe20000410000 */
[----:B------:R-:W-:Y:S01]  /*11db0*/  LOP3.LUT R23, R23, 0xffff0000, RZ, 0xc0, !PT ;  /* 0xffff000017177812 */ /* 0x000fe200078ec0ff */
[----:B------:R-:W-:Y:S01]  /*11dc0*/  @!P0 FADD.FTZ R26, -R26, -RZ ;  /* 0x800000ff1a1a8221 */ /* 0x000fe20000010100 */
[----:B----4-:R-:W-:Y:S01]  /*11dd0*/  LOP3.LUT R19, R28, 0xffff0000, RZ, 0xc0, !PT ;  /* 0xffff00001c137812 */ /* 0x010fe200078ec0ff */
[----:B------:R-:W-:Y:S01]  /*11de0*/  @!P0 FADD.FTZ R24, -R24, -RZ ;  /* 0x800000ff18188221 */ /* 0x000fe20000010100 */
[C---:B------:R-:W-:Y:S01]  /*11df0*/  SHF.L.U32 R18, R29.reuse, 0x10, RZ ;  /* 0x000000101d127819 */ /* 0x040fe200000006ff */
[----:B------:R-:W-:Y:S01]  /*11e00*/  FMUL.FTZ R25, R22, R25 ;  /* 0x0000001916197220 */ /* 0x000fe20000410000 */
[----:B------:R-:W-:Y:S01]  /*11e10*/  LOP3.LUT R29, R29, 0xffff0000, RZ, 0xc0, !PT ;  /* 0xffff00001d1d7812 */ /* 0x000fe200078ec0ff */
[----:B------:R-:W-:-:S02]  /*11e20*/  FMUL.FTZ R44, R44, R33 ;  /* 0x000000212c2c7220 */ /* 0x000fc40000410000 */
        /* <DEDUP_REMOVED lines=24> */
.L_x_3995:
[----:B------:R-:W-:Y:S05]  /*11fb0*/  BSYNC B0 ;  /* 0x0000000000007941 */ /* 0x000fea0003800000 */
.L_x_3994:
[----:B-----5:R1:W-:Y:S02]  /*11fc0*/  STS.128 [R211+0x3800], R16 ;  /* 0x00380010d3007388 */ /* 0x0203e40000000c00 */
.L_x_3993:
[----:B------:R-:W-:Y:S05]  /*11fd0*/  BSYNC B1 ;  /* 0x0000000000017941 */ /* 0x000fea0003800000 */
.L_x_3992:
        /* <DEDUP_REMOVED lines=92> */
.L_x_3997:
[----:B------:R-:W-:Y:S05]  /*125a0*/  BSYNC B0 ;  /* 0x0000000000007941 */ /* 0x000fea0003800000 */
.L_x_3996:
[----:B-----5:R1:W-:Y:S01]  /*125b0*/  STS.128 [R211+0x5800], R16 ;  /* 0x00580010d3007388 */ /* 0x0203e20000000c00 */
[----:B------:R-:W-:Y:S05]  /*125c0*/  BRA `(.L_x_3941) ;  /* 0x0000078000007947 */ /* 0x000fea0003800000 */
.L_x_3903:
        /* <DEDUP_REMOVED lines=29> */
.L_x_3999:
[----:B------:R-:W-:Y:S05]  /*127a0*/  BSYNC B0 ;  /* 0x0000000000007941 */ /* 0x000fea0003800000 */
.L_x_3998:
        /* <DEDUP_REMOVED lines=29> */
.L_x_4001:
[----:B------:R-:W-:Y:S05]  /*12980*/  BSYNC B0 ;  /* 0x0000000000007941 */ /* 0x000fea0003800000 */
.L_x_4000:
        /* <DEDUP_REMOVED lines=29> */
.L_x_4003:
[----:B------:R-:W-:Y:S05]  /*12b60*/  BSYNC B0 ;  /* 0x0000000000007941 */ /* 0x000fea0003800000 */
.L_x_4002:
        /* <DEDUP_REMOVED lines=30> */
.L_x_3941:
[----:B------:R-:W-:Y:S05]  /*12d50*/  BSYNC B3 ;  /* 0x0000000000037941 */ /* 0x000fea0003800000 */
.L_x_3902:
        /* <DEDUP_REMOVED lines=9> */
[----:B------:R-:W-:-:S13]  /*12df0*/  ISETP.NE.U32.AND P0, PT, R0, 0x1, PT ;  /* 0x000000010000780c */ /* 0x000fda0003f05070 */
[----:B--2---:R-:W-:Y:S02]  /*12e00*/  @!P0 IMAD.MOV.U32 R2, RZ, RZ, R204 ;  /* 0x000000ffff028224 */ /* 0x004fe400078e00cc */
        /* <DEDUP_REMOVED lines=17> */
.L_x_4006:
[----:B------:R2:W-:Y:S02]  /*12f20*/  STS.128 [R211+0xa000], RZ ;  /* 0x00a000ffd3007388 */ /* 0x0005e40000000c00 */
.L_x_4005:
[----:B------:R-:W-:Y:S05]  /*12f30*/  BSYNC B0 ;  /* 0x0000000000007941 */ /* 0x000fea0003800000 */
.L_x_4004:
        /* <DEDUP_REMOVED lines=31> */
.L_x_4009:
[----:B------:R2:W-:Y:S02]  /*13130*/  STS.128 [R211+0xa800], RZ ;  /* 0x00a800ffd3007388 */ /* 0x0005e40000000c00 */
.L_x_4008:
[----:B------:R-:W-:Y:S05]  /*13140*/  BSYNC B0 ;  /* 0x0000000000007941 */ /* 0x000fea0003800000 */
.L_x_4007:
        /* <DEDUP_REMOVED lines=33> */
.L_x_4012:
[----:B------:R2:W-:Y:S02]  /*13360*/  STS.128 [R211+0xb000], RZ ;  /* 0x00b000ffd3007388 */ /* 0x0005e40000000c00 */
.L_x_4011:
[----:B------:R-:W-:Y:S05]  /*13370*/  BSYNC B0 ;  /* 0x0000000000007941 */ /* 0x000fea0003800000 */
.L_x_4010:
        /* <DEDUP_REMOVED lines=10> */
[----:B-12---:R-:W-:-:S04]  /*13420*/  IMAD.IADD R3, R167, 0x1, R0 ;  /* 0x00000001a7037824 */ /* 0x006fc800078e0200 */
[-C--:B------:R-:W-:Y:S02]  /*13430*/  @P2 LEA R16, P4, R166, R168.reuse, 0x1 ;  /* 0x000000a8a6102211 */ /* 0x080fe400078808ff */
        /* <DEDUP_REMOVED lines=21> */
.L_x_4014:
[----:B------:R-:W-:Y:S05]  /*13590*/  BSYNC B0 ;  /* 0x0000000000007941 */ /* 0x000fea0003800000 */
.L_x_4013:
        /* <DEDUP_REMOVED lines=49> */
.L_x_4017:
[----:B------:R2:W-:Y:S02]  /*138b0*/  STS.128 [R211+0x10000], RZ ;  /* 0x010000ffd3007388 */ /* 0x0005e40000000c00 */
.L_x_4016:
[----:B-1----:R-:W-:Y:S05]  /*138c0*/  BSYNC B0 ;  /* 0x0000000000007941 */ /* 0x002fea0003800000 */
.L_x_4015:
        /* <DEDUP_REMOVED lines=32> */
.L_x_4020:
[----:B------:R4:W-:Y:S02]  /*13ad0*/  STS.128 [R211+0x10800], RZ ;  /* 0x010800ffd3007388 */ /* 0x0009e40000000c00 */
.L_x_4019:
[----:B------:R-:W-:Y:S05]  /*13ae0*/  BSYNC B0 ;  /* 0x0000000000007941 */ /* 0x000fea0003800000 */
.L_x_4018:
        /* <DEDUP_REMOVED lines=34> */
.L_x_4023:
[----:B------:R1:W-:Y:S02]  /*13d10*/  STS.128 [R211+0x11000], RZ ;  /* 0x011000ffd3007388 */ /* 0x0003e40000000c00 */
.L_x_4022:
[----:B------:R-:W-:Y:S05]  /*13d20*/  BSYNC B0 ;  /* 0x0000000000007941 */ /* 0x000fea0003800000 */
.L_x_4021:
        /* <DEDUP_REMOVED lines=35> */
.L_x_4026:
[----:B------:R1:W-:Y:S02]  /*13f60*/  STS.128 [R211+0x11800], RZ ;  /* 0x011800ffd3007388 */ /* 0x0003e40000000c00 */
.L_x_4025:
[----:B------:R-:W-:Y:S05]  /*13f70*/  BSYNC B0 ;  /* 0x0000000000007941 */ /* 0x000fea0003800000 */
.L_x_4024:
        /* <DEDUP_REMOVED lines=306> */
[----:B------:R-:W-:Y:S02]  /*152a0*/  ISETP.GT.AND P1, PT, R214, R203, PT ;  /* 0x000000cbd600720c */ /* 0x000fe40003f24270 */
        /* <DEDUP_REMOVED lines=85> */
.L_x_4030:
[----:B------:R-:W2:Y:S02]  /*15800*/  LD.E R10, [R12.64+0x38] ;  /* 0x000038060c0a7980 */ /* 0x000ea4000c101900 */
[----:B--2---:R-:W-:-:S04]  /*15810*/  LEA R10, -R10, RZ, 0x6 ;  /* 0x000000ff0a0a7211 */ /* 0x004fc800078e31ff */
[----:B------:R-:W-:Y:S02]  /*15820*/  SHF.R.S32.HI R8, RZ, 0x1f, R10 ;  /* 0x0000001fff087819 */ /* 0x000fe4000001140a */
.L_x_4031:
[----:B------:R-:W-:Y:S05]  /*15830*/  BSYNC B0 ;  /* 0x0000000000007941 */ /* 0x000fea0003800000 */
.L_x_4029:
        /* <DEDUP_REMOVED lines=96> */
.L_x_4028:
[----:B------:R-:W-:Y:S05]  /*15e40*/  BSYNC B1 ;  /* 0x0000000000017941 */ /* 0x000fea0003800000 */
.L_x_4027:
[----:B------:R-:W2:Y:S01]  /*15e50*/  LD.E R167, [R12.64+0xdc] ;  /* 0x0000dc060ca77980 */ /* 0x000ea2000c101900 */
[----:B-1----:R-:W-:-:S02]  /*15e60*/  FMNMX.FTZ R8, R6, R31, !PT ;  /* 0x0000001f06087209 */ /* 0x002fc40007810000 */
        /* <DEDUP_REMOVED lines=41> */
[----:B------:R-:W-:Y:S01]  /*16100*/  FMNMX.FTZ R10, R140, R9, !PT ;  /* 0x000000098c0a7209 */ /* 0x000fe20007810000 */
[----:B------:R-:W-:Y:S03]  /*16110*/  LDSM.16.MT88.4 R104, [R197+0x10000] ;  /* 0x01000000c568783b */ /* 0x000fe60000004200 */
[----:B------:R-:W-:Y:S01]  /*16120*/  FMNMX.FTZ R10, R165, R10, !PT ;  /* 0x0000000aa50a7209 */ /* 0x000fe20007810000 */
[----:B------:R-:W-:Y:S04]  /*16130*/  LDSM.16.MT88.4 R120, [R196+0x10000] ;  /* 0x01000000c478783b */ /* 0x000fe80000004200 */
[----:B------:R-:W3:Y:S04]  /*16140*/  SHFL.BFLY PT, R9, R10, 0x2, 0x1f ;  /* 0x0c401f000a097f89 */ /* 0x000ee800000e0000 */
[----:B------:R-:W-:Y:S01]  /*16150*/  LDSM.16.MT88.4 R20, [R198+0xc800] ;  /* 0x00c80000c614783b */ /* 0x000fe20000004200 */
[----:B-1----:R-:W-:-:S03]  /*16160*/  FMNMX.FTZ R8, R11, R8, !PT ;  /* 0x000000080b087209 */ /* 0x002fc60007810000 */
[----:B------:R-:W-:Y:S04]  /*16170*/  LDSM.16.MT88.4 R136, [R197+0xc800] ;  /* 0x00c80000c588783b */ /* 0x000fe80000004200 */
        /* <DEDUP_REMOVED lines=326> */
.L_x_4034:
[----:B------:R-:W-:Y:S02]  /*175e0*/  ULDC.64 UR4, c[0x0][0x118] ;  /* 0x0000460000047ab9 */ /* 0x000fe40000000a00 */
[----:B------:R-:W2:Y:S02]  /*175f0*/  LD.E R8, [R218.64+0x40] ;  /* 0x00004004da087980 */ /* 0x000ea4000c101900 */
[----:B--2---:R-:W-:-:S04]  /*17600*/  LEA R8, -R8, RZ, 0x6 ;  /* 0x000000ff08087211 */ /* 0x004fc800078e31ff */
[----:B------:R-:W-:Y:S02]  /*17610*/  SHF.R.S32.HI R4, RZ, 0x1f, R8 ;  /* 0x0000001fff047819 */ /* 0x000fe40000011408 */
.L_x_4035:
[----:B------:R-:W-:Y:S05]  /*17620*/  BSYNC B0 ;  /* 0x0000000000007941 */ /* 0x000fea0003800000 */
.L_x_4033:
        /* <DEDUP_REMOVED lines=96> */
[----:B------:R-:W2:Y:S04]  /*17c30*/  LDSM.16.M88.4 R20, [R193+0x6000] ;  /* 0x00600000c114783b */ /* 0x000ea80000000200 */
[----:B---3--:R-:W5:Y:S04]  /*17c40*/  LDSM.16.M88.4 R12, [R193+0x6800] ;  /* 0x00680000c10c783b */ /* 0x008f680000000200 */
[----:B------:R-:W3:Y:S04]  /*17c50*/  LDSM.16.M88.4 R156, [R193+0x7000] ;  /* 0x00700000c19c783b */ /* 0x000ee80000000200 */
[----:B------:R-:W3:Y:S04]  /*17c60*/  LDSM.16.M88.4 R144, [R193+0x7800] ;  /* 0x00780000c190783b */ /* 0x000ee80000000200 */
[----:B------:R-:W-:Y:S04]  /*17c70*/  LDSM.16.M88.4 R28, [R192] ;  /* 0x00000000c01c783b */ /* 0x000fe80000000200 */
[----:B------:R-:W3:Y:S04]  /*17c80*/  LDSM.16.M88.4 R140, [R191] ;  /* 0x00000000bf8c783b */ /* 0x000ee80000000200 */
[----:B------:R-:W3:Y:S04]  /*17c90*/  LDSM.16.M88.4 R220, [R187] ;  /* 0x00000000bbdc783b */ /* 0x000ee80000000200 */
[----:B------:R-:W3:Y:S04]  /*17ca0*/  LDSM.16.M88.4 R136, [R186] ;  /* 0x00000000ba88783b */ /* 0x000ee80000000200 */
[----:B-1----:R-:W1:Y:S04]  /*17cb0*/  LDSM.16.M88.4 R32, [R185] ;  /* 0x00000000b920783b */ /* 0x002e680000000200 */
[----:B------:R-:W-:Y:S01]  /*17cc0*/  LDSM.16.M88.4 R172, [R190] ;  /* 0x00000000beac783b */ /* 0x000fe20000000200 */
[C---:B--2---:R-:W-:Y:S03]  /*17cd0*/  HMMA.16816.F32.BF16 R24, R148.reuse, R20, RZ ;  /* 0x000000149418723c */ /* 0x044fe600000418ff */
[----:B----4-:R-:W2:Y:S04]  /*17ce0*/  LDSM.16.M88.4 R8, [R188+0x6000] ;  /* 0x00600000bc08783b */ /* 0x010ea80000000200 */
[----:B------:R-:W4:Y:S01]  /*17cf0*/  LDSM.16.M88.4 R4, [R188+0x6800] ;  /* 0x00680000bc04783b */ /* 0x000f220000000200 */
[C---:B------:R-:W-:Y:S03]  /*17d00*/  HMMA.16816.F32.BF16 R20, R148.reuse, R22, RZ ;  /* 0x000000169414723c */ /* 0x040fe600000418ff */
[----:B------:R-:W1:Y:S04]  /*17d10*/  LDSM.16.M88.4 R168, [R188+0x7000] ;  /* 0x00700000bca8783b */ /* 0x000e680000000200 */
[----:B------:R-:W1:Y:S01]  /*17d20*/  LDSM.16.M88.4 R164, [R188+0x7800] ;  /* 0x00780000bca4783b */ /* 0x000e620000000200 */
[C---:B-----5:R-:W-:Y:S03]  /*17d30*/  HMMA.16816.F32.BF16 R16, R148.reuse, R12, RZ ;  /* 0x0000000c9410723c */ /* 0x060fe600000418ff */
[----:B------:R-:W0:Y:S05]  /*17d40*/  LDGDEPBAR ;  /* 0x00000000000079af */ /* 0x000e2a0000000000 */
[C---:B------:R-:W-:Y:S08]  /*17d50*/  HMMA.16816.F32.BF16 R12, R148.reuse, R14, RZ ;  /* 0x0000000e940c723c */ /* 0x040ff000000418ff */
[C---:B---3--:R-:W-:Y:S08]  /*17d60*/  HMMA.16816.F32.BF16 R160, R148.reuse, R156, RZ ;  /* 0x0000009c94a0723c */ /* 0x048ff000000418ff */
[C---:B------:R-:W-:Y:S08]  /*17d70*/  HMMA.16816.F32.BF16 R156, R148.reuse, R158, RZ ;  /* 0x0000009e949c723c */ /* 0x040ff000000418ff */
[C---:B------:R-:W-:Y:S08]  /*17d80*/  HMMA.16816.F32.BF16 R152, R148.reuse, R144, RZ ;  /* 0x000000909498723c */ /* 0x040ff000000418ff */
[----:B------:R-:W-:Y:S01]  /*17d90*/  HMMA.16816.F32.BF16 R148, R148, R146, RZ ;  /* 0x000000929494723c */ /* 0x000fe200000418ff */
[----:B------:R-:W-:Y:S07]  /*17da0*/  LDSM.16.M88.4 R144, [R189] ;  /* 0x00000000bd90783b */ /* 0x000fee0000000200 */
[C---:B------:R-:W-:Y:S08]  /*17db0*/  HMMA.16816.F32.BF16 R24, R28.reuse, R140, R24 ;  /* 0x0000008c1c18723c */ /* 0x040ff00000041818 */
[C---:B------:R-:W-:Y:S01]  /*17dc0*/  HMMA.16816.F32.BF16 R20, R28.reuse, R142, R20 ;  /* 0x0000008e1c14723c */ /* 0x040fe20000041814 */
[----:B------:R-:W3:Y:S07]  /*17dd0*/  LDSM.16.M88.4 R140, [R184] ;  /* 0x00000000b88c783b */ /* 0x000eee0000000200 */
[C---:B------:R-:W-:Y:S08]  /*17de0*/  HMMA.16816.F32.BF16 R16, R28.reuse, R220, R16 ;  /* 0x000000dc1c10723c */ /* 0x040ff00000041810 */
[C---:B------:R-:W-:Y:S08]  /*17df0*/  HMMA.16816.F32.BF16 R12, R28.reuse, R222, R12 ;  /* 0x000000de1c0c723c */ /* 0x040ff0000004180c */
[C---:B------:R-:W-:Y:S08]  /*17e00*/  HMMA.16816.F32.BF16 R160, R28.reuse, R136, R160 ;  /* 0x000000881ca0723c */ /* 0x040ff000000418a0 */
[C---:B------:R-:W-:Y:S01]  /*17e10*/  HMMA.16816.F32.BF16 R156, R28.reuse, R138, R156 ;  /* 0x0000008a1c9c723c */ /* 0x040fe2000004189c */
[----:B------:R-:W5:Y:S07]  /*17e20*/  LDSM.16.M88.4 R136, [R184+0x800] ;  /* 0x00080000b888783b */ /* 0x000f6e0000000200 */
[C---:B-1----:R-:W-:Y:S08]  /*17e30*/  HMMA.16816.F32.BF16 R152, R28.reuse, R32, R152 ;  /* 0x000000201c98723c */ /* 0x042ff00000041898 */
[----:B------:R-:W-:Y:S01]  /*17e40*/  HMMA.16816.F32.BF16 R148, R28, R34, R148 ;  /* 0x000000221c94723c */ /* 0x000fe20000041894 */
[----:B------:R-:W1:Y:S04]  /*17e50*/  LDSM.16.M88.4 R32, [R184+0x1000] ;  /* 0x00100000b820783b */ /* 0x000e680000000200 */
[----:B------:R-:W-:Y:S03]  /*17e60*/  LDSM.16.M88.4 R28, [R184+0x1800] ;  /* 0x00180000b81c783b */ /* 0x000fe60000000200 */
[C---:B--2---:R-:W-:Y:S08]  /*17e70*/  HMMA.16816.F32.BF16 R24, R172.reuse, R8, R24 ;  /* 0x00000008ac18723c */ /* 0x044ff00000041818 */
[C---:B------:R-:W-:Y:S01]  /*17e80*/  HMMA.16816.F32.BF16 R20, R172.reuse, R10, R20 ;  /* 0x0000000aac14723c */ /* 0x040fe20000041814 */
[----:B------:R-:W-:Y:S07]  /*17e90*/  LDSM.16.M88.4 R8, [R194+0x2000] ;  /* 0x00200000c208783b */ /* 0x000fee0000000200 */
[C---:B----4-:R-:W-:Y:S08]  /*17ea0*/  HMMA.16816.F32.BF16 R16, R172.reuse, R4, R16 ;  /* 0x00000004ac10723c */ /* 0x050ff00000041810 */
[C---:B------:R-:W-:Y:S01]  /*17eb0*/  HMMA.16816.F32.BF16 R12, R172.reuse, R6, R12 ;  /* 0x00000006ac0c723c */ /* 0x040fe2000004180c */
[----:B------:R-:W2:Y:S07]  /*17ec0*/  LDSM.16.M88.4 R4, [R193+0x8000] ;  /* 0x00800000c104783b */ /* 0x000eae0000000200 */
[C---:B------:R-:W-:Y:S08]  /*17ed0*/  HMMA.16816.F32.BF16 R160, R172.reuse, R168, R160 ;  /* 0x000000a8aca0723c */ /* 0x040ff000000418a0 */
[C---:B------:R-:W-:Y:S08]  /*17ee0*/  HMMA.16816.F32.BF16 R156, R172.reuse, R170, R156 ;  /* 0x000000aaac9c723c */ /* 0x040ff0000004189c */
[C---:B------:R-:W-:Y:S08]  /*17ef0*/  HMMA.16816.F32.BF16 R152, R172.reuse, R164, R152 ;  /* 0x000000a4ac98723c */ /* 0x040ff00000041898 */
[----:B------:R-:W-:Y:S01]  /*17f00*/  HMMA.16816.F32.BF16 R148, R172, R166, R148 ;  /* 0x000000a6ac94723c */ /* 0x000fe20000041894 */
[----:B------:R-:W4:Y:S04]  /*17f10*/  LDSM.16.M88.4 R164, [R193+0x8800] ;  /* 0x00880000c1a4783b */ /* 0x000f280000000200 */
[----:B------:R-:W-:Y:S03]  /*17f20*/  LDSM.16.M88.4 R172, [R180] ;  /* 0x00000000b4ac783b */ /* 0x000fe60000000200 */
[C---:B---3--:R-:W-:Y:S08]  /*17f30*/  HMMA.16816.F32.BF16 R24, R144.reuse, R140, R24 ;  /* 0x0000008c9018723c */ /* 0x048ff00000041818 */
[C---:B------:R-:W-:Y:S01]  /*17f40*/  HMMA.16816.F32.BF16 R20, R144.reuse, R142, R20 ;  /* 0x0000008e9014723c */ /* 0x040fe20000041814 */
[----:B------:R-:W3:Y:S07]  /*17f50*/  LDSM.16.M88.4 R140, [R193+0x9000] ;  /* 0x00900000c18c783b */ /* 0x000eee0000000200 */
[C---:B-----5:R-:W-:Y:S08]  /*17f60*/  HMMA.16816.F32.BF16 R16, R144.reuse, R136, R16 ;  /* 0x000000889010723c */ /* 0x060ff00000041810 */
[C---:B------:R-:W-:Y:S01]  /*17f70*/  HMMA.16816.F32.BF16 R12, R144.reuse, R138, R12 ;  /* 0x0000008a900c723c */ /* 0x040fe2000004180c */
[----:B------:R-:W-:Y:S07]  /*17f80*/  LDSM.16.M88.4 R136, [R193+0x9800] ;  /* 0x00980000c188783b */ /* 0x000fee0000000200 */
[C---:B-1----:R-:W-:Y:S08]  /*17f90*/  HMMA.16816.F32.BF16 R160, R144.reuse, R32, R160 ;  /* 0x0000002090a0723c */ /* 0x042ff000000418a0 */
[----:B------:R-:W-:Y:S01]  /*17fa0*/  HMMA.16816.F32.BF16 R156, R144, R34, R156 ;  /* 0x00000022909c723c */ /* 0x000fe2000004189c */
[----:B------:R-:W-:Y:S07]  /*17fb0*/  LDSM.16.M88.4 R32, [R192+0x2000] ;  /* 0x00200000c020783b */ /* 0x000fee0000000200 */
[C---:B--2---:R-:W-:Y:S08]  /*17fc0*/  HMMA.16816.F32.BF16 R24, R8.reuse, R4, R24 ;  /* 0x000000040818723c */ /* 0x044ff00000041818 */
[----:B------:R-:W-:Y:S01]  /*17fd0*/  HMMA.16816.F32.BF16 R20, R8, R6, R20 ;  /* 0x000000060814723c */ /* 0x000fe20000041814 */
[----:B------:R-:W1:Y:S07]  /*17fe0*/  LDSM.16.M88.4 R4, [R182] ;  /* 0x00000000b604783b */ /* 0x000e6e0000000200 */
[C---:B------:R-:W-:Y:S08]  /*17ff0*/  HMMA.16816.F32.BF16 R152, R144.reuse, R28, R152 ;  /* 0x0000001c9098723c */ /* 0x040ff00000041898 */
[----:B------:R-:W-:Y:S01]  /*18000*/  HMMA.16816.F32.BF16 R148, R144, R30, R148 ;  /* 0x0000001e9094723c */ /* 0x000fe20000041894 */
[----:B------:R-:W2:Y:S04]  /*18010*/  LDSM.16.M88.4 R28, [R183] ;  /* 0x00000000b71c783b */ /* 0x000ea80000000200 */
[----:B------:R-:W5:Y:S03]  /*18020*/  LDSM.16.M88.4 R144, [R181] ;  /* 0x00000000b590783b */ /* 0x000f660000000200 */
[C---:B----4-:R-:W-:Y:S08]  /*18030*/  HMMA.16816.F32.BF16 R16, R8.reuse, R164, R16 ;  /* 0x000000a40810723c */ /* 0x050ff00000041810 */
[C---:B------:R-:W-:Y:S01]  /*18040*/  HMMA.16816.F32.BF16 R12, R8.reuse, R166, R12 ;  /* 0x000000a6080c723c */ /* 0x040fe2000004180c */
[----:B------:R-:W-:Y:S07]  /*18050*/  LDSM.16.M88.4 R164, [R190+0x2000] ;  /* 0x00200000bea4783b */ /* 0x000fee0000000200 */
[----:B---3--:R-:W-:Y:S01]  /*18060*/  HMMA.16816.F32.BF16 R168, R8, R140, R160 ;  /* 0x0000008c08a8723c */ /* 0x008fe200000418a0 */
[----:B------:R-:W-:Y:S07]  /*18070*/  LDSM.16.M88.4 R160, [R188+0x8000] ;  /* 0x00800000bca0783b */ /* 0x000fee0000000200 */
[C---:B-1----:R-:W-:Y:S08]  /*18080*/  HMMA.16816.F32.BF16 R16, R32.reuse, R4, R16 ;  /* 0x000000042010723c */ /* 0x042ff00000041810 */
[----:B------:R-:W-:Y:S01]  /*18090*/  HMMA.16816.F32.BF16 R12, R32, R6, R12 ;  /* 0x00000006200c723c */ /* 0x000fe2000004180c */
[----:B------:R-:W1:Y:S07]  /*180a0*/  LDSM.16.M88.4 R4, [R188+0x8800] ;  /* 0x00880000bc04783b */ /* 0x000e6e0000000200 */
[C---:B------:R-:W-:Y:S01]  /*180b0*/  HMMA.16816.F32.BF16 R156, R8.reuse, R142, R156 ;  /* 0x0000008e089c723c */ /* 0x040fe2000004189c */
        /* <DEDUP_REMOVED lines=8> */
[C---:B-----5:R-:W-:Y:S08]  /*18140*/  HMMA.16816.F32.BF16 R168, R32.reuse, R144, R168 ;  /* 0x0000009020a8723c */ /* 0x060ff000000418a8 */
[C---:B------:R-:W-:Y:S01]  /*18150*/  HMMA.16816.F32.BF16 R156, R32.reuse, R146, R156 ;  /* 0x00000092209c723c */ /* 0x040fe2000004189c */
[----:B------:R-:W-:Y:S07]  /*18160*/  LDSM.16.M88.4 R144, [R184+0x3000] ;  /* 0x00300000b890783b */ /* 0x000fee0000000200 */
[C---:B------:R-:W-:Y:S08]  /*18170*/  HMMA.16816.F32.BF16 R152, R32.reuse, R172, R152 ;  /* 0x000000ac2098723c */ /* 0x040ff00000041898 */
[----:B------:R-:W-:Y:S01]  /*18180*/  HMMA.16816.F32.BF16 R148, R32, R174, R148 ;  /* 0x000000ae2094723c */ /* 0x000fe20000041894 */
[----:B------:R-:W4:Y:S07]  /*18190*/  LDSM.16.M88.4 R32, [R184+0x2800] ;  /* 0x00280000b820783b */ /* 0x000f2e0000000200 */
[C---:B-1----:R-:W-:Y:S08]  /*181a0*/  HMMA.16816.F32.BF16 R16, R164.reuse, R4, R16 ;  /* 0x00000004a410723c */ /* 0x042ff00000041810 */
[C---:B------:R-:W-:Y:S01]  /*181b0*/  HMMA.16816.F32.BF16 R12, R164.reuse, R6, R12 ;  /* 0x00000006a40c723c */ /* 0x040fe2000004180c */
[----:B------:R-:W1:Y:S07]  /*181c0*/  LDSM.16.M88.4 R4, [R184+0x3800] ;  /* 0x00380000b804783b */ /* 0x000e6e0000000200 */
[C---:B------:R-:W-:Y:S08]  /*181d0*/  HMMA.16816.F32.BF16 R24, R164.reuse, R160, R24 ;  /* 0x000000a0a418723c */ /* 0x040ff00000041818 */
[C---:B------:R-:W-:Y:S08]  /*181e0*/  HMMA.16816.F32.BF16 R20, R164.reuse, R162, R20 ;  /* 0x000000a2a414723c */ /* 0x040ff00000041814 */
[C---:B---3--:R-:W-:Y:S08]  /*181f0*/  HMMA.16816.F32.BF16 R168, R164.reuse, R8, R168 ;  /* 0x00000008a4a8723c */ /* 0x048ff000000418a8 */
[C---:B------:R-:W-:Y:S01]  /*18200*/  HMMA.16816.F32.BF16 R156, R164.reuse, R10, R156 ;  /* 0x0000000aa49c723c */ /* 0x040fe2000004189c */
[----:B------:R-:W-:Y:S07]  /*18210*/  LDSM.16.M88.4 R8, [R193+0xa000] ;  /* 0x00a00000c108783b */ /* 0x000fee0000000200 */
[C---:B--2---:R-:W-:Y:S01]  /*18220*/  HMMA.16816.F32.BF16 R160, R164.reuse, R28, R152 ;  /* 0x0000001ca4a0723c */ /* 0x044fe20000041898 */
[----:B------:R-:W2:Y:S07]  /*18230*/  LDSM.16.M88.4 R152, [R194+0x4000] ;  /* 0x00400000c298783b */ /* 0x000eae0000000200 */
[----:B------:R-:W-:Y:S01]  /*18240*/  HMMA.16816.F32.BF16 R148, R164, R30, R148 ;  /* 0x0000001ea494723c */ /* 0x000fe20000041894 */
[----:B------:R-:W3:Y:S07]  /*18250*/  LDSM.16.M88.4 R28, [R193+0xa800] ;  /* 0x00a80000c11c783b */ /* 0x000eee0000000200 */
[C---:B------:R-:W-:Y:S08]  /*18260*/  HMMA.16816.F32.BF16 R24, R140.reuse, R136, R24 ;  /* 0x000000888c18723c */ /* 0x040ff00000041818 */
[C---:B------:R-:W-:Y:S01]  /*18270*/  HMMA.16816.F32.BF16 R20, R140.reuse, R138, R20 ;  /* 0x0000008a8c14723c */ /* 0x040fe20000041814 */
[----:B------:R-:W-:Y:S07]  /*18280*/  LDSM.16.M88.4 R136, [R193+0xb800] ;  /* 0x00b80000c188783b */ /* 0x000fee0000000200 */
[C---:B----4-:R-:W-:Y:S08]  /*18290*/  HMMA.16816.F32.BF16 R16, R140.reuse, R32, R16 ;  /* 0x000000208c10723c */ /* 0x050ff00000041810 */
[C---:B------:R-:W-:Y:S01]  /*182a0*/  HMMA.16816.F32.BF16 R12, R140.reuse, R34, R12 ;  /* 0x000000228c0c723c */ /* 0x040fe2000004180c */
[----:B------:R-:W4:Y:S07]  /*182b0*/  LDSM.16.M88.4 R32, [R193+0xb000] ;  /* 0x00b00000c120783b */ /* 0x000f2e0000000200 */
[C---:B-1----:R-:W-:Y:S01]  /*182c0*/  HMMA.16816.F32.BF16 R164, R140.reuse, R4, R160 ;  /* 0x000000048ca4723c */ /* 0x042fe200000418a0 */
[----:B------:R-:W-:Y:S07]  /*182d0*/  LDSM.16.M88.4 R160, [R192+0x4000] ;  /* 0x00400000c0a0783b */ /* 0x000fee0000000200 */
[C---:B------:R-:W-:Y:S01]  /*182e0*/  HMMA.16816.F32.BF16 R148, R140.reuse, R6, R148 ;  /* 0x000000068c94723c */ /* 0x040fe20000041894 */
[----:B------:R-:W1:Y:S07]  /*182f0*/  LDSM.16.M88.4 R4, [R178] ;  /* 0x00000000b204783b */ /* 0x000e6e0000000200 */
[C---:B------:R-:W-:Y:S08]  /*18300*/  HMMA.16816.F32.BF16 R168, R140.reuse, R144, R168 ;  /* 0x000000908ca8723c */ /* 0x040ff000000418a8 */
[----:B------:R-:W-:Y:S01]  /*18310*/  HMMA.16816.F32.BF16 R156, R140, R146, R156 ;  /* 0x000000928c9c723c */ /* 0x000fe2000004189c */
[----:B------:R-:W5:Y:S04]  /*18320*/  LDSM.16.M88.4 R144, [R179] ;  /* 0x00000000b390783b */ /* 0x000f680000000200 */
[----:B------:R-:W-:Y:S03]  /*18330*/  LDSM.16.M88.4 R140, [R190+0x4000] ;  /* 0x00400000be8c783b */ /* 0x000fe60000000200 */
[C---:B--2---:R-:W-:Y:S08]  /*18340*/  HMMA.16816.F32.BF16 R24, R152.reuse, R8, R24 ;  /* 0x000000089818723c */ /* 0x044ff00000041818 */
[C---:B------:R-:W-:Y:S01]  /*18350*/  HMMA.16816.F32.BF16 R20, R152.reuse, R10, R20 ;  /* 0x0000000a9814723c */ /* 0x040fe20000041814 */
[----:B------:R-:W2:Y:S07]  /*18360*/  LDSM.16.M88.4 R8, [R177] ;  /* 0x00000000b108783b */ /* 0x000eae0000000200 */
[C---:B---3--:R-:W-:Y:S08]  /*18370*/  HMMA.16816.F32.BF16 R16, R152.reuse, R28, R16 ;  /* 0x0000001c9810723c */ /* 0x048ff00000041810 */
[C---:B------:R-:W-:Y:S01]  /*18380*/  HMMA.16816.F32.BF16 R12, R152.reuse, R30, R12 ;  /* 0x0000001e980c723c */ /* 0x040fe2000004180c */
[----:B------:R-:W3:Y:S07]  /*18390*/  LDSM.16.M88.4 R28, [R176] ;  /* 0x00000000b01c783b */ /* 0x000eee0000000200 */
[C---:B----4-:R-:W-:Y:S08]  /*183a0*/  HMMA.16816.F32.BF16 R168, R152.reuse, R32, R168 ;  /* 0x0000002098a8723c */ /* 0x050ff000000418a8 */
[C---:B------:R-:W-:Y:S01]  /*183b0*/  HMMA.16816.F32.BF16 R156, R152.reuse, R34, R156 ;  /* 0x00000022989c723c */ /* 0x040fe2000004189c */
[----:B------:R-:W4:Y:S07]  /*183c0*/  LDSM.16.M88.4 R32, [R188+0xa000] ;  /* 0x00a00000bc20783b */ /* 0x000f2e0000000200 */
[----:B------:R-:W-:Y:S08]  /*183d0*/  HMMA.16816.F32.BF16 R164, R152, R136, R164 ;  /* 0x0000008898a4723c */ /* 0x000ff000000418a4 */
[C---:B-1----:R-:W-:Y:S08]  /*183e0*/  HMMA.16816.F32.BF16 R16, R160.reuse, R4, R16 ;  /* 0x00000004a010723c */ /* 0x042ff00000041810 */
[C---:B------:R-:W-:Y:S01]  /*183f0*/  HMMA.16816.F32.BF16 R12, R160.reuse, R6, R12 ;  /* 0x00000006a00c723c */ /* 0x040fe2000004180c */
[----:B------:R-:W1:Y:S07]  /*18400*/  LDSM.16.M88.4 R4, [R188+0xb000] ;  /* 0x00b00000bc04783b */ /* 0x000e6e0000000200 */
[C---:B-----5:R-:W-:Y:S08]  /*18410*/  HMMA.16816.F32.BF16 R24, R160.reuse, R144, R24 ;  /* 0x00000090a018723c */ /* 0x060ff00000041818 */
[----:B------:R-:W-:Y:S01]  /*18420*/  HMMA.16816.F32.BF16 R20, R160, R146, R20 ;  /* 0x00000092a014723c */ /* 0x000fe20000041814 */
[----:B------:R-:W-:Y:S07]  /*18430*/  LDSM.16.M88.4 R144, [R184+0x4000] ;  /* 0x00400000b890783b */ /* 0x000fee0000000200 */
[----:B------:R-:W-:Y:S01]  /*18440*/  HMMA.16816.F32.BF16 R148, R152, R138, R148 ;  /* 0x0000008a9894723c */ /* 0x000fe20000041894 */
[----:B------:R-:W5:Y:S04]  /*18450*/  LDSM.16.M88.4 R136, [R188+0xa800] ;  /* 0x00a80000bc88783b */ /* 0x000f680000000200 */
[----:B------:R-:W1:Y:S03]  /*18460*/  LDSM.16.M88.4 R152, [R189+0x4000] ;  /* 0x00400000bd98783b */ /* 0x000e660000000200 */
[C---:B--2---:R-:W-:Y:S08]  /*18470*/  HMMA.16816.F32.BF16 R168, R160.reuse, R8, R168 ;  /* 0x00000008a0a8723c */ /* 0x044ff000000418a8 */
[C---:B------:R-:W-:Y:S01]  /*18480*/  HMMA.16816.F32.BF16 R156, R160.reuse, R10, R156 ;  /* 0x0000000aa09c723c */ /* 0x040fe2000004189c */
[----:B------:R-:W2:Y:S07]  /*18490*/  LDSM.16.M88.4 R8, [R188+0xb800] ;  /* 0x00b80000bc08783b */ /* 0x000eae0000000200 */
[----:B---3--:R-:W-:Y:S01]  /*184a0*/  HMMA.16816.F32.BF16 R164, R160, R28, R164 ;  /* 0x0000001ca0a4723c */ /* 0x008fe200000418a4 */
[----:B------:R-:W3:Y:S07]  /*184b0*/  S2R R28, SR_TID.X ;  /* 0x00000000001c7919 */ /* 0x000eee0000002100 */
[C---:B----4-:R-:W-:Y:S08]  /*184c0*/  HMMA.16816.F32.BF16 R24, R140.reuse, R32, R24 ;  /* 0x000000208c18723c */ /* 0x050ff00000041818 */
[C---:B------:R-:W-:Y:S08]  /*184d0*/  HMMA.16816.F32.BF16 R20, R140.reuse, R34, R20 ;  /* 0x000000228c14723c */ /* 0x040ff00000041814 */
[----:B-1----:R-:W-:Y:S01]  /*184e0*/  HMMA.16816.F32.BF16 R168, R140, R4, R168 ;  /* 0x000000048ca8723c */ /* 0x002fe200000418a8 */
[----:B---3--:R-:W-:-:S05]  /*184f0*/  IMAD.SHL.U32 R28, R28, 0x2, RZ ;  /* 0x000000021c1c7824 */ /* 0x008fca00078e00ff */
[----:B------:R-:W-:Y:S02]  /*18500*/  LOP3.LUT R29, R28, 0x6, RZ, 0xc0, !PT ;  /* 0x000000061c1d7812 */ /* 0x000fe400078ec0ff */
[----:B------:R-:W-:Y:S01]  /*18510*/  HMMA.16816.F32.BF16 R156, R140, R6, R156 ;  /* 0x000000068c9c723c */ /* 0x000fe2000004189c */
[----:B------:R-:W1:Y:S02]  /*18520*/  LDSM.16.M88.4 R4, [R184+0x4800] ;  /* 0x00480000b804783b */ /* 0x000e640000000200 */
[----:B------:R-:W-:-:S05]  /*18530*/  IMAD R32, R214, 0x40, R29 ;  /* 0x00000040d6207824 */ /* 0x000fca00078e021d */
[----:B-----5:R-:W-:Y:S01]  /*18540*/  HMMA.16816.F32.BF16 R16, R140, R136, R16 ;  /* 0x000000888c10723c */ /* 0x020fe20000041810 */
[C---:B------:R-:W-:Y:S02]  /*18550*/  IADD3 R35, R32.reuse, 0x1, RZ ;  /* 0x0000000120237810 */ /* 0x040fe40007ffe0ff */
[----:B------:R-:W-:Y:S02]  /*18560*/  IADD3 R34, R32, 0x8, RZ ;  /* 0x0000000820227810 */ /* 0x000fe40007ffe0ff */
[----:B------:R3:W4:Y:S01]  /*18570*/  I2F R33, R35 ;  /* 0x0000002300217306 */ /* 0x0007220000201400 */
[-C--:B------:R-:W-:Y:S02]  /*18580*/  ISETP.GE.AND P6, PT, R35, R2.reuse, PT ;  /* 0x000000022300720c */ /* 0x080fe40003fc6270 */
[----:B------:R-:W-:Y:S01]  /*18590*/  HMMA.16816.F32.BF16 R24, R152, R144, R24 ;  /* 0x000000909818723c */ /* 0x000fe20000041818 */
[C---:B------:R-:W-:Y:S02]  /*185a0*/  ISETP.GE.AND P1, PT, R34.reuse, R2, PT ;  /* 0x000000022200720c */ /* 0x040fe40003f26270 */
[----:B------:R-:W-:-:S02]  /*185b0*/  ISETP.GE.AND P5, PT, R34, R3, PT ;  /* 0x000000032200720c */ /* 0x000fc40003fa6270 */
[----:B------:R-:W-:-:S03]  /*185c0*/  ISETP.GE.AND P4, PT, R35, R3, PT ;  /* 0x000000032300720c */ /* 0x000fc60003f86270 */
[----:B------:R-:W-:Y:S01]  /*185d0*/  HMMA.16816.F32.BF16 R148, R160, R30, R148 ;  /* 0x0000001ea094723c */ /* 0x000fe20000041894 */
[----:B------:R-:W5:Y:S01]  /*185e0*/  LDSM.16.M88.4 R28, [R184+0x5000] ;  /* 0x00500000b81c783b */ /* 0x000f620000000200 */
[----:B---3--:R-:W-:-:S05]  /*185f0*/  IADD3 R35, R32, 0x10, RZ ;  /* 0x0000001020237810 */ /* 0x008fca0007ffe0ff */
[----:B------:R-:W-:Y:S01]  /*18600*/  IMAD.MOV.U32 R160, RZ, RZ, R134 ;  /* 0x000000ffffa07224 */ /* 0x000fe200078e0086 */
[----:B------:R-:W-:Y:S01]  /*18610*/  HMMA.16816.F32.BF16 R20, R152, R146, R20 ;  /* 0x000000929814723c */ /* 0x000fe20000041814 */
[----:B------:R-:W-:-:S07]  /*18620*/  IMAD.MOV.U32 R161, RZ, RZ, R135 ;  /* 0x000000ffffa17224 */ /* 0x000fce00078e0087 */
[C---:B------:R-:W-:Y:S08]  /*18630*/  HMMA.16816.F32.BF16 R12, R140.reuse, R138, R12 ;  /* 0x0000008a8c0c723c */ /* 0x040ff0000004180c */
[----:B--2---:R-:W-:Y:S01]  /*18640*/  HMMA.16816.F32.BF16 R164, R140, R8, R164 ;  /* 0x000000088ca4723c */ /* 0x004fe200000418a4 */
[----:B------:R2:W3:Y:S06]  /*18650*/  I2F R9, R34 ;  /* 0x0000002200097306 */ /* 0x0004ec0000201400 */
[----:B------:R-:W-:Y:S01]  /*18660*/  IADD3 R8, R32, 0x9, RZ ;  /* 0x0000000920087810 */ /* 0x000fe20007ffe0ff */
[----:B-1----:R-:W-:Y:S07]  /*18670*/  HMMA.16816.F32.BF16 R16, R152, R4, R16 ;  /* 0x000000049810723c */ /* 0x002fee0000041810 */
[CC--:B----4-:R-:W-:Y:S01]  /*18680*/  FFMA.FTZ R4, R0.reuse, R33.reuse, R25 ;  /* 0x0000002100047223 */ /* 0x0d0fe20000010019 */
[----:B------:R-:W-:Y:S01]  /*18690*/  HMMA.16816.F32.BF16 R148, R140, R10, R148 ;  /* 0x0000000a8c94723c */ /* 0x000fe20000041894 */
[C---:B--2---:R-:W-:Y:S01]  /*186a0*/  FFMA.FTZ R34, R0.reuse, R33, R27 ;  /* 0x0000002100227223 */ /* 0x044fe2000001001b */
[----:B------:R1:W2:Y:S01]  /*186b0*/  I2F R10, R8 ;  /* 0x00000008000a7306 */ /* 0x0002a20000201400 */
[----:B---3--:R-:W-:Y:S01]  /*186c0*/  FFMA.FTZ R5, R0, R9, R22 ;  /* 0x0000000900057223 */ /* 0x008fe20000010016 */
[----:B------:R-:W-:-:S02]  /*186d0*/  FSEL R33, R4, -INF , !P6 ;  /* 0xff80000004217808 */ /* 0x000fc40007000000 */
[-C--:B------:R-:W-:Y:S01]  /*186e0*/  ISETP.GE.AND P6, PT, R8, R2.reuse, PT ;  /* 0x000000020800720c */ /* 0x080fe20003fc6270 */
[----:B------:R-:W-:Y:S01]  /*186f0*/  FFMA.FTZ R11, R0, R9, R20 ;  /* 0x00000009000b7223 */ /* 0x000fe20000010014 */
[----:B------:R-:W-:Y:S01]  /*18700*/  FSEL R9, R34, -INF , !P4 ;  /* 0xff80000022097808 */ /* 0x000fe20006000000 */
[C---:B------:R-:W-:Y:S01]  /*18710*/  HMMA.16816.F32.BF16 R12, R152.reuse, R6, R12 ;  /* 0x00000006980c723c */ /* 0x040fe2000004180c */
[-C--:B------:R-:W-:Y:S01]  /*18720*/  ISETP.GE.AND P4, PT, R8, R3.reuse, PT ;  /* 0x000000030800720c */ /* 0x080fe20003f86270 */
[----:B------:R3:W4:Y:S01]  /*18730*/  I2F R25, R35 ;  /* 0x0000002300197306 */ /* 0x0007220000201400 */
[C---:B------:R-:W-:Y:S02]  /*18740*/  IADD3 R27, R32.reuse, 0x11, RZ ;  /* 0x00000011201b7810 */ /* 0x040fe40007ffe0ff */
[----:B------:R-:W-:Y:S02]  /*18750*/  IADD3 R20, R32, 0x18, RZ ;  /* 0x0000001820147810 */ /* 0x000fe40007ffe0ff */
[----:B------:R-:W-:Y:S01]  /*18760*/  FSEL R11, R11, -INF , !P1 ;  /* 0xff8000000b0b7808 */ /* 0x000fe20004800000 */
[C---:B-----5:R-:W-:Y:S01]  /*18770*/  HMMA.16816.F32.BF16 R168, R152.reuse, R28, R168 ;  /* 0x0000001c98a8723c */ /* 0x060fe200000418a8 */
[----:B-1----:R-:W-:Y:S01]  /*18780*/  FSEL R8, R5, -INF , !P5 ;  /* 0xff80000005087808 */ /* 0x002fe20006800000 */
[----:B------:R-:W1:Y:S01]  /*18790*/  I2F R22, R27 ;  /* 0x0000001b00167306 */ /* 0x000e620000201400 */
[----:B------:R-:W5:Y:S01]  /*187a0*/  LDSM.16.M88.4 R4, [R184+0x5800] ;  /* 0x00580000b804783b */ /* 0x000f620000000200 */
[C---:B------:R-:W-:Y:S01]  /*187b0*/  ISETP.GE.AND P1, PT, R35.reuse, R2, PT ;  /* 0x000000022300720c */ /* 0x040fe20003f26270 */
[CC--:B--2---:R-:W-:Y:S01]  /*187c0*/  FFMA.FTZ R34, R0.reuse, R10.reuse, R21 ;  /* 0x0000000a00227223 */ /* 0x0c4fe20000010015 */
[----:B------:R-:W-:Y:S01]  /*187d0*/  ISETP.GE.AND P5, PT, R35, R3, PT ;  /* 0x000000032300720c */ /* 0x000fe20003fa6270 */
[----:B------:R-:W-:Y:S01]  /*187e0*/  FFMA.FTZ R10, R0, R10, R23 ;  /* 0x0000000a000a7223 */ /* 0x000fe20000010017 */
[----:B------:R-:W-:Y:S01]  /*187f0*/  HMMA.16816.F32.BF16 R156, R152, R30, R156 ;  /* 0x0000001e989c723c */ /* 0x000fe2000004189c */
[----:B------:R-:W-:-:S04]  /*18800*/  DEPBAR.LE SB0, 0x0 ;  /* 0x000080000000791a */ /* 0x000fc80000000000 */
[----:B------:R-:W2:Y:S01]  /*18810*/  I2F R21, R20 ;  /* 0x0000001400157306 */ /* 0x000ea20000201400 */
[----:B---3--:R-:W-:Y:S01]  /*18820*/  IADD3 R35, R32, 0x19, RZ ;  /* 0x0000001920237810 */ /* 0x008fe20007ffe0ff */
[-C--:B----4-:R-:W-:Y:S01]  /*18830*/  FFMA.FTZ R29, R0, R25.reuse, R16 ;  /* 0x00000019001d7223 */ /* 0x090fe20000010010 */
[----:B------:R-:W-:Y:S01]  /*18840*/  IADD3 R16, R32, 0x20, RZ ;  /* 0x0000002020107810 */ /* 0x000fe20007ffe0ff */
[----:B------:R-:W-:Y:S01]  /*18850*/  FFMA.FTZ R18, R0, R25, R18 ;  /* 0x0000001900127223 */ /* 0x000fe20000010012 */
[----:B------:R-:W-:Y:S02]  /*18860*/  FSEL R34, R34, -INF , !P6 ;  /* 0xff80000022227808 */ /* 0x000fe40007000000 */
[----:B------:R-:W-:Y:S01]  /*18870*/  FSEL R10, R10, -INF , !P4 ;  /* 0xff8000000a0a7808 */ /* 0x000fe20006000000 */
[----:B------:R-:W3:Y:S01]  /*18880*/  I2F R28, R35 ;  /* 0x00000023001c7306 */ /* 0x000ee20000201400 */
[C---:B------:R-:W-:Y:S01]  /*18890*/  ISETP.GE.AND P6, PT, R27.reuse, R2, PT ;  /* 0x000000021b00720c */ /* 0x040fe20003fc6270 */
[----:B------:R-:W-:Y:S01]  /*188a0*/  BAR.SYNC.DEFER_BLOCKING 0x0 ;  /* 0x0000000000007b1d */ /* 0x000fe20000010000 */
[----:B------:R-:W-:Y:S01]  /*188b0*/  ISETP.GE.AND P4, PT, R27, R3, PT ;  /* 0x000000031b00720c */ /* 0x000fe20003f86270 */
[CC--:B-1----:R-:W-:Y:S01]  /*188c0*/  FFMA.FTZ R27, R0.reuse, R22.reuse, R17 ;  /* 0x00000016001b7223 */ /* 0x0c2fe20000010011 */
[----:B------:R-:W-:Y:S01]  /*188d0*/  FSEL R29, R29, -INF , !P1 ;  /* 0xff8000001d1d7808 */ /* 0x000fe20004800000 */
[----:B------:R-:W-:Y:S01]  /*188e0*/  FFMA.FTZ R22, R0, R22, R19 ;  /* 0x0000001600167223 */ /* 0x000fe20000010013 */
[----:B------:R-:W-:Y:S01]  /*188f0*/  FSEL R23, R18, -INF , !P5 ;  /* 0xff80000012177808 */ /* 0x000fe20006800000 */
[----:B------:R-:W1:Y:S01]  /*18900*/  I2F R17, R16 ;  /* 0x0000001000117306 */ /* 0x000e620000201400 */
[----:B------:R-:W-:-:S02]  /*18910*/  ISETP.GE.AND P1, PT, R20, R2, PT ;  /* 0x000000021400720c */ /* 0x000fc40003f26270 */
[----:B------:R-:W-:Y:S01]  /*18920*/  ISETP.GE.AND P5, PT, R20, R3, PT ;  /* 0x000000031400720c */ /* 0x000fe20003fa6270 */
[-C--:B--2---:R-:W-:Y:S01]  /*18930*/  FFMA.FTZ R20, R0, R21.reuse, R12 ;  /* 0x0000001500147223 */ /* 0x084fe2000001000c */
[----:B------:R-:W-:Y:S01]  /*18940*/  IADD3 R18, R32, 0x21, RZ ;  /* 0x0000002120127810 */ /* 0x000fe20007ffe0ff */
[----:B------:R-:W-:Y:S01]  /*18950*/  FFMA.FTZ R21, R0, R21, R14 ;  /* 0x0000001500157223 */ /* 0x000fe2000001000e */
[----:B------:R-:W-:Y:S01]  /*18960*/  IADD3 R12, R32, 0x28, RZ ;  /* 0x00000028200c7810 */ /* 0x000fe20007ffe0ff */
[CC--:B---3--:R-:W-:Y:S01]  /*18970*/  FFMA.FTZ R25, R0.reuse, R28.reuse, R13 ;  /* 0x0000001c00197223 */ /* 0x0c8fe2000001000d */
[----:B------:R-:W2:Y:S01]  /*18980*/  I2F R19, R18 ;  /* 0x0000001200137306 */ /* 0x000ea20000201400 */
[----:B------:R-:W-:Y:S01]  /*18990*/  FFMA.FTZ R15, R0, R28, R15 ;  /* 0x0000001c000f7223 */ /* 0x000fe2000001000f */
[----:B------:R-:W-:Y:S02]  /*189a0*/  FSEL R28, R20, -INF , !P1 ;  /* 0xff800000141c7808 */ /* 0x000fe40004800000 */
[----:B------:R-:W-:Y:S01]  /*189b0*/  FSEL R21, R21, -INF , !P5 ;  /* 0xff80000015157808 */ /* 0x000fe20006800000 */
[----:B-----5:R-:W-:Y:S01]  /*189c0*/  HMMA.16816.F32.BF16 R164, R152, R4, R164 ;  /* 0x0000000498a4723c */ /* 0x020fe200000418a4 */
[----:B------:R-:W-:Y:S01]  /*189d0*/  ISETP.GE.AND P1, PT, R16, R2, PT ;  /* 0x000000021000720c */ /* 0x000fe20003f26270 */
[CC--:B-1----:R-:W-:Y:S01]  /*189e0*/  FFMA.FTZ R168, R0.reuse, R17.reuse, R168 ;  /* 0x0000001100a87223 */ /* 0x0c2fe200000100a8 */
[----:B------:R-:W1:Y:S01]  /*189f0*/  I2F R13, R12 ;  /* 0x0000000c000d7306 */ /* 0x000e620000201400 */
[----:B------:R-:W-:Y:S01]  /*18a00*/  FFMA.FTZ R170, R0, R17, R170 ;  /* 0x0000001100aa7223 */ /* 0x000fe200000100aa */
[----:B------:R-:W-:-:S02]  /*18a10*/  ISETP.GE.AND P5, PT, R16, R3, PT ;  /* 0x000000031000720c */ /* 0x000fc40003fa6270 */
[----:B------:R-:W-:Y:S01]  /*18a20*/  IADD3 R14, R32, 0x29, RZ ;  /* 0x00000029200e7810 */ /* 0x000fe20007ffe0ff */
[----:B------:R-:W-:Y:S01]  /*18a30*/  HMMA.16816.F32.BF16 R148, R152, R6, R148 ;  /* 0x000000069894723c */ /* 0x000fe20000041894 */
[----:B------:R-:W-:Y:S02]  /*18a40*/  FSEL R27, R27, -INF , !P6 ;  /* 0xff8000001b1b7808 */ /* 0x000fe40007000000 */
[----:B------:R-:W-:Y:S01]  /*18a50*/  ISETP.GE.AND P6, PT, R35, R2, PT ;  /* 0x000000022300720c */ /* 0x000fe20003fc6270 */
[----:B------:R-:W3:Y:S01]  /*18a60*/  I2F R4, R14 ;  /* 0x0000000e00047306 */ /* 0x000ee20000201400 */
[----:B------:R-:W-:Y:S01]  /*18a70*/  FSEL R22, R22, -INF , !P4 ;  /* 0xff80000016167808 */ /* 0x000fe20006000000 */
[-C--:B--2---:R-:W-:Y:S01]  /*18a80*/  FFMA.FTZ R169, R0, R19.reuse, R169 ;  /* 0x0000001300a97223 */ /* 0x084fe200000100a9 */
[----:B------:R-:W-:Y:S01]  /*18a90*/  FSEL R173, R168, -INF , !P1 ;  /* 0xff800000a8ad7808 */ /* 0x000fe20004800000 */
[----:B------:R-:W-:Y:S01]  /*18aa0*/  FFMA.FTZ R171, R0, R19, R171 ;  /* 0x0000001300ab7223 */ /* 0x000fe200000100ab */
[----:B------:R-:W-:-:S02]  /*18ab0*/  FSEL R170, R170, -INF , !P5 ;  /* 0xff800000aaaa7808 */ /* 0x000fc40006800000 */
[----:B------:R-:W-:Y:S01]  /*18ac0*/  ISETP.GE.AND P4, PT, R35, R3, PT ;  /* 0x000000032300720c */ /* 0x000fe20003f86270 */
[-C--:B-1----:R-:W-:Y:S01]  /*18ad0*/  FFMA.FTZ R156, R0, R13.reuse, R156 ;  /* 0x0000000d009c7223 */ /* 0x082fe2000001009c */
[----:B------:R-:W-:Y:S01]  /*18ae0*/  ISETP.GE.AND P1, PT, R12, R2, PT ;  /* 0x000000020c00720c */ /* 0x000fe20003f26270 */
[----:B------:R-:W-:Y:S01]  /*18af0*/  FFMA.FTZ R158, R0, R13, R158 ;  /* 0x0000000d009e7223 */ /* 0x000fe2000001009e */
[----:B------:R-:W-:Y:S02]  /*18b00*/  ISETP.GE.AND P5, PT, R12, R3, PT ;  /* 0x000000030c00720c */ /* 0x000fe40003fa6270 */
[----:B------:R-:W-:Y:S02]  /*18b10*/  IADD3 R12, R32, 0x31, RZ ;  /* 0x00000031200c7810 */ /* 0x000fe40007ffe0ff */
[----:B------:R-:W-:Y:S01]  /*18b20*/  FSEL R25, R25, -INF , !P6 ;  /* 0xff80000019197808 */ /* 0x000fe20007000000 */
[----:B---3--:R-:W-:Y:S01]  /*18b30*/  FFMA.FTZ R157, R0, R4, R157 ;  /* 0x00000004009d7223 */ /* 0x008fe2000001009d */
[----:B------:R-:W-:Y:S01]  /*18b40*/  IADD3 R5, R32, 0x30, RZ ;  /* 0x0000003020057810 */ /* 0x000fe20007ffe0ff */
[----:B------:R-:W1:Y:S01]  /*18b50*/  I2F R7, R12 ;  /* 0x0000000c00077306 */ /* 0x000e620000201400 */
[----:B------:R-:W-:Y:S01]  /*18b60*/  ISETP.GE.AND P6, PT, R18, R2, PT ;  /* 0x000000021200720c */ /* 0x000fe20003fc6270 */
[----:B------:R-:W-:Y:S01]  /*18b70*/  FFMA.FTZ R159, R0, R4, R159 ;  /* 0x00000004009f7223 */ /* 0x000fe2000001009f */
[----:B------:R-:W-:-:S02]  /*18b80*/  FSEL R20, R15, -INF , !P4 ;  /* 0xff8000000f147808 */ /* 0x000fc40006000000 */
[----:B------:R-:W-:Y:S02]  /*18b90*/  ISETP.GE.AND P4, PT, R18, R3, PT ;  /* 0x000000031200720c */ /* 0x000fe40003f86270 */
[----:B------:R-:W-:Y:S01]  /*18ba0*/  IADD3 R6, R32, 0x38, RZ ;  /* 0x0000003820067810 */ /* 0x000fe20007ffe0ff */
[----:B------:R-:W2:Y:S01]  /*18bb0*/  I2F R15, R5 ;  /* 0x00000005000f7306 */ /* 0x000ea20000201400 */
[----:B------:R-:W-:Y:S02]  /*18bc0*/  FSEL R172, R169, -INF , !P6 ;  /* 0xff800000a9ac7808 */ /* 0x000fe40007000000 */
[----:B------:R-:W-:Y:S02]  /*18bd0*/  FSEL R169, R171, -INF , !P4 ;  /* 0xff800000aba97808 */ /* 0x000fe40006000000 */
[----:B------:R-:W-:Y:S02]  /*18be0*/  FSEL R175, R156, -INF , !P1 ;  /* 0xff8000009caf7808 */ /* 0x000fe40004800000 */
[----:B------:R-:W-:Y:S01]  /*18bf0*/  FSEL R171, R158, -INF , !P5 ;  /* 0xff8000009eab7808 */ /* 0x000fe20006800000 */
[----:B------:R-:W3:Y:S01]  /*18c00*/  I2F R13, R6 ;  /* 0x00000006000d7306 */ /* 0x000ee20000201400 */
[CC--:B------:R-:W-:Y:S01]  /*18c10*/  ISETP.GE.AND P1, PT, R5.reuse, R2.reuse, PT ;  /* 0x000000020500720c */ /* 0x0c0fe20003f26270 */
[C---:B-1----:R-:W-:Y:S01]  /*18c20*/  FFMA.FTZ R155, R0.reuse, R7, R165 ;  /* 0x00000007009b7223 */ /* 0x042fe200000100a5 */
[----:B------:R-:W-:Y:S01]  /*18c30*/  ISETP.GE.AND P5, PT, R5, R3, PT ;  /* 0x000000030500720c */ /* 0x000fe20003fa6270 */
[----:B------:R-:W-:Y:S01]  /*18c40*/  FFMA.FTZ R136, R0, R7, R167 ;  /* 0x0000000700887223 */ /* 0x000fe200000100a7 */
[----:B------:R-:W-:-:S02]  /*18c50*/  ISETP.GE.AND P6, PT, R14, R2, PT ;  /* 0x000000020e00720c */ /* 0x000fc40003fc6270 */
[----:B------:R-:W-:Y:S01]  /*18c60*/  IADD3 R4, R32, 0x39, RZ ;  /* 0x0000003920047810 */ /* 0x000fe20007ffe0ff */
[----:B------:R-:W1:Y:S01]  /*18c70*/  I2F R5, R32 ;  /* 0x0000002000057306 */ /* 0x000e620000201400 */
[----:B------:R-:W-:Y:S01]  /*18c80*/  FSEL R174, R157, -INF , !P6 ;  /* 0xff8000009dae7808 */ /* 0x000fe20007000000 */
[-C--:B--2---:R-:W-:Y:S01]  /*18c90*/  FFMA.FTZ R154, R0, R15.reuse, R164 ;  /* 0x0000000f009a7223 */ /* 0x084fe200000100a4 */
[-C--:B------:R-:W-:Y:S01]  /*18ca0*/  ISETP.GE.AND P6, PT, R12, R2.reuse, PT ;  /* 0x000000020c00720c */ /* 0x080fe20003fc6270 */
[----:B------:R-:W-:Y:S01]  /*18cb0*/  FFMA.FTZ R138, R0, R15, R166 ;  /* 0x0000000f008a7223 */ /* 0x000fe200000100a6 */
[----:B------:R-:W-:Y:S02]  /*18cc0*/  ISETP.GE.AND P4, PT, R14, R3, PT ;  /* 0x000000030e00720c */ /* 0x000fe40003f86270 */
[----:B------:R-:W-:Y:S01]  /*18cd0*/  FSEL R155, R155, -INF , !P6 ;  /* 0xff8000009b9b7808 */ /* 0x000fe20007000000 */
[-C--:B---3--:R-:W-:Y:S01]  /*18ce0*/  FFMA.FTZ R139, R0, R13.reuse, R148 ;  /* 0x0000000d008b7223 */ /* 0x088fe20000010094 */
[-C--:B------:R-:W-:Y:S01]  /*18cf0*/  ISETP.GE.AND P6, PT, R6, R2.reuse, PT ;  /* 0x000000020600720c */ /* 0x080fe20003fc6270 */
[----:B------:R-:W2:Y:S01]  /*18d00*/  I2F R7, R4 ;  /* 0x0000000400077306 */ /* 0x000ea20000201400 */
[----:B------:R-:W-:Y:S01]  /*18d10*/  FSEL R154, R154, -INF , !P1 ;  /* 0xff8000009a9a7808 */ /* 0x000fe20004800000 */
[----:B------:R-:W-:Y:S01]  /*18d20*/  FFMA.FTZ R137, R0, R13, R150 ;  /* 0x0000000d00897223 */ /* 0x000fe20000010096 */
[----:B------:R-:W-:-:S02]  /*18d30*/  ISETP.GE.AND P1, PT, R32, R2, PT ;  /* 0x000000022000720c */ /* 0x000fc40003f26270 */
[----:B------:R-:W-:Y:S01]  /*18d40*/  FSEL R139, R139, -INF , !P6 ;  /* 0xff8000008b8b7808 */ /* 0x000fe20007000000 */
[----:B-1----:R-:W-:Y:S01]  /*18d50*/  FFMA.FTZ R24, R0, R5, R24 ;  /* 0x0000000500187223 */ /* 0x002fe20000010018 */
[----:B------:R-:W-:Y:S02]  /*18d60*/  FSEL R168, R159, -INF , !P4 ;  /* 0xff8000009fa87808 */ /* 0x000fe40006000000 */
[----:B------:R-:W-:Y:S02]  /*18d70*/  ISETP.GE.AND P6, PT, R4, R2, PT ;  /* 0x000000020400720c */ /* 0x000fe40003fc6270 */
[----:B------:R-:W-:Y:S02]  /*18d80*/  ISETP.GE.AND P4, PT, R12, R3, PT ;  /* 0x000000030c00720c */ /* 0x000fe40003f86270 */
[----:B------:R-:W-:Y:S02]  /*18d90*/  FSEL R2, R24, -INF , !P1 ;  /* 0xff80000018027808 */ /* 0x000fe40004800000 */
[----:B------:R-:W-:Y:S01]  /*18da0*/  ISETP.GT.AND P1, PT, R214, R203, PT ;  /* 0x000000cbd600720c */ /* 0x000fe20003f24270 */
[-C--:B--2---:R-:W-:Y:S01]  /*18db0*/  FFMA.FTZ R149, R0, R7.reuse, R149 ;  /* 0x0000000700957223 */ /* 0x084fe20000010095 */
[----:B------:R-:W-:Y:S01]  /*18dc0*/  FSEL R136, R136, -INF , !P4 ;  /* 0xff80000088887808 */ /* 0x000fe20006000000 */
[----:B------:R-:W-:Y:S01]  /*18dd0*/  FFMA.FTZ R150, R0, R7, R151 ;  /* 0x0000000700967223 */ /* 0x000fe20000010097 */
[----:B------:R-:W-:-:S02]  /*18de0*/  ISETP.GE.AND P4, PT, R6, R3, PT ;  /* 0x000000030600720c */ /* 0x000fc40003f86270 */
[----:B------:R-:W-:Y:S02]  /*18df0*/  FSEL R138, R138, -INF , !P5 ;  /* 0xff8000008a8a7808 */ /* 0x000fe40006800000 */
[----:B------:R-:W-:Y:S02]  /*18e00*/  FSEL R137, R137, -INF , !P4 ;  /* 0xff80000089897808 */ /* 0x000fe40006000000 */
[-C--:B------:R-:W-:Y:S02]  /*18e10*/  ISETP.GE.AND P5, PT, R32, R3.reuse, PT ;  /* 0x000000032000720c */ /* 0x080fe40003fa6270 */
[----:B------:R-:W-:Y:S01]  /*18e20*/  ISETP.GE.AND P4, PT, R4, R3, PT ;  /* 0x000000030400720c */ /* 0x000fe20003f86270 */
[----:B------:R-:W-:Y:S01]  /*18e30*/  FFMA.FTZ R3, R0, R5, R26 ;  /* 0x0000000500037223 */ /* 0x000fe2000001001a */
[----:B------:R-:W-:Y:S02]  /*18e40*/  FSEL R153, R149, -INF , !P6 ;  /* 0xff80000095997808 */ /* 0x000fe40007000000 */
[----:B------:R-:W-:-:S02]  /*18e50*/  FSEL R150, R150, -INF , !P4 ;  /* 0xff80000096967808 */ /* 0x000fc40006000000 */
[----:B------:R-:W-:Y:S01]  /*18e60*/  FSEL R3, R3, -INF , !P5 ;  /* 0xff80000003037808 */ /* 0x000fe20006800000 */
[----:B------:R-:W-:Y:S05]  /*18e70*/  @!P1 BRA `(.L_x_4037) ;  /* 0x00000a8000009947 */ /* 0x000fea0003800000 */
[----:B------:R-:W-:Y:S01]  /*18e80*/  BSSY B0, `(.L_x_4038) ;  /* 0x0000043000007945 */ /* 0x000fe20003800000 */
[----:B------:R-:W-:Y:S05]  /*18e90*/  @!P0 BRA `(.L_x_4039) ;  /* 0x000003d000008947 */ /* 0x000fea0003800000 */
[----:B------:R-:W-:Y:S02]  /*18ea0*/  ULDC.64 UR4, c[0x0][0x118] ;  /* 0x0000460000047ab9 */ /* 0x000fe40000000a00 */
[----:B------:R-:W2:Y:S01]  /*18eb0*/  LD.E R18, [R218.64+0x170] ;  /* 0x00017004da127980 */ /* 0x000ea2000c101900 */
[----:B------:R-:W-:-:S05]  /*18ec0*/  IMAD.SHL.U32 R5, R214, 0x40, RZ ;  /* 0x00000040d6057824 */ /* 0x000fca00078e00ff */
[----:B------:R-:W-:Y:S02]  /*18ed0*/  IADD3 R13, R5, -0x40, RZ ;  /* 0xffffffc0050d7810 */ /* 0x000fe40007ffe0ff */
[-C--:B--2---:R-:W-:Y:S02]  /*18ee0*/  IABS R12, R18.reuse ;  /* 0x00000012000c7213 */ /* 0x084fe40000000000 */
[----:B------:R-:W-:Y:S02]  /*18ef0*/  IABS R6, R18 ;  /* 0x0000001200067213 */ /* 0x000fe40000000000 */
[----:B------:R-:W1:Y:S03]  /*18f00*/  I2F.RP R4, R12 ;  /* 0x0000000c00047306 */ /* 0x000e660000209400 */
[----:B------:R-:W-:-:S05]  /*18f10*/  IMAD.MOV R6, RZ, RZ, -R6 ;  /* 0x000000ffff067224 */ /* 0x000fca00078e0a06 */
[----:B-1----:R-:W1:Y:S02]  /*18f20*/  MUFU.RCP R14, R4 ;  /* 0x00000004000e7308 */ /* 0x002e640000001000 */
[----:B-1----:R-:W-:Y:S02]  /*18f30*/  IADD3 R14, R14, 0xffffffe, RZ ;  /* 0x0ffffffe0e0e7810 */ /* 0x002fe40007ffe0ff */
[----:B------:R-:W-:-:S04]  /*18f40*/  IABS R4, R13 ;  /* 0x0000000d00047213 */ /* 0x000fc80000000000 */
[----:B------:R-:W1:Y:S01]  /*18f50*/  F2I.FTZ.U32.TRUNC.NTZ R15, R14 ;  /* 0x0000000e000f7305 */ /* 0x000e62000021f000 */
[----:B------:R-:W-:Y:S01]  /*18f60*/  LOP3.LUT R13, R13, R18, RZ, 0x3c, !PT ;  /* 0x000000120d0d7212 */ /* 0x000fe200078e3cff */
        /* <DEDUP_REMOVED lines=10> */
[----:B------:R-:W-:Y:S01]  /*19010*/  IMAD R17, R15, R6, R4 ;  /* 0x000000060f117224 */ /* 0x000fe200078e0204 */
[----:B------:R-:W-:-:S04]  /*19020*/  LOP3.LUT R6, RZ, R18, RZ, 0x33, !PT ;  /* 0x00000012ff067212 */ /* 0x000fc800078e33ff */
        /* <DEDUP_REMOVED lines=8> */
[----:B------:R-:W-:-:S04]  /*190b0*/  ISETP.NE.AND P4, PT, R18, RZ, PT ;  /* 0x000000ff1200720c */ /* 0x000fc80003f85270 */
        /* <DEDUP_REMOVED lines=27> */
.L_x_4039:
[----:B------:R-:W-:Y:S02]  /*19270*/  ULDC.64 UR4, c[0x0][0x118] ;  /* 0x0000460000047ab9 */ /* 0x000fe40000000a00 */
[----:B------:R-:W2:Y:S02]  /*19280*/  LD.E R12, [R218.64+0x38] ;  /* 0x00003804da0c7980 */ /* 0x000ea4000c101900 */
[----:B--2---:R-:W-:-:S04]  /*19290*/  LEA R12, -R12, RZ, 0x6 ;  /* 0x000000ff0c0c7211 */ /* 0x004fc800078e31ff */
[----:B------:R-:W-:Y:S02]  /*192a0*/  SHF.R.S32.HI R7, RZ, 0x1f, R12 ;  /* 0x0000001fff077819 */ /* 0x000fe4000001140c */
.L_x_4040:
[----:B------:R-:W-:Y:S05]  /*192b0*/  BSYNC B0 ;  /* 0x0000000000007941 */ /* 0x000fea0003800000 */
.L_x_4038:
        /* <DEDUP_REMOVED lines=100> */
.L_x_4037:
[----:B------:R-:W-:Y:S05]  /*19900*/  BSYNC B1 ;  /* 0x0000000000017941 */ /* 0x000fea0003800000 */
.L_x_4036:
        /* <DEDUP_REMOVED lines=59> */
[-C--:B------:R-:W-:Y:S02]  /*19cc0*/  FFMA.FTZ R140, R3, R152.reuse, -R151 ;  /* 0x00000098038c7223 */ /* 0x080fe40000010897 */
[-CC-:B------:R-:W-:Y:S02]  /*19cd0*/  FFMA.FTZ R143, R33, R152.reuse, -R157.reuse ;  /* 0x00000098218f7223 */ /* 0x180fe4000001089d */
[-CC-:B------:R-:W-:Y:S02]  /*19ce0*/  FFMA.FTZ R142, R11, R152.reuse, -R157.reuse ;  /* 0x000000980b8e7223 */ /* 0x180fe4000001089d */
[-C--:B------:R-:W-:Y:S01]  /*19cf0*/  FFMA.FTZ R141, R34, R152.reuse, -R157 ;  /* 0x00000098228d7223 */ /* 0x080fe2000001089d */
[----:B------:R-:W-:Y:S01]  /*19d00*/  MUFU.EX2 R144, R144 ;  /* 0x0000009000907308 */ /* 0x000fe20000000800 */
[-CC-:B------:R-:W-:Y:S01]  /*19d10*/  FFMA.FTZ R3, R9, R152.reuse, -R151.reuse ;  /* 0x0000009809037223 */ /* 0x180fe20000010897 */
[----:B------:R-:W-:Y:S01]  /*19d20*/  LDSM.16.MT88.4 R32, [R196+0xc800] ;  /* 0x00c80000c420783b */ /* 0x000fe20000004200 */
[----:B------:R-:W-:-:S02]  /*19d30*/  FFMA.FTZ R2, R8, R152, -R151 ;  /* 0x0000009808027223 */ /* 0x000fc40000010897 */
[----:B------:R-:W-:Y:S02]  /*19d40*/  FFMA.FTZ R147, R10, R152, -R151 ;  /* 0x000000980a937223 */ /* 0x000fe40000010897 */
[----:B------:R-:W2:Y:S01]  /*19d50*/  LDSM.16.MT88.4 R8, [R196+0xc000] ;  /* 0x00c00000c408783b */ /* 0x000ea20000004200 */
[----:B------:R-:W3:Y:S01]  /*19d60*/  MUFU.EX2 R143, R143 ;  /* 0x0000008f008f7308 */ /* 0x000ee20000000800 */
        /* <DEDUP_REMOVED lines=10> */
[----:B---3--:R-:W-:Y:S01]  /*19e10*/  F2FP.BF16.PACK_AB R4, R143, R144 ;  /* 0x000000908f04723e */ /* 0x008fe200000010ff */
        /* <DEDUP_REMOVED lines=8> */
[----:B------:R-:W3:Y:S01]  /*19ea0*/  MUFU.EX2 R3, R3 ;  /* 0x0000000300037308 */ /* 0x000ee20000000800 */
        /* <DEDUP_REMOVED lines=10> */
[----:B---3--:R-:W-:Y:S01]  /*19f50*/  F2FP.BF16.PACK_AB R5, R3, R140 ;  /* 0x0000008c0305723e */ /* 0x008fe200000010ff */
[----:B------:R-:W-:-:S02]  /*19f60*/  FMUL.FTZ R72, R72, R149 ;  /* 0x0000009548487220 */ /* 0x000fc40000410000 */
[-C--:B------:R-:W-:Y:S02]  /*19f70*/  FMUL.FTZ R73, R73, R149.reuse ;  /* 0x0000009549497220 */ /* 0x080fe40000410000 */
[-C--:B------:R-:W-:Y:S02]  /*19f80*/  FMUL.FTZ R84, R84, R149.reuse ;  /* 0x0000009554547220 */ /* 0x080fe40000410000 */
[----:B------:R-:W3:Y:S01]  /*19f90*/  MUFU.EX2 R148, R148 ;  /* 0x0000009400947308 */ /* 0x000ee20000000800 */
        /* <DEDUP_REMOVED lines=9> */
[-C--:B---3--:R-:W-:Y:S02]  /*1a030*/  FMUL.FTZ R38, R38, R148.reuse ;  /* 0x0000009426267220 */ /* 0x088fe40000410000 */
        /* <DEDUP_REMOVED lines=24> */
[C---:B--2---:R-:W-:Y:S01]  /*1a1c0*/  HMMA.16816.F32.BF16 R44, R4.reuse, R8, R44 ;  /* 0x00000008042c723c */ /* 0x044fe2000004182c */
        /* <DEDUP_REMOVED lines=30> */
[C---:B--2---:R-:W-:Y:S01]  /*1a3b0*/  HMMA.16816.F32.BF16 R68, R4.reuse, R8, R68 ;  /* 0x000000080444723c */ /* 0x044fe20000041844 */
[-C--:B------:R-:W-:Y:S02]  /*1a3c0*/  FMUL.FTZ R110, R110, R148.reuse ;  /* 0x000000946e6e7220 */ /* 0x080fe40000410000 */
[-C--:B------:R-:W-:Y:S02]  /*1a3d0*/  FMUL.FTZ R111, R111, R148.reuse ;  /* 0x000000946f6f7220 */ /* 0x080fe40000410000 */
[-C--:B------:R-:W-:Y:S02]  /*1a3e0*/  FMUL.FTZ R120, R120, R149.reuse ;  /* 0x0000009578787220 */ /* 0x080fe40000410000 */
[----:B------:R-:W-:Y:S01]  /*1a3f0*/  FMUL.FTZ R121, R121, R149 ;  /* 0x0000009579797220 */ /* 0x000fe20000410000 */
[----:B------:R-:W-:Y:S01]  /*1a400*/  HMMA.16816.F32.BF16 R72, R4, R10, R72 ;  /* 0x0000000a0448723c */ /* 0x000fe20000041848 */
[----:B------:R-:W2:Y:S01]  /*1a410*/  LDSM.16.MT88.4 R8, [R198+0x10000] ;  /* 0x01000000c608783b */ /* 0x000ea20000004200 */
        /* <DEDUP_REMOVED lines=18> */
[-C--:B------:R-:W-:Y:S01]  /*1a540*/  FMUL.FTZ R101, R101, R149.reuse ;  /* 0x0000009565657220 */ /* 0x080fe20000410000 */
[----:B---3--:R-:W-:Y:S01]  /*1a550*/  HMMA.16816.F32.BF16 R76, R4, R16, R76 ;  /* 0x00000010044c723c */ /* 0x008fe2000004184c */
[-C--:B------:R-:W-:Y:S01]  /*1a560*/  FMUL.FTZ R102, R102, R148.reuse ;  /* 0x0000009466667220 */ /* 0x080fe20000410000 */
[----:B------:R-:W-:Y:S01]  /*1a570*/  LDSM.16.MT88.4 R28, [R195+0xc800] ;  /* 0x00c80000c31c783b */ /* 0x000fe20000004200 */
[----:B------:R-:W-:Y:S01]  /*1a580*/  FMUL.FTZ R103, R103, R148 ;  /* 0x0000009467677220 */ /* 0x000fe20000410000 */
[----:B------:R-:W-:Y:S01]  /*1a590*/  MUFU.EX2 R158, R158 ;  /* 0x0000009e009e7308 */ /* 0x000fe20000000800 */
[----:B------:R-:W-:-:S02]  /*1a5a0*/  FMUL.FTZ R104, R104, R149 ;  /* 0x0000009568687220 */ /* 0x000fc40000410000 */
[-C--:B------:R-:W-:Y:S01]  /*1a5b0*/  FMUL.FTZ R105, R105, R149.reuse ;  /* 0x0000009569697220 */ /* 0x080fe20000410000 */
[C---:B------:R-:W-:Y:S01]  /*1a5c0*/  HMMA.16816.F32.BF16 R80, R4.reuse, R18, R80 ;  /* 0x000000120450723c */ /* 0x040fe20000041850 */
[----:B------:R-:W3:Y:S01]  /*1a5d0*/  LDSM.16.MT88.4 R16, [R197+0x10000] ;  /* 0x01000000c510783b */ /* 0x000ee20000004200 */
[-C--:B------:R-:W-:Y:S02]  /*1a5e0*/  FMUL.FTZ R106, R106, R148.reuse ;  /* 0x000000946a6a7220 */ /* 0x080fe40000410000 */
[----:B------:R-:W-:Y:S01]  /*1a5f0*/  MUFU.EX2 R163, R163 ;  /* 0x000000a300a37308 */ /* 0x000fe20000000800 */
        /* <DEDUP_REMOVED lines=11> */
[----:B------:R-:W5:Y:S01]  /*1a6b0*/  MUFU.EX2 R165, R165 ;  /* 0x000000a500a57308 */ /* 0x000f620000000800 */
[----:B------:R-:W-:-:S02]  /*1a6c0*/  FMUL.FTZ R114, R114, R148 ;  /* 0x0000009472727220 */ /* 0x000fc40000410000 */
[----:B------:R-:W-:Y:S02]  /*1a6d0*/  FMUL.FTZ R115, R115, R148 ;  /* 0x0000009473737220 */ /* 0x000fe40000410000 */
[-CC-:B------:R-:W-:Y:S01]  /*1a6e0*/  FFMA.FTZ R166, R173, R152.reuse, -R157.reuse ;  /* 0x00000098ada67223 */ /* 0x180fe2000001089d */
[C---:B-1----:R-:W-:Y:S01]  /*1a6f0*/  HMMA.16816.F32.BF16 R108, R4.reuse, R12, R108 ;  /* 0x0000000c046c723c */ /* 0x042fe2000004186c */
[-CC-:B------:R-:W-:Y:S01]  /*1a700*/  FFMA.FTZ R173, R172, R152.reuse, -R157.reuse ;  /* 0x00000098acad7223 */ /* 0x180fe2000001089d */
[----:B------:R-:W-:Y:S01]  /*1a710*/  MUFU.EX2 R164, R164 ;  /* 0x000000a400a47308 */ /* 0x000fe20000000800 */
[-CC-:B------:R-:W-:Y:S02]  /*1a720*/  FFMA.FTZ R172, R175, R152.reuse, -R157.reuse ;  /* 0x00000098afac7223 */ /* 0x180fe4000001089d */
[-C--:B------:R-:W-:Y:S02]  /*1a730*/  FFMA.FTZ R175, R174, R152.reuse, -R157 ;  /* 0x00000098aeaf7223 */ /* 0x080fe4000001089d */
[-CC-:B------:R-:W-:Y:S01]  /*1a740*/  FFMA.FTZ R170, R170, R152.reuse, -R151.reuse ;  /* 0x00000098aaaa7223 */ /* 0x180fe20000010897 */
[----:B------:R-:W-:Y:S01]  /*1a750*/  HMMA.16816.F32.BF16 R120, R4, R14, R120 ;  /* 0x0000000e0478723c */ /* 0x000fe20000041878 */
[----:B------:R-:W1:Y:S01]  /*1a760*/  LDSM.16.MT88.4 R12, [R198+0xc800] ;  /* 0x00c80000c60c783b */ /* 0x000e620000004200 */
[----:B------:R-:W1:Y:S01]  /*1a770*/  MUFU.EX2 R167, R167 ;  /* 0x000000a700a77308 */ /* 0x000e620000000800 */
[----:B------:R-:W-:-:S02]  /*1a780*/  FFMA.FTZ R169, R169, R152, -R151 ;  /* 0x00000098a9a97223 */ /* 0x000fc40000010897 */
[-CC-:B------:R-:W-:Y:S02]  /*1a790*/  FFMA.FTZ R171, R171, R152.reuse, -R151.reuse ;  /* 0x00000098abab7223 */ /* 0x180fe40000010897 */
[-C--:B------:R-:W-:Y:S01]  /*1a7a0*/  FFMA.FTZ R168, R168, R152.reuse, -R151 ;  /* 0x00000098a8a87223 */ /* 0x080fe20000010897 */
[C---:B---3--:R-:W-:Y:S01]  /*1a7b0*/  HMMA.16816.F32.BF16 R100, R4.reuse, R16, R100 ;  /* 0x000000100464723c */ /* 0x048fe20000041864 */
[-CC-:B------:R-:W-:Y:S01]  /*1a7c0*/  FFMA.FTZ R154, R154, R152.reuse, -R157.reuse ;  /* 0x000000989a9a7223 */ /* 0x180fe2000001089d */
[----:B------:R-:W-:Y:S01]  /*1a7d0*/  MUFU.EX2 R166, R166 ;  /* 0x000000a600a67308 */ /* 0x000fe20000000800 */
[-CC-:B------:R-:W-:Y:S02]  /*1a7e0*/  FFMA.FTZ R155, R155, R152.reuse, -R157.reuse ;  /* 0x000000989b9b7223 */ /* 0x180fe4000001089d */
[-CC-:B------:R-:W-:Y:S02]  /*1a7f0*/  FFMA.FTZ R174, R139, R152.reuse, -R157.reuse ;  /* 0x000000988bae7223 */ /* 0x180fe4000001089d */
[-C--:B------:R-:W-:Y:S01]  /*1a800*/  FFMA.FTZ R153, R153, R152.reuse, -R157 ;  /* 0x0000009899997223 */ /* 0x080fe2000001089d */
[----:B------:R-:W-:Y:S01]  /*1a810*/  HMMA.16816.F32.BF16 R104, R4, R18, R104 ;  /* 0x000000120468723c */ /* 0x000fe20000041868 */
[----:B------:R-:W3:Y:S01]  /*1a820*/  LDSM.16.MT88.4 R16, [R196+0xe800] ;  /* 0x00e80000c410783b */ /* 0x000ee20000004200 */
[----:B------:R-:W-:Y:S01]  /*1a830*/  MUFU.EX2 R173, R173 ;  /* 0x000000ad00ad7308 */ /* 0x000fe20000000800 */
[----:B------:R-:W-:-:S02]  /*1a840*/  FFMA.FTZ R157, R138, R152, -R151 ;  /* 0x000000988a9d7223 */ /* 0x000fc40000010897 */
[-CC-:B------:R-:W-:Y:S02]  /*1a850*/  FFMA.FTZ R218, R136, R152.reuse, -R151.reuse ;  /* 0x0000009888da7223 */ /* 0x180fe40000010897 */
[-CC-:B------:R-:W-:Y:S01]  /*1a860*/  FFMA.FTZ R219, R137, R152.reuse, -R151.reuse ;  /* 0x0000009889db7223 */ /* 0x180fe20000010897 */
[C---:B--2---:R-:W-:Y:S01]  /*1a870*/  HMMA.16816.F32.BF16 R116, R4.reuse, R8, R116 ;  /* 0x000000080474723c */ /* 0x044fe20000041874 */
[----:B------:R-:W-:Y:S01]  /*1a880*/  FFMA.FTZ R150, R150, R152, -R151 ;  /* 0x0000009896967223 */ /* 0x000fe20000010897 */
[----:B------:R-:W-:Y:S01]  /*1a890*/  MUFU.EX2 R172, R172 ;  /* 0x000000ac00ac7308 */ /* 0x000fe20000000800 */
[----:B------:R-:W-:Y:S01]  /*1a8a0*/  FFMA.FTZ R144, R216, R149, R144 ;  /* 0x00000095d8907223 */ /* 0x000fe20000010090 */
[----:B------:R-:W-:Y:S01]  /*1a8b0*/  LDSM.16.MT88.4 R136, [R197+0xd800] ;  /* 0x00d80000c588783b */ /* 0x000fe20000004200 */
[----:B------:R-:W-:Y:S02]  /*1a8c0*/  FFMA.FTZ R140, R217, R148, R140 ;  /* 0x00000094d98c7223 */ /* 0x000fe4000001008c */
[----:B------:R-:W-:Y:S01]  /*1a8d0*/  FADD.FTZ R143, R143, R144 ;  /* 0x000000908f8f7221 */ /* 0x000fe20000010000 */
[----:B------:R-:W-:Y:S01]  /*1a8e0*/  HMMA.16816.F32.BF16 R112, R4, R10, R112 ;  /* 0x0000000a0470723c */ /* 0x000fe20000041870 */
[----:B------:R-:W-:Y:S01]  /*1a8f0*/  LDSM.16.MT88.4 R8, [R195+0xe800] ;  /* 0x00e80000c308783b */ /* 0x000fe20000004200 */
[----:B------:R-:W-:Y:S01]  /*1a900*/  MUFU.EX2 R175, R175 ;  /* 0x000000af00af7308 */ /* 0x000fe20000000800 */
[----:B------:R-:W-:-:S02]  /*1a910*/  FADD.FTZ R3, R3, R140 ;  /* 0x0000008c03037221 */ /* 0x000fc40000010000 */
[----:B------:R-:W-:Y:S02]  /*1a920*/  FADD.FTZ R142, R142, R143 ;  /* 0x0000008f8e8e7221 */ /* 0x000fe40000010000 */
[----:B----4-:R-:W-:Y:S01]  /*1a930*/  F2FP.BF16.PACK_AB R4, R159, R156 ;  /* 0x0000009c9f04723e */ /* 0x010fe200000010ff */
[----:B------:R-:W-:Y:S01]  /*1a940*/  FADD.FTZ R2, R2, R3 ;  /* 0x0000000302027221 */ /* 0x000fe20000010000 */
[----:B-----5:R-:W-:Y:S01]  /*1a950*/  F2FP.BF16.PACK_AB R5, R165, R162 ;  /* 0x000000a2a505723e */ /* 0x020fe200000010ff */
[----:B------:R-:W2:Y:S01]  /*1a960*/  MUFU.EX2 R170, R170 ;  /* 0x000000aa00aa7308 */ /* 0x000ea20000000800 */
[----:B------:R-:W-:Y:S01]  /*1a970*/  F2FP.BF16.PACK_AB R6, R163, R158 ;  /* 0x0000009ea306723e */ /* 0x000fe200000010ff */
[----:B------:R-:W-:Y:S01]  /*1a980*/  FADD.FTZ R141, R141, R142 ;  /* 0x0000008e8d8d7221 */ /* 0x000fe20000010000 */
[----:B-1----:R-:W-:Y:S01]  /*1a990*/  F2FP.BF16.PACK_AB R7, R167, R164 ;  /* 0x000000a4a707723e */ /* 0x002fe200000010ff */
[----:B------:R-:W-:Y:S02]  /*1a9a0*/  FADD.FTZ R147, R147, R2 ;  /* 0x0000000293937221 */ /* 0x000fe40000010000 */
[----:B------:R-:W-:-:S02]  /*1a9b0*/  FADD.FTZ R156, R156, R141 ;  /* 0x0000008d9c9c7221 */ /* 0x000fc40000010000 */
        /* <DEDUP_REMOVED lines=12> */
[----:B------:R-:W5:Y:S02]  /*1aa80*/  MUFU.EX2 R168, R168 ;  /* 0x000000a800a87308 */ /* 0x000f640000000800 */
[----:B------:R-:W-:Y:S01]  /*1aa90*/  HMMA.16816.F32.BF16 R60, R4, R24, R60 ;  /* 0x00000018043c723c */ /* 0x000fe2000004183c */
[----:B--2---:R-:W-:-:S04]  /*1aaa0*/  FADD.FTZ R2, R170, R167 ;  /* 0x000000a7aa027221 */ /* 0x004fc80000010000 */
[----:B-1----:R-:W-:Y:S01]  /*1aab0*/  FADD.FTZ R2, R169, R2 ;  /* 0x00000002a9027221 */ /* 0x002fe20000010000 */
[----:B------:R-:W-:Y:S02]  /*1aac0*/  MUFU.EX2 R154, R154 ;  /* 0x0000009a009a7308 */ /* 0x000fe40000000800 */
[C---:B------:R-:W-:Y:S01]  /*1aad0*/  HMMA.16816.F32.BF16 R64, R4.reuse, R26, R64 ;  /* 0x0000001a0440723c */ /* 0x040fe20000041840 */
[----:B------:R-:W1:Y:S05]  /*1aae0*/  LDSM.16.MT88.4 R24, [R197+0x10800] ;  /* 0x01080000c518783b */ /* 0x000e6a0000004200 */
[----:B------:R-:W2:Y:S02]  /*1aaf0*/  MUFU.EX2 R155, R155 ;  /* 0x0000009b009b7308 */ /* 0x000ea40000000800 */
        /* <DEDUP_REMOVED lines=41> */
[----:B-----5:R-:W-:Y:S01]  /*1ad90*/  F2FP.BF16.PACK_AB R7, R168, R171 ;  /* 0x000000aba807723e */ /* 0x020fe200000010ff */
[----:B------:R-:W-:Y:S02]  /*1ada0*/  FADD.FTZ R171, R171, R2 ;  /* 0x00000002abab7221 */ /* 0x000fe40000010000 */
[----:B------:R-:W-:Y:S02]  /*1adb0*/  FADD.FTZ R172, R172, R173 ;  /* 0x000000adacac7221 */ /* 0x000fe40000010000 */
[----:B------:R-:W-:Y:S02]  /*1adc0*/  FADD.FTZ R168, R168, R171 ;  /* 0x000000aba8a87221 */ /* 0x000fe40000010000 */
[----:B----4-:R-:W-:Y:S01]  /*1add0*/  HMMA.16816.F32.BF16 R128, R4, R12, R128 ;  /* 0x0000000c0480723c */ /* 0x010fe20000041880 */
[----:B------:R-:W-:-:S07]  /*1ade0*/  FADD.FTZ R175, R175, R172 ;  /* 0x000000acafaf7221 */ /* 0x000fce0000010000 */
        /* <DEDUP_REMOVED lines=9> */
[C---:B----4-:R-:W-:Y:S08]  /*1ae80*/  HMMA.16816.F32.BF16 R84, R4.reuse, R12, R84 ;  /* 0x0000000c0454723c */ /* 0x050ff00000041854 */
[C---:B------:R-:W-:Y:S01]  /*1ae90*/  HMMA.16816.F32.BF16 R88, R4.reuse, R14, R88 ;  /* 0x0000000e0458723c */ /* 0x040fe20000041858 */
[----:B------:R-:W3:Y:S07]  /*1aea0*/  LDSM.16.MT88.4 R12, [R195+0x11000] ;  /* 0x01100000c30c783b */ /* 0x000eee0000004200 */
        /* <DEDUP_REMOVED lines=53> */
[C---:B----4-:R-:W-:Y:S08]  /*1b200*/  HMMA.16816.F32.BF16 R84, R4.reuse, R16, R84 ;  /* 0x000000100454723c */ /* 0x050ff00000041854 */
[C---:B------:R-:W-:Y:S08]  /*1b210*/  HMMA.16816.F32.BF16 R88, R4.reuse, R18, R88 ;  /* 0x000000120458723c */ /* 0x040ff00000041858 */
[C---:B--2---:R-:W-:Y:S08]  /*1b220*/  HMMA.16816.F32.BF16 R100, R4.reuse, R8, R100 ;  /* 0x000000080464723c */ /* 0x044ff00000041864 */
[C---:B------:R-:W-:Y:S08]  /*1b230*/  HMMA.16816.F32.BF16 R104, R4.reuse, R10, R104 ;  /* 0x0000000a0468723c */ /* 0x040ff00000041868 */
[C---:B-1----:R-:W-:Y:S08]  /*1b240*/  HMMA.16816.F32.BF16 R108, R4.reuse, R24, R108 ;  /* 0x00000018046c723c */ /* 0x042ff0000004186c */
[C---:B------:R-:W-:Y:S08]  /*1b250*/  HMMA.16816.F32.BF16 R120, R4.reuse, R26, R120 ;  /* 0x0000001a0478723c */ /* 0x040ff00000041878 */
[C---:B---3--:R-:W-:Y:S08]  /*1b260*/  HMMA.16816.F32.BF16 R116, R4.reuse, R12, R116 ;  /* 0x0000000c0474723c */ /* 0x048ff00000041874 */
[C---:B------:R-:W-:Y:S08]  /*1b270*/  HMMA.16816.F32.BF16 R112, R4.reuse, R14, R112 ;  /* 0x0000000e0470723c */ /* 0x040ff00000041870 */
[----:B------:R-:W-:Y:S07]  /*1b280*/  HMMA.16816.F32.BF16 R44, R4, R132, R44 ;  /* 0x00000084042c723c */ /* 0x000fee000004182c */
[----:B------:R-:W-:-:S02]  /*1b290*/  MOV R132, R145 ;  /* 0x0000009100847202 */ /* 0x000fc40000000f00 */
[----:B------:R-:W-:-:S10]  /*1b2a0*/  MOV R133, R146 ;  /* 0x0000009200857202 */ /* 0x000fd40000000f00 */
.L_x_4032:
[----:B------:R-:W-:Y:S05]  /*1b2b0*/  @!P1 BRA `(.L_x_4041) ;  /* 0x00003d2000009947 */ /* 0x000fea0003800000 */
[----:B------:R-:W-:Y:S02]  /*1b2c0*/  MOV R135, R132 ;  /* 0x0000008400877202 */ /* 0x000fe40000000f00 */
[----:B------:R-:W-:Y:S02]  /*1b2d0*/  MOV R3, R133 ;  /* 0x0000008500037202 */ /* 0x000fe40000000f00 */
.L_x_4050:
        /* <DEDUP_REMOVED lines=24> */
[----:B------:R-:W-:Y:S02]  /*1b460*/  IABS R4, R2 ;  /* 0x0000000200047213 */ /* 0x000fe40000000000 */
[C---:B------:R-:W-:Y:S02]  /*1b470*/  IADD3 R10, R2.reuse, 0x40, RZ ;  /* 0x00000040020a7810 */ /* 0x040fe40007ffe0ff */
[-C--:B------:R-:W-:Y:S04]  /*1b480*/  LOP3.LUT R2, R2, R11.reuse, RZ, 0x3c, !PT ;  /* 0x0000000b02027212 */ /* 0x080fe800078e3cff */
[----:B------:R-:W-:Y:S02]  /*1b490*/  ISETP.GE.AND P0, PT, R2, RZ, PT ;  /* 0x000000ff0200720c */ /* 0x000fe40003f06270 */
[----:B------:R-:W-:Y:S01]  /*1b4a0*/  LOP3.LUT R2, RZ, R11, RZ, 0x33, !PT ;  /* 0x0000000bff027212 */ /* 0x000fe200078e33ff */
        /* <DEDUP_REMOVED lines=47> */
.L_x_4043:
[----:B------:R-:W-:Y:S02]  /*1b7a0*/  ULDC.64 UR4, c[0x0][0x118] ;  /* 0x0000460000047ab9 */ /* 0x000fe40000000a00 */
[----:B------:R-:W2:Y:S02]  /*1b7b0*/  LD.E R8, [R132.64+0x40] ;  /* 0x0000400484087980 */ /* 0x000ea4000c101900 */
[----:B--2---:R-:W-:Y:S04]  /*1b7c0*/  LEA R8, -R8, RZ, 0x6 ;  /* 0x000000ff08087211 */ /* 0x004fe800078e31ff */
[----:B------:R-:W-:Y:S02]  /*1b7d0*/  SHF.R.S32.HI R7, RZ, 0x1f, R8 ;  /* 0x0000001fff077819 */ /* 0x000fe40000011408 */
.L_x_4044:
[----:B------:R-:W-:Y:S05]  /*1b7e0*/  BSYNC B0 ;  /* 0x0000000000007941 */ /* 0x000fea0003800000 */
.L_x_4042:
        /* <DEDUP_REMOVED lines=271> */
[C---:B------:R-:W-:Y:S02]  /*1c8e0*/  IADD3 R140, R2.reuse, -0x40, RZ ;  /* 0xffffffc0028c7810 */ /* 0x040fe40007ffe0ff */
[----:B------:R-:W-:Y:S01]  /*1c8f0*/  LOP3.LUT R2, R2, R143, RZ, 0x3c, !PT ;  /* 0x0000008f02027212 */ /* 0x000fe200078e3cff */
        /* <DEDUP_REMOVED lines=49> */
.L_x_4048:
[----:B------:R-:W-:Y:S02]  /*1cc10*/  ULDC.64 UR4, c[0x0][0x118] ;  /* 0x0000460000047ab9 */ /* 0x000fe40000000a00 */
[----:B------:R-:W2:Y:S02]  /*1cc20*/  LD.E R140, [R132.64+0x38] ;  /* 0x00003804848c7980 */ /* 0x000ea4000c101900 */
[----:B--2---:R-:W-:Y:S04]  /*1cc30*/  LEA R140, -R140, RZ, 0x6 ;  /* 0x000000ff8c8c7211 */ /* 0x004fe800078e31ff */
[----:B------:R-:W-:Y:S02]  /*1cc40*/  SHF.R.S32.HI R139, RZ, 0x1f, R140 ;  /* 0x0000001fff8b7819 */ /* 0x000fe4000001148c */
.L_x_4049:
[----:B------:R-:W-:Y:S05]  /*1cc50*/  BSYNC B0 ;  /* 0x0000000000007941 */ /* 0x000fea0003800000 */
.L_x_4047:
        /* <DEDUP_REMOVED lines=90> */
.L_x_4046:
[----:B------:R-:W-:Y:S05]  /*1d200*/  BSYNC B1 ;  /* 0x0000000000017941 */ /* 0x000fea0003800000 */
.L_x_4045:
[----:B------:R-:W-:Y:S01]  /*1d210*/  ULDC.64 UR4, c[0x0][0x118] ;  /* 0x0000460000047ab9 */ /* 0x000fe20000000a00 */
[----:B-1----:R-:W1:Y:S08]  /*1d220*/  S2R R137, SR_TID.X ;  /* 0x0000000000897919 */ /* 0x002e700000002100 */
        /* <DEDUP_REMOVED lines=38> */
[----:B------:R-:W-:Y:S03]  /*1d490*/  IADD3 R142, R2, 0x38, RZ ;  /* 0x00000038028e7810 */ /* 0x000fe60007ffe0ff */
[----:B------:R-:W1:Y:S01]  /*1d4a0*/  I2F R143, R143 ;  /* 0x0000008f008f7306 */ /* 0x000e620000201400 */
[CC--:B----4-:R-:W-:Y:S02]  /*1d4b0*/  FFMA.FTZ R18, R0.reuse, R139.reuse, R18 ;  /* 0x0000008b00127223 */ /* 0x0d0fe40000010012 */
[C---:B------:R-:W-:Y:S07]  /*1d4c0*/  FFMA.FTZ R16, R0.reuse, R139, R16 ;  /* 0x0000008b00107223 */ /* 0x040fee0000010010 */
[----:B------:R-:W4:Y:S01]  /*1d4d0*/  I2F R140, R140 ;  /* 0x0000008c008c7306 */ /* 0x000f220000201400 */
[CC--:B--2---:R-:W-:Y:S02]  /*1d4e0*/  FFMA.FTZ R11, R0.reuse, R138.reuse, R11 ;  /* 0x0000008a000b7223 */ /* 0x0c4fe4000001000b */
[----:B------:R-:W-:Y:S01]  /*1d4f0*/  FFMA.FTZ R9, R0, R138, R9 ;  /* 0x0000008a00097223 */ /* 0x000fe20000010009 */
[C---:B------:R-:W-:Y:S02]  /*1d500*/  IADD3 R138, R2.reuse, 0x31, RZ ;  /* 0x00000031028a7810 */ /* 0x040fe40007ffe0ff */
[----:B------:R-:W-:Y:S04]  /*1d510*/  IADD3 R2, R2, 0x39, RZ ;  /* 0x0000003902027810 */ /* 0x000fe80007ffe0ff */
[----:B------:R-:W2:Y:S01]  /*1d520*/  I2F R141, R141 ;  /* 0x0000008d008d7306 */ /* 0x000ea20000201400 */
[CC--:B-1----:R-:W-:Y:S02]  /*1d530*/  FFMA.FTZ R14, R0.reuse, R143.reuse, R14 ;  /* 0x0000008f000e7223 */ /* 0x0c2fe4000001000e */
[----:B------:R-:W-:Y:S01]  /*1d540*/  FFMA.FTZ R12, R0, R143, R12 ;  /* 0x0000008f000c7223 */ /* 0x000fe2000001000c */
[----:B------:R-:W-:Y:S02]  /*1d550*/  FMNMX.FTZ R143, R11, R146, !PT ;  /* 0x000000920b8f7209 */ /* 0x000fe40007810000 */
[----:B------:R-:W-:Y:S04]  /*1d560*/  FMNMX.FTZ R146, R8, R145, !PT ;  /* 0x0000009108927209 */ /* 0x000fe80007810000 */
[----:B------:R-:W1:Y:S01]  /*1d570*/  I2F R136, R136 ;  /* 0x0000008800887306 */ /* 0x000e620000201400 */
[----:B------:R-:W-:Y:S02]  /*1d580*/  FMNMX.FTZ R144, R14, R143, !PT ;  /* 0x0000008f0e907209 */ /* 0x000fe40007810000 */
[----:B------:R-:W-:Y:S01]  /*1d590*/  FMNMX.FTZ R143, R9, R146, !PT ;  /* 0x00000092098f7209 */ /* 0x000fe20007810000 */
[C---:B----4-:R-:W-:Y:S01]  /*1d5a0*/  FFMA.FTZ R19, R0.reuse, R140, R19 ;  /* 0x0000008c00137223 */ /* 0x050fe20000010013 */
[----:B------:R-:W-:Y:S01]  /*1d5b0*/  FMNMX.FTZ R145, R15, R144, !PT ;  /* 0x000000900f917209 */ /* 0x000fe20007810000 */
[----:B------:R-:W-:Y:S01]  /*1d5c0*/  FFMA.FTZ R17, R0, R140, R17 ;  /* 0x0000008c00117223 */ /* 0x000fe20000010011 */
[----:B------:R-:W-:Y:S02]  /*1d5d0*/  FMNMX.FTZ R140, R12, R143, !PT ;  /* 0x0000008f0c8c7209 */ /* 0x000fe40007810000 */
[----:B------:R-:W-:Y:S01]  /*1d5e0*/  FMNMX.FTZ R144, R18, R145, !PT ;  /* 0x0000009112907209 */ /* 0x000fe20007810000 */
[----:B------:R4:W5:Y:S01]  /*1d5f0*/  I2F R139, R142 ;  /* 0x0000008e008b7306 */ /* 0x0009620000201400 */
[----:B------:R-:W-:Y:S02]  /*1d600*/  FMNMX.FTZ R143, R13, R140, !PT ;  /* 0x0000008c0d8f7209 */ /* 0x000fe40007810000 */
[----:B------:R-:W-:Y:S01]  /*1d610*/  FMNMX.FTZ R145, R19, R144, !PT ;  /* 0x0000009013917209 */ /* 0x000fe20007810000 */
[----:B--2---:R-:W-:Y:S01]  /*1d620*/  FFMA.FTZ R22, R0, R141, R22 ;  /* 0x0000008d00167223 */ /* 0x004fe20000010016 */
[----:B------:R-:W-:Y:S01]  /*1d630*/  FMNMX.FTZ R140, R16, R143, !PT ;  /* 0x0000008f108c7209 */ /* 0x000fe20007810000 */
[C---:B------:R-:W-:Y:S03]  /*1d640*/  FFMA.FTZ R20, R0.reuse, R141, R20 ;  /* 0x0000008d00147223 */ /* 0x040fe60000010014 */
[----:B------:R-:W-:Y:S01]  /*1d650*/  FMNMX.FTZ R141, R17, R140, !PT ;  /* 0x0000008c118d7209 */ /* 0x000fe20007810000 */
[----:B------:R-:W2:Y:S01]  /*1d660*/  I2F R137, R137 ;  /* 0x0000008900897306 */ /* 0x000ea20000201400 */
[CC--:B-1----:R-:W-:Y:S02]  /*1d670*/  FFMA.FTZ R23, R0.reuse, R136.reuse, R23 ;  /* 0x0000008800177223 */ /* 0x0c2fe40000010017 */
[----:B------:R-:W-:Y:S01]  /*1d680*/  FFMA.FTZ R21, R0, R136, R21 ;  /* 0x0000008800157223 */ /* 0x000fe20000010015 */
[----:B------:R-:W-:Y:S06]  /*1d690*/  FMNMX.FTZ R136, R20, R141, !PT ;  /* 0x0000008d14887209 */ /* 0x000fec0007810000 */
[----:B------:R-:W1:Y:S01]  /*1d6a0*/  I2F R132, R132 ;  /* 0x0000008400847306 */ /* 0x000e620000201400 */
[----:B----4-:R-:W-:Y:S01]  /*1d6b0*/  FMNMX.FTZ R142, R22, R145, !PT ;  /* 0x00000091168e7209 */ /* 0x010fe20007810000 */
[CC--:B-----5:R-:W-:Y:S01]  /*1d6c0*/  FFMA.FTZ R34, R0.reuse, R139.reuse, R34 ;  /* 0x0000008b00227223 */ /* 0x0e0fe20000010022 */
[----:B------:R-:W-:Y:S01]  /*1d6d0*/  LDSM.16.MT88.4 R144, [R196+0xc000] ;  /* 0x00c00000c490783b */ /* 0x000fe20000004200 */
[C---:B------:R-:W-:Y:S01]  /*1d6e0*/  FFMA.FTZ R32, R0.reuse, R139, R32 ;  /* 0x0000008b00207223 */ /* 0x040fe20000010020 */
[----:B------:R-:W-:Y:S05]  /*1d6f0*/  FMNMX.FTZ R143, R23, R142, !PT ;  /* 0x0000008e178f7209 */ /* 0x000fea0007810000 */
[----:B------:R-:W4:Y:S01]  /*1d700*/  I2F R133, R133 ;  /* 0x0000008500857306 */ /* 0x000f220000201400 */
[CC--:B--2---:R-:W-:Y:S02]  /*1d710*/  FFMA.FTZ R26, R0.reuse, R137.reuse, R26 ;  /* 0x00000089001a7223 */ /* 0x0c4fe4000001001a */
[----:B------:R-:W-:Y:S01]  /*1d720*/  FFMA.FTZ R24, R0, R137, R24 ;  /* 0x0000008900187223 */ /* 0x000fe20000010018 */
[----:B------:R-:W-:Y:S02]  /*1d730*/  FMNMX.FTZ R137, R21, R136, !PT ;  /* 0x0000008815897209 */ /* 0x000fe40007810000 */
[----:B------:R-:W-:Y:S04]  /*1d740*/  FMNMX.FTZ R140, R26, R143, !PT ;  /* 0x0000008f1a8c7209 */ /* 0x000fe80007810000 */
        /* <DEDUP_REMOVED lines=9> */
[----:B------:R-:W-:Y:S01]  /*1d7e0*/  FMNMX.FTZ R136, R30, R141, !PT ;  /* 0x0000008d1e887209 */ /* 0x000fe20007810000 */
[CC--:B--2---:R-:W-:Y:S02]  /*1d7f0*/  FFMA.FTZ R31, R0.reuse, R138.reuse, R31 ;  /* 0x0000008a001f7223 */ /* 0x0c4fe4000001001f */
[----:B------:R-:W-:Y:S01]  /*1d800*/  FFMA.FTZ R29, R0, R138, R29 ;  /* 0x0000008a001d7223 */ /* 0x000fe2000001001d */
[----:B------:R-:W-:Y:S02]  /*1d810*/  FMNMX.FTZ R138, R28, R137, !PT ;  /* 0x000000891c8a7209 */ /* 0x000fe40007810000 */
[----:B------:R-:W-:Y:S04]  /*1d820*/  FMNMX.FTZ R133, R31, R136, !PT ;  /* 0x000000881f857209 */ /* 0x000fe80007810000 */
        /* <DEDUP_REMOVED lines=12> */
[----:B------:R-:W2:Y:S08]  /*1d8f0*/  SHFL.BFLY PT, R133, R138, 0x1, 0x1f ;  /* 0x0c201f008a857f89 */ /* 0x000eb000000e0000 */
[----:B------:R-:W-:Y:S01]  /*1d900*/  LDSM.16.MT88.4 R140, [R197+0xc000] ;  /* 0x00c00000c58c783b */ /* 0x000fe20000004200 */
        /* <DEDUP_REMOVED lines=16> */
[----:B------:R-:W-:Y:S01]  /*1da10*/  ISETP.GT.AND P0, PT, R214, R203, PT ;  /* 0x000000cbd600720c */ /* 0x000fe20003f04270 */
[-CC-:B------:R-:W-:Y:S02]  /*1da20*/  FFMA.FTZ R168, R4, R134.reuse, -R171.reuse ;  /* 0x0000008604a87223 */ /* 0x180fe400000108ab */
[-CC-:B------:R-:W-:Y:S02]  /*1da30*/  FFMA.FTZ R167, R5, R134.reuse, -R171.reuse ;  /* 0x0000008605a77223 */ /* 0x180fe400000108ab */
[-CC-:B------:R-:W-:Y:S02]  /*1da40*/  FFMA.FTZ R166, R8, R134.reuse, -R171.reuse ;  /* 0x0000008608a67223 */ /* 0x180fe400000108ab */
[-C--:B------:R-:W-:Y:S01]  /*1da50*/  FFMA.FTZ R165, R9, R134.reuse, -R171 ;  /* 0x0000008609a57223 */ /* 0x080fe200000108ab */
[----:B------:R-:W-:Y:S01]  /*1da60*/  MUFU.EX2 R164, R164 ;  /* 0x000000a400a47308 */ /* 0x000fe20000000800 */
[----:B------:R-:W-:Y:S02]  /*1da70*/  FMUL.FTZ R3, R134, R135 ;  /* 0x0000008786037220 */ /* 0x000fe40000410000 */
[-C--:B------:R-:W-:Y:S02]  /*1da80*/  FFMA.FTZ R135, R11, R134.reuse, -R169 ;  /* 0x000000860b877223 */ /* 0x080fe400000108a9 */
[-C--:B------:R-:W-:Y:S02]  /*1da90*/  FFMA.FTZ R220, R32, R134.reuse, -R171 ;  /* 0x0000008620dc7223 */ /* 0x080fe400000108ab */
[-CC-:B------:R-:W-:Y:S02]  /*1daa0*/  FFMA.FTZ R222, R34, R134.reuse, -R169.reuse ;  /* 0x0000008622de7223 */ /* 0x180fe400000108a9 */
[-CC-:B------:R-:W-:Y:S01]  /*1dab0*/  FFMA.FTZ R170, R14, R134.reuse, -R169.reuse ;  /* 0x000000860eaa7223 */ /* 0x180fe200000108a9 */
[----:B------:R-:W3:Y:S01]  /*1dac0*/  MUFU.EX2 R3, R3 ;  /* 0x0000000300037308 */ /* 0x000ee20000000800 */
[-C--:B------:R-:W-:Y:S02]  /*1dad0*/  FFMA.FTZ R173, R15, R134.reuse, -R169 ;  /* 0x000000860fad7223 */ /* 0x080fe400000108a9 */
[--C-:B------:R-:W-:Y:S02]  /*1dae0*/  FFMA.FTZ R174, R12, R134, -R171.reuse ;  /* 0x000000860cae7223 */ /* 0x100fe400000108ab */
        /* <DEDUP_REMOVED lines=11> */
[C---:B------:R-:W-:Y:S02]  /*1dba0*/  FMUL.FTZ R15, R2.reuse, R123 ;  /* 0x0000007b020f7220 */ /* 0x040fe40000410000 */
        /* <DEDUP_REMOVED lines=115> */
[----:B------:R-:W-:Y:S02]  /*1e2e0*/  FFMA.FTZ R219, R13, R134, -R171 ;  /* 0x000000860ddb7223 */ /* 0x000fe400000108ab */
        /* <DEDUP_REMOVED lines=10> */
[-CC-:B------:R-:W-:Y:S02]  /*1e390*/  FFMA.FTZ R172, R18, R134.reuse, -R169.reuse ;  /* 0x0000008612ac7223 */ /* 0x180fe400000108a9 */
[-C--:B------:R-:W-:Y:S02]  /*1e3a0*/  FFMA.FTZ R175, R19, R134.reuse, -R169 ;  /* 0x0000008613af7223 */ /* 0x080fe400000108a9 */
[C---:B-1----:R-:W-:Y:S02]  /*1e3b0*/  HMMA.16816.F32.BF16 R108, R128.reuse, R136, R108 ;  /* 0x00000088806c723c */ /* 0x042fe4000004186c */
[----:B------:R-:W-:Y:S02]  /*1e3c0*/  MUFU.EX2 R172, R172 ;  /* 0x000000ac00ac7308 */ /* 0x000fe40000000800 */
[-CC-:B------:R-:W-:Y:S02]  /*1e3d0*/  FFMA.FTZ R218, R16, R134.reuse, -R171.reuse ;  /* 0x0000008610da7223 */ /* 0x180fe400000108ab */
[----:B------:R-:W-:Y:S02]  /*1e3e0*/  FFMA.FTZ R221, R17, R134, -R171 ;  /* 0x0000008611dd7223 */ /* 0x000fe400000108ab */
        /* <DEDUP_REMOVED lines=15> */
[C---:B------:R-:W-:Y:S02]  /*1e4e0*/  FMUL.FTZ R113, R3.reuse, R113 ;  /* 0x0000007103717220 */ /* 0x040fe40000410000 */
[----:B------:R-:W-:Y:S01]  /*1e4f0*/  FFMA.FTZ R168, R3, R216, R168 ;  /* 0x000000d803a87223 */ /* 0x000fe200000100a8 */
[----:B----4-:R-:W-:Y:S03]  /*1e500*/  F2FP.BF16.PACK_AB R119, R175, R172 ;  /* 0x000000acaf77723e */ /* 0x010fe600000010ff */
[----:B------:R-:W-:Y:S01]  /*1e510*/  MOV R3, R133 ;  /* 0x0000008500037202 */ /* 0x000fe20000000f00 */
[----:B------:R-:W-:Y:S01]  /*1e520*/  HMMA.16816.F32.BF16 R112, R128, R142, R112 ;  /* 0x0000008e8070723c */ /* 0x000fe20000041870 */
[----:B------:R-:W3:Y:S02]  /*1e530*/  LDSM.16.MT88.4 R128, [R195+0xe800] ;  /* 0x00e80000c380783b */ /* 0x000ee40000004200 */
[----:B------:R-:W-:Y:S02]  /*1e540*/  FFMA.FTZ R164, R2, R217, R164 ;  /* 0x000000d902a47223 */ /* 0x000fe400000100a4 */
[----:B------:R-:W-:Y:S02]  /*1e550*/  FADD.FTZ R167, R167, R168 ;  /* 0x000000a8a7a77221 */ /* 0x000fe40000010000 */
[----:B------:R-:W-:Y:S02]  /*1e560*/  FADD.FTZ R163, R163, R164 ;  /* 0x000000a4a3a37221 */ /* 0x000fe40000010000 */
[----:B------:R-:W-:Y:S03]  /*1e570*/  LDSM.16.MT88.4 R140, [R197+0xd000] ;  /* 0x00d00000c58c783b */ /* 0x000fe60000004200 */
[----:B------:R-:W-:Y:S02]  /*1e580*/  FADD.FTZ R166, R166, R167 ;  /* 0x000000a7a6a67221 */ /* 0x000fe40000010000 */
[----:B------:R-:W-:Y:S01]  /*1e590*/  FADD.FTZ R162, R162, R163 ;  /* 0x000000a3a2a27221 */ /* 0x000fe20000010000 */
[----:B--2---:R-:W-:Y:S01]  /*1e5a0*/  F2FP.BF16.PACK_AB R118, R221, R218 ;  /* 0x000000dadd76723e */ /* 0x004fe200000010ff */
[----:B------:R-:W-:Y:S02]  /*1e5b0*/  FADD.FTZ R165, R165, R166 ;  /* 0x000000a6a5a57221 */ /* 0x000fe40000010000 */
[----:B------:R-:W-:Y:S02]  /*1e5c0*/  FADD.FTZ R135, R135, R162 ;  /* 0x000000a287877221 */ /* 0x000fe40000010000 */
[----:B------:R-:W-:Y:S02]  /*1e5d0*/  FADD.FTZ R174, R174, R165 ;  /* 0x000000a5aeae7221 */ /* 0x000fe40000010000 */
[C---:B------:R-:W-:Y:S05]  /*1e5e0*/  HMMA.16816.F32.BF16 R4, R116.reuse, R120, R4 ;  /* 0x000000787404723c */ /* 0x040fea0000041804 */
[----:B------:R-:W-:Y:S01]  /*1e5f0*/  FADD.FTZ R170, R170, R135 ;  /* 0x00000087aaaa7221 */ /* 0x000fe20000010000 */
[----:B------:R-:W-:Y:S01]  /*1e600*/  MOV R135, R132 ;  /* 0x0000008400877202 */ /* 0x000fe20000000f00 */
        /* <DEDUP_REMOVED lines=9> */
[----:B------:R-:W4:Y:S03]  /*1e6a0*/  LDSM.16.MT88.4 R124, [R197+0x10800] ;  /* 0x01080000c57c783b */ /* 0x000f260000004200 */
[----:B------:R-:W-:Y:S04]  /*1e6b0*/  FADD.FTZ R175, R175, R172 ;  /* 0x000000acafaf7221 */ /* 0x000fe80000010000 */
[C---:B-1----:R-:W-:Y:S08]  /*1e6c0*/  HMMA.16816.F32.BF16 R44, R116.reuse, R136, R44 ;  /* 0x00000088742c723c */ /* 0x042ff0000004182c */
        /* <DEDUP_REMOVED lines=12> */
[-C--:B------:R-:W-:Y:S03]  /*1e790*/  FFMA.FTZ R151, R27, R134.reuse, -R169 ;  /* 0x000000861b977223 */ /* 0x080fe600000108a9 */
[-CC-:B------:R-:W-:Y:S01]  /*1e7a0*/  FFMA.FTZ R152, R20, R134.reuse, -R171.reuse ;  /* 0x0000008614987223 */ /* 0x180fe200000108ab */
[C---:B------:R-:W-:Y:S01]  /*1e7b0*/  HMMA.16816.F32.BF16 R72, R116.reuse, R154, R72 ;  /* 0x0000009a7448723c */ /* 0x040fe20000041848 */
[----:B------:R-:W1:Y:S03]  /*1e7c0*/  MUFU.EX2 R149, R149 ;  /* 0x0000009500957308 */ /* 0x000e660000000800 */
[-CC-:B------:R-:W-:Y:S03]  /*1e7d0*/  FFMA.FTZ R153, R21, R134.reuse, -R171.reuse ;  /* 0x0000008615997223 */ /* 0x180fe600000108ab */
        /* <DEDUP_REMOVED lines=8> */
[----:B------:R-:W5:Y:S01]  /*1e860*/  MUFU.EX2 R151, R151 ;  /* 0x0000009700977308 */ /* 0x000f620000000800 */
[-C--:B------:R-:W-:Y:S02]  /*1e870*/  FFMA.FTZ R169, R35, R134.reuse, -R169 ;  /* 0x0000008623a97223 */ /* 0x080fe400000108a9 */
[C---:B---3--:R-:W-:Y:S04]  /*1e880*/  HMMA.16816.F32.BF16 R84, R116.reuse, R128, R84 ;  /* 0x000000807454723c */ /* 0x048fe80000041854 */
[--C-:B------:R-:W-:Y:S01]  /*1e890*/  FFMA.FTZ R158, R28, R134, -R171.reuse ;  /* 0x000000861c9e7223 */ /* 0x100fe200000108ab */
[----:B-1----:R-:W-:Y:S01]  /*1e8a0*/  F2FP.BF16.PACK_AB R21, R149, R148 ;  /* 0x000000949515723e */ /* 0x002fe200000010ff */
[-CC-:B------:R-:W-:Y:S01]  /*1e8b0*/  FFMA.FTZ R159, R29, R134.reuse, -R171.reuse ;  /* 0x000000861d9f7223 */ /* 0x180fe200000108ab */
[----:B------:R-:W-:Y:S01]  /*1e8c0*/  MUFU.EX2 R152, R152 ;  /* 0x0000009800987308 */ /* 0x000fe20000000800 */
[C---:B------:R-:W-:Y:S01]  /*1e8d0*/  HMMA.16816.F32.BF16 R88, R116.reuse, R130, R88 ;  /* 0x000000827458723c */ /* 0x040fe20000041858 */
[----:B------:R-:W1:Y:S03]  /*1e8e0*/  LDSM.16.MT88.4 R128, [R196+0x10800] ;  /* 0x01080000c480783b */ /* 0x000e660000004200 */
[----:B------:R-:W-:Y:S02]  /*1e8f0*/  FFMA.FTZ R171, R33, R134, -R171 ;  /* 0x0000008621ab7223 */ /* 0x000fe400000108ab */
        /* <DEDUP_REMOVED lines=16> */
[C---:B--2---:R-:W-:Y:S01]  /*1ea00*/  F2FP.BF16.PACK_AB R20, R153.reuse, R152 ;  /* 0x000000989914723e */ /* 0x044fe200000010ff */
[----:B------:R-:W-:Y:S03]  /*1ea10*/  FADD.FTZ R152, R152, R221 ;  /* 0x000000dd98987221 */ /* 0x000fe60000010000 */
[----:B------:R-:W-:Y:S01]  /*1ea20*/  MUFU.EX2 R156, R156 ;  /* 0x0000009c009c7308 */ /* 0x000fe20000000800 */
[C---:B-1----:R-:W-:Y:S03]  /*1ea30*/  HMMA.16816.F32.BF16 R108, R116.reuse, R128, R108 ;  /* 0x00000080746c723c */ /* 0x042fe6000004186c */
[----:B------:R-:W-:Y:S05]  /*1ea40*/  FADD.FTZ R153, R153, R152 ;  /* 0x0000009899997221 */ /* 0x000fea0000010000 */
[C---:B------:R-:W-:Y:S01]  /*1ea50*/  HMMA.16816.F32.BF16 R12, R116.reuse, R130, R12 ;  /* 0x00000082740c723c */ /* 0x040fe2000004180c */
[----:B------:R-:W1:Y:S01]  /*1ea60*/  LDSM.16.MT88.4 R128, [R198+0xf000] ;  /* 0x00f00000c680783b */ /* 0x000e620000004200 */
[----:B------:R-:W2:Y:S02]  /*1ea70*/  MUFU.EX2 R157, R157 ;  /* 0x0000009d009d7308 */ /* 0x000ea40000000800 */
[C---:B----4-:R-:W-:Y:S01]  /*1ea80*/  F2FP.BF16.PACK_AB R22, R155.reuse, R154 ;  /* 0x0000009a9b16723e */ /* 0x050fe200000010ff */
[----:B------:R-:W-:Y:S03]  /*1ea90*/  FADD.FTZ R154, R154, R153 ;  /* 0x000000999a9a7221 */ /* 0x000fe60000010000 */
[C---:B------:R-:W-:Y:S04]  /*1eaa0*/  HMMA.16816.F32.BF16 R16, R116.reuse, R136, R16 ;  /* 0x000000887410723c */ /* 0x040fe80000041810 */
[----:B------:R-:W-:Y:S01]  /*1eab0*/  MUFU.EX2 R158, R158 ;  /* 0x0000009e009e7308 */ /* 0x000fe20000000800 */
[----:B------:R-:W-:Y:S03]  /*1eac0*/  FADD.FTZ R155, R155, R154 ;  /* 0x0000009a9b9b7221 */ /* 0x000fe60000010000 */
        /* <DEDUP_REMOVED lines=50> */
[C---:B-----5:R-:W-:Y:S01]  /*1edf0*/  HMMA.16816.F32.BF16 R128, R20.reuse, R124, R4 ;  /* 0x0000007c1480723c */ /* 0x060fe20000041804 */
[----:B------:R-:W2:Y:S02]  /*1ee00*/  LDSM.16.MT88.4 R4, [R197+0x11800] ;  /* 0x01180000c504783b */ /* 0x000ea40000004200 */
        /* <DEDUP_REMOVED lines=26> */
[C---:B------:R-:W-:Y:S08]  /*1efb0*/  HMMA.16816.F32.BF16 R116, R20.reuse, R8, R16 ;  /* 0x000000081474723c */ /* 0x040ff00000041810 */
[----:B------:R-:W-:Y:S01]  /*1efc0*/  HMMA.16816.F32.BF16 R112, R20, R10, R112 ;  /* 0x0000000a1470723c */ /* 0x000fe20000041870 */
[----:B------:R-:W-:-:S07]  /*1efd0*/  @P0 BRA `(.L_x_4050) ;  /* 0xffffc30000000947 */ /* 0x000fce000383ffff */
.L_x_4041:
        /* <DEDUP_REMOVED lines=11> */
.L_x_4069:
[----:B---3--:R-:W-:Y:S01]  /*1f090*/  FADD.FTZ R9, R10, R216 ;  /* 0x000000d80a097221 */ /* 0x008fe20000010000 */
[----:B------:R-:W-:Y:S05]  /*1f0a0*/  BRA.DIV ~URZ, `(.L_x_4052) ;  /* 0x000019327f007947 */ /* 0x000fea000b800000 */
[----:B------:R-:W3:Y:S04]  /*1f0b0*/  SHFL.BFLY PT, R6, R217, 0x2, 0x1f ;  /* 0x0c401f00d9067f89 */ /* 0x000ee800000e0000 */
[----:B------:R-:W4:Y:S01]  /*1f0c0*/  SHFL.BFLY PT, R4, R9, 0x1, 0x1f ;  /* 0x0c201f0009047f89 */ /* 0x000f2200000e0000 */
[----:B---3--:R-:W-:Y:S02]  /*1f0d0*/  FADD.FTZ R11, R6, R217 ;  /* 0x000000d9060b7221 */ /* 0x008fe40000010000 */
[----:B----4-:R-:W-:-:S03]  /*1f0e0*/  FADD.FTZ R4, R9, R4 ;  /* 0x0000000409047221 */ /* 0x010fc60000010000 */
[----:B------:R3:W4:Y:S04]  /*1f0f0*/  SHFL.BFLY PT, R10, R11, 0x1, 0x1f ;  /* 0x0c201f000b0a7f89 */ /* 0x00072800000e0000 */
.L_x_4070:
[----:B------:R-:W1:Y:S01]  /*1f100*/  S2R R8, SR_TID.X ;  /* 0x0000000000087919 */ /* 0x000e620000002100 */
[----:B----4-:R-:W-:-:S03]  /*1f110*/  FADD.FTZ R5, R10, R11 ;  /* 0x0000000b0a057221 */ /* 0x010fc60000010000 */
[----:B------:R-:W-:Y:S01]  /*1f120*/  BAR.SYNC.DEFER_BLOCKING 0x0 ;  /* 0x0000000000007b1d */ /* 0x000fe20000010000 */
[----:B------:R-:W-:Y:S02]  /*1f130*/  FSETP.NE.FTZ.AND P4, PT, R4, RZ, PT ;  /* 0x000000ff0400720b */ /* 0x000fe40003f95000 */
[----:B------:R-:W-:Y:S02]  /*1f140*/  FSETP.NE.FTZ.AND P3, PT, R5, RZ, PT ;  /* 0x000000ff0500720b */ /* 0x000fe40003f75000 */
[----:B------:R-:W-:Y:S01]  /*1f150*/  MOV R7, 0x3f800000 ;  /* 0x3f80000000077802 */ /* 0x000fe20000000f00 */
[----:B------:R-:W-:Y:S01]  /*1f160*/  ULDC.64 UR4, c[0x0][0x118] ;  /* 0x0000460000047ab9 */ /* 0x000fe20000000a00 */
[----:B------:R-:W-:-:S07]  /*1f170*/  MOV R6, 0x3f800000 ;  /* 0x3f80000000067802 */ /* 0x000fce0000000f00 */
[----:B------:R-:W4:Y:S01]  /*1f180*/  @P4 MUFU.RCP R7, R4 ;  /* 0x0000000400074308 */ /* 0x000f220000001000 */
[----:B-1----:R-:W-:-:S07]  /*1f190*/  SHF.R.S32.HI R9, RZ, 0x1f, R8 ;  /* 0x0000001fff097819 */ /* 0x002fce0000011408 */
[----:B------:R-:W1:Y:S01]  /*1f1a0*/  @P3 MUFU.RCP R6, R5 ;  /* 0x0000000500063308 */ /* 0x000e620000001000 */
[----:B------:R-:W-:-:S04]  /*1f1b0*/  LEA.HI R10, R9, R8, RZ, 0x2 ;  /* 0x00000008090a7211 */ /* 0x000fc800078f10ff */
[--C-:B------:R-:W-:Y:S02]  /*1f1c0*/  SHF.R.S32.HI R12, RZ, 0x2, R10.reuse ;  /* 0x00000002ff0c7819 */ /* 0x100fe4000001140a */
[----:B---3--:R-:W-:Y:S01]  /*1f1d0*/  SHF.R.S32.HI R11, RZ, 0x1f, R10 ;  /* 0x0000001fff0b7819 */ /* 0x008fe2000001140a */
[C---:B----4-:R-:W-:Y:S01]  /*1f1e0*/  FMUL.FTZ R128, R7.reuse, R128 ;  /* 0x0000008007807220 */ /* 0x050fe20000410000 */
        /* <DEDUP_REMOVED lines=67> */
[C---:B-1----:R-:W-:Y:S02]  /*1f620*/  FMUL.FTZ R131, R6.reuse, R131 ;  /* 0x0000008306837220 */ /* 0x042fe40000410000 */
[C---:B------:R-:W-:Y:S01]  /*1f630*/  FMUL.FTZ R130, R6.reuse, R130 ;  /* 0x0000008206827220 */ /* 0x040fe20000410000 */
[----:B------:R-:W-:Y:S01]  /*1f640*/  SEL R7, R7, 0xffffffc0, !P1 ;  /* 0xffffffc007077807 */ /* 0x000fe20004800000 */
[----:B------:R-:W-:-:S02]  /*1f650*/  FMUL.FTZ R127, R6, R127 ;  /* 0x0000007f067f7220 */ /* 0x000fc40000410000 */
[----:B------:R-:W-:Y:S01]  /*1f660*/  FMUL.FTZ R126, R6, R126 ;  /* 0x0000007e067e7220 */ /* 0x000fe20000410000 */
[----:B------:R-:W-:Y:S01]  /*1f670*/  IADD3 R15, R12, R7, RZ ;  /* 0x000000070c0f7210 */ /* 0x000fe20007ffe0ff */
[C---:B------:R-:W-:Y:S01]  /*1f680*/  FMUL.FTZ R39, R6.reuse, R39 ;  /* 0x0000002706277220 */ /* 0x040fe20000410000 */
[----:B------:R-:W-:Y:S01]  /*1f690*/  IADD3 R16, R7, R14, RZ ;  /* 0x0000000e07107210 */ /* 0x000fe20007ffe0ff */
[C---:B------:R-:W-:Y:S01]  /*1f6a0*/  FMUL.FTZ R38, R6.reuse, R38 ;  /* 0x0000002606267220 */ /* 0x040fe20000410000 */
[----:B------:R-:W-:Y:S01]  /*1f6b0*/  STS.64 [R13.X4+0x800], R130 ;  /* 0x000800820d007388 */ /* 0x000fe20000004a00 */
[C---:B------:R-:W-:Y:S02]  /*1f6c0*/  FMUL.FTZ R43, R6.reuse, R43 ;  /* 0x0000002b062b7220 */ /* 0x040fe40000410000 */
[C---:B------:R-:W-:Y:S01]  /*1f6d0*/  FMUL.FTZ R42, R6.reuse, R42 ;  /* 0x0000002a062a7220 */ /* 0x040fe20000410000 */
[----:B------:R1:W-:Y:S01]  /*1f6e0*/  STS.64 [R14], R124 ;  /* 0x0000007c0e007388 */ /* 0x0003e20000000a00 */
[----:B------:R-:W-:-:S02]  /*1f6f0*/  FMUL.FTZ R47, R6, R47 ;  /* 0x0000002f062f7220 */ /* 0x000fc40000410000 */
[C---:B------:R-:W-:Y:S01]  /*1f700*/  FMUL.FTZ R46, R6.reuse, R46 ;  /* 0x0000002e062e7220 */ /* 0x040fe20000410000 */
[----:B------:R-:W-:Y:S01]  /*1f710*/  STS.64 [R14+0x800], R126 ;  /* 0x0008007e0e007388 */ /* 0x000fe20000000a00 */
        /* <DEDUP_REMOVED lines=42> */
[----:B------:R-:W-:-:S04]  /*1f9c0*/  MOV R6, 0x80 ;  /* 0x0000008000067802 */ /* 0x000fc80000000f00 */
[----:B------:R-:W-:-:S04]  /*1f9d0*/  SEL R17, R6, 0xffffff80, !P2 ;  /* 0xffffff8006117807 */ /* 0x000fc80005000000 */
[-C--:B------:R-:W-:Y:S02]  /*1f9e0*/  IADD3 R12, R12, R17.reuse, RZ ;  /* 0x000000110c0c7210 */ /* 0x080fe40007ffe0ff */
[----:B------:R-:W-:Y:S02]  /*1f9f0*/  IADD3 R18, R17, R14, RZ ;  /* 0x0000000e11127210 */ /* 0x000fe40007ffe0ff */
[-C--:B------:R-:W-:Y:S01]  /*1fa00*/  IADD3 R19, R15, R17.reuse, RZ ;  /* 0x000000110f137210 */ /* 0x080fe20007ffe0ff */
[----:B------:R-:W-:Y:S01]  /*1fa10*/  STS.64 [R12], R44 ;  /* 0x0000002c0c007388 */ /* 0x000fe20000000a00 */
[----:B------:R-:W-:-:S03]  /*1fa20*/  IADD3 R17, R16, R17, RZ ;  /* 0x0000001110117210 */ /* 0x000fc60007ffe0ff */
        /* <DEDUP_REMOVED lines=33> */
[----:B------:R4:W-:Y:S04]  /*1fc40*/  STS.64 [R18+0x8000], R120 ;  /* 0x0080007812007388 */ /* 0x0009e80000000a00 */
[----:B------:R-:W-:Y:S04]  /*1fc50*/  STS.64 [R18+0x8800], R122 ;  /* 0x0088007a12007388 */ /* 0x000fe80000000a00 */
[----:B------:R-:W-:Y:S04]  /*1fc60*/  STS.64 [R19+0x8000], R116 ;  /* 0x0080007413007388 */ /* 0x000fe80000000a00 */
[----:B------:R-:W-:Y:S04]  /*1fc70*/  STS.64 [R19+0x8800], R118 ;  /* 0x0088007613007388 */ /* 0x000fe80000000a00 */
[----:B------:R4:W-:Y:S04]  /*1fc80*/  STS.64 [R17+0x8000], R112 ;  /* 0x0080007011007388 */ /* 0x0009e80000000a00 */
[----:B------:R-:W-:Y:S04]  /*1fc90*/  STS.64 [R17+0x8800], R114 ;  /* 0x0088007211007388 */ /* 0x000fe80000000a00 */
[----:B------:R-:W2:Y:S04]  /*1fca0*/  LD.E.64 R6, [R2.64+0xb0] ;  /* 0x0000b00402067980 */ /* 0x000ea8000c101b00 */
[----:B-1----:R-:W2:Y:S04]  /*1fcb0*/  LD.E R125, [R2.64+0x60] ;  /* 0x00006004027d7980 */ /* 0x002ea8000c101900 */
[----:B---3--:R-:W1:Y:S01]  /*1fcc0*/  S2R R109, SR_TID.X ;  /* 0x00000000006d7919 */ /* 0x008e620000002100 */
[----:B------:R-:W-:-:S03]  /*1fcd0*/  LEA.HI R13, R9, R8, RZ, 0x4 ;  /* 0x00000008090d7211 */ /* 0x000fc600078f20ff */
[----:B------:R3:W5:Y:S01]  /*1fce0*/  LD.E R124, [R2.64+0xcc] ;  /* 0x0000cc04027c7980 */ /* 0x000762000c101900 */
[----:B------:R-:W-:-:S03]  /*1fcf0*/  LOP3.LUT R13, R13, 0xfffffff0, RZ, 0xc0, !PT ;  /* 0xfffffff00d0d7812 */ /* 0x000fc600078ec0ff */
[----:B------:R3:W5:Y:S01]  /*1fd00*/  LD.E.64 R126, [R2.64+0x78] ;  /* 0x00007804027e7980 */ /* 0x000762000c101b00 */
[----:B----4-:R-:W-:-:S03]  /*1fd10*/  IADD3 R110, -R13, R8, RZ ;  /* 0x000000080d6e7210 */ /* 0x010fc60007ffe1ff */
[----:B------:R3:W5:Y:S01]  /*1fd20*/  LD.E.64 R120, [R2.64+0xa8] ;  /* 0x0000a80402787980 */ /* 0x000762000c101b00 */
[----:B------:R-:W-:Y:S01]  /*1fd30*/  LEA.HI R13, R110, R110, RZ, 0x1 ;  /* 0x0000006e6e0d7211 */ /* 0x000fe200078f08ff */
[----:B------:R-:W4:Y:S01]  /*1fd40*/  @P4 MUFU.LG2 R4, R4 ;  /* 0x0000000400044308 */ /* 0x000f220000000c00 */
[----:B------:R-:W-:Y:S01]  /*1fd50*/  LOP3.LUT R11, R11, 0xffffffe0, RZ, 0xc0, !PT ;  /* 0xffffffe00b0b7812 */ /* 0x000fe200078ec0ff */
[----:B------:R-:W-:Y:S01]  /*1fd60*/  BSSY B0, `(.L_x_4053) ;  /* 0x000004d000007945 */ /* 0x000fe20003800000 */
[C---:B------:R-:W-:Y:S02]  /*1fd70*/  SHF.L.U32 R15, R13.reuse, 0x2, RZ ;  /* 0x000000020d0f7819 */ /* 0x040fe400000006ff */
[----:B------:R-:W-:Y:S02]  /*1fd80*/  LOP3.LUT R13, R13, 0xffffffe, RZ, 0xc0, !PT ;  /* 0x0ffffffe0d0d7812 */ /* 0x000fe400078ec0ff */
[----:B------:R-:W-:Y:S01]  /*1fd90*/  IADD3 R8, -R11, R8, RZ ;  /* 0x000000080b087210 */ /* 0x000fe20007ffe1ff */
[----:B------:R-:W3:Y:S01]  /*1fda0*/  @P3 MUFU.LG2 R5, R5 ;  /* 0x0000000500053308 */ /* 0x000ee20000000c00 */
[----:B------:R-:W-:-:S02]  /*1fdb0*/  SHF.R.S32.HI R111, RZ, 0x1f, R10 ;  /* 0x0000001fff6f7819 */ /* 0x000fc4000001140a */
[----:B-1----:R-:W-:Y:S02]  /*1fdc0*/  SHF.R.S32.HI R108, RZ, 0x1f, R109 ;  /* 0x0000001fff6c7819 */ /* 0x002fe4000001146d */
[----:B------:R-:W-:Y:S02]  /*1fdd0*/  IADD3 R13, R110, -R13, RZ ;  /* 0x8000000d6e0d7210 */ /* 0x000fe40007ffe0ff */
[-C--:B------:R-:W-:Y:S01]  /*1fde0*/  LEA.HI R9, R108, R109.reuse, RZ, 0x4 ;  /* 0x0000006d6c097211 */ /* 0x080fe200078f20ff */
[----:B----4-:R-:W-:Y:S01]  /*1fdf0*/  @P4 FMUL.FTZ R4, R4, 0.69314718246459960938 ;  /* 0x3f31721804044820 */ /* 0x010fe20000410000 */
[----:B------:R-:W-:Y:S02]  /*1fe00*/  LEA.HI R108, R108, R109, RZ, 0x5 ;  /* 0x0000006d6c6c7211 */ /* 0x000fe400078f28ff */
[----:B------:R-:W-:Y:S02]  /*1fe10*/  SHF.R.S32.HI R9, RZ, 0x4, R9 ;  /* 0x00000004ff097819 */ /* 0x000fe40000011409 */
[----:B------:R-:W-:-:S02]  /*1fe20*/  LOP3.LUT R108, R108, 0xffffffe0, RZ, 0xc0, !PT ;  /* 0xffffffe06c6c7812 */ /* 0x000fc400078ec0ff */
[----:B------:R-:W-:Y:S01]  /*1fe30*/  SHF.L.U32 R12, R9, 0x6, RZ ;  /* 0x00000006090c7819 */ /* 0x000fe200000006ff */
[----:B---3--:R-:W-:Y:S01]  /*1fe40*/  @P3 FMUL.FTZ R5, R5, 0.69314718246459960938 ;  /* 0x3f31721805053820 */ /* 0x008fe20000410000 */
[----:B------:R-:W-:Y:S02]  /*1fe50*/  IADD3 R108, -R108, R109, RZ ;  /* 0x0000006d6c6c7210 */ /* 0x000fe40007ffe1ff */
[----:B------:R-:W-:Y:S01]  /*1fe60*/  LOP3.LUT R12, R12, 0x1c0, RZ, 0xc0, !PT ;  /* 0x000001c00c0c7812 */ /* 0x000fe200078ec0ff */
[----:B------:R-:W-:Y:S01]  /*1fe70*/  BAR.SYNC.DEFER_BLOCKING 0x0 ;  /* 0x0000000000007b1d */ /* 0x000fe20000010000 */
[----:B------:R-:W-:Y:S02]  /*1fe80*/  LOP3.LUT P0, RZ, R8, 0x3, RZ, 0xc0, !PT ;  /* 0x0000000308ff7812 */ /* 0x000fe4000780c0ff */
[----:B------:R-:W-:Y:S02]  /*1fe90*/  LOP3.LUT R15, R12, 0x38, R15, 0xf8, !PT ;  /* 0x000000380c0f7812 */ /* 0x000fe400078ef80f */
[----:B------:R-:W-:-:S02]  /*1fea0*/  SHF.R.U32.HI R12, RZ, 0x3, R12 ;  /* 0x00000003ff0c7819 */ /* 0x000fc4000001160c */
[----:B------:R-:W-:Y:S02]  /*1feb0*/  LEA.HI R111, R111, R10, RZ, 0x2 ;  /* 0x0000000a6f6f7211 */ /* 0x000fe400078f10ff */
[----:B------:R-:W-:Y:S02]  /*1fec0*/  LOP3.LUT R12, R15, R12, RZ, 0x3c, !PT ;  /* 0x0000000c0f0c7212 */ /* 0x000fe400078e3cff */
[----:B------:R-:W-:Y:S02]  /*1fed0*/  SHF.R.S32.HI R11, RZ, 0x1f, R108 ;  /* 0x0000001fff0b7819 */ /* 0x000fe4000001146c */
[----:B------:R-:W-:Y:S02]  /*1fee0*/  LEA R112, R13, R12, 0x2 ;  /* 0x0000000c0d707211 */ /* 0x000fe400078e10ff */
[----:B------:R-:W-:Y:S02]  /*1fef0*/  LOP3.LUT R111, R111, 0xffffffc, RZ, 0xc0, !PT ;  /* 0x0ffffffc6f6f7812 */ /* 0x000fe400078ec0ff */
[----:B------:R-:W-:-:S02]  /*1ff00*/  LEA.HI R11, R11, R108, RZ, 0x2 ;  /* 0x0000006c0b0b7211 */ /* 0x000fc400078f10ff */
[----:B------:R-:W-:Y:S02]  /*1ff10*/  SHF.L.U32 R8, R207, 0x6, RZ ;  /* 0x00000006cf087819 */ /* 0x000fe400000006ff */
[----:B------:R-:W-:Y:S02]  /*1ff20*/  IADD3 R111, R10, -R111, RZ ;  /* 0x8000006f0a6f7210 */ /* 0x000fe40007ffe0ff */
[----:B------:R-:W-:Y:S01]  /*1ff30*/  MOV R10, 0xff800000 ;  /* 0xff800000000a7802 */ /* 0x000fe20000000f00 */
[----:B------:R-:W1:Y:S01]  /*1ff40*/  LDS.128 R104, [R112.X4] ;  /* 0x0000000070687984 */ /* 0x000e620000004c00 */
[----:B------:R-:W-:Y:S01]  /*1ff50*/  MOV R108, 0xff800000 ;  /* 0xff800000006c7802 */ /* 0x000fe20000000f00 */
[-C--:B-----5:R-:W-:Y:S02]  /*1ff60*/  @P4 FFMA.FTZ R10, R133, R0.reuse, R4 ;  /* 0x00000000850a4223 */ /* 0x0a0fe40000010004 */
[----:B------:R-:W3:Y:S01]  /*1ff70*/  LDS.128 R100, [R112.X4+0x800] ;  /* 0x0008000070647984 */ /* 0x000ee20000004c00 */
[----:B------:R-:W-:-:S03]  /*1ff80*/  @P3 FFMA.FTZ R108, R132, R0, R5 ;  /* 0x00000000846c3223 */ /* 0x000fc60000010005 */
        /* <DEDUP_REMOVED lines=22> */
[----:B---3--:R-:W-:-:S02]  /*200f0*/  SHF.L.U32 R112, R110, 0x2, RZ ;  /* 0x000000026e707819 */ /* 0x008fc400000006ff */
[----:B------:R-:W-:Y:S02]  /*20100*/  SHF.R.S32.HI R110, RZ, 0x2, R11 ;  /* 0x00000002ff6e7819 */ /* 0x000fe4000001140b */
[----:B------:R-:W-:Y:S02]  /*20110*/  SHF.R.S32.HI R113, RZ, 0x1f, R112 ;  /* 0x0000001fff717819 */ /* 0x000fe40000011470 */
[----:B------:R-:W-:Y:S01]  /*20120*/  LEA R110, R111, R110, 0x4 ;  /* 0x0000006e6f6e7211 */ /* 0x000fe200078e20ff */
[----:B--2---:R-:W-:-:S04]  /*20130*/  IMAD R6, R6, UR8, R209 ;  /* 0x0000000806067c24 */ /* 0x004fc8000f8e02d1 */
[----:B------:R-:W-:-:S04]  /*20140*/  IMAD R6, R6, R125, R210 ;  /* 0x0000007d06067224 */ /* 0x000fc800078e02d2 */
[----:B------:R-:W-:Y:S01]  /*20150*/  IMAD R11, R7, R6, R8 ;  /* 0x00000006070b7224 */ /* 0x000fe200078e0208 */
[----:B------:R-:W-:Y:S05]  /*20160*/  @P0 BRA `(.L_x_4054) ;  /* 0x000000c000000947 */ /* 0x000fea0003800000 */
[----:B-1--4-:R-:W-:Y:S01]  /*20170*/  IMAD R5, R207, -0x40, R208 ;  /* 0xffffffc0cf057824 */ /* 0x012fe200078e02d0 */
        /* <DEDUP_REMOVED lines=11> */
.L_x_4054:
[----:B-1--4-:R-:W-:Y:S05]  /*20230*/  BSYNC B0 ;  /* 0x0000000000007941 */ /* 0x012fea0003800000 */
.L_x_4053:
        /* <DEDUP_REMOVED lines=9> */
[----:B------:R-:W-:-:S04]  /*202d0*/  LEA R6, P0, R0, R126, 0x2 ;  /* 0x0000007e00067211 */ /* 0x000fc800078010ff */
[----:B------:R-:W-:Y:S02]  /*202e0*/  LEA.HI.X R7, R0, R127, R5, 0x2, P0 ;  /* 0x0000007f00077211 */ /* 0x000fe400000f1405 */
[----:B------:R-:W-:Y:S01]  /*202f0*/  IADD3 R5, R112, 0x40, RZ ;  /* 0x0000004070057810 */ /* 0x000fe20007ffe0ff */
[----:B------:R-:W-:Y:S05]  /*20300*/  @P1 BRA `(.L_x_4056) ;  /* 0x0000009000001947 */ /* 0x000fea0003800000 */
[C---:B-1----:R-:W-:Y:S01]  /*20310*/  IADD3 R3, R5.reuse, 0x40, RZ ;  /* 0x0000004005037810 */ /* 0x042fe20007ffe0ff */
[----:B------:R-:W-:Y:S01]  /*20320*/  ULDC.64 UR4, c[0x0][0x118] ;  /* 0x0000460000047ab9 */ /* 0x000fe20000000a00 */
[-C--:B-----5:R-:W-:Y:S02]  /*20330*/  ISETP.GE.AND P1, PT, R5, R2.reuse, PT ;  /* 0x000000020500720c */ /* 0x0a0fe40003f26270 */
[-C--:B------:R-:W-:Y:S02]  /*20340*/  ISETP.GE.AND P2, PT, R112, R2.reuse, PT ;  /* 0x000000027000720c */ /* 0x080fe40003f46270 */
[----:B------:R-:W-:-:S09]  /*20350*/  ISETP.GE.AND P0, PT, R3, R2, PT ;  /* 0x000000020300720c */ /* 0x000fd20003f06270 */
[----:B------:R1:W-:Y:S04]  /*20360*/  @!P1 ST.E.128 [R6.64+0x100], R72 ;  /* 0x0001004806009985 */ /* 0x0003e8000c101d04 */
[----:B------:R1:W-:Y:S04]  /*20370*/  @!P2 ST.E.64 [R6.64], R104 ;  /* 0x000000680600a985 */ /* 0x0003e8000c101b04 */
[----:B------:R1:W-:Y:S04]  /*20380*/  @!P2 ST.E.64 [R6.64+0x8], R106 ;  /* 0x0000086a0600a985 */ /* 0x0003e8000c101b04 */
[----:B------:R1:W-:Y:S02]  /*20390*/  @!P0 ST.E.128 [R6.64+0x200], R40 ;  /* 0x0002002806008985 */ /* 0x0003e4000c101d04 */
.L_x_4056:
[----:B------:R-:W-:Y:S05]  /*203a0*/  BSYNC B0 ;  /* 0x0000000000007941 */ /* 0x000fea0003800000 */
.L_x_4055:
[----:B-1----:R-:W-:Y:S01]  /*203b0*/  IADD3 R3, R9, 0x8, RZ ;  /* 0x0000000809037810 */ /* 0x002fe20007ffe0ff */
[----:B------:R-:W-:Y:S03]  /*203c0*/  BSSY B0, `(.L_x_4057) ;  /* 0x000000b000007945 */ /* 0x000fe60003800000 */
[----:B------:R-:W-:-:S13]  /*203d0*/  ISETP.GE.AND P0, PT, R3, R208, PT ;  /* 0x000000d00300720c */ /* 0x000fda0003f06270 */
[----:B------:R-:W-:Y:S05]  /*203e0*/  @P0 BRA `(.L_x_4058) ;  /* 0x0000008000000947 */ /* 0x000fea0003800000 */
[C---:B------:R-:W-:Y:S01]  /*203f0*/  IADD3 R3, R5.reuse, 0x40, RZ ;  /* 0x0000004005037810 */ /* 0x040fe20007ffe0ff */
[----:B------:R-:W-:Y:S01]  /*20400*/  ULDC.64 UR4, c[0x0][0x118] ;  /* 0x0000460000047ab9 */ /* 0x000fe20000000a00 */
[-C--:B-----5:R-:W-:Y:S02]  /*20410*/  ISETP.GE.AND P2, PT, R112, R2.reuse, PT ;  /* 0x000000027000720c */ /* 0x0a0fe40003f46270 */
[-C--:B------:R-:W-:Y:S02]  /*20420*/  ISETP.GE.AND P1, PT, R5, R2.reuse, PT ;  /* 0x000000020500720c */ /* 0x080fe40003f26270 */
[----:B------:R-:W-:-:S09]  /*20430*/  ISETP.GE.AND P0, PT, R3, R2, PT ;  /* 0x000000020300720c */ /* 0x000fd20003f06270 */
[----:B------:R1:W-:Y:S04]  /*20440*/  @!P2 ST.E.128 [R6.64+0x1800], R100 ;  /* 0x001800640600a985 */ /* 0x0003e8000c101d04 */
[----:B------:R1:W-:Y:S04]  /*20450*/  @!P1 ST.E.128 [R6.64+0x1900], R68 ;  /* 0x0019004406009985 */ /* 0x0003e8000c101d04 */
[----:B------:R1:W-:Y:S02]  /*20460*/  @!P0 ST.E.128 [R6.64+0x1a00], R36 ;  /* 0x001a002406008985 */ /* 0x0003e4000c101d04 */
.L_x_4058:
[----:B------:R-:W-:Y:S05]  /*20470*/  BSYNC B0 ;  /* 0x0000000000007941 */ /* 0x000fea0003800000 */
.L_x_4057:
[----:B------:R-:W-:Y:S01]  /*20480*/  IADD3 R3, R9, 0x10, RZ ;  /* 0x0000001009037810 */ /* 0x000fe20007ffe0ff */
        /* <DEDUP_REMOVED lines=11> */
.L_x_4060:
[----:B------:R-:W-:Y:S05]  /*20540*/  BSYNC B0 ;  /* 0x0000000000007941 */ /* 0x000fea0003800000 */
.L_x_4059:
        /* <DEDUP_REMOVED lines=12> */
.L_x_4062:
[----:B------:R-:W-:Y:S05]  /*20610*/  BSYNC B0 ;  /* 0x0000000000007941 */ /* 0x000fea0003800000 */
.L_x_4061:
        /* <DEDUP_REMOVED lines=12> */
.L_x_4064:
[----:B------:R-:W-:Y:S05]  /*206e0*/  BSYNC B0 ;  /* 0x0000000000007941 */ /* 0x000fea0003800000 */
.L_x_4063:
        /* <DEDUP_REMOVED lines=12> */
.L_x_4066:
[----:B------:R-:W-:Y:S05]  /*207b0*/  BSYNC B0 ;  /* 0x0000000000007941 */ /* 0x000fea0003800000 */
.L_x_4065:
        /* <DEDUP_REMOVED lines=12> */
.L_x_4068:
[----:B------:R-:W-:Y:S05]  /*20880*/  BSYNC B0 ;  /* 0x0000000000007941 */ /* 0x000fea0003800000 */
.L_x_4067:
[----:B------:R-:W-:Y:S01]  /*20890*/  IADD3 R9, R9, 0x38, RZ ;  /* 0x0000003809097810 */ /* 0x000fe20007ffe0ff */
[----:B------:R-:W-:-:S03]  /*208a0*/  IMAD.MOV.U32 R207, RZ, RZ, 0x0 ;  /* 0x00000000ffcf7424 */ /* 0x000fc600078e00ff */
[----:B------:R-:W-:-:S13]  /*208b0*/  ISETP.GE.AND P0, PT, R9, R208, PT ;  /* 0x000000d00900720c */ /* 0x000fda0003f06270 */
[----:B------:R-:W-:Y:S05]  /*208c0*/  @P0 RET.REL.NODEC R206 `(_ZN5flash24flash_fwd_splitkv_kernelI23Flash_fwd_kernel_traitsILi192ELi64ELi64ELi4ELb0ELb0EN7cutlass10bfloat16_tE19Flash_kernel_traitsILi192ELi64ELi64ELi4ES3_EELb1ELb0ELb1ELb0ELb0ELb0ELb1ELb1EEEvNS_16Flash_fwd_paramsE) ;  /* 0xfffdf730ce000950 */ /* 0x000fea0003c3ffff */
        /* <DEDUP_REMOVED lines=8> */
[----:B------:R-:W-:Y:S05]  /*20950*/  @P0 RET.REL.NODEC R206 `(_ZN5flash24flash_fwd_splitkv_kernelI23Flash_fwd_kernel_traitsILi192ELi64ELi64ELi4ELb0ELb0EN7cutlass10bfloat16_tE19Flash_kernel_traitsILi192ELi64ELi64ELi4ES3_EELb1ELb0ELb1ELb0ELb0ELb0ELb1ELb1EEEvNS_16Flash_fwd_paramsE) ;  /* 0xfffdf6a0ce000950 */ /* 0x000fea0003c3ffff */
[----:B------:R-:W-:Y:S01]  /*20960*/  MOV R207, 0x0 ;  /* 0x0000000000cf7802 */ /* 0x000fe20000000f00 */
[----:B------:R-:W-:-:S02]  /*20970*/  ULDC.64 UR4, c[0x0][0x118] ;  /* 0x0000460000047ab9 */ /* 0x000fc40000000a00 */
[----:B------:R1:W-:Y:S01]  /*20980*/  ST.E.128 [R6.64+0xaa00], R12 ;  /* 0x00aa000c06007985 */ /* 0x0003e2000c101d04 */
[----:B------:R-:W-:Y:S05]  /*20990*/  RET.REL.NODEC R206 `(_ZN5flash24flash_fwd_splitkv_kernelI23Flash_fwd_kernel_traitsILi192ELi64ELi64ELi4ELb0ELb0EN7cutlass10bfloat16_tE19Flash_kernel_traitsILi192ELi64ELi64ELi4ES3_EELb1ELb0ELb1ELb0ELb0ELb0ELb1ELb1EEEvNS_16Flash_fwd_paramsE) ;  /* 0xfffdf660ce007950 */ /* 0x000fea0003c3ffff */
.L_x_4051:
[----:B------:R-:W-:Y:S02]  /*209a0*/  MOV R7, 0x2 ;  /* 0x0000000200077802 */ /* 0x000fe40000000f00 */
[----:B------:R-:W-:Y:S02]  /*209b0*/  MOV R6, 0x209d0 ;  /* 0x000209d000067802 */ /* 0x000fe40000000f00 */
[----:B-1---5:R-:W-:Y:S05]  /*209c0*/  CALL.REL.NOINC `($__internal_24_$__cuda_sm70_shflsync_bfly_p) ;  /* 0x0000010000007944 */ /* 0x022fea0003c00000 */
[----:B-12---:R-:W-:Y:S05]  /*209d0*/  BRA `(.L_x_4069) ;  /* 0xffffe6b000007947 */ /* 0x006fea000383ffff */
.L_x_4052:
[----:B--2---:R-:W-:Y:S01]  /*209e0*/  IMAD.MOV.U32 R216, RZ, RZ, R9 ;  /* 0x000000ffffd87224 */ /* 0x004fe200078e0009 */
[----:B------:R-:W-:Y:S02]  /*209f0*/  MOV R7, 0x1 ;  /* 0x0000000100077802 */ /* 0x000fe40000000f00 */
[----:B------:R-:W-:Y:S02]  /*20a00*/  MOV R6, 0x20a20 ;  /* 0x00020a2000067802 */ /* 0x000fe40000000f00 */
[----:B-1---5:R-:W-:Y:S05]  /*20a10*/  CALL.REL.NOINC `($__internal_24_$__cuda_sm70_shflsync_bfly_p) ;  /* 0x000000b000007944 */ /* 0x022fea0003c00000 */
[----:B--2---:R-:W-:Y:S01]  /*20a20*/  FADD.FTZ R4, R9, R10 ;  /* 0x0000000a09047221 */ /* 0x004fe20000010000 */
[----:B-1----:R-:W-:Y:S02]  /*20a30*/  MOV R216, R217 ;  /* 0x000000d900d87202 */ /* 0x002fe40000000f00 */
[----:B------:R-:W-:Y:S02]  /*20a40*/  MOV R7, 0x2 ;  /* 0x0000000200077802 */ /* 0x000fe40000000f00 */
[----:B------:R-:W-:-:S02]  /*20a50*/  MOV R6, 0x20a70 ;  /* 0x00020a7000067802 */ /* 0x000fc40000000f00 */
[----:B------:R-:W-:Y:S05]  /*20a60*/  CALL.REL.NOINC `($__internal_24_$__cuda_sm70_shflsync_bfly_p) ;  /* 0x0000006000007944 */ /* 0x000fea0003c00000 */
[----:B--2---:R-:W-:Y:S01]  /*20a70*/  FADD.FTZ R11, R217, R10 ;  /* 0x0000000ad90b7221 */ /* 0x004fe20000010000 */
[----:B-1----:R-:W-:-:S02]  /*20a80*/  MOV R7, 0x1 ;  /* 0x0000000100077802 */ /* 0x002fc40000000f00 */
[----:B------:R-:W-:Y:S02]  /*20a90*/  MOV R6, 0x20ac0 ;  /* 0x00020ac000067802 */ /* 0x000fe40000000f00 */
[----:B------:R-:W-:Y:S02]  /*20aa0*/  MOV R216, R11 ;  /* 0x0000000b00d87202 */ /* 0x000fe40000000f00 */
[----:B------:R-:W-:Y:S05]  /*20ab0*/  CALL.REL.NOINC `($__internal_24_$__cuda_sm70_shflsync_bfly_p) ;  /* 0x0000001000007944 */ /* 0x000fea0003c00000 */
[----:B-12---:R-:W-:Y:S05]  /*20ac0*/  BRA `(.L_x_4070) ;  /* 0xffffe63000007947 */ /* 0x006fea000383ffff */
        .weak           $__internal_24_$__cuda_sm70_shflsync_bfly_p
        .type           $__internal_24_$__cuda_sm70_shflsync_bfly_p,@function
        .size           $__internal_24_$__cuda_sm70_shflsync_bfly_p,(.L_x_4403 - $__internal_24_$__cuda_sm70_shflsync_bfly_p)
$__internal_24_$__cuda_sm70_shflsync_bfly_p:
[----:B------:R-:W-:Y:S01]  /*20ad0*/  MOV R12, R6 ;  /* 0x00000006000c7202 */ /* 0x000fe20000000f00 */
[----:B------:R-:W-:Y:S04]  /*20ae0*/  WARPSYNC R5 ;  /* 0x0000000500007348 */ /* 0x000fe80003800000 */
[----:B------:R-:W-:Y:S01]  /*20af0*/  MOV R13, 0x0 ;  /* 0x00000000000d7802 */ /* 0x000fe20000000f00 */
[----:B------:R1:W2:Y:S03]  /*20b00*/  SHFL.BFLY PT, R10, R216, R7, R8 ;  /* 0x0c000007d80a7389 */ /* 0x0002a600000e0008 */
[----:B------:R-:W-:Y:S05]  /*20b10*/  RET.REL.NODEC R12 `(_ZN5flash24flash_fwd_splitkv_kernelI23Flash_fwd_kernel_traitsILi192ELi64ELi64ELi4ELb0ELb0EN7cutlass10bfloat16_tE19Flash_kernel_traitsILi192ELi64ELi64ELi4ES3_EELb1ELb0ELb1ELb0ELb0ELb0ELb1ELb1EEEvNS_16Flash_fwd_paramsE) ;  /* 0xfffdf4e00c007950 */ /* 0x000fea0003c3ffff */
.L_x_4071:
        /* <DEDUP_REMOVED lines=14> */
.L_x_4403:


//--------------------- .text._ZN5flash24flash_fwd_splitkv_kernelI23Flash_fwd_kernel_traitsILi192ELi64ELi64ELi4ELb0ELb0EN7cutlass10bfloat16_tE19Flash_kernel_traitsILi192ELi64ELi64ELi4ES3_EELb1ELb0ELb1ELb0ELb0ELb1ELb1ELb1EEEvNS_16Flash_fwd_paramsE --------------------------
	.section	.text._ZN5flash24flash_fwd_splitkv_kernelI23Flash_fwd_kernel_traitsILi192ELi64ELi64ELi4ELb0ELb0EN7cutlass10bfloat16_tE19Flash_kernel_traitsILi192ELi64ELi64ELi4ES3_EELb1ELb0ELb1ELb0ELb0ELb1ELb1ELb1EEEvNS_16Flash_fwd_paramsE,"ax",@progbits
	.sectioninfo	@"SHI_REGISTERS=242"
	.align	128
        .global         _ZN5flash24flash_fwd_splitkv_kernelI23Flash_fwd_kernel_traitsILi192ELi64ELi64ELi4ELb0ELb0EN7cutlass10bfloat16_tE19Flash_kernel_traitsILi192ELi64ELi64ELi4ES3_EELb1ELb0ELb1ELb0ELb0ELb1ELb1ELb1EEEvNS_16Flash_fwd_paramsE
        .type           _ZN5flash24flash_fwd_splitkv_kernelI23Flash_fwd_kernel_traitsILi192ELi64ELi64ELi4ELb0ELb0EN7cutlass10bfloat16_tE19Flash_kernel_traitsILi192ELi64ELi64ELi4ES3_EELb1ELb0ELb1ELb0ELb0ELb1ELb1ELb1EEEvNS_16Flash_fwd_paramsE,@function
        .size           _ZN5flash24flash_fwd_splitkv_kernelI23Flash_fwd_kernel_traitsILi192ELi64ELi64ELi4ELb0ELb0EN7cutlass10bfloat16_tE19Flash_kernel_traitsILi192ELi64ELi64ELi4ES3_EELb1ELb0ELb1ELb0ELb0ELb1ELb1ELb1EEEvNS_16Flash_fwd_paramsE,(.L_x_4405 - _ZN5flash24flash_fwd_splitkv_kernelI23Flash_fwd_kernel_traitsILi192ELi64ELi64ELi4ELb0ELb0EN7cutlass10bfloat16_tE19Flash_kernel_traitsILi192ELi64ELi64ELi4ES3_EELb1ELb0ELb1ELb0ELb0ELb1ELb1ELb1EEEvNS_16Flash_fwd_paramsE)
        .other          _ZN5flash24flash_fwd_splitkv_kernelI23Flash_fwd_kernel_traitsILi192ELi64ELi64ELi4ELb0ELb0EN7cutlass10bfloat16_tE19Flash_kernel_traitsILi192ELi64ELi64ELi4ES3_EELb1ELb0ELb1ELb0ELb0ELb1ELb1ELb1EEEvNS_16Flash_fwd_paramsE,@"STO_CUDA_ENTRY STV_DEFAULT"
_ZN5flash24flash_fwd_splitkv_kernelI23Flash_fwd_kernel_traitsILi192ELi64ELi64ELi4ELb0ELb0EN7cutlass10bfloat16_tE19Flash_kernel_traitsILi192ELi64ELi64ELi4ES3_EELb1ELb0ELb1ELb0ELb0ELb1ELb1ELb1EEEvNS_16Flash_fwd_paramsE:
.text._ZN5flash24flash_fwd_splitkv_kernelI23Flash_fwd_kernel_traitsILi192ELi64ELi64ELi4ELb0ELb0EN7cutlass10bfloat16_tE19Flash_kernel_traitsILi192ELi64ELi64ELi4ES3_EELb1ELb0ELb1ELb0ELb0ELb1ELb1ELb1EEEvNS_16Flash_fwd_paramsE:
        /* <DEDUP_REMOVED lines=29> */
[----:B---34-:R-:W-:Y:S05]  /*01d0*/  CALL.REL.NOINC `($_ZN5flash24flash_fwd_splitkv_kernelI23Flash_fwd_kernel_traitsILi192ELi64ELi64ELi4ELb0ELb0EN7cutlass10bfloat16_tE19Flash_kernel_traitsILi192ELi64ELi64ELi4ES3_EELb1ELb0ELb1ELb0ELb0ELb1ELb1ELb1EEEvNS_16Flash_fwd_paramsE$_ZN5flash30compute_attn_1rowblock_splitkvI23Flash_fwd_kernel_traitsILi192ELi64ELi64ELi4ELb0ELb0EN7cutlass10bfloat16_tE19Flash_kernel_traitsILi192ELi64ELi64ELi4ES3_EELb1ELb0ELb1ELb0ELb0ELb1ELb1ELb1ENS_16Flash_fwd_paramsEEEvRKT8_iiiii) ;  /* 0x0000002000007944 */ /* 0x018fea0003c00000 */
[----:B------:R-:W-:Y:S05]  /*01e0*/  BSYNC B4 ;  /* 0x0000000000047941 */ /* 0x000fea0003800000 */
.L_x_4072:
[----:B------:R-:W-:Y:S05]  /*01f0*/  EXIT ;  /* 0x000000000000794d */ /* 0x000fea0003800000 */
        .type           $_ZN5flash24flash_fwd_splitkv_kernelI23Flash_fwd_kernel_traitsILi192ELi64ELi64ELi4ELb0ELb0EN7cutlass10bfloat16_tE19Flash_kernel_traitsILi192ELi64ELi64ELi4ES3_EELb1ELb0ELb1ELb0ELb0ELb1ELb1ELb1EEEvNS_16Flash_fwd_paramsE$_ZN5flash30compute_attn_1rowblock_splitkvI23Flash_fwd_kernel_traitsILi192ELi64ELi64ELi4ELb0ELb0EN7cutlass10bfloat16_tE19Flash_kernel_traitsILi192ELi64ELi64ELi4ES3_EELb1ELb0ELb1ELb0ELb0ELb1ELb1ELb1ENS_16Flash_fwd_paramsEEEvRKT8_iiiii,@function
        .size           $_ZN5flash24flash_fwd_splitkv_kernelI23Flash_fwd_kernel_traitsILi192ELi64ELi64ELi4ELb0ELb0EN7cutlass10bfloat16_tE19Flash_kernel_traitsILi192ELi64ELi64ELi4ES3_EELb1ELb0ELb1ELb0ELb0ELb1ELb1ELb1EEEvNS_16Flash_fwd_paramsE$_ZN5flash30compute_attn_1rowblock_splitkvI23Flash_fwd_kernel_traitsILi192ELi64ELi64ELi4ELb0ELb0EN7cutlass10bfloat16_tE19Flash_kernel_traitsILi192ELi64ELi64ELi4ES3_EELb1ELb0ELb1ELb0ELb0ELb1ELb1ELb1ENS_16Flash_fwd_paramsEEEvRKT8_iiiii,($__internal_25_$__cuda_sm70_shflsync_bfly_p - $_ZN5flash24flash_fwd_splitkv_kernelI23Flash_fwd_kernel_traitsILi192ELi64ELi64ELi4ELb0ELb0EN7cutlass10bfloat16_tE19Flash_kernel_traitsILi192ELi64ELi64ELi4ES3_EELb1ELb0ELb1ELb0ELb0ELb1ELb1ELb1EEEvNS_16Flash_fwd_paramsE$_ZN5flash30compute_attn_1rowblock_splitkvI23Flash_fwd_kernel_traitsILi192ELi64ELi64ELi4ELb0ELb0EN7cutlass10bfloat16_tE19Flash_kernel_traitsILi192ELi64ELi64ELi4ES3_EELb1ELb0ELb1ELb0ELb0ELb1ELb1ELb1ENS_16Flash_fwd_paramsEEEvRKT8_iiiii)
$_ZN5flash24flash_fwd_splitkv_kernelI23Flash_fwd_kernel_traitsILi192ELi64ELi64ELi4ELb0ELb0EN7cutlass10bfloat16_tE19Flash_kernel_traitsILi192ELi64ELi64ELi4ES3_EELb1ELb0ELb1ELb0ELb0ELb1ELb1ELb1EEEvNS_16Flash_fwd_paramsE$_ZN5flash30compute_attn_1rowblock_splitkvI23Flash_fwd_kernel_traitsILi192ELi64ELi64ELi4ELb0ELb0EN7cutlass10bfloat16_tE19Flash_kernel_traitsILi192ELi64ELi64ELi4ES3_EELb1ELb0ELb1ELb0ELb0ELb1ELb1ELb1ENS_16Flash_fwd_paramsEEEvRKT8_iiiii:
        /* <DEDUP_REMOVED lines=20> */
.L_x_4074:
[----:B------:R-:W-:Y:S05]  /*0340*/  BSYNC B0 ;  /* 0x0000000000007941 */ /* 0x000fea0003800000 */
.L_x_4073:
        /* <DEDUP_REMOVED lines=17> */
.L_x_4076:
[----:B-1----:R1:W5:Y:S02]  /*0460*/  LD.E R3, [R12.64+0xb8] ;  /* 0x0000b8060c037980 */ /* 0x002364000c101900 */
.L_x_4077:
[----:B------:R-:W-:Y:S05]  /*0470*/  BSYNC B0 ;  /* 0x0000000000007941 */ /* 0x000fea0003800000 */
.L_x_4075:
        /* <DEDUP_REMOVED lines=10> */
.L_x_4079:
[----:B------:R-:W2:Y:S01]  /*0520*/  LD.E.64 R2, [R12.64+0x108] ;  /* 0x000108060c027980 */ /* 0x000ea2000c101b00 */
[----:B------:R-:W-:Y:S01]  /*0530*/  BSSY B0, `(.L_x_4081) ;  /* 0x0000006000007945 */ /* 0x000fe20003800000 */
[----:B------:R-:W-:Y:S01]  /*0540*/  IMAD.MOV.U32 R73, RZ, RZ, RZ ;  /* 0x000000ffff497224 */ /* 0x000fe200078e00ff */
[----:B--2---:R-:W-:-:S04]  /*0550*/  ISETP.NE.U32.AND P0, PT, R2, RZ, PT ;  /* 0x000000ff0200720c */ /* 0x004fc80003f05070 */
[----:B------:R-:W-:-:S13]  /*0560*/  ISETP.NE.AND.EX P0, PT, R3, RZ, PT, P0 ;  /* 0x000000ff0300720c */ /* 0x000fda0003f05300 */
[----:B------:R-:W-:Y:S05]  /*0570*/  @!P0 BRA `(.L_x_4082) ;  /* 0x0000001000008947 */ /* 0x000fea0003800000 */
[----:B------:R1:W5:Y:S02]  /*0580*/  LD.E R73, [R12.64+0xbc] ;  /* 0x0000bc060c497980 */ /* 0x000364000c101900 */
.L_x_4082:
[----:B------:R-:W-:Y:S05]  /*0590*/  BSYNC B0 ;  /* 0x0000000000007941 */ /* 0x000fea0003800000 */
.L_x_4081:
[----:B-----5:R-:W-:Y:S02]  /*05a0*/  IADD3 R73, R76, R73, RZ ;  /* 0x000000494c497210 */ /* 0x020fe40007ffe0ff */
.L_x_4080:
[----:B------:R-:W-:Y:S05]  /*05b0*/  BSYNC B1 ;  /* 0x0000000000017941 */ /* 0x000fea0003800000 */
.L_x_4078:
[----:B------:R-:W-:Y:S01]  /*05c0*/  IMAD.SHL.U32 R71, R219, 0x40, RZ ;  /* 0x00000040db477824 */ /* 0x000fe200078e00ff */
[----:B------:R-:W-:Y:S01]  /*05d0*/  MOV R2, R218 ;  /* 0x000000da00027202 */ /* 0x000fe20000000f00 */
[----:B------:R-:W-:-:S03]  /*05e0*/  IMAD.MOV.U32 R3, RZ, RZ, 0x0 ;  /* 0x00000000ff037424 */ /* 0x000fc600078e00ff */
[----:B------:R-:W-:-:S13]  /*05f0*/  ISETP.GT.AND P0, PT, R220, R71, PT ;  /* 0x00000047dc00720c */ /* 0x000fda0003f04270 */
[----:B------:R-:W-:Y:S05]  /*0600*/  @!P0 RET.REL.NODEC R2 `(_ZN5flash24flash_fwd_splitkv_kernelI23Flash_fwd_kernel_traitsILi192ELi64ELi64ELi4ELb0ELb0EN7cutlass10bfloat16_tE19Flash_kernel_traitsILi192ELi64ELi64ELi4ES3_EELb1ELb0ELb1ELb0ELb0ELb1ELb1ELb1EEEvNS_16Flash_fwd_paramsE) ;  /* 0xfffff9f002008950 */ /* 0x000fea0003c3ffff */
        /* <DEDUP_REMOVED lines=81> */
.L_x_4085:
[----:B------:R-:W-:Y:S05]  /*0b20*/  BSYNC B0 ;  /* 0x0000000000007941 */ /* 0x000fea0003800000 */
.L_x_4084:
        /* <DEDUP_REMOVED lines=10> */
.L_x_4087:
[----:B------:R-:W-:Y:S05]  /*0bd0*/  BSYNC B0 ;  /* 0x0000000000007941 */ /* 0x000fea0003800000 */
.L_x_4086:
        /* <DEDUP_REMOVED lines=10> */
.L_x_4089:
[----:B------:R-:W-:Y:S05]  /*0c80*/  BSYNC B0 ;  /* 0x0000000000007941 */ /* 0x000fea0003800000 */
.L_x_4088:
        /* <DEDUP_REMOVED lines=10> */
.L_x_4091:
[----:B------:R-:W-:Y:S05]  /*0d30*/  BSYNC B0 ;  /* 0x0000000000007941 */ /* 0x000fea0003800000 */
.L_x_4090:
        /* <DEDUP_REMOVED lines=10> */
.L_x_4093:
[----:B------:R-:W-:Y:S05]  /*0de0*/  BSYNC B0 ;  /* 0x0000000000007941 */ /* 0x000fea0003800000 */
.L_x_4092:
        /* <DEDUP_REMOVED lines=10> */
.L_x_4095:
[----:B------:R-:W-:Y:S05]  /*0e90*/  BSYNC B0 ;  /* 0x0000000000007941 */ /* 0x000fea0003800000 */
.L_x_4094:
        /* <DEDUP_REMOVED lines=10> */
.L_x_4097:
[----:B------:R-:W-:Y:S05]  /*0f40*/  BSYNC B0 ;  /* 0x0000000000007941 */ /* 0x000fea0003800000 */
.L_x_4096:
        /* <DEDUP_REMOVED lines=10> */
.L_x_4099:
[----:B------:R-:W-:Y:S05]  /*0ff0*/  BSYNC B0 ;  /* 0x0000000000007941 */ /* 0x000fea0003800000 */
.L_x_4098:
        /* <DEDUP_REMOVED lines=29> */
[----:B------:R-:W-:Y:S05]  /*11d0*/  @P6 RET.REL.NODEC R218 `(_ZN5flash24flash_fwd_splitkv_kernelI23Flash_fwd_kernel_traitsILi192ELi64ELi64ELi4ELb0ELb0EN7cutlass10bfloat16_tE19Flash_kernel_traitsILi192ELi64ELi64ELi4ES3_EELb1ELb0ELb1ELb0ELb0ELb1ELb1ELb1EEEvNS_16Flash_fwd_paramsE) ;  /* 0xffffee20da006950 */ /* 0x000fea0003c3ffff */
[----:B-1----:R-:W-:Y:S02]  /*11e0*/  MOV R5, 0xff800000 ;  /* 0xff80000000057802 */ /* 0x002fe40000000f00 */
[----:B------:R-:W-:-:S03]  /*11f0*/  MOV R219, 0x0 ;  /* 0x0000000000db7802 */ /* 0x000fc60000000f00 */
[----:B------:R1:W-:Y:S01]  /*1200*/  ST.E [R2.64+0xe0], R5 ;  /* 0x0000e00502007985 */ /* 0x0003e2000c101906 */
[----:B------:R-:W-:Y:S05]  /*1210*/  RET.REL.NODEC R218 `(_ZN5flash24flash_fwd_splitkv_kernelI23Flash_fwd_kernel_traitsILi192ELi64ELi64ELi4ELb0ELb0EN7cutlass10bfloat16_tE19Flash_kernel_traitsILi192ELi64ELi64ELi4ES3_EELb1ELb0ELb1ELb0ELb0ELb1ELb1ELb1EEEvNS_16Flash_fwd_paramsE) ;  /* 0xffffede0da007950 */ /* 0x000fea0003c3ffff */
.L_x_4083:
        /* <DEDUP_REMOVED lines=105> */
.L_x_4101:
        /* <DEDUP_REMOVED lines=79> */
.L_x_4102:
[----:B-1----:R-:W-:Y:S05]  /*1da0*/  BSYNC B0 ;  /* 0x0000000000007941 */ /* 0x002fea0003800000 */
.L_x_4100:
        /* <DEDUP_REMOVED lines=275> */
.L_x_4197:
        /* <DEDUP_REMOVED lines=18> */
.L_x_4105:
[----:B------:R-:W-:Y:S05]  /*3000*/  BSYNC B0 ;  /* 0x0000000000007941 */ /* 0x000fea0003800000 */
.L_x_4104:
        /* <DEDUP_REMOVED lines=18> */
.L_x_4107:
[----:B------:R-:W-:Y:S05]  /*3130*/  BSYNC B0 ;  /* 0x0000000000007941 */ /* 0x000fea0003800000 */
.L_x_4106:
        /* <DEDUP_REMOVED lines=18> */
.L_x_4109:
[----:B------:R-:W-:Y:S05]  /*3260*/  BSYNC B0 ;  /* 0x0000000000007941 */ /* 0x000fea0003800000 */
.L_x_4108:
        /* <DEDUP_REMOVED lines=18> */
.L_x_4111:
[----:B------:R-:W-:Y:S05]  /*3390*/  BSYNC B0 ;  /* 0x0000000000007941 */ /* 0x000fea0003800000 */
.L_x_4110:
        /* <DEDUP_REMOVED lines=65> */
.L_x_4118:
[----:B------:R-:W-:Y:S05]  /*37b0*/  BSYNC B0 ;  /* 0x0000000000007941 */ /* 0x000fea0003800000 */
.L_x_4117:
        /* <DEDUP_REMOVED lines=50> */
.L_x_4120:
[----:B------:R-:W-:Y:S05]  /*3ae0*/  BSYNC B0 ;  /* 0x0000000000007941 */ /* 0x000fea0003800000 */
.L_x_4119:
        /* <DEDUP_REMOVED lines=49> */
.L_x_4116:
[----:B------:R-:W-:Y:S05]  /*3e00*/  BSYNC B1 ;  /* 0x0000000000017941 */ /* 0x000fea0003800000 */
.L_x_4115:
        /* <DEDUP_REMOVED lines=63> */
.L_x_4124:
[----:B------:R-:W-:Y:S05]  /*4200*/  BSYNC B0 ;  /* 0x0000000000007941 */ /* 0x000fea0003800000 */
.L_x_4123:
        /* <DEDUP_REMOVED lines=53> */
.L_x_4126:
[----:B------:R-:W-:Y:S05]  /*4560*/  BSYNC B0 ;  /* 0x0000000000007941 */ /* 0x000fea0003800000 */
.L_x_4125:
        /* <DEDUP_REMOVED lines=52> */
.L_x_4122:
[----:B------:R-:W-:Y:S05]  /*48b0*/  BSYNC B1 ;  /* 0x0000000000017941 */ /* 0x000fea0003800000 */
.L_x_4121:
        /* <DEDUP_REMOVED lines=63> */
.L_x_4130:
[----:B------:R-:W-:Y:S05]  /*4cb0*/  BSYNC B0 ;  /* 0x0000000000007941 */ /* 0x000fea0003800000 */
.L_x_4129:
        /* <DEDUP_REMOVED lines=53> */
.L_x_4132:
[----:B------:R-:W-:Y:S05]  /*5010*/  BSYNC B0 ;  /* 0x0000000000007941 */ /* 0x000fea0003800000 */
.L_x_4131:
        /* <DEDUP_REMOVED lines=52> */
.L_x_4128:
[----:B------:R-:W-:Y:S05]  /*5360*/  BSYNC B1 ;  /* 0x0000000000017941 */ /* 0x000fea0003800000 */
.L_x_4127:
        /* <DEDUP_REMOVED lines=65> */
.L_x_4136:
[----:B------:R-:W-:Y:S05]  /*5780*/  BSYNC B0 ;  /* 0x0000000000007941 */ /* 0x000fea0003800000 */
.L_x_4135:
        /* <DEDUP_REMOVED lines=53> */
.L_x_4138:
[----:B------:R-:W-:Y:S05]  /*5ae0*/  BSYNC B0 ;  /* 0x0000000000007941 */ /* 0x000fea0003800000 */
.L_x_4137:
        /* <DEDUP_REMOVED lines=52> */
.L_x_4134:
[----:B------:R-:W-:Y:S05]  /*5e30*/  BSYNC B1 ;  /* 0x0000000000017941 */ /* 0x000fea0003800000 */
.L_x_4133:
[----:B------:R-:W2:Y:S02]  /*5e40*/  LD.E R3, [R12.64+0xd0] ;  /* 0x0000d0060c037980 */ /* 0x000ea4000c101900 */
[----:B--2---:R-:W-:Y:S05]  /*5e50*/  IMAD.U32 R3, R3, -0x20, RZ ;  /* 0xffffffe003037824 */ /* 0x004fea00078e00ff */
[C---:B------:R-:W-:Y:S02]  /*5e60*/  LEA R18, P1, R3.reuse, R18, 0x1 ;  /* 0x0000001203127211 */ /* 0x040fe400078208ff */
[C---:B------:R-:W-:Y:S02]  /*5e70*/  LEA R58, P0, R3.reuse, R58, 0x1 ;  /* 0x0000003a033a7211 */ /* 0x040fe400078008ff */
[C---:B------:R-:W-:Y:S02]  /*5e80*/  LEA.HI.X.SX32 R19, R3.reuse, R19, 0x1, P1 ;  /* 0x0000001303137211 */ /* 0x040fe400008f0eff */
[----:B------:R-:W-:Y:S01]  /*5e90*/  LEA.HI.X.SX32 R59, R3, R59, 0x1, P0 ;  /* 0x0000003b033b7211 */ /* 0x000fe200000f0eff */
[----:B------:R-:W-:-:S05]  /*5ea0*/  BRA `(.L_x_4139) ;  /* 0x00004ec000007947 */ /* 0x000fca0003800000 */
.L_x_4114:
        /* <DEDUP_REMOVED lines=89> */
.L_x_4145:
[----:B------:R-:W-:Y:S05]  /*6440*/  BSYNC B0 ;  /* 0x0000000000007941 */ /* 0x000fea0003800000 */
.L_x_4144:
[----:B-----5:R2:W-:Y:S02]  /*6450*/  ST.E.128 [R126.64], R48 ;  /* 0x000000307e007985 */ /* 0x0205e4000c101d06 */
.L_x_4143:
[----:B------:R-:W-:Y:S05]  /*6460*/  BSYNC B1 ;  /* 0x0000000000017941 */ /* 0x000fea0003800000 */
.L_x_4142:
        /* <DEDUP_REMOVED lines=87> */
.L_x_4149:
[----:B------:R-:W-:Y:S05]  /*69e0*/  BSYNC B0 ;  /* 0x0000000000007941 */ /* 0x000fea0003800000 */
.L_x_4148:
[----:B-----5:R3:W-:Y:S02]  /*69f0*/  ST.E.128 [R126.64+0x80], R48 ;  /* 0x000080307e007985 */ /* 0x0207e4000c101d06 */
.L_x_4147:
[----:B------:R-:W-:Y:S05]  /*6a00*/  BSYNC B1 ;  /* 0x0000000000017941 */ /* 0x000fea0003800000 */
.L_x_4146:
        /* <DEDUP_REMOVED lines=86> */
.L_x_4151:
[----:B------:R-:W-:Y:S05]  /*6f70*/  BSYNC B0 ;  /* 0x0000000000007941 */ /* 0x000fea0003800000 */
.L_x_4150:
[----:B-----5:R3:W-:Y:S02]  /*6f80*/  ST.E.128 [R126.64+0x100], R48 ;  /* 0x000100307e007985 */ /* 0x0207e4000c101d06 */
.L_x_4141:
[----:B------:R-:W-:Y:S05]  /*6f90*/  BSYNC B2 ;  /* 0x0000000000027941 */ /* 0x000fea0003800000 */
.L_x_4140:
        /* <DEDUP_REMOVED lines=97> */
.L_x_4157:
[----:B------:R-:W-:Y:S05]  /*75b0*/  BSYNC B0 ;  /* 0x0000000000007941 */ /* 0x000fea0003800000 */
.L_x_4156:
[C---:B------:R-:W-:Y:S04]  /*75c0*/  LEA R2, P0, R213.reuse, R126, 0x1 ;  /* 0x0000007ed5027211 */ /* 0x040fe800078008ff */
[----:B------:R-:W-:Y:S05]  /*75d0*/  LEA.HI.X R3, R213, R127, R214, 0x1, P0 ;  /* 0x0000007fd5037211 */ /* 0x000fea00000f0cd6 */
[----:B-----5:R3:W-:Y:S04]  /*75e0*/  ST.E.128 [R2.64], R48 ;  /* 0x0000003002007985 */ /* 0x0207e8000c101d06 */
.L_x_4155:
[----:B------:R-:W-:Y:S05]  /*75f0*/  BSYNC B1 ;  /* 0x0000000000017941 */ /* 0x000fea0003800000 */
.L_x_4154:
        /* <DEDUP_REMOVED lines=92> */
.L_x_4161:
[----:B------:R-:W-:Y:S05]  /*7bc0*/  BSYNC B0 ;  /* 0x0000000000007941 */ /* 0x000fea0003800000 */
.L_x_4160:
[C---:B------:R-:W-:Y:S04]  /*7bd0*/  LEA R2, P0, R92.reuse, R126, 0x1 ;  /* 0x0000007e5c027211 */ /* 0x040fe800078008ff */
[----:B------:R-:W-:Y:S05]  /*7be0*/  LEA.HI.X R3, R92, R127, R93, 0x1, P0 ;  /* 0x0000007f5c037211 */ /* 0x000fea00000f0c5d */
[----:B-----5:R3:W-:Y:S04]  /*7bf0*/  ST.E.128 [R2.64], R48 ;  /* 0x0000003002007985 */ /* 0x0207e8000c101d06 */
.L_x_4159:
[----:B------:R-:W-:Y:S05]  /*7c00*/  BSYNC B1 ;  /* 0x0000000000017941 */ /* 0x000fea0003800000 */
.L_x_4158:
        /* <DEDUP_REMOVED lines=91> */
.L_x_4163:
[----:B------:R-:W-:Y:S05]  /*81c0*/  BSYNC B0 ;  /* 0x0000000000007941 */ /* 0x000fea0003800000 */
.L_x_4162:
[C---:B------:R-:W-:Y:S04]  /*81d0*/  LEA R2, P0, R88.reuse, R126, 0x1 ;  /* 0x0000007e58027211 */ /* 0x040fe800078008ff */
[----:B------:R-:W-:Y:S05]  /*81e0*/  LEA.HI.X R3, R88, R127, R89, 0x1, P0 ;  /* 0x0000007f58037211 */ /* 0x000fea00000f0c59 */
[----:B-----5:R3:W-:Y:S04]  /*81f0*/  ST.E.128 [R2.64], R48 ;  /* 0x0000003002007985 */ /* 0x0207e8000c101d06 */
.L_x_4153:
[----:B------:R-:W-:Y:S05]  /*8200*/  BSYNC B2 ;  /* 0x0000000000027941 */ /* 0x000fea0003800000 */
.L_x_4152:
        /* <DEDUP_REMOVED lines=97> */
.L_x_4169:
[----:B------:R-:W-:Y:S05]  /*8820*/  BSYNC B0 ;  /* 0x0000000000007941 */ /* 0x000fea0003800000 */
.L_x_4168:
[C---:B------:R-:W-:Y:S04]  /*8830*/  LEA R2, P0, R94.reuse, R126, 0x1 ;  /* 0x0000007e5e027211 */ /* 0x040fe800078008ff */
[----:B------:R-:W-:Y:S05]  /*8840*/  LEA.HI.X R3, R94, R127, R95, 0x1, P0 ;  /* 0x0000007f5e037211 */ /* 0x000fea00000f0c5f */
[----:B-----5:R3:W-:Y:S04]  /*8850*/  ST.E.128 [R2.64], R48 ;  /* 0x0000003002007985 */ /* 0x0207e8000c101d06 */
.L_x_4167:
[----:B------:R-:W-:Y:S05]  /*8860*/  BSYNC B1 ;  /* 0x0000000000017941 */ /* 0x000fea0003800000 */
.L_x_4166:
        /* <DEDUP_REMOVED lines=92> */
.L_x_4173:
[----:B------:R-:W-:Y:S05]  /*8e30*/  BSYNC B0 ;  /* 0x0000000000007941 */ /* 0x000fea0003800000 */
.L_x_4172:
[C---:B------:R-:W-:Y:S04]  /*8e40*/  LEA R2, P0, R90.reuse, R126, 0x1 ;  /* 0x0000007e5a027211 */ /* 0x040fe800078008ff */
[----:B------:R-:W-:Y:S05]  /*8e50*/  LEA.HI.X R3, R90, R127, R91, 0x1, P0 ;  /* 0x0000007f5a037211 */ /* 0x000fea00000f0c5b */
[----:B-----5:R3:W-:Y:S04]  /*8e60*/  ST.E.128 [R2.64], R48 ;  /* 0x0000003002007985 */ /* 0x0207e8000c101d06 */
.L_x_4171:
[----:B------:R-:W-:Y:S05]  /*8e70*/  BSYNC B1 ;  /* 0x0000000000017941 */ /* 0x000fea0003800000 */
.L_x_4170:
        /* <DEDUP_REMOVED lines=91> */
.L_x_4175:
[----:B------:R-:W-:Y:S05]  /*9430*/  BSYNC B0 ;  /* 0x0000000000007941 */ /* 0x000fea0003800000 */
.L_x_4174:
[C---:B------:R-:W-:Y:S04]  /*9440*/  LEA R2, P0, R86.reuse, R126, 0x1 ;  /* 0x0000007e56027211 */ /* 0x040fe800078008ff */
[----:B------:R-:W-:Y:S05]  /*9450*/  LEA.HI.X R3, R86, R127, R87, 0x1, P0 ;  /* 0x0000007f56037211 */ /* 0x000fea00000f0c57 */
[----:B-----5:R3:W-:Y:S04]  /*9460*/  ST.E.128 [R2.64], R48 ;  /* 0x0000003002007985 */ /* 0x0207e8000c101d06 */
.L_x_4165:
[----:B------:R-:W-:Y:S05]  /*9470*/  BSYNC B2 ;  /* 0x0000000000027941 */ /* 0x000fea0003800000 */
.L_x_4164:
        /* <DEDUP_REMOVED lines=98> */
.L_x_4181:
[----:B------:R-:W-:Y:S05]  /*9aa0*/  BSYNC B0 ;  /* 0x0000000000007941 */ /* 0x000fea0003800000 */
.L_x_4180:
[----:B------:R-:W-:Y:S02]  /*9ab0*/  IMAD R0, R67, 0x60, RZ ;  /* 0x0000006043007824 */ /* 0x000fe400078e02ff */
[----:B------:R-:W-:Y:S05]  /*9ac0*/  IMAD.WIDE.U32 R2, R66, 0x60, R126 ;  /* 0x0000006042027825 */ /* 0x000fea00078e007e */
[----:B------:R-:W-:Y:S05]  /*9ad0*/  IADD3 R3, R3, R0, RZ ;  /* 0x0000000003037210 */ /* 0x000fea0007ffe0ff */
[----:B-----5:R3:W-:Y:S02]  /*9ae0*/  ST.E.128 [R2.64], R48 ;  /* 0x0000003002007985 */ /* 0x0207e4000c101d06 */
.L_x_4179:
[----:B------:R-:W-:Y:S05]  /*9af0*/  BSYNC B1 ;  /* 0x0000000000017941 */ /* 0x000fea0003800000 */
.L_x_4178:
        /* <DEDUP_REMOVED lines=92> */
.L_x_4185:
[----:B------:R-:W-:Y:S05]  /*a0c0*/  BSYNC B0 ;  /* 0x0000000000007941 */ /* 0x000fea0003800000 */
.L_x_4184:
[C---:B------:R-:W-:Y:S04]  /*a0d0*/  LEA R2, P0, R85.reuse, R126, 0x1 ;  /* 0x0000007e55027211 */ /* 0x040fe800078008ff */
[----:B------:R-:W-:Y:S05]  /*a0e0*/  LEA.HI.X R3, R85, R127, R84, 0x1, P0 ;  /* 0x0000007f55037211 */ /* 0x000fea00000f0c54 */
[----:B-----5:R3:W-:Y:S04]  /*a0f0*/  ST.E.128 [R2.64], R48 ;  /* 0x0000003002007985 */ /* 0x0207e8000c101d06 */
.L_x_4183:
[----:B------:R-:W-:Y:S05]  /*a100*/  BSYNC B1 ;  /* 0x0000000000017941 */ /* 0x000fea0003800000 */
.L_x_4182:
        /* <DEDUP_REMOVED lines=91> */
.L_x_4187:
[----:B------:R-:W-:Y:S05]  /*a6c0*/  BSYNC B0 ;  /* 0x0000000000007941 */ /* 0x000fea0003800000 */
.L_x_4186:
[C---:B------:R-:W-:Y:S04]  /*a6d0*/  LEA R2, P0, R83.reuse, R126, 0x1 ;  /* 0x0000007e53027211 */ /* 0x040fe800078008ff */
[----:B------:R-:W-:Y:S05]  /*a6e0*/  LEA.HI.X R3, R83, R127, R82, 0x1, P0 ;  /* 0x0000007f53037211 */ /* 0x000fea00000f0c52 */
[----:B-----5:R3:W-:Y:S04]  /*a6f0*/  ST.E.128 [R2.64], R48 ;  /* 0x0000003002007985 */ /* 0x0207e8000c101d06 */
.L_x_4177:
[----:B------:R-:W-:Y:S05]  /*a700*/  BSYNC B2 ;  /* 0x0000000000027941 */ /* 0x000fea0003800000 */
.L_x_4176:
[----:B---3--:R-:W3:Y:S02]  /*a710*/  LD.E R3, [R12.64+0xd0] ;  /* 0x0000d0060c037980 */ /* 0x008ee4000c101900 */
[----:B---3--:R-:W-:Y:S05]  /*a720*/  IMAD.U32 R3, R3, -0x20, RZ ;  /* 0xffffffe003037824 */ /* 0x008fea00078e00ff */
[C---:B------:R-:W-:Y:S02]  /*a730*/  LEA R124, P1, R3.reuse, R124, 0x1 ;  /* 0x0000007c037c7211 */ /* 0x040fe400078208ff */
[C---:B------:R-:W-:Y:S02]  /*a740*/  LEA R122, P0, R3.reuse, R122, 0x1 ;  /* 0x0000007a037a7211 */ /* 0x040fe400078008ff */
[C---:B------:R-:W-:Y:S02]  /*a750*/  LEA.HI.X.SX32 R125, R3.reuse, R125, 0x1, P1 ;  /* 0x0000007d037d7211 */ /* 0x040fe400008f0eff */
[----:B------:R-:W-:Y:S01]  /*a760*/  LEA.HI.X.SX32 R123, R3, R123, 0x1, P0 ;  /* 0x0000007b037b7211 */ /* 0x000fe200000f0eff */
[----:B------:R-:W-:-:S05]  /*a770*/  BRA `(.L_x_4139) ;  /* 0x000005f000007947 */ /* 0x000fca0003800000 */
.L_x_4113:
        /* <DEDUP_REMOVED lines=11> */
.L_x_4189:
[----:B------:R-:W-:Y:S05]  /*a830*/  BSYNC B0 ;  /* 0x0000000000007941 */ /* 0x000fea0003800000 */
.L_x_4188:
        /* <DEDUP_REMOVED lines=27> */
.L_x_4191:
[----:B------:R-:W-:Y:S05]  /*a9f0*/  BSYNC B0 ;  /* 0x0000000000007941 */ /* 0x000fea0003800000 */
.L_x_4190:
        /* <DEDUP_REMOVED lines=27> */
.L_x_4193:
[----:B------:R-:W-:Y:S05]  /*abb0*/  BSYNC B0 ;  /* 0x0000000000007941 */ /* 0x000fea0003800000 */
.L_x_4192:
        /* <DEDUP_REMOVED lines=27> */
.L_x_4139:
[----:B------:R-:W-:Y:S05]  /*ad70*/  BSYNC B3 ;  /* 0x0000000000037941 */ /* 0x000fea0003800000 */
.L_x_4112:
        /* <DEDUP_REMOVED lines=89> */
.L_x_4195:
        /* <DEDUP_REMOVED lines=8> */
.L_x_4196:
[----:B------:R-:W-:Y:S05]  /*b390*/  BSYNC B0 ;  /* 0x0000000000007941 */ /* 0x000fea0003800000 */
.L_x_4194:
[----:B------:R-:W-:Y:S04]  /*b3a0*/  IADD3 R9, R9, -0x1, RZ ;  /* 0xffffffff09097810 */ /* 0x000fe80007ffe0ff */
[----:B------:R-:W-:Y:S11]  /*b3b0*/  ISETP.GT.AND P0, PT, R9, R96, PT ;  /* 0x000000600900720c */ /* 0x000ff60003f04270 */
[----:B------:R-:W-:Y:S02]  /*b3c0*/  @!UPT UIADD3 URZ, URZ, URZ, URZ ;  /* 0x0000003f3f3ff290 */ /* 0x000fe4000fffe03f */
[----:B------:R-:W-:-:S05]  /*b3d0*/  @P0 BRA `(.L_x_4197) ;  /* 0xffff7b0000000947 */ /* 0x000fca000383ffff */
.L_x_4103:
        /* <DEDUP_REMOVED lines=108> */
.L_x_4206:
[----:B------:R-:W-:Y:S05]  /*baa0*/  BSYNC B0 ;  /* 0x0000000000007941 */ /* 0x000fea0003800000 */
.L_x_4205:
[----:B-----5:R3:W-:Y:S02]  /*bab0*/  STS.128 [R223], R20 ;  /* 0x00000014df007388 */ /* 0x0207e40000000c00 */
.L_x_4204:
[----:B------:R-:W-:Y:S05]  /*bac0*/  BSYNC B1 ;  /* 0x0000000000017941 */ /* 0x000fea0003800000 */
.L_x_4203:
        /* <DEDUP_REMOVED lines=47> */
.L_x_4210:
[----:B------:R-:W-:Y:S05]  /*bdc0*/  BSYNC B0 ;  /* 0x0000000000007941 */ /* 0x000fea0003800000 */
.L_x_4209:
[----:B-----5:R1:W-:Y:S02]  /*bdd0*/  STS.128 [R223+0x2000], R20 ;  /* 0x00200014df007388 */ /* 0x0203e40000000c00 */
.L_x_4208:
[----:B------:R-:W-:Y:S05]  /*bde0*/  BSYNC B1 ;  /* 0x0000000000017941 */ /* 0x000fea0003800000 */
.L_x_4207:
        /* <DEDUP_REMOVED lines=46> */
.L_x_4212:
[----:B------:R-:W-:Y:S05]  /*c0d0*/  BSYNC B0 ;  /* 0x0000000000007941 */ /* 0x000fea0003800000 */
.L_x_4211:
[----:B-----5:R3:W-:Y:S02]  /*c0e0*/  STS.128 [R223+0x4000], R20 ;  /* 0x00400014df007388 */ /* 0x0207e40000000c00 */
.L_x_4202:
[----:B------:R-:W-:Y:S05]  /*c0f0*/  BSYNC B2 ;  /* 0x0000000000027941 */ /* 0x000fea0003800000 */
.L_x_4201:
        /* <DEDUP_REMOVED lines=61> */
.L_x_4218:
[----:B------:R-:W-:Y:S05]  /*c4d0*/  BSYNC B0 ;  /* 0x0000000000007941 */ /* 0x000fea0003800000 */
.L_x_4217:
[----:B-----5:R3:W-:Y:S02]  /*c4e0*/  STS.128 [R223+0x800], R20 ;  /* 0x00080014df007388 */ /* 0x0207e40000000c00 */
.L_x_4216:
[----:B------:R-:W-:Y:S05]  /*c4f0*/  BSYNC B1 ;  /* 0x0000000000017941 */ /* 0x000fea0003800000 */
.L_x_4215:
        /* <DEDUP_REMOVED lines=48> */
.L_x_4222:
[----:B------:R-:W-:Y:S05]  /*c800*/  BSYNC B0 ;  /* 0x0000000000007941 */ /* 0x000fea0003800000 */
.L_x_4221:
[----:B-----5:R3:W-:Y:S02]  /*c810*/  STS.128 [R223+0x2800], R20 ;  /* 0x00280014df007388 */ /* 0x0207e40000000c00 */
.L_x_4220:
[----:B------:R-:W-:Y:S05]  /*c820*/  BSYNC B1 ;  /* 0x0000000000017941 */ /* 0x000fea0003800000 */
.L_x_4219:
        /* <DEDUP_REMOVED lines=45> */
.L_x_4224:
[----:B------:R-:W-:Y:S05]  /*cb00*/  BSYNC B0 ;  /* 0x0000000000007941 */ /* 0x000fea0003800000 */
.L_x_4223:
[----:B-----5:R1:W-:Y:S02]  /*cb10*/  STS.128 [R223+0x4800], R44 ;  /* 0x0048002cdf007388 */ /* 0x0203e40000000c00 */
.L_x_4214:
[----:B------:R-:W-:Y:S05]  /*cb20*/  BSYNC B2 ;  /* 0x0000000000027941 */ /* 0x000fea0003800000 */
.L_x_4213:
        /* <DEDUP_REMOVED lines=61> */
.L_x_4230:
[----:B------:R-:W-:Y:S05]  /*cf00*/  BSYNC B0 ;  /* 0x0000000000007941 */ /* 0x000fea0003800000 */
.L_x_4229:
[----:B-----5:R1:W-:Y:S02]  /*cf10*/  STS.128 [R223+0x1000], R20 ;  /* 0x00100014df007388 */ /* 0x0203e40000000c00 */
.L_x_4228:
[----:B------:R-:W-:Y:S05]  /*cf20*/  BSYNC B1 ;  /* 0x0000000000017941 */ /* 0x000fea0003800000 */
.L_x_4227:
        /* <DEDUP_REMOVED lines=47> */
.L_x_4234:
[----:B------:R-:W-:Y:S05]  /*d220*/  BSYNC B0 ;  /* 0x0000000000007941 */ /* 0x000fea0003800000 */
.L_x_4233:
[----:B-----5:R3:W-:Y:S02]  /*d230*/  STS.128 [R223+0x3000], R20 ;  /* 0x00300014df007388 */ /* 0x0207e40000000c00 */
.L_x_4232:
[----:B------:R-:W-:Y:S05]  /*d240*/  BSYNC B1 ;  /* 0x0000000000017941 */ /* 0x000fea0003800000 */
.L_x_4231:
        /* <DEDUP_REMOVED lines=46> */
.L_x_4236:
[----:B------:R-:W-:Y:S05]  /*d530*/  BSYNC B0 ;  /* 0x0000000000007941 */ /* 0x000fea0003800000 */
.L_x_4235:
[----:B-----5:R3:W-:Y:S02]  /*d540*/  STS.128 [R223+0x5000], R20 ;  /* 0x00500014df007388 */ /* 0x0207e40000000c00 */
.L_x_4226:
[----:B------:R-:W-:Y:S05]  /*d550*/  BSYNC B2 ;  /* 0x0000000000027941 */ /* 0x000fea0003800000 */
.L_x_4225:
        /* <DEDUP_REMOVED lines=59> */
.L_x_4241:
[----:B------:R-:W-:Y:S05]  /*d910*/  BSYNC B0 ;  /* 0x0000000000007941 */ /* 0x000fea0003800000 */
.L_x_4240:
[----:B-----5:R3:W-:Y:S02]  /*d920*/  STS.128 [R223+0x1800], R20 ;  /* 0x00180014df007388 */ /* 0x0207e40000000c00 */
.L_x_4239:
[----:B------:R-:W-:Y:S05]  /*d930*/  BSYNC B1 ;  /* 0x0000000000017941 */ /* 0x000fea0003800000 */
.L_x_4238:
        /* <DEDUP_REMOVED lines=48> */
.L_x_4245:
[----:B------:R-:W-:Y:S05]  /*dc40*/  BSYNC B0 ;  /* 0x0000000000007941 */ /* 0x000fea0003800000 */
.L_x_4244:
[----:B-----5:R1:W-:Y:S02]  /*dc50*/  STS.128 [R223+0x3800], R16 ;  /* 0x00380010df007388 */ /* 0x0203e40000000c00 */
.L_x_4243:
[----:B------:R-:W-:Y:S05]  /*dc60*/  BSYNC B1 ;  /* 0x0000000000017941 */ /* 0x000fea0003800000 */
.L_x_4242:
        /* <DEDUP_REMOVED lines=45> */
.L_x_4247:
[----:B------:R-:W-:Y:S05]  /*df40*/  BSYNC B0 ;  /* 0x0000000000007941 */ /* 0x000fea0003800000 */
.L_x_4246:
[----:B-----5:R1:W-:Y:S01]  /*df50*/  STS.128 [R223+0x5800], R40 ;  /* 0x00580028df007388 */ /* 0x0203e20000000c00 */
[----:B------:R-:W-:Y:S05]  /*df60*/  BRA `(.L_x_4237) ;  /* 0x00004de000007947 */ /* 0x000fea0003800000 */
.L_x_4200:
        /* <DEDUP_REMOVED lines=89> */
.L_x_4253:
[----:B------:R-:W-:Y:S05]  /*e500*/  BSYNC B0 ;  /* 0x0000000000007941 */ /* 0x000fea0003800000 */
.L_x_4252:
[----:B-----5:R3:W-:Y:S02]  /*e510*/  STS.128 [R223], R32 ;  /* 0x00000020df007388 */ /* 0x0207e40000000c00 */
.L_x_4251:
[----:B------:R-:W-:Y:S05]  /*e520*/  BSYNC B1 ;  /* 0x0000000000017941 */ /* 0x000fea0003800000 */
.L_x_4250:
        /* <DEDUP_REMOVED lines=87> */
.L_x_4257:
[----:B------:R-:W-:Y:S05]  /*eaa0*/  BSYNC B0 ;  /* 0x0000000000007941 */ /* 0x000fea0003800000 */
.L_x_4256:
[----:B-----5:R1:W-:Y:S02]  /*eab0*/  STS.128 [R223+0x2000], R32 ;  /* 0x00200020df007388 */ /* 0x0203e40000000c00 */
.L_x_4255:
[----:B------:R-:W-:Y:S05]  /*eac0*/  BSYNC B1 ;  /* 0x0000000000017941 */ /* 0x000fea0003800000 */
.L_x_4254:
        /* <DEDUP_REMOVED lines=86> */
.L_x_4259:
[----:B------:R-:W-:Y:S05]  /*f030*/  BSYNC B0 ;  /* 0x0000000000007941 */ /* 0x000fea0003800000 */
.L_x_4258:
[----:B-----5:R3:W-:Y:S02]  /*f040*/  STS.128 [R223+0x4000], R32 ;  /* 0x00400020df007388 */ /* 0x0207e40000000c00 */
.L_x_4249:
[----:B------:R-:W-:Y:S05]  /*f050*/  BSYNC B2 ;  /* 0x0000000000027941 */ /* 0x000fea0003800000 */
.L_x_4248:
        /* <DEDUP_REMOVED lines=94> */
.L_x_4265:
[----:B------:R-:W-:Y:S05]  /*f640*/  BSYNC B0 ;  /* 0x0000000000007941 */ /* 0x000fea0003800000 */
.L_x_4264:
[----:B-----5:R3:W-:Y:S02]  /*f650*/  STS.128 [R223+0x800], R32 ;  /* 0x00080020df007388 */ /* 0x0207e40000000c00 */
.L_x_4263:
[----:B------:R-:W-:Y:S05]  /*f660*/  BSYNC B1 ;  /* 0x0000000000017941 */ /* 0x000fea0003800000 */
.L_x_4262:
        /* <DEDUP_REMOVED lines=90> */
.L_x_4269:
[----:B------:R-:W-:Y:S05]  /*fc10*/  BSYNC B0 ;  /* 0x0000000000007941 */ /* 0x000fea0003800000 */
.L_x_4268:
[----:B-----5:R3:W-:Y:S02]  /*fc20*/  STS.128 [R223+0x2800], R32 ;  /* 0x00280020df007388 */ /* 0x0207e40000000c00 */
.L_x_4267:
[----:B------:R-:W-:Y:S05]  /*fc30*/  BSYNC B1 ;  /* 0x0000000000017941 */ /* 0x000fea0003800000 */
.L_x_4266:
        /* <DEDUP_REMOVED lines=90> */
.L_x_4271:
[----:B------:R-:W-:Y:S05]  /*101e0*/  BSYNC B0 ;  /* 0x0000000000007941 */ /* 0x000fea0003800000 */
.L_x_4270:
[----:B-----5:R1:W-:Y:S02]  /*101f0*/  STS.128 [R223+0x4800], R20 ;  /* 0x00480014df007388 */ /* 0x0203e40000000c00 */
.L_x_4261:
[----:B------:R-:W-:Y:S05]  /*10200*/  BSYNC B2 ;  /* 0x0000000000027941 */ /* 0x000fea0003800000 */
.L_x_4260:
        /* <DEDUP_REMOVED lines=95> */
.L_x_4277:
[----:B------:R-:W-:Y:S05]  /*10800*/  BSYNC B0 ;  /* 0x0000000000007941 */ /* 0x000fea0003800000 */
.L_x_4276:
[----:B-----5:R3:W-:Y:S02]  /*10810*/  STS.128 [R223+0x1000], R32 ;  /* 0x00100020df007388 */ /* 0x0207e40000000c00 */
.L_x_4275:
[----:B------:R-:W-:Y:S05]  /*10820*/  BSYNC B1 ;  /* 0x0000000000017941 */ /* 0x000fea0003800000 */
.L_x_4274:
        /* <DEDUP_REMOVED lines=90> */
.L_x_4281:
[----:B------:R-:W-:Y:S05]  /*10dd0*/  BSYNC B0 ;  /* 0x0000000000007941 */ /* 0x000fea0003800000 */
.L_x_4280:
[----:B-----5:R3:W-:Y:S02]  /*10de0*/  STS.128 [R223+0x3000], R32 ;  /* 0x00300020df007388 */ /* 0x0207e40000000c00 */
.L_x_4279:
[----:B------:R-:W-:Y:S05]  /*10df0*/  BSYNC B1 ;  /* 0x0000000000017941 */ /* 0x000fea0003800000 */
.L_x_4278:
        /* <DEDUP_REMOVED lines=89> */
.L_x_4283:
[----:B------:R-:W-:Y:S05]  /*11390*/  BSYNC B0 ;  /* 0x0000000000007941 */ /* 0x000fea0003800000 */
.L_x_4282:
[----:B-----5:R3:W-:Y:S02]  /*113a0*/  STS.128 [R223+0x5000], R32 ;  /* 0x00500020df007388 */ /* 0x0207e40000000c00 */
.L_x_4273:
[----:B------:R-:W-:Y:S05]  /*113b0*/  BSYNC B2 ;  /* 0x0000000000027941 */ /* 0x000fea0003800000 */
.L_x_4272:
        /* <DEDUP_REMOVED lines=95> */
.L_x_4287:
[----:B------:R-:W-:Y:S05]  /*119b0*/  BSYNC B0 ;  /* 0x0000000000007941 */ /* 0x000fea0003800000 */
.L_x_4286:
[----:B-----5:R1:W-:Y:S02]  /*119c0*/  STS.128 [R223+0x1800], R20 ;  /* 0x00180014df007388 */ /* 0x0203e40000000c00 */
.L_x_4285:
[----:B------:R-:W-:Y:S05]  /*119d0*/  BSYNC B1 ;  /* 0x0000000000017941 */ /* 0x000fea0003800000 */
.L_x_4284:
        /* <DEDUP_REMOVED lines=93> */
.L_x_4291:
[----:B------:R-:W-:Y:S05]  /*11fb0*/  BSYNC B0 ;  /* 0x0000000000007941 */ /* 0x000fea0003800000 */
.L_x_4290:
[----:B-----5:R1:W-:Y:S02]  /*11fc0*/  STS.128 [R223+0x3800], R16 ;  /* 0x00380010df007388 */ /* 0x0203e40000000c00 */
.L_x_4289:
[----:B------:R-:W-:Y:S05]  /*11fd0*/  BSYNC B1 ;  /* 0x0000000000017941 */ /* 0x000fea0003800000 */
.L_x_4288:
        /* <DEDUP_REMOVED lines=92> */
.L_x_4293:
[----:B------:R-:W-:Y:S05]  /*125a0*/  BSYNC B0 ;  /* 0x0000000000007941 */ /* 0x000fea0003800000 */
.L_x_4292:
[----:B-----5:R1:W-:Y:S01]  /*125b0*/  STS.128 [R223+0x5800], R16 ;  /* 0x00580010df007388 */ /* 0x0203e20000000c00 */
[----:B------:R-:W-:Y:S05]  /*125c0*/  BRA `(.L_x_4237) ;  /* 0x0000078000007947 */ /* 0x000fea0003800000 */
.L_x_4199:
        /* <DEDUP_REMOVED lines=29> */
.L_x_4295:
[----:B------:R-:W-:Y:S05]  /*127a0*/  BSYNC B0 ;  /* 0x0000000000007941 */ /* 0x000fea0003800000 */
.L_x_4294:
        /* <DEDUP_REMOVED lines=29> */
.L_x_4297:
[----:B------:R-:W-:Y:S05]  /*12980*/  BSYNC B0 ;  /* 0x0000000000007941 */ /* 0x000fea0003800000 */
.L_x_4296:
        /* <DEDUP_REMOVED lines=29> */
.L_x_4299:
[----:B------:R-:W-:Y:S05]  /*12b60*/  BSYNC B0 ;  /* 0x0000000000007941 */ /* 0x000fea0003800000 */
.L_x_4298:
        /* <DEDUP_REMOVED lines=30> */
.L_x_4237:
[----:B------:R-:W-:Y:S05]  /*12d50*/  BSYNC B3 ;  /* 0x0000000000037941 */ /* 0x000fea0003800000 */
.L_x_4198:
        /* <DEDUP_REMOVED lines=28> */
.L_x_4302:
[----:B------:R2:W-:Y:S02]  /*12f20*/  STS.128 [R223+0xa000], RZ ;  /* 0x00a000ffdf007388 */ /* 0x0005e40000000c00 */
.L_x_4301:
[----:B------:R-:W-:Y:S05]  /*12f30*/  BSYNC B0 ;  /* 0x0000000000007941 */ /* 0x000fea0003800000 */
.L_x_4300:
        /* <DEDUP_REMOVED lines=31> */
.L_x_4305:
[----:B------:R2:W-:Y:S02]  /*13130*/  STS.128 [R223+0xa800], RZ ;  /* 0x00a800ffdf007388 */ /* 0x0005e40000000c00 */
.L_x_4304:
[----:B------:R-:W-:Y:S05]  /*13140*/  BSYNC B0 ;  /* 0x0000000000007941 */ /* 0x000fea0003800000 */
.L_x_4303:
        /* <DEDUP_REMOVED lines=33> */
.L_x_4308:
[----:B------:R2:W-:Y:S02]  /*13360*/  STS.128 [R223+0xb000], RZ ;  /* 0x00b000ffdf007388 */ /* 0x0005e40000000c00 */
.L_x_4307:
[----:B------:R-:W-:Y:S05]  /*13370*/  BSYNC B0 ;  /* 0x0000000000007941 */ /* 0x000fea0003800000 */
.L_x_4306:
        /* <DEDUP_REMOVED lines=33> */
.L_x_4310:
[----:B------:R-:W-:Y:S05]  /*13590*/  BSYNC B0 ;  /* 0x0000000000007941 */ /* 0x000fea0003800000 */
.L_x_4309:
        /* <DEDUP_REMOVED lines=49> */
.L_x_4313:
[----:B------:R2:W-:Y:S02]  /*138b0*/  STS.128 [R223+0x10000], RZ ;  /* 0x010000ffdf007388 */ /* 0x0005e40000000c00 */
.L_x_4312:
[----:B-1----:R-:W-:Y:S05]  /*138c0*/  BSYNC B0 ;  /* 0x0000000000007941 */ /* 0x002fea0003800000 */
.L_x_4311:
        /* <DEDUP_REMOVED lines=32> */
.L_x_4316:
[----:B------:R4:W-:Y:S02]  /*13ad0*/  STS.128 [R223+0x10800], RZ ;  /* 0x010800ffdf007388 */ /* 0x0009e40000000c00 */
.L_x_4315:
[----:B------:R-:W-:Y:S05]  /*13ae0*/  BSYNC B0 ;  /* 0x0000000000007941 */ /* 0x000fea0003800000 */
.L_x_4314:
        /* <DEDUP_REMOVED lines=34> */
.L_x_4319:
[----:B------:R1:W-:Y:S02]  /*13d10*/  STS.128 [R223+0x11000], RZ ;  /* 0x011000ffdf007388 */ /* 0x0003e40000000c00 */
.L_x_4318:
[----:B------:R-:W-:Y:S05]  /*13d20*/  BSYNC B0 ;  /* 0x0000000000007941 */ /* 0x000fea0003800000 */
.L_x_4317:
        /* <DEDUP_REMOVED lines=35> */
.L_x_4322:
[----:B------:R1:W-:Y:S02]  /*13f60*/  STS.128 [R223+0x11800], RZ ;  /* 0x011800ffdf007388 */ /* 0x0003e40000000c00 */
.L_x_4321:
[----:B------:R-:W-:Y:S05]  /*13f70*/  BSYNC B0 ;  /* 0x0000000000007941 */ /* 0x000fea0003800000 */
.L_x_4320:
        /* <DEDUP_REMOVED lines=333> */
[----:B------:R-:W-:Y:S02]  /*15450*/  ISETP.GE.AND P2, PT, R108, R3, PT ;  /* 0x000000036c00720c */ /* 0x000fe40003f46270 */
[----:B------:R-:W-:Y:S02]  /*15460*/  FSEL R9, R9, -INF , !P0 ;  /* 0xff80000009097808 */ /* 0x000fe40004000000 */
[----:B------:R-:W-:Y:S02]  /*15470*/  ISETP.GT.AND P1, PT, R226, R215, PT ;  /* 0x000000d7e200720c */ /* 0x000fe40003f24270 */
        /* <DEDUP_REMOVED lines=121> */
.L_x_4326:
[----:B------:R-:W2:Y:S02]  /*15c10*/  LD.E R26, [R12.64+0x38] ;  /* 0x000038060c1a7980 */ /* 0x000ea4000c101900 */
[----:B--2---:R-:W-:-:S04]  /*15c20*/  LEA R26, -R26, RZ, 0x6 ;  /* 0x000000ff1a1a7211 */ /* 0x004fc800078e31ff */
[----:B------:R-:W-:Y:S02]  /*15c30*/  SHF.R.S32.HI R14, RZ, 0x1f, R26 ;  /* 0x0000001fff0e7819 */ /* 0x000fe4000001141a */
.L_x_4327:
[----:B------:R-:W-:Y:S05]  /*15c40*/  BSYNC B0 ;  /* 0x0000000000007941 */ /* 0x000fea0003800000 */
.L_x_4325:
        /* <DEDUP_REMOVED lines=96> */
.L_x_4324:
[----:B------:R-:W-:Y:S05]  /*16250*/  BSYNC B1 ;  /* 0x0000000000017941 */ /* 0x000fea0003800000 */
.L_x_4323:
        /* <DEDUP_REMOVED lines=377> */
.L_x_4330:
[----:B------:R-:W-:Y:S02]  /*179f0*/  ULDC.64 UR4, c[0x0][0x118] ;  /* 0x0000460000047ab9 */ /* 0x000fe40000000a00 */
[----:B------:R-:W2:Y:S02]  /*17a00*/  LD.E R8, [R176.64+0x40] ;  /* 0x00004004b0087980 */ /* 0x000ea4000c101900 */
[----:B--2---:R-:W-:-:S04]  /*17a10*/  LEA R8, -R8, RZ, 0x6 ;  /* 0x000000ff08087211 */ /* 0x004fc800078e31ff */
[----:B------:R-:W-:Y:S02]  /*17a20*/  SHF.R.S32.HI R4, RZ, 0x1f, R8 ;  /* 0x0000001fff047819 */ /* 0x000fe40000011408 */
.L_x_4331:
[----:B------:R-:W-:Y:S05]  /*17a30*/  BSYNC B0 ;  /* 0x0000000000007941 */ /* 0x000fea0003800000 */
.L_x_4329:
        /* <DEDUP_REMOVED lines=96> */
[----:B------:R-:W5:Y:S04]  /*18040*/  LDSM.16.M88.4 R28, [R205+0x6800] ;  /* 0x00680000cd1c783b */ /* 0x000f680000000200 */
[----:B------:R-:W5:Y:S04]  /*18050*/  LDSM.16.M88.4 R20, [R205+0x7000] ;  /* 0x00700000cd14783b */ /* 0x000f680000000200 */
[----:B--2---:R-:W2:Y:S04]  /*18060*/  LDSM.16.M88.4 R4, [R205+0x7800] ;  /* 0x00780000cd04783b */ /* 0x004ea80000000200 */
[----:B------:R-:W-:Y:S04]  /*18070*/  LDSM.16.M88.4 R148, [R204] ;  /* 0x00000000cc94783b */ /* 0x000fe80000000200 */
[----:B---3--:R-:W3:Y:S04]  /*18080*/  LDSM.16.M88.4 R12, [R203] ;  /* 0x00000000cb0c783b */ /* 0x008ee80000000200 */
[----:B------:R-:W2:Y:S04]  /*18090*/  LDSM.16.M88.4 R160, [R199] ;  /* 0x00000000c7a0783b */ /* 0x000ea80000000200 */
[----:B----4-:R-:W-:Y:S04]  /*180a0*/  LDSM.16.M88.4 R8, [R202] ;  /* 0x00000000ca08783b */ /* 0x010fe80000000200 */
[----:B------:R-:W4:Y:S04]  /*180b0*/  LDSM.16.M88.4 R144, [R200+0x6000] ;  /* 0x00600000c890783b */ /* 0x000f280000000200 */
[----:B------:R-:W-:Y:S01]  /*180c0*/  LDSM.16.M88.4 R156, [R198] ;  /* 0x00000000c69c783b */ /* 0x000fe20000000200 */
[C---:B-1----:R-:W-:Y:S03]  /*180d0*/  HMMA.16816.F32.BF16 R140, R164.reuse, R136, RZ ;  /* 0x00000088a48c723c */ /* 0x042fe600000418ff */
[----:B------:R-:W-:Y:S04]  /*180e0*/  LDSM.16.M88.4 R152, [R197] ;  /* 0x00000000c598783b */ /* 0x000fe80000000200 */
[----:B------:R-:W-:Y:S01]  /*180f0*/  LDSM.16.M88.4 R168, [R206+0x2000] ;  /* 0x00200000cea8783b */ /* 0x000fe20000000200 */
[C---:B-----5:R-:W-:Y:S03]  /*18100*/  HMMA.16816.F32.BF16 R32, R164.reuse, R28, RZ ;  /* 0x0000001ca420723c */ /* 0x060fe600000418ff */
[----:B------:R-:W5:Y:S04]  /*18110*/  LD.E R178, [R176.64+0x18c] ;  /* 0x00018c04b0b27980 */ /* 0x000f68000c101900 */
[----:B------:R-:W-:Y:S01]  /*18120*/  LDSM.16.M88.4 R172, [R205+0x9800] ;  /* 0x00980000cdac783b */ /* 0x000fe20000000200 */
[C---:B------:R-:W-:Y:S03]  /*18130*/  HMMA.16816.F32.BF16 R136, R164.reuse, R138, RZ ;  /* 0x0000008aa488723c */ /* 0x040fe600000418ff */
[----:B------:R-:W0:Y:S05]  /*18140*/  LDGDEPBAR ;  /* 0x00000000000079af */ /* 0x000e2a0000000000 */
[C---:B------:R-:W-:Y:S08]  /*18150*/  HMMA.16816.F32.BF16 R28, R164.reuse, R30, RZ ;  /* 0x0000001ea41c723c */ /* 0x040ff000000418ff */
[C---:B------:R-:W-:Y:S08]  /*18160*/  HMMA.16816.F32.BF16 R24, R164.reuse, R20, RZ ;  /* 0x00000014a418723c */ /* 0x040ff000000418ff */
[C---:B------:R-:W-:Y:S08]  /*18170*/  HMMA.16816.F32.BF16 R20, R164.reuse, R22, RZ ;  /* 0x00000016a414723c */ /* 0x040ff000000418ff */
[C---:B--2---:R-:W-:Y:S08]  /*18180*/  HMMA.16816.F32.BF16 R16, R164.reuse, R4, RZ ;  /* 0x00000004a410723c */ /* 0x044ff000000418ff */
[----:B------:R-:W-:Y:S01]  /*18190*/  HMMA.16816.F32.BF16 R164, R164, R6, RZ ;  /* 0x00000006a4a4723c */ /* 0x000fe200000418ff */
[----:B------:R-:W1:Y:S07]  /*181a0*/  LDSM.16.M88.4 R4, [R200+0x6800] ;  /* 0x00680000c804783b */ /* 0x000e6e0000000200 */
[C---:B---3--:R-:W-:Y:S08]  /*181b0*/  HMMA.16816.F32.BF16 R140, R148.reuse, R12, R140 ;  /* 0x0000000c948c723c */ /* 0x048ff0000004188c */
[C---:B------:R-:W-:Y:S01]  /*181c0*/  HMMA.16816.F32.BF16 R136, R148.reuse, R14, R136 ;  /* 0x0000000e9488723c */ /* 0x040fe20000041888 */
[----:B------:R-:W2:Y:S07]  /*181d0*/  LDSM.16.M88.4 R12, [R200+0x7000] ;  /* 0x00700000c80c783b */ /* 0x000eae0000000200 */
[C---:B------:R-:W-:Y:S08]  /*181e0*/  HMMA.16816.F32.BF16 R32, R148.reuse, R160, R32 ;  /* 0x000000a09420723c */ /* 0x040ff00000041820 */
[----:B------:R-:W-:Y:S01]  /*181f0*/  HMMA.16816.F32.BF16 R28, R148, R162, R28 ;  /* 0x000000a2941c723c */ /* 0x000fe2000004181c */
[----:B------:R-:W3:Y:S07]  /*18200*/  LDSM.16.M88.4 R160, [R200+0x7800] ;  /* 0x00780000c8a0783b */ /* 0x000eee0000000200 */
[C---:B----4-:R-:W-:Y:S08]  /*18210*/  HMMA.16816.F32.BF16 R140, R8.reuse, R144, R140 ;  /* 0x00000090088c723c */ /* 0x050ff0000004188c */
[C---:B------:R-:W-:Y:S01]  /*18220*/  HMMA.16816.F32.BF16 R136, R8.reuse, R146, R136 ;  /* 0x000000920888723c */ /* 0x040fe20000041888 */
[----:B------:R-:W-:Y:S07]  /*18230*/  LDSM.16.M88.4 R144, [R201] ;  /* 0x00000000c990783b */ /* 0x000fee0000000200 */
[C---:B-1----:R-:W-:Y:S08]  /*18240*/  HMMA.16816.F32.BF16 R32, R8.reuse, R4, R32 ;  /* 0x000000040820723c */ /* 0x042ff00000041820 */
[----:B------:R-:W-:Y:S01]  /*18250*/  HMMA.16816.F32.BF16 R28, R8, R6, R28 ;  /* 0x00000006081c723c */ /* 0x000fe2000004181c */
[----:B------:R-:W1:Y:S07]  /*18260*/  LDSM.16.M88.4 R4, [R196] ;  /* 0x00000000c404783b */ /* 0x000e6e0000000200 */
[C---:B------:R-:W-:Y:S08]  /*18270*/  HMMA.16816.F32.BF16 R24, R148.reuse, R156, R24 ;  /* 0x0000009c9418723c */ /* 0x040ff00000041818 */
[C---:B------:R-:W-:Y:S01]  /*18280*/  HMMA.16816.F32.BF16 R20, R148.reuse, R158, R20 ;  /* 0x0000009e9414723c */ /* 0x040fe20000041814 */
[----:B------:R-:W4:Y:S07]  /*18290*/  LDSM.16.M88.4 R156, [R196+0x800] ;  /* 0x00080000c49c783b */ /* 0x000f2e0000000200 */
[C---:B------:R-:W-:Y:S08]  /*182a0*/  HMMA.16816.F32.BF16 R16, R148.reuse, R152, R16 ;  /* 0x000000989410723c */ /* 0x040ff00000041810 */
[----:B------:R-:W-:Y:S01]  /*182b0*/  HMMA.16816.F32.BF16 R164, R148, R154, R164 ;  /* 0x0000009a94a4723c */ /* 0x000fe200000418a4 */
[----:B------:R-:W4:Y:S04]  /*182c0*/  LDSM.16.M88.4 R152, [R196+0x1000] ;  /* 0x00100000c498783b */ /* 0x000f280000000200 */
[----:B------:R-:W4:Y:S03]  /*182d0*/  LDSM.16.M88.4 R148, [R196+0x1800] ;  /* 0x00180000c494783b */ /* 0x000f260000000200 */
        /* <DEDUP_REMOVED lines=9> */
[----:B------:R-:W1:Y:S07]  /*18370*/  LDSM.16.M88.4 R4, [R205+0x9000] ;  /* 0x00900000cd04783b */ /* 0x000e6e0000000200 */
[C---:B----4-:R-:W-:Y:S08]  /*18380*/  HMMA.16816.F32.BF16 R32, R144.reuse, R156, R32 ;  /* 0x0000009c9020723c */ /* 0x050ff00000041820 */
[C---:B------:R-:W-:Y:S01]  /*18390*/  HMMA.16816.F32.BF16 R28, R144.reuse, R158, R28 ;  /* 0x0000009e901c723c */ /* 0x040fe2000004181c */
[----:B------:R-:W4:Y:S07]  /*183a0*/  LDSM.16.M88.4 R156, [R195] ;  /* 0x00000000c39c783b */ /* 0x000f2e0000000200 */
[C---:B------:R-:W-:Y:S08]  /*183b0*/  HMMA.16816.F32.BF16 R24, R144.reuse, R152, R24 ;  /* 0x000000989018723c */ /* 0x040ff00000041818 */
[C---:B------:R-:W-:Y:S01]  /*183c0*/  HMMA.16816.F32.BF16 R20, R144.reuse, R154, R20 ;  /* 0x0000009a9014723c */ /* 0x040fe20000041814 */
[----:B------:R-:W1:Y:S07]  /*183d0*/  LDSM.16.M88.4 R152, [R194] ;  /* 0x00000000c298783b */ /* 0x000e6e0000000200 */
[C---:B------:R-:W-:Y:S08]  /*183e0*/  HMMA.16816.F32.BF16 R16, R144.reuse, R148, R16 ;  /* 0x000000949010723c */ /* 0x040ff00000041810 */
[----:B------:R-:W-:Y:S01]  /*183f0*/  HMMA.16816.F32.BF16 R164, R144, R150, R164 ;  /* 0x0000009690a4723c */ /* 0x000fe200000418a4 */
[----:B------:R-:W4:Y:S04]  /*18400*/  LDSM.16.M88.4 R148, [R193] ;  /* 0x00000000c194783b */ /* 0x000f280000000200 */
[----:B------:R-:W4:Y:S03]  /*18410*/  LDSM.16.M88.4 R144, [R192] ;  /* 0x00000000c090783b */ /* 0x000f260000000200 */
[C---:B--2---:R-:W-:Y:S08]  /*18420*/  HMMA.16816.F32.BF16 R140, R168.reuse, R12, R140 ;  /* 0x0000000ca88c723c */ /* 0x044ff0000004188c */
[C---:B------:R-:W-:Y:S01]  /*18430*/  HMMA.16816.F32.BF16 R136, R168.reuse, R14, R136 ;  /* 0x0000000ea888723c */ /* 0x040fe20000041888 */
[----:B------:R-:W-:Y:S07]  /*18440*/  LDSM.16.M88.4 R12, [R202+0x2000] ;  /* 0x00200000ca0c783b */ /* 0x000fee0000000200 */
[C---:B---3--:R-:W-:Y:S08]  /*18450*/  HMMA.16816.F32.BF16 R32, R168.reuse, R8, R32 ;  /* 0x00000008a820723c */ /* 0x048ff00000041820 */
[C---:B------:R-:W-:Y:S01]  /*18460*/  HMMA.16816.F32.BF16 R28, R168.reuse, R10, R28 ;  /* 0x0000000aa81c723c */ /* 0x040fe2000004181c */
[----:B------:R-:W2:Y:S07]  /*18470*/  LDSM.16.M88.4 R8, [R200+0x8000] ;  /* 0x00800000c808783b */ /* 0x000eae0000000200 */
[C---:B-1----:R-:W-:Y:S08]  /*18480*/  HMMA.16816.F32.BF16 R24, R168.reuse, R4, R24 ;  /* 0x00000004a818723c */ /* 0x042ff00000041818 */
[C---:B------:R-:W-:Y:S01]  /*18490*/  HMMA.16816.F32.BF16 R20, R168.reuse, R6, R20 ;  /* 0x00000006a814723c */ /* 0x040fe20000041814 */
[----:B------:R-:W1:Y:S07]  /*184a0*/  LDSM.16.M88.4 R4, [R200+0x8800] ;  /* 0x00880000c804783b */ /* 0x000e6e0000000200 */
[C---:B------:R-:W-:Y:S08]  /*184b0*/  HMMA.16816.F32.BF16 R16, R168.reuse, R172, R16 ;  /* 0x000000aca810723c */ /* 0x040ff00000041810 */
[----:B------:R-:W-:Y:S01]  /*184c0*/  HMMA.16816.F32.BF16 R164, R168, R174, R164 ;  /* 0x000000aea8a4723c */ /* 0x000fe200000418a4 */
[----:B------:R-:W-:Y:S07]  /*184d0*/  LDSM.16.M88.4 R168, [R200+0x9800] ;  /* 0x00980000c8a8783b */ /* 0x000fee0000000200 */
[C---:B----4-:R-:W-:Y:S08]  /*184e0*/  HMMA.16816.F32.BF16 R140, R160.reuse, R156, R140 ;  /* 0x0000009ca08c723c */ /* 0x050ff0000004188c */
[C---:B------:R-:W-:Y:S08]  /*184f0*/  HMMA.16816.F32.BF16 R136, R160.reuse, R158, R136 ;  /* 0x0000009ea088723c */ /* 0x040ff00000041888 */
[C---:B------:R-:W-:Y:S08]  /*18500*/  HMMA.16816.F32.BF16 R32, R160.reuse, R152, R32 ;  /* 0x00000098a020723c */ /* 0x040ff00000041820 */
[C---:B------:R-:W-:Y:S01]  /*18510*/  HMMA.16816.F32.BF16 R28, R160.reuse, R154, R28 ;  /* 0x0000009aa01c723c */ /* 0x040fe2000004181c */
[----:B------:R-:W-:Y:S07]  /*18520*/  LDSM.16.M88.4 R152, [R201+0x2000] ;  /* 0x00200000c998783b */ /* 0x000fee0000000200 */
[C---:B------:R-:W-:Y:S08]  /*18530*/  HMMA.16816.F32.BF16 R24, R160.reuse, R148, R24 ;  /* 0x00000094a018723c */ /* 0x040ff00000041818 */
[C---:B------:R-:W-:Y:S01]  /*18540*/  HMMA.16816.F32.BF16 R20, R160.reuse, R150, R20 ;  /* 0x00000096a014723c */ /* 0x040fe20000041814 */
[----:B------:R-:W3:Y:S07]  /*18550*/  LDSM.16.M88.4 R148, [R200+0x9000] ;  /* 0x00900000c894783b */ /* 0x000eee0000000200 */
[C---:B------:R-:W-:Y:S01]  /*18560*/  HMMA.16816.F32.BF16 R156, R160.reuse, R144, R16 ;  /* 0x00000090a09c723c */ /* 0x040fe20000041810 */
[----:B------:R-:W4:Y:S07]  /*18570*/  LDSM.16.M88.4 R16, [R196+0x2000] ;  /* 0x00200000c410783b */ /* 0x000f2e0000000200 */
[----:B------:R-:W-:Y:S01]  /*18580*/  HMMA.16816.F32.BF16 R164, R160, R146, R164 ;  /* 0x00000092a0a4723c */ /* 0x000fe200000418a4 */
[----:B------:R-:W4:Y:S07]  /*18590*/  LDSM.16.M88.4 R144, [R196+0x2800] ;  /* 0x00280000c490783b */ /* 0x000f2e0000000200 */
[C---:B--2---:R-:W-:Y:S08]  /*185a0*/  HMMA.16816.F32.BF16 R140, R12.reuse, R8, R140 ;  /* 0x000000080c8c723c */ /* 0x044ff0000004188c */
[C---:B------:R-:W-:Y:S01]  /*185b0*/  HMMA.16816.F32.BF16 R136, R12.reuse, R10, R136 ;  /* 0x0000000a0c88723c */ /* 0x040fe20000041888 */
[----:B------:R-:W2:Y:S07]  /*185c0*/  LDSM.16.M88.4 R8, [R196+0x3000] ;  /* 0x00300000c408783b */ /* 0x000eae0000000200 */
[C---:B-1----:R-:W-:Y:S08]  /*185d0*/  HMMA.16816.F32.BF16 R32, R12.reuse, R4, R32 ;  /* 0x000000040c20723c */ /* 0x042ff00000041820 */
[C---:B------:R-:W-:Y:S01]  /*185e0*/  HMMA.16816.F32.BF16 R28, R12.reuse, R6, R28 ;  /* 0x000000060c1c723c */ /* 0x040fe2000004181c */
[----:B------:R-:W1:Y:S07]  /*185f0*/  LDSM.16.M88.4 R4, [R196+0x3800] ;  /* 0x00380000c404783b */ /* 0x000e6e0000000200 */
[C---:B---3--:R-:W-:Y:S08]  /*18600*/  HMMA.16816.F32.BF16 R24, R12.reuse, R148, R24 ;  /* 0x000000940c18723c */ /* 0x048ff00000041818 */
[C---:B------:R-:W-:Y:S08]  /*18610*/  HMMA.16816.F32.BF16 R20, R12.reuse, R150, R20 ;  /* 0x000000960c14723c */ /* 0x040ff00000041814 */
[C---:B------:R-:W-:Y:S01]  /*18620*/  HMMA.16816.F32.BF16 R156, R12.reuse, R168, R156 ;  /* 0x000000a80c9c723c */ /* 0x040fe2000004189c */
[----:B------:R-:W3:Y:S04]  /*18630*/  S2R R160, SR_TID.X ;  /* 0x0000000000a07919 */ /* 0x000ee80000002100 */
[----:B------:R-:W-:Y:S03]  /*18640*/  LDSM.16.M88.4 R148, [R204+0x4000] ;  /* 0x00400000cc94783b */ /* 0x000fe60000000200 */
[----:B------:R-:W-:Y:S01]  /*18650*/  HMMA.16816.F32.BF16 R164, R12, R170, R164 ;  /* 0x000000aa0ca4723c */ /* 0x000fe200000418a4 */
[----:B------:R-:W-:Y:S07]  /*18660*/  LDSM.16.M88.4 R12, [R205+0xa000] ;  /* 0x00a00000cd0c783b */ /* 0x000fee0000000200 */
[C---:B----4-:R-:W-:Y:S08]  /*18670*/  HMMA.16816.F32.BF16 R140, R152.reuse, R16, R140 ;  /* 0x00000010988c723c */ /* 0x050ff0000004188c */
[C---:B------:R-:W-:Y:S01]  /*18680*/  HMMA.16816.F32.BF16 R136, R152.reuse, R18, R136 ;  /* 0x000000129888723c */ /* 0x040fe20000041888 */
[----:B------:R-:W4:Y:S07]  /*18690*/  LDSM.16.M88.4 R16, [R206+0x4000] ;  /* 0x00400000ce10783b */ /* 0x000f2e0000000200 */
[C---:B------:R-:W-:Y:S08]  /*186a0*/  HMMA.16816.F32.BF16 R32, R152.reuse, R144, R32 ;  /* 0x000000909820723c */ /* 0x040ff00000041820 */
[C---:B------:R-:W-:Y:S01]  /*186b0*/  HMMA.16816.F32.BF16 R28, R152.reuse, R146, R28 ;  /* 0x00000092981c723c */ /* 0x040fe2000004181c */
[----:B------:R-:W3:Y:S07]  /*186c0*/  LDSM.16.M88.4 R144, [R205+0xa800] ;  /* 0x00a80000cd90783b */ /* 0x000eee0000000200 */
[C---:B--2---:R-:W-:Y:S08]  /*186d0*/  HMMA.16816.F32.BF16 R24, R152.reuse, R8, R24 ;  /* 0x000000089818723c */ /* 0x044ff00000041818 */
[C---:B------:R-:W-:Y:S01]  /*186e0*/  HMMA.16816.F32.BF16 R20, R152.reuse, R10, R20 ;  /* 0x0000000a9814723c */ /* 0x040fe20000041814 */
[----:B------:R-:W2:Y:S07]  /*186f0*/  LDSM.16.M88.4 R8, [R191] ;  /* 0x00000000bf08783b */ /* 0x000eae0000000200 */
[C---:B-1----:R-:W-:Y:S08]  /*18700*/  HMMA.16816.F32.BF16 R156, R152.reuse, R4, R156 ;  /* 0x00000004989c723c */ /* 0x042ff0000004189c */
[----:B------:R-:W-:Y:S01]  /*18710*/  HMMA.16816.F32.BF16 R164, R152, R6, R164 ;  /* 0x0000000698a4723c */ /* 0x000fe200000418a4 */
[----:B------:R-:W1:Y:S07]  /*18720*/  LDSM.16.M88.4 R4, [R205+0xb000] ;  /* 0x00b00000cd04783b */ /* 0x000e6e0000000200 */
[C---:B----4-:R-:W-:Y:S07]  /*18730*/  HMMA.16816.F32.BF16 R140, R16.reuse, R12, R140 ;  /* 0x0000000c108c723c */ /* 0x050fee000004188c */
[----:B---3--:R-:W-:Y:S01]  /*18740*/  IMAD.SHL.U32 R13, R160, 0x2, RZ ;  /* 0x00000002a00d7824 */ /* 0x008fe200078e00ff */
[----:B------:R-:W-:Y:S01]  /*18750*/  HMMA.16816.F32.BF16 R136, R16, R14, R136 ;  /* 0x0000000e1088723c */ /* 0x000fe20000041888 */
[----:B------:R-:W-:Y:S03]  /*18760*/  LDSM.16.M88.4 R160, [R190] ;  /* 0x00000000bea0783b */ /* 0x000fe60000000200 */
[----:B------:R-:W-:-:S04]  /*18770*/  LOP3.LUT R13, R13, 0x6, RZ, 0xc0, !PT ;  /* 0x000000060d0d7812 */ /* 0x000fc800078ec0ff */
[----:B------:R-:W-:Y:S01]  /*18780*/  HMMA.16816.F32.BF16 R152, R16, R144, R32 ;  /* 0x000000901098723c */ /* 0x000fe20000041820 */
[----:B------:R-:W-:Y:S01]  /*18790*/  IMAD R172, R226, 0x40, R13 ;  /* 0x00000040e2ac7824 */ /* 0x000fe200078e020d */
[----:B------:R-:W-:Y:S04]  /*187a0*/  LDSM.16.M88.4 R32, [R202+0x4000] ;  /* 0x00400000ca20783b */ /* 0x000fe80000000200 */
[----:B------:R-:W3:Y:S02]  /*187b0*/  LDSM.16.M88.4 R12, [R200+0xa000] ;  /* 0x00a00000c80c783b */ /* 0x000ee40000000200 */
[C---:B--2---:R-:W-:Y:S08]  /*187c0*/  HMMA.16816.F32.BF16 R140, R148.reuse, R8, R140 ;  /* 0x00000008948c723c */ /* 0x044ff0000004188c */
[----:B------:R-:W-:Y:S01]  /*187d0*/  HMMA.16816.F32.BF16 R136, R148, R10, R136 ;  /* 0x0000000a9488723c */ /* 0x000fe20000041888 */
[----:B------:R-:W-:Y:S07]  /*187e0*/  LDSM.16.M88.4 R8, [R200+0xa800] ;  /* 0x00a80000c808783b */ /* 0x000fee0000000200 */
[C---:B-1----:R-:W-:Y:S08]  /*187f0*/  HMMA.16816.F32.BF16 R24, R16.reuse, R4, R24 ;  /* 0x000000041018723c */ /* 0x042ff00000041818 */
[C---:B------:R-:W-:Y:S01]  /*18800*/  HMMA.16816.F32.BF16 R168, R16.reuse, R6, R20 ;  /* 0x0000000610a8723c */ /* 0x040fe20000041814 */
[----:B------:R-:W-:Y:S04]  /*18810*/  LDSM.16.M88.4 R20, [R201+0x4000] ;  /* 0x00400000c914783b */ /* 0x000fe80000000200 */
[----:B------:R-:W1:Y:S03]  /*18820*/  LDSM.16.M88.4 R4, [R196+0x4000] ;  /* 0x00400000c404783b */ /* 0x000e660000000200 */
[----:B------:R-:W-:Y:S01]  /*18830*/  HMMA.16816.F32.BF16 R28, R16, R146, R28 ;  /* 0x00000092101c723c */ /* 0x000fe2000004181c */
[----:B------:R-:W-:Y:S07]  /*18840*/  LDSM.16.M88.4 R144, [R205+0xb800] ;  /* 0x00b80000cd90783b */ /* 0x000fee0000000200 */
[C---:B---3--:R-:W-:Y:S08]  /*18850*/  HMMA.16816.F32.BF16 R140, R32.reuse, R12, R140 ;  /* 0x0000000c208c723c */ /* 0x048ff0000004188c */
[----:B------:R-:W-:Y:S01]  /*18860*/  HMMA.16816.F32.BF16 R136, R32, R14, R136 ;  /* 0x0000000e2088723c */ /* 0x000fe20000041888 */
[----:B------:R-:W2:Y:S07]  /*18870*/  LDSM.16.M88.4 R12, [R189] ;  /* 0x00000000bd0c783b */ /* 0x000eae0000000200 */
[C---:B------:R-:W-:Y:S08]  /*18880*/  HMMA.16816.F32.BF16 R152, R148.reuse, R160, R152 ;  /* 0x000000a09498723c */ /* 0x040ff00000041898 */
[----:B------:R-:W-:Y:S08]  /*18890*/  HMMA.16816.F32.BF16 R28, R148, R162, R28 ;  /* 0x000000a2941c723c */ /* 0x000ff0000004181c */
[C---:B-1----:R-:W-:Y:S08]  /*188a0*/  HMMA.16816.F32.BF16 R140, R20.reuse, R4, R140 ;  /* 0x00000004148c723c */ /* 0x042ff0000004188c */
[----:B------:R-:W-:Y:S01]  /*188b0*/  HMMA.16816.F32.BF16 R136, R20, R6, R136 ;  /* 0x000000061488723c */ /* 0x000fe20000041888 */
[----:B------:R-:W1:Y:S07]  /*188c0*/  LDSM.16.M88.4 R4, [R200+0xb000] ;  /* 0x00b00000c804783b */ /* 0x000e6e0000000200 */
[C---:B--2---:R-:W-:Y:S08]  /*188d0*/  HMMA.16816.F32.BF16 R24, R148.reuse, R12, R24 ;  /* 0x0000000c9418723c */ /* 0x044ff00000041818 */
[----:B------:R-:W-:Y:S01]  /*188e0*/  HMMA.16816.F32.BF16 R168, R148, R14, R168 ;  /* 0x0000000e94a8723c */ /* 0x000fe200000418a8 */
[----:B------:R-:W2:Y:S07]  /*188f0*/  LDSM.16.M88.4 R12, [R188] ;  /* 0x00000000bc0c783b */ /* 0x000eae0000000200 */
[C---:B------:R-:W-:Y:S08]  /*18900*/  HMMA.16816.F32.BF16 R152, R32.reuse, R8, R152 ;  /* 0x000000082098723c */ /* 0x040ff00000041898 */
[----:B------:R-:W-:Y:S01]  /*18910*/  HMMA.16816.F32.BF16 R28, R32, R10, R28 ;  /* 0x0000000a201c723c */ /* 0x000fe2000004181c */
[----:B------:R-:W3:Y:S07]  /*18920*/  LDSM.16.M88.4 R8, [R196+0x5000] ;  /* 0x00500000c408783b */ /* 0x000eee0000000200 */
[C---:B------:R-:W-:Y:S08]  /*18930*/  HMMA.16816.F32.BF16 R156, R16.reuse, R144, R156 ;  /* 0x00000090109c723c */ /* 0x040ff0000004189c */
[----:B------:R-:W-:Y:S01]  /*18940*/  HMMA.16816.F32.BF16 R164, R16, R146, R164 ;  /* 0x0000009210a4723c */ /* 0x000fe200000418a4 */
[----:B------:R-:W4:Y:S07]  /*18950*/  LDSM.16.M88.4 R16, [R196+0x4800] ;  /* 0x00480000c410783b */ /* 0x000f2e0000000200 */
[C---:B-1----:R-:W-:Y:S08]  /*18960*/  HMMA.16816.F32.BF16 R24, R32.reuse, R4, R24 ;  /* 0x000000042018723c */ /* 0x042ff00000041818 */
[----:B------:R-:W-:Y:S01]  /*18970*/  HMMA.16816.F32.BF16 R168, R32, R6, R168 ;  /* 0x0000000620a8723c */ /* 0x000fe200000418a8 */
[----:B------:R-:W1:Y:S07]  /*18980*/  LDSM.16.M88.4 R4, [R200+0xb800] ;  /* 0x00b80000c804783b */ /* 0x000e6e0000000200 */
[----:B--2---:R-:W-:Y:S08]  /*18990*/  HMMA.16816.F32.BF16 R156, R148, R12, R156 ;  /* 0x0000000c949c723c */ /* 0x004ff0000004189c */
[C---:B---3--:R-:W-:Y:S08]  /*189a0*/  HMMA.16816.F32.BF16 R24, R20.reuse, R8, R24 ;  /* 0x000000081418723c */ /* 0x048ff00000041818 */
[----:B------:R-:W-:Y:S01]  /*189b0*/  HMMA.16816.F32.BF16 R168, R20, R10, R168 ;  /* 0x0000000a14a8723c */ /* 0x000fe200000418a8 */
[----:B------:R-:W2:Y:S01]  /*189c0*/  LDSM.16.M88.4 R8, [R196+0x5800] ;  /* 0x00580000c408783b */ /* 0x000ea20000000200 */
[-C--:B-----5:R-:W-:Y:S01]  /*189d0*/  FMUL.FTZ R141, R141, R178.reuse ;  /* 0x000000b28d8d7220 */ /* 0x0a0fe20000410000 */
[C---:B------:R-:W-:Y:S01]  /*189e0*/  IADD3 R174, R172.reuse, 0x1, RZ ;  /* 0x00000001acae7810 */ /* 0x040fe20007ffe0ff */
[----:B------:R-:W-:Y:S01]  /*189f0*/  FMUL.FTZ R143, R143, R178 ;  /* 0x000000b28f8f7220 */ /* 0x000fe20000410000 */
[----:B------:R-:W-:-:S02]  /*18a00*/  IADD3 R180, R172, 0x8, RZ ;  /* 0x00000008acb47810 */ /* 0x000fc40007ffe0ff */
[----:B------:R-:W-:Y:S01]  /*18a10*/  IADD3 R182, R172, 0x9, RZ ;  /* 0x00000009acb67810 */ /* 0x000fe20007ffe0ff */
[----:B----4-:R-:W-:Y:S08]  /*18a20*/  HMMA.16816.F32.BF16 R152, R20, R16, R152 ;  /* 0x000000101498723c */ /* 0x010ff00000041898 */
[----:B------:R-:W-:Y:S01]  /*18a30*/  HMMA.16816.F32.BF16 R164, R148, R14, R164 ;  /* 0x0000000e94a4723c */ /* 0x000fe200000418a4 */
[-C--:B------:R-:W-:Y:S01]  /*18a40*/  FMUL.FTZ R16, R136, R178.reuse ;  /* 0x000000b288107220 */ /* 0x080fe20000410000 */
[----:B------:R-:W-:Y:S06]  /*18a50*/  I2F R173, R174 ;  /* 0x000000ae00ad7306 */ /* 0x000fec0000201400 */
[----:B------:R-:W-:Y:S08]  /*18a60*/  HMMA.16816.F32.BF16 R28, R20, R18, R28 ;  /* 0x00000012141c723c */ /* 0x000ff0000004181c */
[----:B-1----:R-:W-:Y:S01]  /*18a70*/  HMMA.16816.F32.BF16 R156, R32, R4, R156 ;  /* 0x00000004209c723c */ /* 0x002fe2000004189c */
[----:B------:R-:W1:Y:S01]  /*18a80*/  MUFU.TANH R141, R141 ;  /* 0x0000008d008d7308 */ /* 0x000e620000002400 */
[-C--:B------:R-:W-:Y:S01]  /*18a90*/  FMUL.FTZ R136, R137, R178.reuse ;  /* 0x000000b289887220 */ /* 0x080fe20000410000 */
[----:B------:R-:W-:Y:S01]  /*18aa0*/  IADD3 R184, R172, 0x10, RZ ;  /* 0x00000010acb87810 */ /* 0x000fe20007ffe0ff */
[-C--:B------:R-:W-:Y:S01]  /*18ab0*/  FMUL.FTZ R137, R138, R178.reuse ;  /* 0x000000b28a897220 */ /* 0x080fe20000410000 */
[C---:B------:R-:W-:Y:S01]  /*18ac0*/  IADD3 R185, R172.reuse, 0x11, RZ ;  /* 0x00000011acb97810 */ /* 0x040fe20007ffe0ff */
[----:B------:R-:W-:Y:S01]  /*18ad0*/  FMUL.FTZ R138, R139, R178 ;  /* 0x000000b28b8a7220 */ /* 0x000fe20000410000 */
[----:B------:R-:W-:-:S02]  /*18ae0*/  IADD3 R186, R172, 0x18, RZ ;  /* 0x00000018acba7810 */ /* 0x000fc40007ffe0ff */
[----:B------:R-:W-:Y:S01]  /*18af0*/  IADD3 R144, R172, 0x19, RZ ;  /* 0x00000019ac907810 */ /* 0x000fe20007ffe0ff */
[----:B------:R-:W-:Y:S01]  /*18b00*/  I2F R175, R180 ;  /* 0x000000b400af7306 */ /* 0x000fe20000201400 */
[-C--:B------:R-:W-:Y:S01]  /*18b10*/  FMUL.FTZ R139, R152, R178.reuse ;  /* 0x000000b2988b7220 */ /* 0x080fe20000410000 */
[----:B------:R-:W-:Y:S01]  /*18b20*/  IADD3 R160, R172, 0x20, RZ ;  /* 0x00000020aca07810 */ /* 0x000fe20007ffe0ff */
[-C--:B------:R-:W-:Y:S01]  /*18b30*/  FMUL.FTZ R24, R24, R178.reuse ;  /* 0x000000b218187220 */ /* 0x080fe20000410000 */
[----:B------:R-:W-:Y:S01]  /*18b40*/  IADD3 R230, R172, 0x21, RZ ;  /* 0x00000021ace67810 */ /* 0x000fe20007ffe0ff */
[-C--:B------:R-:W-:Y:S01]  /*18b50*/  FMUL.FTZ R26, R26, R178.reuse ;  /* 0x000000b21a1a7220 */ /* 0x080fe20000410000 */
[C---:B------:R-:W-:Y:S01]  /*18b60*/  IADD3 R232, R172.reuse, 0x28, RZ ;  /* 0x00000028ace87810 */ /* 0x040fe20007ffe0ff */
[-C--:B------:R-:W-:Y:S01]  /*18b70*/  FMUL.FTZ R12, R25, R178.reuse ;  /* 0x000000b2190c7220 */ /* 0x080fe20000410000 */
[----:B------:R-:W3:Y:S01]  /*18b80*/  MUFU.TANH R16, R16 ;  /* 0x0000001000107308 */ /* 0x000ee20000002400 */
[----:B------:R-:W-:Y:S01]  /*18b90*/  HMMA.16816.F32.BF16 R164, R32, R6, R164 ;  /* 0x0000000620a4723c */ /* 0x000fe200000418a4 */
[----:B------:R-:W-:Y:S01]  /*18ba0*/  FMUL.FTZ R19, R153, R178 ;  /* 0x000000b299137220 */ /* 0x000fe20000410000 */
[----:B------:R-:W-:-:S02]  /*18bb0*/  IADD3 R234, R172, 0x29, RZ ;  /* 0x00000029acea7810 */ /* 0x000fc40007ffe0ff */
[C---:B------:R-:W-:Y:S01]  /*18bc0*/  IADD3 R146, R172.reuse, 0x30, RZ ;  /* 0x00000030ac927810 */ /* 0x040fe20007ffe0ff */
[-C--:B------:R-:W-:Y:S01]  /*18bd0*/  FMUL.FTZ R171, R171, R178.reuse ;  /* 0x000000b2abab7220 */ /* 0x080fe20000410000 */
[----:B------:R-:W-:Y:S01]  /*18be0*/  IADD3 R236, R172, 0x31, RZ ;  /* 0x00000031acec7810 */ /* 0x000fe20007ffe0ff */
[----:B------:R-:W4:Y:S01]  /*18bf0*/  MUFU.TANH R143, R143 ;  /* 0x0000008f008f7308 */ /* 0x000f220000002400 */
[----:B-1----:R-:W-:Y:S01]  /*18c00*/  FFMA.FTZ R5, R0, R173, R141 ;  /* 0x000000ad00057223 */ /* 0x002fe2000001008d */
[----:B------:R-:W-:Y:S01]  /*18c10*/  IADD3 R162, R172, 0x38, RZ ;  /* 0x00000038aca27810 */ /* 0x000fe20007ffe0ff */
[----:B------:R-:W-:Y:S01]  /*18c20*/  FMUL.FTZ R140, R140, R178 ;  /* 0x000000b28c8c7220 */ /* 0x000fe20000410000 */
[----:B------:R-:W-:-:S04]  /*18c30*/  ISETP.GE.AND P1, PT, R172, R2, PT ;  /* 0x00000002ac00720c */ /* 0x000fc80003f26270 */
[----:B------:R-:W-:Y:S01]  /*18c40*/  I2F R179, R172 ;  /* 0x000000ac00b37306 */ /* 0x000fe20000201400 */
[-C--:B------:R-:W-:Y:S01]  /*18c50*/  FMUL.FTZ R152, R154, R178.reuse ;  /* 0x000000b29a987220 */ /* 0x080fe20000410000 */
[----:B------:R-:W-:Y:S01]  /*18c60*/  ISETP.GE.AND P5, PT, R172, R3, PT ;  /* 0x00000003ac00720c */ /* 0x000fe20003fa6270 */
[----:B------:R-:W-:Y:S01]  /*18c70*/  FMUL.FTZ R142, R142, R178 ;  /* 0x000000b28e8e7220 */ /* 0x000fe20000410000 */
[----:B------:R-:W-:-:S04]  /*18c80*/  DEPBAR.LE SB0, 0x0 ;  /* 0x000080000000791a */ /* 0x000fc80000000000 */
[----:B------:R-:W-:Y:S01]  /*18c90*/  I2F R181, R182 ;  /* 0x000000b600b57306 */ /* 0x000fe20000201400 */
[----:B------:R-:W-:-:S07]  /*18ca0*/  ISETP.GE.AND P6, PT, R174, R2, PT ;  /* 0x00000002ae00720c */ /* 0x000fce0003fc6270 */
[----:B------:R-:W1:Y:S01]  /*18cb0*/  MUFU.TANH R136, R136 ;  /* 0x0000008800887308 */ /* 0x000e620000002400 */
[----:B------:R-:W-:-:S07]  /*18cc0*/  FMUL.FTZ R154, R28, R178 ;  /* 0x000000b21c9a7220 */ /* 0x000fce0000410000 */
[----:B------:R-:W5:Y:S01]  /*18cd0*/  MUFU.TANH R137, R137 ;  /* 0x0000008900897308 */ /* 0x000f620000002400 */
[----:B------:R-:W-:Y:S01]  /*18ce0*/  FSEL R5, R5, -INF , !P6 ;  /* 0xff80000005057808 */ /* 0x000fe20007000000 */
[----:B---3--:R-:W-:-:S06]  /*18cf0*/  FFMA.FTZ R16, R0, R175, R16 ;  /* 0x000000af00107223 */ /* 0x008fcc0000010010 */
[----:B------:R-:W-:Y:S01]  /*18d00*/  I2F R183, R184 ;  /* 0x000000b800b77306 */ /* 0x000fe20000201400 */
[----:B------:R-:W-:-:S07]  /*18d10*/  FMUL.FTZ R153, R155, R178 ;  /* 0x000000b29b997220 */ /* 0x000fce0000410000 */
[----:B------:R-:W3:Y:S01]  /*18d20*/  MUFU.TANH R139, R139 ;  /* 0x0000008b008b7308 */ /* 0x000ee20000002400 */
[----:B------:R-:W-:Y:S01]  /*18d30*/  ISETP.GE.AND P6, PT, R180, R2, PT ;  /* 0x00000002b400720c */ /* 0x000fe20003fc6270 */
[----:B------:R-:W-:-:S06]  /*18d40*/  FMUL.FTZ R28, R29, R178 ;  /* 0x000000b21d1c7220 */ /* 0x000fcc0000410000 */
[----:B------:R-:W3:Y:S01]  /*18d50*/  MUFU.TANH R138, R138 ;  /* 0x0000008a008a7308 */ /* 0x000ee20000002400 */
[----:B----4-:R-:W-:Y:S01]  /*18d60*/  FFMA.FTZ R4, R0, R173, R143 ;  /* 0x000000ad00047223 */ /* 0x010fe2000001008f */
[----:B------:R-:W-:Y:S01]  /*18d70*/  ISETP.GE.AND P4, PT, R174, R3, PT ;  /* 0x00000003ae00720c */ /* 0x000fe20003f86270 */
[----:B--2---:R-:W-:Y:S05]  /*18d80*/  HMMA.16816.F32.BF16 R156, R20, R8, R156 ;  /* 0x00000008149c723c */ /* 0x004fea000004189c */
[----:B------:R-:W-:Y:S01]  /*18d90*/  I2F R187, R185 ;  /* 0x000000b900bb7306 */ /* 0x000fe20000201400 */
[----:B-1----:R-:W-:Y:S01]  /*18da0*/  FFMA.FTZ R136, R0, R181, R136 ;  /* 0x000000b500887223 */ /* 0x002fe20000010088 */
[----:B------:R-:W-:-:S06]  /*18db0*/  FSEL R9, R16, -INF , !P6 ;  /* 0xff80000010097808 */ /* 0x000fcc0007000000 */
[----:B------:R-:W-:Y:S01]  /*18dc0*/  MUFU.TANH R19, R19 ;  /* 0x0000001300137308 */ /* 0x000fe20000002400 */
[----:B------:R-:W-:Y:S01]  /*18dd0*/  FMUL.FTZ R13, R30, R178 ;  /* 0x000000b21e0d7220 */ /* 0x000fe20000410000 */
[----:B------:R-:W-:-:S06]  /*18de0*/  ISETP.GE.AND P6, PT, R182, R2, PT ;  /* 0x00000002b600720c */ /* 0x000fcc0003fc6270 */
[----:B------:R-:W1:Y:S01]  /*18df0*/  MUFU.TANH R152, R152 ;  /* 0x0000009800987308 */ /* 0x000e620000002400 */
[----:B------:R-:W-:Y:S01]  /*18e00*/  FSEL R4, R4, -INF , !P4 ;  /* 0xff80000004047808 */ /* 0x000fe20006000000 */
[----:B-----5:R-:W-:Y:S01]  /*18e10*/  FFMA.FTZ R137, R0, R175, R137 ;  /* 0x000000af00897223 */ /* 0x020fe20000010089 */
[----:B------:R-:W-:-:S05]  /*18e20*/  ISETP.GE.AND P4, PT, R180, R3, PT ;  /* 0x00000003b400720c */ /* 0x000fca0003f86270 */
[----:B------:R-:W-:Y:S01]  /*18e30*/  I2F R231, R186 ;  /* 0x000000ba00e77306 */ /* 0x000fe20000201400 */
[----:B------:R-:W-:Y:S01]  /*18e40*/  FMUL.FTZ R14, R27, R178 ;  /* 0x000000b21b0e7220 */ /* 0x000fe20000410000 */
[----:B------:R-:W-:-:S06]  /*18e50*/  FSEL R7, R136, -INF , !P6 ;  /* 0xff80000088077808 */ /* 0x000fcc0007000000 */
[----:B------:R-:W2:Y:S01]  /*18e60*/  MUFU.TANH R154, R154 ;  /* 0x0000009a009a7308 */ /* 0x000ea20000002400 */
[----:B---3--:R-:W-:Y:S01]  /*18e70*/  FFMA.FTZ R27, R0, R183, R139 ;  /* 0x000000b7001b7223 */ /* 0x008fe2000001008b */
[----:B------:R-:W-:Y:S01]  /*18e80*/  ISETP.GE.AND P6, PT, R184, R2, PT ;  /* 0x00000002b800720c */ /* 0x000fe20003fc6270 */
[----:B------:R-:W-:-:S05]  /*18e90*/  FMUL.FTZ R29, R31, R178 ;  /* 0x000000b21f1d7220 */ /* 0x000fca0000410000 */
[----:B------:R-:W3:Y:S01]  /*18ea0*/  MUFU.TANH R153, R153 ;  /* 0x0000009900997308 */ /* 0x000ee20000002400 */
[----:B------:R-:W-:Y:S01]  /*18eb0*/  FSEL R8, R137, -INF , !P4 ;  /* 0xff80000089087808 */ /* 0x000fe20006000000 */
[----:B------:R-:W-:Y:S01]  /*18ec0*/  FFMA.FTZ R138, R0, R181, R138 ;  /* 0x000000b5008a7223 */ /* 0x000fe2000001008a */
[----:B------:R-:W-:-:S05]  /*18ed0*/  ISETP.GE.AND P4, PT, R182, R3, PT ;  /* 0x00000003b600720c */ /* 0x000fca0003f86270 */
[----:B------:R-:W-:Y:S01]  /*18ee0*/  I2F R145, R144 ;  /* 0x0000009000917306 */ /* 0x000fe20000201400 */
[----:B------:R-:W-:-:S07]  /*18ef0*/  FSEL R27, R27, -INF , !P6 ;  /* 0xff8000001b1b7808 */ /* 0x000fce0007000000 */
[----:B------:R-:W4:Y:S01]  /*18f00*/  MUFU.TANH R28, R28 ;  /* 0x0000001c001c7308 */ /* 0x000f220000002400 */
[----:B------:R-:W-:Y:S01]  /*18f10*/  ISETP.GE.AND P6, PT, R185, R2, PT ;  /* 0x00000002b900720c */ /* 0x000fe20003fc6270 */
[----:B------:R-:W-:Y:S06]  /*18f20*/  HMMA.16816.F32.BF16 R164, R20, R10, R164 ;  /* 0x0000000a14a4723c */ /* 0x000fec00000418a4 */
[----:B------:R-:W5:Y:S01]  /*18f30*/  MUFU.TANH R13, R13 ;  /* 0x0000000d000d7308 */ /* 0x000f620000002400 */
[----:B------:R-:W-:Y:S01]  /*18f40*/  FMUL.FTZ R15, R168, R178 ;  /* 0x000000b2a80f7220 */ /* 0x000fe20000410000 */
[----:B------:R-:W-:Y:S01]  /*18f50*/  FSEL R6, R138, -INF , !P4 ;  /* 0xff8000008a067808 */ /* 0x000fe20006000000 */
[----:B-1----:R-:W-:-:S05]  /*18f60*/  FFMA.FTZ R25, R0, R183, R152 ;  /* 0x000000b700197223 */ /* 0x002fca0000010098 */
[----:B------:R-:W-:Y:S01]  /*18f70*/  I2F R161, R160 ;  /* 0x000000a000a17306 */ /* 0x000fe20000201400 */
[----:B------:R-:W-:Y:S01]  /*18f80*/  ISETP.GE.AND P4, PT, R184, R3, PT ;  /* 0x00000003b800720c */ /* 0x000fe20003f86270 */
[----:B--2---:R-:W-:-:S06]  /*18f90*/  FFMA.FTZ R154, R0, R231, R154 ;  /* 0x000000e7009a7223 */ /* 0x004fcc000001009a */
[----:B------:R-:W1:Y:S08]  /*18fa0*/  MUFU.TANH R30, R24 ;  /* 0x00000018001e7308 */ /* 0x000e700000002400 */
[----:B------:R2:W-:Y:S01]  /*18fb0*/  MUFU.TANH R31, R26 ;  /* 0x0000001a001f7308 */ /* 0x0005e20000002400 */
[----:B------:R-:W-:Y:S01]  /*18fc0*/  FMUL.FTZ R16, R169, R178 ;  /* 0x000000b2a9107220 */ /* 0x000fe20000410000 */
[----:B------:R-:W-:-:S06]  /*18fd0*/  FSEL R25, R25, -INF , !P4 ;  /* 0xff80000019197808 */ /* 0x000fcc0006000000 */
[----:B------:R-:W1:Y:S01]  /*18fe0*/  MUFU.TANH R29, R29 ;  /* 0x0000001d001d7308 */ /* 0x000e620000002400 */
[----:B--2---:R-:W-:-:S07]  /*18ff0*/  FFMA.FTZ R26, R0, R187, R19 ;  /* 0x000000bb001a7223 */ /* 0x004fce0000010013 */
[----:B------:R-:W-:Y:S01]  /*19000*/  I2F R233, R230 ;  /* 0x000000e600e97306 */ /* 0x000fe20000201400 */
[----:B---3--:R-:W-:Y:S01]  /*19010*/  FFMA.FTZ R24, R0, R187, R153 ;  /* 0x000000bb00187223 */ /* 0x008fe20000010099 */
[----:B------:R-:W-:Y:S02]  /*19020*/  FSEL R26, R26, -INF , !P6 ;  /* 0xff8000001a1a7808 */ /* 0x000fe40007000000 */
[----:B------:R-:W-:-:S04]  /*19030*/  ISETP.GE.AND P6, PT, R186, R2, PT ;  /* 0x00000002ba00720c */ /* 0x000fc80003fc6270 */
[----:B------:R-:W2:Y:S01]  /*19040*/  MUFU.TANH R12, R12 ;  /* 0x0000000c000c7308 */ /* 0x000ea20000002400 */
[----:B------:R-:W-:Y:S01]  /*19050*/  ISETP.GE.AND P4, PT, R185, R3, PT ;  /* 0x00000003b900720c */ /* 0x000fe20003f86270 */
[----:B----4-:R-:W-:Y:S01]  /*19060*/  FFMA.FTZ R22, R0, R145, R28 ;  /* 0x0000009100167223 */ /* 0x010fe2000001001c */
[----:B------:R-:W-:Y:S02]  /*19070*/  FSEL R23, R154, -INF , !P6 ;  /* 0xff8000009a177808 */ /* 0x000fe40007000000 */
[----:B------:R-:W-:-:S03]  /*19080*/  ISETP.GE.AND P6, PT, R144, R2, PT ;  /* 0x000000029000720c */ /* 0x000fc60003fc6270 */
[----:B------:R-:W-:Y:S01]  /*19090*/  I2F R235, R232 ;  /* 0x000000e800eb7306 */ /* 0x000fe20000201400 */
[----:B------:R-:W-:Y:S01]  /*190a0*/  FMUL.FTZ R33, R156, R178 ;  /* 0x000000b29c217220 */ /* 0x000fe20000410000 */
[----:B------:R-:W-:Y:S01]  /*190b0*/  FSEL R24, R24, -INF , !P4 ;  /* 0xff80000018187808 */ /* 0x000fe20006000000 */
[----:B-----5:R-:W-:-:S05]  /*190c0*/  FFMA.FTZ R13, R0, R231, R13 ;  /* 0x000000e7000d7223 */ /* 0x020fca000001000d */
[----:B------:R-:W3:Y:S01]  /*190d0*/  MUFU.TANH R15, R15 ;  /* 0x0000000f000f7308 */ /* 0x000ee20000002400 */
[----:B------:R-:W-:Y:S01]  /*190e0*/  FMUL.FTZ R32, R170, R178 ;  /* 0x000000b2aa207220 */ /* 0x000fe20000410000 */
[----:B------:R-:W-:Y:S01]  /*190f0*/  ISETP.GE.AND P4, PT, R186, R3, PT ;  /* 0x00000003ba00720c */ /* 0x000fe20003f86270 */
[----:B-1----:R-:W-:Y:S01]  /*19100*/  FFMA.FTZ R30, R0, R161, R30 ;  /* 0x000000a1001e7223 */ /* 0x002fe2000001001e */
[----:B------:R-:W-:-:S04]  /*19110*/  FSEL R22, R22, -INF , !P6 ;  /* 0xff80000016167808 */ /* 0x000fc80007000000 */
[----:B------:R-:W1:Y:S01]  /*19120*/  MUFU.TANH R14, R14 ;  /* 0x0000000e000e7308 */ /* 0x000e620000002400 */
[----:B------:R-:W-:Y:S01]  /*19130*/  ISETP.GE.AND P6, PT, R160, R2, PT ;  /* 0x00000002a000720c */ /* 0x000fe20003fc6270 */
[----:B------:R-:W-:Y:S01]  /*19140*/  FMUL.FTZ R10, R157, R178 ;  /* 0x000000b29d0a7220 */ /* 0x000fe20000410000 */
[----:B------:R-:W-:Y:S01]  /*19150*/  FSEL R21, R13, -INF , !P4 ;  /* 0xff8000000d157808 */ /* 0x000fe20006000000 */
[----:B------:R-:W-:-:S04]  /*19160*/  FFMA.FTZ R20, R0, R145, R29 ;  /* 0x0000009100147223 */ /* 0x000fc8000001001d */
[----:B------:R-:W-:Y:S01]  /*19170*/  I2F R237, R234 ;  /* 0x000000ea00ed7306 */ /* 0x000fe20000201400 */
[----:B------:R-:W-:Y:S01]  /*19180*/  ISETP.GE.AND P4, PT, R144, R3, PT ;  /* 0x000000039000720c */ /* 0x000fe20003f86270 */
[----:B--2---:R-:W-:-:S06]  /*19190*/  FFMA.FTZ R12, R0, R233, R12 ;  /* 0x000000e9000c7223 */ /* 0x004fcc000001000c */
[----:B------:R-:W2:Y:S01]  /*191a0*/  MUFU.TANH R16, R16 ;  /* 0x0000001000107308 */ /* 0x000ea20000002400 */
[----:B------:R-:W-:Y:S02]  /*191b0*/  FSEL R174, R30, -INF , !P6 ;  /* 0xff8000001eae7808 */ /* 0x000fe40007000000 */
[----:B------:R-:W-:Y:S01]  /*191c0*/  ISETP.GE.AND P6, PT, R230, R2, PT ;  /* 0x00000002e600720c */ /* 0x000fe20003fc6270 */
[----:B------:R-:W-:-:S04]  /*191d0*/  FFMA.FTZ R31, R0, R161, R31 ;  /* 0x000000a1001f7223 */ /* 0x000fc8000001001f */
[----:B------:R-:W-:Y:S01]  /*191e0*/  I2F R147, R146 ;  /* 0x0000009200937306 */ /* 0x000fe20000201400 */
[----:B------:R-:W-:Y:S01]  /*191f0*/  FSEL R20, R20, -INF , !P4 ;  /* 0xff80000014147808 */ /* 0x000fe20006000000 */
[----:B------:R-:W-:Y:S01]  /*19200*/  FMUL.FTZ R13, R158, R178 ;  /* 0x000000b29e0d7220 */ /* 0x000fe20000410000 */
[----:B------:R-:W-:-:S05]  /*19210*/  ISETP.GE.AND P4, PT, R160, R3, PT ;  /* 0x00000003a000720c */ /* 0x000fca0003f86270 */
[----:B------:R-:W4:Y:S01]  /*19220*/  MUFU.TANH R33, R33 ;  /* 0x0000002100217308 */ /* 0x000f220000002400 */
[----:B------:R-:W-:Y:S01]  /*19230*/  FMUL.FTZ R164, R164, R178 ;  /* 0x000000b2a4a47220 */ /* 0x000fe20000410000 */
[----:B------:R-:W-:Y:S01]  /*19240*/  FSEL R175, R12, -INF , !P6 ;  /* 0xff8000000caf7808 */ /* 0x000fe20007000000 */
[----:B---3--:R-:W-:-:S05]  /*19250*/  FFMA.FTZ R15, R0, R235, R15 ;  /* 0x000000eb000f7223 */ /* 0x008fca000001000f */
[----:B------:R-:W3:Y:S01]  /*19260*/  MUFU.TANH R32, R32 ;  /* 0x0000002000207308 */ /* 0x000ee20000002400 */
[----:B------:R-:W-:Y:S01]  /*19270*/  ISETP.GE.AND P6, PT, R232, R2, PT ;  /* 0x00000002e800720c */ /* 0x000fe20003fc6270 */
[----:B-1----:R-:W-:-:S06]  /*19280*/  FFMA.FTZ R14, R0, R233, R14 ;  /* 0x000000e9000e7223 */ /* 0x002fcc000001000e */
[----:B------:R-:W-:Y:S01]  /*19290*/  I2F R239, R236 ;  /* 0x000000ec00ef7306 */ /* 0x000fe20000201400 */
[----:B------:R-:W-:Y:S01]  /*192a0*/  FMUL.FTZ R11, R159, R178 ;  /* 0x000000b29f0b7220 */ /* 0x000fe20000410000 */
[----:B------:R-:W-:-:S06]  /*192b0*/  FSEL R173, R15, -INF , !P6 ;  /* 0xff8000000fad7808 */ /* 0x000fcc0007000000 */
[----:B------:R-:W1:Y:S01]  /*192c0*/  MUFU.TANH R10, R10 ;  /* 0x0000000a000a7308 */ /* 0x000e620000002400 */
[----:B--2---:R-:W-:Y:S01]  /*192d0*/  FFMA.FTZ R16, R0, R237, R16 ;  /* 0x000000ed00107223 */ /* 0x004fe20000010010 */
[----:B------:R-:W-:-:S06]  /*192e0*/  ISETP.GE.AND P6, PT, R234, R2, PT ;  /* 0x00000002ea00720c */ /* 0x000fcc0003fc6270 */
[----:B------:R2:W5:Y:S01]  /*192f0*/  MUFU.TANH R19, R171 ;  /* 0x000000ab00137308 */ /* 0x0005620000002400 */
[----:B------:R-:W-:Y:S01]  /*19300*/  IADD3 R18, R172, 0x39, RZ ;  /* 0x00000039ac127810 */ /* 0x000fe20007ffe0ff */
[----:B----4-:R-:W-:-:S06]  /*19310*/  FFMA.FTZ R33, R0, R147, R33 ;  /* 0x0000009300217223 */ /* 0x010fcc0000010021 */
[----:B------:R-:W-:Y:S01]  /*19320*/  I2F R163, R162 ;  /* 0x000000a200a37306 */ /* 0x000fe20000201400 */
[----:B------:R-:W-:Y:S02]  /*19330*/  FSEL R172, R16, -INF , !P6 ;  /* 0xff80000010ac7808 */ /* 0x000fe40007000000 */
[----:B--2---:R-:W-:-:S05]  /*19340*/  FSEL R171, R31, -INF , !P4 ;  /* 0xff8000001fab7808 */ /* 0x004fca0006000000 */
[----:B------:R-:W2:Y:S01]  /*19350*/  MUFU.TANH R12, R164 ;  /* 0x000000a4000c7308 */ /* 0x000ea20000002400 */
[----:B------:R-:W-:Y:S01]  /*19360*/  ISETP.GE.AND P4, PT, R230, R3, PT ;  /* 0x00000003e600720c */ /* 0x000fe20003f86270 */
[----:B---3--:R-:W-:-:S03]  /*19370*/  FFMA.FTZ R32, R0, R235, R32 ;  /* 0x000000eb00207223 */ /* 0x008fc60000010020 */
[----:B------:R-:W-:-:S03]  /*19380*/  FSEL R170, R14, -INF , !P4 ;  /* 0xff8000000eaa7808 */ /* 0x000fc60006000000 */
[----:B------:R-:W3:Y:S01]  /*19390*/  MUFU.TANH R13, R13 ;  /* 0x0000000d000d7308 */ /* 0x000ee20000002400 */
[----:B------:R-:W-:Y:S01]  /*193a0*/  FMUL.FTZ R14, R166, R178 ;  /* 0x000000b2a60e7220 */ /* 0x000fe20000410000 */
[----:B------:R-:W-:-:S06]  /*193b0*/  ISETP.GE.AND P6, PT, R146, R2, PT ;  /* 0x000000029200720c */ /* 0x000fcc0003fc6270 */
[----:B------:R-:W4:Y:S01]  /*193c0*/  MUFU.TANH R140, R140 ;  /* 0x0000008c008c7308 */ /* 0x000f220000002400 */
[----:B------:R-:W-:Y:S01]  /*193d0*/  ISETP.GE.AND P4, PT, R232, R3, PT ;  /* 0x00000003e800720c */ /* 0x000fe20003f86270 */
[----:B-1----:R-:W-:Y:S01]  /*193e0*/  FFMA.FTZ R10, R0, R239, R10 ;  /* 0x000000ef000a7223 */ /* 0x002fe2000001000a */
[----:B------:R-:W-:-:S05]  /*193f0*/  FSEL R156, R33, -INF , !P6 ;  /* 0xff800000219c7808 */ /* 0x000fca0007000000 */
[----:B------:R-:W1:Y:S01]  /*19400*/  MUFU.TANH R11, R11 ;  /* 0x0000000b000b7308 */ /* 0x000e620000002400 */
[----:B------:R-:W-:Y:S01]  /*19410*/  FSEL R169, R32, -INF , !P4 ;  /* 0xff80000020a97808 */ /* 0x000fe20006000000 */
[----:B-----5:R-:W-:Y:S01]  /*19420*/  FFMA.FTZ R19, R0, R237, R19 ;  /* 0x000000ed00137223 */ /* 0x020fe20000010013 */
[----:B------:R-:W-:Y:S01]  /*19430*/  ISETP.GE.AND P6, PT, R236, R2, PT ;  /* 0x00000002ec00720c */ /* 0x000fe20003fc6270 */
[-C--:B------:R-:W-:Y:S01]  /*19440*/  FMUL.FTZ R15, R165, R178.reuse ;  /* 0x000000b2a50f7220 */ /* 0x080fe20000410000 */
[----:B------:R-:W-:Y:S01]  /*19450*/  ISETP.GE.AND P4, PT, R234, R3, PT ;  /* 0x00000003ea00720c */ /* 0x000fe20003f86270 */
[----:B------:R-:W-:Y:S02]  /*19460*/  FMUL.FTZ R167, R167, R178 ;  /* 0x000000b2a7a77220 */ /* 0x000fe40000410000 */
[----:B------:R-:W5:Y:S01]  /*19470*/  MUFU.TANH R14, R14 ;  /* 0x0000000e000e7308 */ /* 0x000f620000002400 */
[----:B--2---:R-:W-:Y:S01]  /*19480*/  FFMA.FTZ R12, R0, R163, R12 ;  /* 0x000000a3000c7223 */ /* 0x004fe2000001000c */
[----:B------:R-:W-:Y:S01]  /*19490*/  FSEL R154, R10, -INF , !P6 ;  /* 0xff8000000a9a7808 */ /* 0x000fe20007000000 */
[C---:B---3--:R-:W-:Y:S01]  /*194a0*/  FFMA.FTZ R138, R0.reuse, R147, R13 ;  /* 0x00000093008a7223 */ /* 0x048fe2000001000d */
[----:B------:R-:W-:Y:S01]  /*194b0*/  FSEL R168, R19, -INF , !P4 ;  /* 0xff80000013a87808 */ /* 0x000fe20006000000 */
[----:B----4-:R-:W-:Y:S01]  /*194c0*/  FFMA.FTZ R140, R0, R179, R140 ;  /* 0x000000b3008c7223 */ /* 0x010fe2000001008c */
[----:B------:R-:W-:-:S02]  /*194d0*/  ISETP.GE.AND P6, PT, R162, R2, PT ;  /* 0x00000002a200720c */ /* 0x000fc40003fc6270 */
[----:B------:R-:W-:Y:S01]  /*194e0*/  I2F R17, R18 ;  /* 0x0000001200117306 */ /* 0x000fe20000201400 */
[----:B------:R-:W-:Y:S01]  /*194f0*/  ISETP.GE.AND P4, PT, R146, R3, PT ;  /* 0x000000039200720c */ /* 0x000fe20003f86270 */
[----:B-1----:R-:W-:Y:S01]  /*19500*/  FFMA.FTZ R11, R0, R239, R11 ;  /* 0x000000ef000b7223 */ /* 0x002fe2000001000b */
[----:B------:R-:W-:-:S05]  /*19510*/  FSEL R153, R12, -INF , !P6 ;  /* 0xff8000000c997808 */ /* 0x000fca0007000000 */
[----:B------:R-:W-:Y:S01]  /*19520*/  MUFU.TANH R13, R142 ;  /* 0x0000008e000d7308 */ /* 0x000fe20000002400 */
[----:B------:R-:W-:Y:S02]  /*19530*/  FSEL R138, R138, -INF , !P4 ;  /* 0xff8000008a8a7808 */ /* 0x000fe40006000000 */
[----:B------:R-:W-:-:S05]  /*19540*/  ISETP.GE.AND P6, PT, R18, R2, PT ;  /* 0x000000021200720c */ /* 0x000fca0003fc6270 */
[----:B------:R-:W1:Y:S01]  /*19550*/  MUFU.TANH R15, R15 ;  /* 0x0000000f000f7308 */ /* 0x000e620000002400 */
[----:B------:R-:W-:Y:S02]  /*19560*/  ISETP.GE.AND P4, PT, R236, R3, PT ;  /* 0x00000003ec00720c */ /* 0x000fe40003f86270 */
[----:B------:R-:W-:-:S05]  /*19570*/  FSEL R2, R140, -INF , !P1 ;  /* 0xff8000008c027808 */ /* 0x000fca0004800000 */
[----:B------:R-:W2:Y:S01]  /*19580*/  MUFU.TANH R167, R167 ;  /* 0x000000a700a77308 */ /* 0x000ea20000002400 */
[----:B------:R-:W-:Y:S01]  /*19590*/  ISETP.GT.AND P1, PT, R226, R215, PT ;  /* 0x000000d7e200720c */ /* 0x000fe20003f24270 */
[----:B-----5:R-:W-:Y:S01]  /*195a0*/  FFMA.FTZ R14, R0, R163, R14 ;  /* 0x000000a3000e7223 */ /* 0x020fe2000001000e */
[----:B------:R-:W-:Y:S01]  /*195b0*/  FSEL R136, R11, -INF , !P4 ;  /* 0xff8000000b887808 */ /* 0x000fe20006000000 */
[----:B------:R-:W-:Y:S01]  /*195c0*/  BAR.SYNC.DEFER_BLOCKING 0x0 ;  /* 0x0000000000007b1d */ /* 0x000fe20000010000 */
[----:B------:R-:W-:-:S04]  /*195d0*/  ISETP.GE.AND P4, PT, R162, R3, PT ;  /* 0x00000003a200720c */ /* 0x000fc80003f86270 */
[----:B------:R-:W-:Y:S01]  /*195e0*/  FSEL R137, R14, -INF , !P4 ;  /* 0xff8000000e897808 */ /* 0x000fe20006000000 */
[----:B-1----:R-:W-:Y:S01]  /*195f0*/  FFMA.FTZ R15, R0, R17, R15 ;  /* 0x00000011000f7223 */ /* 0x002fe2000001000f */
[----:B------:R-:W-:Y:S01]  /*19600*/  ISETP.GE.AND P4, PT, R18, R3, PT ;  /* 0x000000031200720c */ /* 0x000fe20003f86270 */
[C---:B------:R-:W-:Y:S01]  /*19610*/  FFMA.FTZ R3, R0.reuse, R179, R13 ;  /* 0x000000b300037223 */ /* 0x040fe2000001000d */
[----:B------:R-:W-:Y:S01]  /*19620*/  BSSY B1, `(.L_x_4332) ;  /* 0x00000b0000017945 */ /* 0x000fe20003800000 */
[----:B--2---:R-:W-:-:S03]  /*19630*/  FFMA.FTZ R150, R0, R17, R167 ;  /* 0x0000001100967223 */ /* 0x004fc600000100a7 */
[----:B------:R-:W-:Y:S01]  /*19640*/  FSEL R3, R3, -INF , !P5 ;  /* 0xff80000003037808 */ /* 0x000fe20006800000 */
[----:B------:R-:W-:Y:S01]  /*19650*/  IMAD.MOV.U32 R164, RZ, RZ, R134 ;  /* 0x000000ffffa47224 */ /* 0x000fe200078e0086 */
[----:B------:R-:W-:Y:S01]  /*19660*/  FSEL R139, R15, -INF , !P6 ;  /* 0xff8000000f8b7808 */ /* 0x000fe20007000000 */
[----:B------:R-:W-:Y:S01]  /*19670*/  IMAD.MOV.U32 R165, RZ, RZ, R135 ;  /* 0x000000ffffa57224 */ /* 0x000fe200078e0087 */
        /* <DEDUP_REMOVED lines=65> */
.L_x_4335:
[----:B------:R-:W-:Y:S02]  /*19a90*/  ULDC.64 UR4, c[0x0][0x118] ;  /* 0x0000460000047ab9 */ /* 0x000fe40000000a00 */
[----:B------:R-:W2:Y:S02]  /*19aa0*/  LD.E R14, [R176.64+0x38] ;  /* 0x00003804b00e7980 */ /* 0x000ea4000c101900 */
[----:B--2---:R-:W-:-:S04]  /*19ab0*/  LEA R14, -R14, RZ, 0x6 ;  /* 0x000000ff0e0e7211 */ /* 0x004fc800078e31ff */
[----:B------:R-:W-:Y:S02]  /*19ac0*/  SHF.R.S32.HI R13, RZ, 0x1f, R14 ;  /* 0x0000001fff0d7819 */ /* 0x000fe4000001140e */
.L_x_4336:
[----:B------:R-:W-:Y:S05]  /*19ad0*/  BSYNC B0 ;  /* 0x0000000000007941 */ /* 0x000fea0003800000 */
.L_x_4334:
        /* <DEDUP_REMOVED lines=100> */
.L_x_4333:
[----:B------:R-:W-:Y:S05]  /*1a120*/  BSYNC B1 ;  /* 0x0000000000017941 */ /* 0x000fea0003800000 */
.L_x_4332:
[----:B------:R-:W-:Y:S01]  /*1a130*/  ULDC.64 UR4, c[0x0][0x118] ;  /* 0x0000460000047ab9 */ /* 0x000fe20000000a00 */
[----:B-1----:R-:W-:Y:S01]  /*1a140*/  FMNMX.FTZ R10, R133, R2, !PT ;  /* 0x00000002850a7209 */ /* 0x002fe20007810000 */
[----:B------:R-:W2:Y:S01]  /*1a150*/  LD.E R152, [R176.64+0xdc] ;  /* 0x0000dc04b0987980 */ /* 0x000ea2000c101900 */
        /* <DEDUP_REMOVED lines=9> */
[----:B------:R-:W-:-:S04]  /*1a1f0*/  FMNMX.FTZ R11, R27, R10, !PT ;  /* 0x0000000a1b0b7209 */ /* 0x000fc80007810000 */
[----:B------:R-:W-:-:S04]  /*1a200*/  FMNMX.FTZ R10, R26, R11, !PT ;  /* 0x0000000b1a0a7209 */ /* 0x000fc80007810000 */
        /* <DEDUP_REMOVED lines=38> */
[-C--:B------:R-:W-:Y:S02]  /*1a470*/  FFMA.FTZ R140, R3, R152.reuse, -R151 ;  /* 0x00000098038c7223 */ /* 0x080fe40000010897 */
[-C--:B------:R-:W-:Y:S01]  /*1a480*/  FFMA.FTZ R141, R7, R152.reuse, -R155 ;  /* 0x00000098078d7223 */ /* 0x080fe2000001089b */
[----:B------:R-:W-:Y:S01]  /*1a490*/  FSEL R7, R145, RZ, P0 ;  /* 0x000000ff91077208 */ /* 0x000fe20000000000 */
[-C--:B------:R-:W-:Y:S01]  /*1a4a0*/  FFMA.FTZ R3, R4, R152.reuse, -R151 ;  /* 0x0000009804037223 */ /* 0x080fe20000010897 */
[----:B------:R-:W-:Y:S01]  /*1a4b0*/  FSEL R4, R146, RZ, P2 ;  /* 0x000000ff92047208 */ /* 0x000fe20001000000 */
[----:B------:R-:W-:Y:S01]  /*1a4c0*/  FFMA.FTZ R143, R5, R152, -R155 ;  /* 0x00000098058f7223 */ /* 0x000fe2000001089b */
[----:B------:R-:W-:Y:S01]  /*1a4d0*/  MUFU.EX2 R140, R140 ;  /* 0x0000008c008c7308 */ /* 0x000fe20000000800 */
[----:B------:R-:W-:Y:S02]  /*1a4e0*/  FADD.FTZ R7, R132, -R7 ;  /* 0x8000000784077221 */ /* 0x000fe40000010000 */
[----:B------:R-:W-:-:S02]  /*1a4f0*/  FADD.FTZ R5, R133, -R4 ;  /* 0x8000000485057221 */ /* 0x000fc40000010000 */
[-CC-:B------:R-:W-:Y:S01]  /*1a500*/  FFMA.FTZ R144, R2, R152.reuse, -R155.reuse ;  /* 0x0000009802907223 */ /* 0x180fe2000001089b */
[----:B------:R-:W-:Y:S01]  /*1a510*/  LDSM.16.MT88.4 R132, [R209+0xc800] ;  /* 0x00c80000d184783b */ /* 0x000fe20000004200 */
[-C--:B------:R-:W-:Y:S01]  /*1a520*/  FFMA.FTZ R142, R9, R152.reuse, -R155 ;  /* 0x00000098098e7223 */ /* 0x080fe2000001089b */
[----:B------:R-:W-:Y:S01]  /*1a530*/  MUFU.EX2 R143, R143 ;  /* 0x0000008f008f7308 */ /* 0x000fe20000000800 */
[-CC-:B------:R-:W-:Y:S02]  /*1a540*/  FFMA.FTZ R2, R8, R152.reuse, -R151.reuse ;  /* 0x0000009808027223 */ /* 0x180fe40000010897 */
[-C--:B------:R-:W-:Y:S01]  /*1a550*/  FFMA.FTZ R147, R6, R152.reuse, -R151 ;  /* 0x0000009806937223 */ /* 0x080fe20000010897 */
[----:B------:R-:W1:Y:S01]  /*1a560*/  LDSM.16.MT88.4 R8, [R208+0xc000] ;  /* 0x00c00000d008783b */ /* 0x000e620000004200 */
[C---:B------:R-:W-:Y:S02]  /*1a570*/  FMUL.FTZ R149, R152.reuse, R5 ;  /* 0x0000000598957220 */ /* 0x040fe40000410000 */
[----:B------:R-:W-:Y:S01]  /*1a580*/  FMUL.FTZ R148, R152, R7 ;  /* 0x0000000798947220 */ /* 0x000fe20000410000 */
[----:B------:R-:W2:Y:S01]  /*1a590*/  MUFU.EX2 R144, R144 ;  /* 0x0000009000907308 */ /* 0x000ea20000000800 */
[----:B------:R-:W-:-:S02]  /*1a5a0*/  FFMA.FTZ R157, R27, R152, -R155 ;  /* 0x000000981b9d7223 */ /* 0x000fc4000001089b */
[-CC-:B------:R-:W-:Y:S02]  /*1a5b0*/  FFMA.FTZ R158, R26, R152.reuse, -R155.reuse ;  /* 0x000000981a9e7223 */ /* 0x180fe4000001089b */
[-CC-:B------:R-:W-:Y:S02]  /*1a5c0*/  FFMA.FTZ R159, R23, R152.reuse, -R155.reuse ;  /* 0x00000098179f7223 */ /* 0x180fe4000001089b */
[-C--:B------:R-:W-:Y:S01]  /*1a5d0*/  FFMA.FTZ R160, R22, R152.reuse, -R155 ;  /* 0x0000009816a07223 */ /* 0x080fe2000001089b */
[----:B------:R-:W-:Y:S01]  /*1a5e0*/  MUFU.EX2 R142, R142 ;  /* 0x0000008e008e7308 */ /* 0x000fe20000000800 */
[-CC-:B------:R-:W-:Y:S02]  /*1a5f0*/  FFMA.FTZ R161, R25, R152.reuse, -R151.reuse ;  /* 0x0000009819a17223 */ /* 0x180fe40000010897 */
[-CC-:B------:R-:W-:Y:S02]  /*1a600*/  FFMA.FTZ R166, R24, R152.reuse, -R151.reuse ;  /* 0x0000009818a67223 */ /* 0x180fe40000010897 */
[-CC-:B------:R-:W-:Y:S01]  /*1a610*/  FFMA.FTZ R162, R21, R152.reuse, -R151.reuse ;  /* 0x0000009815a27223 */ /* 0x180fe20000010897 */
[----:B------:R-:W-:Y:S01]  /*1a620*/  LDSM.16.MT88.4 R24, [R210+0xe800] ;  /* 0x00e80000d218783b */ /* 0x000fe20000004200 */
[----:B------:R-:W-:Y:S01]  /*1a630*/  FFMA.FTZ R163, R20, R152, -R151 ;  /* 0x0000009814a37223 */ /* 0x000fe20000010897 */
[----:B------:R-:W3:Y:S01]  /*1a640*/  MUFU.EX2 R141, R141 ;  /* 0x0000008d008d7308 */ /* 0x000ee20000000800 */
[----:B--2---:R-:W-:Y:S01]  /*1a650*/  F2FP.BF16.PACK_AB R4, R143, R144 ;  /* 0x000000908f04723e */ /* 0x004fe200000010ff */
[----:B------:R-:W-:Y:S01]  /*1a660*/  LDSM.16.MT88.4 R20, [R209+0xe800] ;  /* 0x00e80000d114783b */ /* 0x000fe20000004200 */
[----:B------:R-:W-:-:S02]  /*1a670*/  FFMA.FTZ R167, R174, R152, -R155 ;  /* 0x00000098aea77223 */ /* 0x000fc4000001089b */
[-CC-:B------:R-:W-:Y:S02]  /*1a680*/  FFMA.FTZ R174, R175, R152.reuse, -R155.reuse ;  /* 0x00000098afae7223 */ /* 0x180fe4000001089b */
[-CC-:B------:R-:W-:Y:S01]  /*1a690*/  FFMA.FTZ R173, R173, R152.reuse, -R155.reuse ;  /* 0x00000098adad7223 */ /* 0x180fe2000001089b */
[----:B------:R-:W2:Y:S01]  /*1a6a0*/  MUFU.EX2 R3, R3 ;  /* 0x0000000300037308 */ /* 0x000ea20000000800 */
[-C--:B------:R-:W-:Y:S02]  /*1a6b0*/  FFMA.FTZ R172, R172, R152.reuse, -R155 ;  /* 0x00000098acac7223 */ /* 0x080fe4000001089b */
[-CC-:B------:R-:W-:Y:S02]  /*1a6c0*/  FFMA.FTZ R171, R171, R152.reuse, -R151.reuse ;  /* 0x00000098abab7223 */ /* 0x180fe40000010897 */
[-CC-:B------:R-:W-:Y:S02]  /*1a6d0*/  FFMA.FTZ R170, R170, R152.reuse, -R151.reuse ;  /* 0x00000098aaaa7223 */ /* 0x180fe40000010897 */
[--C-:B------:R-:W-:Y:S01]  /*1a6e0*/  FFMA.FTZ R169, R169, R152, -R151.reuse ;  /* 0x00000098a9a97223 */ /* 0x100fe20000010897 */
[----:B------:R-:W-:Y:S01]  /*1a6f0*/  MUFU.EX2 R2, R2 ;  /* 0x0000000200027308 */ /* 0x000fe20000000800 */
[----:B---3--:R-:W-:Y:S01]  /*1a700*/  F2FP.BF16.PACK_AB R6, R141, R142 ;  /* 0x0000008e8d06723e */ /* 0x008fe200000010ff */
[----:B------:R-:W-:-:S02]  /*1a710*/  FFMA.FTZ R168, R168, R152, -R151 ;  /* 0x00000098a8a87223 */ /* 0x000fc40000010897 */
[-CC-:B------:R-:W-:Y:S02]  /*1a720*/  FFMA.FTZ R175, R154, R152.reuse, -R155.reuse ;  /* 0x000000989aaf7223 */ /* 0x180fe4000001089b */
[--C-:B------:R-:W-:Y:S02]  /*1a730*/  FFMA.FTZ R156, R156, R152, -R155.reuse ;  /* 0x000000989c9c7223 */ /* 0x100fe4000001089b */
[----:B------:R-:W3:Y:S01]  /*1a740*/  MUFU.EX2 R147, R147 ;  /* 0x0000009300937308 */ /* 0x000ee20000000800 */
[----:B--2---:R-:W-:Y:S01]  /*1a750*/  F2FP.BF16.PACK_AB R5, R3, R140 ;  /* 0x0000008c0305723e */ /* 0x004fe200000010ff */
[-CC-:B------:R-:W-:Y:S02]  /*1a760*/  FFMA.FTZ R153, R153, R152.reuse, -R155.reuse ;  /* 0x0000009899997223 */ /* 0x180fe4000001089b */
[-C--:B------:R-:W-:Y:S02]  /*1a770*/  FFMA.FTZ R154, R139, R152.reuse, -R155 ;  /* 0x000000988b9a7223 */ /* 0x080fe4000001089b */
[----:B------:R-:W-:-:S02]  /*1a780*/  FFMA.FTZ R155, R138, R152, -R151 ;  /* 0x000000988a9b7223 */ /* 0x000fc40000010897 */
[----:B------:R-:W2:Y:S01]  /*1a790*/  MUFU.EX2 R149, R149 ;  /* 0x0000009500957308 */ /* 0x000ea20000000800 */
[-CC-:B------:R-:W-:Y:S02]  /*1a7a0*/  FFMA.FTZ R176, R136, R152.reuse, -R151.reuse ;  /* 0x0000009888b07223 */ /* 0x180fe40000010897 */
[-CC-:B------:R-:W-:Y:S02]  /*1a7b0*/  FFMA.FTZ R177, R137, R152.reuse, -R151.reuse ;  /* 0x0000009889b17223 */ /* 0x180fe40000010897 */
[----:B------:R-:W-:Y:S01]  /*1a7c0*/  FFMA.FTZ R150, R150, R152, -R151 ;  /* 0x0000009896967223 */ /* 0x000fe20000010897 */
[----:B------:R-:W-:Y:S02]  /*1a7d0*/  LDSM.16.MT88.4 R136, [R209+0xd800] ;  /* 0x00d80000d188783b */ /* 0x000fe40000004200 */
        /* <DEDUP_REMOVED lines=162> */
[----:B------:R-:W-:Y:S06]  /*1b200*/  LDSM.16.MT88.4 R8, [R207+0xe800] ;  /* 0x00e80000cf08783b */ /* 0x000fec0000004200 */
[----:B--2---:R-:W-:-:S02]  /*1b210*/  F2FP.BF16.PACK_AB R4, R158, R157 ;  /* 0x0000009d9e04723e */ /* 0x004fc400000010ff */
[----:B-----5:R-:W-:Y:S02]  /*1b220*/  F2FP.BF16.PACK_AB R5, R166, R161 ;  /* 0x000000a1a605723e */ /* 0x020fe400000010ff */
[----:B------:R-:W-:Y:S02]  /*1b230*/  F2FP.BF16.PACK_AB R6, R160, R159 ;  /* 0x0000009fa006723e */ /* 0x000fe400000010ff */
[----:B------:R-:W-:-:S07]  /*1b240*/  F2FP.BF16.PACK_AB R7, R163, R162 ;  /* 0x000000a2a307723e */ /* 0x000fce00000010ff */
        /* <DEDUP_REMOVED lines=73> */
[C---:B-1----:R-:W-:Y:S08]  /*1b6e0*/  HMMA.16816.F32.BF16 R92, R4.reuse, R12, R92 ;  /* 0x0000000c045c723c */ /* 0x042ff0000004185c */
[----:B------:R-:W-:Y:S01]  /*1b6f0*/  HMMA.16816.F32.BF16 R96, R4, R14, R96 ;  /* 0x0000000e0460723c */ /* 0x000fe20000041860 */
[----:B------:R-:W1:Y:S06]  /*1b700*/  LDSM.16.MT88.4 R12, [R210+0x11800] ;  /* 0x01180000d20c783b */ /* 0x000e6c0000004200 */
[----:B------:R-:W-:-:S02]  /*1b710*/  F2FP.BF16.PACK_AB R4, R175, R156 ;  /* 0x0000009caf04723e */ /* 0x000fc400000010ff */
[----:B------:R-:W-:Y:S02]  /*1b720*/  F2FP.BF16.PACK_AB R5, R176, R155 ;  /* 0x0000009bb005723e */ /* 0x000fe400000010ff */
[----:B------:R-:W-:Y:S02]  /*1b730*/  F2FP.BF16.PACK_AB R6, R154, R153 ;  /* 0x000000999a06723e */ /* 0x000fe400000010ff */
[----:B------:R-:W-:-:S07]  /*1b740*/  F2FP.BF16.PACK_AB R7, R150, R177 ;  /* 0x000000b19607723e */ /* 0x000fce00000010ff */
[C---:B----4-:R-:W-:Y:S08]  /*1b750*/  HMMA.16816.F32.BF16 R128, R4.reuse, R8, R128 ;  /* 0x000000080480723c */ /* 0x050ff00000041880 */
        /* <DEDUP_REMOVED lines=8> */
[C---:B------:R-:W-:Y:S08]  /*1b7e0*/  HMMA.16816.F32.BF16 R120, R4.reuse, R136, R120 ;  /* 0x000000880478723c */ /* 0x040ff00000041878 */
[C---:B---3--:R-:W-:Y:S07]  /*1b7f0*/  HMMA.16816.F32.BF16 R76, R4.reuse, R8, R76 ;  /* 0x00000008044c723c */ /* 0x048fee000004184c */
        /* <DEDUP_REMOVED lines=45> */
.L_x_4328:
[----:B------:R-:W-:Y:S05]  /*1bad0*/  @!P1 BRA `(.L_x_4337) ;  /* 0x0000413000009947 */ /* 0x000fea0003800000 */
[----:B------:R-:W-:Y:S02]  /*1bae0*/  MOV R3, R132 ;  /* 0x0000008400037202 */ /* 0x000fe40000000f00 */
[----:B------:R-:W-:Y:S02]  /*1baf0*/  MOV R136, R133 ;  /* 0x0000008500887202 */ /* 0x000fe40000000f00 */
.L_x_4346:
        /* <DEDUP_REMOVED lines=76> */
.L_x_4339:
[----:B------:R-:W-:Y:S02]  /*1bfc0*/  ULDC.64 UR4, c[0x0][0x118] ;  /* 0x0000460000047ab9 */ /* 0x000fe40000000a00 */
[----:B------:R-:W2:Y:S02]  /*1bfd0*/  LD.E R8, [R132.64+0x40] ;  /* 0x0000400484087980 */ /* 0x000ea4000c101900 */
[----:B--2---:R-:W-:Y:S04]  /*1bfe0*/  LEA R8, -R8, RZ, 0x6 ;  /* 0x000000ff08087211 */ /* 0x004fe800078e31ff */
[----:B------:R-:W-:Y:S02]  /*1bff0*/  SHF.R.S32.HI R7, RZ, 0x1f, R8 ;  /* 0x0000001fff077819 */ /* 0x000fe40000011408 */
.L_x_4340:
[----:B------:R-:W-:Y:S05]  /*1c000*/  BSYNC B0 ;  /* 0x0000000000007941 */ /* 0x000fea0003800000 */
.L_x_4338:
        /* <DEDUP_REMOVED lines=223> */
[C---:B-----5:R-:W-:Y:S08]  /*1ce00*/  HMMA.16816.F32.BF16 R4, R164.reuse, R168, R4 ;  /* 0x000000a8a404723c */ /* 0x060ff00000041804 */
[C---:B------:R-:W-:Y:S08]  /*1ce10*/  HMMA.16816.F32.BF16 R8, R164.reuse, R170, R8 ;  /* 0x000000aaa408723c */ /* 0x040ff00000041808 */
[C---:B-1----:R-:W-:Y:S08]  /*1ce20*/  HMMA.16816.F32.BF16 R12, R164.reuse, R152, R12 ;  /* 0x00000098a40c723c */ /* 0x042ff0000004180c */
[C---:B------:R-:W-:Y:S08]  /*1ce30*/  HMMA.16816.F32.BF16 R16, R164.reuse, R154, R16 ;  /* 0x0000009aa410723c */ /* 0x040ff00000041810 */
[C---:B------:R-:W-:Y:S08]  /*1ce40*/  HMMA.16816.F32.BF16 R20, R164.reuse, R156, R20 ;  /* 0x0000009ca414723c */ /* 0x040ff00000041814 */
[C---:B------:R-:W-:Y:S08]  /*1ce50*/  HMMA.16816.F32.BF16 R24, R164.reuse, R158, R24 ;  /* 0x0000009ea418723c */ /* 0x040ff00000041818 */
[C---:B------:R-:W-:Y:S08]  /*1ce60*/  HMMA.16816.F32.BF16 R28, R164.reuse, R160, R28 ;  /* 0x000000a0a41c723c */ /* 0x040ff0000004181c */
[----:B------:R-:W-:Y:S07]  /*1ce70*/  HMMA.16816.F32.BF16 R32, R164, R162, R32 ;  /* 0x000000a2a420723c */ /* 0x000fee0000041820 */
[----:B------:R-:W-:Y:S01]  /*1ce80*/  MOV R164, R138 ;  /* 0x0000008a00a47202 */ /* 0x000fe20000000f00 */
[C---:B------:R-:W-:Y:S05]  /*1ce90*/  HMMA.16816.F32.BF16 R4, R172.reuse, R176, R4 ;  /* 0x000000b0ac04723c */ /* 0x040fea0000041804 */
[----:B------:R-:W-:Y:S03]  /*1cea0*/  MOV R165, R139 ;  /* 0x0000008b00a57202 */ /* 0x000fe60000000f00 */
        /* <DEDUP_REMOVED lines=54> */
[----:B------:R2:W2:Y:S01]  /*1d210*/  MUFU.TANH R147, R14 ;  /* 0x0000000e00937308 */ /* 0x0004a20000002400 */
[----:B------:R-:W-:Y:S09]  /*1d220*/  HMMA.16816.F32.BF16 R32, R180, R10, R32 ;  /* 0x0000000ab420723c */ /* 0x000ff20000041820 */
[----:B------:R2:W2:Y:S05]  /*1d230*/  MUFU.TANH R146, R15 ;  /* 0x0000000f00927308 */ /* 0x0004aa0000002400 */
[-C--:B-1----:R-:W-:Y:S05]  /*1d240*/  FMUL.FTZ R4, R28, R2.reuse ;  /* 0x000000021c047220 */ /* 0x082fea0000410000 */
[----:B------:R1:W1:Y:S01]  /*1d250*/  MUFU.TANH R141, R12 ;  /* 0x0000000c008d7308 */ /* 0x0002620000002400 */
        /* <DEDUP_REMOVED lines=31> */
[----:B------:R-:W-:Y:S02]  /*1d450*/  ULDC.64 UR4, c[0x0][0x118] ;  /* 0x0000460000047ab9 */ /* 0x000fe40000000a00 */
[----:B------:R-:W2:Y:S04]  /*1d460*/  LD.E R13, [R132.64+0x170] ;  /* 0x00017004840d7980 */ /* 0x000ea8000c101900 */
[----:B-1----:R-:W3:Y:S01]  /*1d470*/  LD.E.64 R16, [R132.64+0x20] ;  /* 0x0000200484107980 */ /* 0x002ee2000c101b00 */
        /* <DEDUP_REMOVED lines=60> */
.L_x_4344:
[----:B------:R-:W-:Y:S02]  /*1d840*/  ULDC.64 UR4, c[0x0][0x118] ;  /* 0x0000460000047ab9 */ /* 0x000fe40000000a00 */
[----:B------:R-:W2:Y:S02]  /*1d850*/  LD.E R10, [R132.64+0x38] ;  /* 0x00003804840a7980 */ /* 0x000ea4000c101900 */
[----:B--2---:R-:W-:Y:S04]  /*1d860*/  LEA R10, -R10, RZ, 0x6 ;  /* 0x000000ff0a0a7211 */ /* 0x004fe800078e31ff */
[----:B------:R-:W-:Y:S02]  /*1d870*/  SHF.R.S32.HI R9, RZ, 0x1f, R10 ;  /* 0x0000001fff097819 */ /* 0x000fe4000001140a */
.L_x_4345:
[----:B------:R-:W-:Y:S05]  /*1d880*/  BSYNC B0 ;  /* 0x0000000000007941 */ /* 0x000fea0003800000 */
.L_x_4343:
        /* <DEDUP_REMOVED lines=90> */
.L_x_4342:
[----:B--234-:R-:W-:Y:S05]  /*1de30*/  BSYNC B1 ;  /* 0x0000000000017941 */ /* 0x01cfea0003800000 */
.L_x_4341:
[----:B------:R-:W-:Y:S01]  /*1de40*/  ULDC.64 UR4, c[0x0][0x118] ;  /* 0x0000460000047ab9 */ /* 0x000fe20000000a00 */
[----:B-1----:R-:W1:Y:S08]  /*1de50*/  S2R R9, SR_TID.X ;  /* 0x0000000000097919 */ /* 0x002e700000002100 */
[----:B------:R2:W3:Y:S04]  /*1de60*/  LD.E R134, [R132.64+0xdc] ;  /* 0x0000dc0484867980 */ /* 0x0004e8000c101900 */
        /* <DEDUP_REMOVED lines=19> */
[C---:B------:R-:W-:Y:S01]  /*1dfa0*/  IADD3 R138, R5.reuse, 0x38, RZ ;  /* 0x00000038058a7810 */ /* 0x040fe20007ffe0ff */
[CC--:B-1----:R-:W-:Y:S02]  /*1dfb0*/  FFMA.FTZ R169, R0.reuse, R15.reuse, R169 ;  /* 0x0000000f00a97223 */ /* 0x0c2fe400000100a9 */
[C---:B------:R-:W-:Y:S01]  /*1dfc0*/  FFMA.FTZ R163, R0.reuse, R15, R163 ;  /* 0x0000000f00a37223 */ /* 0x040fe200000100a3 */
[----:B------:R-:W-:Y:S02]  /*1dfd0*/  IADD3 R15, R5, 0x31, RZ ;  /* 0x00000031050f7810 */ /* 0x000fe40007ffe0ff */
[----:B------:R-:W-:Y:S01]  /*1dfe0*/  FMNMX.FTZ R16, R169, R3, !PT ;  /* 0x00000003a9107209 */ /* 0x000fe20007810000 */
[----:B------:R-:W1:Y:S01]  /*1dff0*/  I2F R14, R14 ;  /* 0x0000000e000e7306 */ /* 0x000e620000201400 */
[----:B------:R-:W-:Y:S02]  /*1e000*/  FMNMX.FTZ R21, R163, R136, !PT ;  /* 0x00000088a3157209 */ /* 0x000fe40007810000 */
[----:B------:R-:W-:Y:S01]  /*1e010*/  IADD3 R5, R5, 0x39, RZ ;  /* 0x0000003905057810 */ /* 0x000fe20007ffe0ff */
[CC--:B----4-:R-:W-:Y:S02]  /*1e020*/  FFMA.FTZ R171, R0.reuse, R6.reuse, R171 ;  /* 0x0000000600ab7223 */ /* 0x0d0fe400000100ab */
[----:B------:R-:W-:Y:S03]  /*1e030*/  FFMA.FTZ R6, R0, R6, R167 ;  /* 0x0000000600067223 */ /* 0x000fe600000100a7 */
[----:B------:R-:W-:Y:S01]  /*1e040*/  FMNMX.FTZ R16, R171, R16, !PT ;  /* 0x00000010ab107209 */ /* 0x000fe20007810000 */
[----:B------:R-:W4:Y:S01]  /*1e050*/  I2F R12, R12 ;  /* 0x0000000c000c7306 */ /* 0x000f220000201400 */
[----:B------:R-:W-:Y:S01]  /*1e060*/  FMNMX.FTZ R21, R6, R21, !PT ;  /* 0x0000001506157209 */ /* 0x000fe20007810000 */
[CC--:B-----5:R-:W-:Y:S02]  /*1e070*/  FFMA.FTZ R177, R0.reuse, R8.reuse, R177 ;  /* 0x0000000800b17223 */ /* 0x0e0fe400000100b1 */
[C---:B------:R-:W-:Y:S03]  /*1e080*/  FFMA.FTZ R8, R0.reuse, R8, R173 ;  /* 0x0000000800087223 */ /* 0x040fe600000100ad */
[----:B------:R-:W-:Y:S03]  /*1e090*/  FMNMX.FTZ R16, R177, R16, !PT ;  /* 0x00000010b1107209 */ /* 0x000fe60007810000 */
[----:B------:R-:W5:Y:S01]  /*1e0a0*/  I2F R19, R19 ;  /* 0x0000001300137306 */ /* 0x000f620000201400 */
[CC--:B-1----:R-:W-:Y:S02]  /*1e0b0*/  FFMA.FTZ R179, R0.reuse, R14.reuse, R179 ;  /* 0x0000000e00b37223 */ /* 0x0c2fe400000100b3 */
[C---:B------:R-:W-:Y:S03]  /*1e0c0*/  FFMA.FTZ R175, R0.reuse, R14, R175 ;  /* 0x0000000e00af7223 */ /* 0x040fe600000100af */
[----:B------:R-:W-:Y:S04]  /*1e0d0*/  FMNMX.FTZ R16, R179, R16, !PT ;  /* 0x00000010b3107209 */ /* 0x000fe80007810000 */
[----:B------:R-:W1:Y:S01]  /*1e0e0*/  I2F R10, R10 ;  /* 0x0000000a000a7306 */ /* 0x000e620000201400 */
[CC--:B----4-:R-:W-:Y:S02]  /*1e0f0*/  FFMA.FTZ R147, R0.reuse, R12.reuse, R147 ;  /* 0x0000000c00937223 */ /* 0x0d0fe40000010093 */
[----:B------:R-:W-:Y:S01]  /*1e100*/  FFMA.FTZ R143, R0, R12, R143 ;  /* 0x0000000c008f7223 */ /* 0x000fe2000001008f */
[----:B------:R-:W-:Y:S02]  /*1e110*/  FMNMX.FTZ R12, R8, R21, !PT ;  /* 0x00000015080c7209 */ /* 0x000fe40007810000 */
[----:B------:R-:W-:Y:S04]  /*1e120*/  LDSM.16.MT88.4 R20, [R209+0xc000] ;  /* 0x00c00000d114783b */ /* 0x000fe80000004200 */
[----:B------:R-:W4:Y:S01]  /*1e130*/  I2F R17, R17 ;  /* 0x0000001100117306 */ /* 0x000f220000201400 */
[----:B------:R-:W-:Y:S01]  /*1e140*/  FMNMX.FTZ R12, R175, R12, !PT ;  /* 0x0000000caf0c7209 */ /* 0x000fe20007810000 */
[CC--:B-----5:R-:W-:Y:S02]  /*1e150*/  FFMA.FTZ R146, R0.reuse, R19.reuse, R146 ;  /* 0x0000001300927223 */ /* 0x0e0fe40000010092 */
[C---:B------:R-:W-:Y:S01]  /*1e160*/  FFMA.FTZ R142, R0.reuse, R19, R142 ;  /* 0x00000013008e7223 */ /* 0x040fe2000001008e */
[----:B------:R-:W-:Y:S05]  /*1e170*/  FMNMX.FTZ R19, R147, R16, !PT ;  /* 0x0000001093137209 */ /* 0x000fea0007810000 */
[----:B------:R-:W5:Y:S01]  /*1e180*/  I2F R4, R4 ;  /* 0x0000000400047306 */ /* 0x000f620000201400 */
[CC--:B-1----:R-:W-:Y:S02]  /*1e190*/  FFMA.FTZ R145, R0.reuse, R10.reuse, R145 ;  /* 0x0000000a00917223 */ /* 0x0c2fe40000010091 */
[----:B------:R-:W-:Y:S01]  /*1e1a0*/  FFMA.FTZ R141, R0, R10, R141 ;  /* 0x0000000a008d7223 */ /* 0x000fe2000001008d */
[----:B------:R-:W-:Y:S06]  /*1e1b0*/  FMNMX.FTZ R10, R146, R19, !PT ;  /* 0x00000013920a7209 */ /* 0x000fec0007810000 */
[----:B------:R-:W1:Y:S01]  /*1e1c0*/  I2F R13, R13 ;  /* 0x0000000d000d7306 */ /* 0x000e620000201400 */
[----:B------:R-:W-:Y:S01]  /*1e1d0*/  FMNMX.FTZ R19, R145, R10, !PT ;  /* 0x0000000a91137209 */ /* 0x000fe20007810000 */
[CC--:B----4-:R-:W-:Y:S02]  /*1e1e0*/  FFMA.FTZ R144, R0.reuse, R17.reuse, R144 ;  /* 0x0000001100907223 */ /* 0x0d0fe40000010090 */
[----:B------:R-:W-:Y:S01]  /*1e1f0*/  FFMA.FTZ R140, R0, R17, R140 ;  /* 0x00000011008c7223 */ /* 0x000fe2000001008c */
[----:B------:R-:W-:Y:S02]  /*1e200*/  FMNMX.FTZ R17, R143, R12, !PT ;  /* 0x0000000c8f117209 */ /* 0x000fe40007810000 */
[----:B------:R-:W-:Y:S03]  /*1e210*/  FMNMX.FTZ R12, R144, R19, !PT ;  /* 0x00000013900c7209 */ /* 0x000fe60007810000 */
[----:B------:R-:W4:Y:S01]  /*1e220*/  I2F R2, R2 ;  /* 0x0000000200027306 */ /* 0x000f220000201400 */
[----:B------:R-:W-:Y:S01]  /*1e230*/  FMNMX.FTZ R10, R142, R17, !PT ;  /* 0x000000118e0a7209 */ /* 0x000fe20007810000 */
[C---:B-----5:R-:W-:Y:S03]  /*1e240*/  FFMA.FTZ R161, R0.reuse, R4, R161 ;  /* 0x0000000400a17223 */ /* 0x060fe600000100a1 */
[----:B------:R-:W-:Y:S01]  /*1e250*/  FMNMX.FTZ R17, R141, R10, !PT ;  /* 0x0000000a8d117209 */ /* 0x000fe20007810000 */
[----:B------:R-:W-:Y:S01]  /*1e260*/  FFMA.FTZ R157, R0, R4, R157 ;  /* 0x00000004009d7223 */ /* 0x000fe2000001009d */
[----:B------:R-:W-:Y:S03]  /*1e270*/  FMNMX.FTZ R19, R161, R12, !PT ;  /* 0x0000000ca1137209 */ /* 0x000fe60007810000 */
[----:B------:R-:W5:Y:S01]  /*1e280*/  I2F R9, R9 ;  /* 0x0000000900097306 */ /* 0x000f620000201400 */
[----:B------:R-:W-:Y:S01]  /*1e290*/  FMNMX.FTZ R4, R140, R17, !PT ;  /* 0x000000118c047209 */ /* 0x000fe20007810000 */
[CC--:B-1----:R-:W-:Y:S02]  /*1e2a0*/  FFMA.FTZ R160, R0.reuse, R13.reuse, R160 ;  /* 0x0000000d00a07223 */ /* 0x0c2fe400000100a0 */
[----:B------:R-:W-:Y:S01]  /*1e2b0*/  FFMA.FTZ R156, R0, R13, R156 ;  /* 0x0000000d009c7223 */ /* 0x000fe2000001009c */
[----:B------:R-:W-:Y:S02]  /*1e2c0*/  FMNMX.FTZ R13, R157, R4, !PT ;  /* 0x000000049d0d7209 */ /* 0x000fe40007810000 */
[----:B------:R-:W-:Y:S03]  /*1e2d0*/  FMNMX.FTZ R10, R160, R19, !PT ;  /* 0x00000013a00a7209 */ /* 0x000fe60007810000 */
[----:B------:R-:W1:Y:S01]  /*1e2e0*/  I2F R11, R11 ;  /* 0x0000000b000b7306 */ /* 0x000e620000201400 */
[CC--:B----4-:R-:W-:Y:S02]  /*1e2f0*/  FFMA.FTZ R159, R0.reuse, R2.reuse, R159 ;  /* 0x00000002009f7223 */ /* 0x0d0fe4000001009f */
[----:B------:R-:W-:Y:S01]  /*1e300*/  FFMA.FTZ R155, R0, R2, R155 ;  /* 0x00000002009b7223 */ /* 0x000fe2000001009b */
[----:B------:R-:W-:Y:S02]  /*1e310*/  FMNMX.FTZ R2, R156, R13, !PT ;  /* 0x0000000d9c027209 */ /* 0x000fe40007810000 */
[----:B------:R-:W-:Y:S04]  /*1e320*/  FMNMX.FTZ R17, R159, R10, !PT ;  /* 0x0000000a9f117209 */ /* 0x000fe80007810000 */
[----:B------:R-:W4:Y:S01]  /*1e330*/  I2F R15, R15 ;  /* 0x0000000f000f7306 */ /* 0x000f220000201400 */
[CC--:B-----5:R-:W-:Y:S02]  /*1e340*/  FFMA.FTZ R158, R0.reuse, R9.reuse, R158 ;  /* 0x00000009009e7223 */ /* 0x0e0fe4000001009e */
[----:B------:R-:W-:Y:S01]  /*1e350*/  FFMA.FTZ R154, R0, R9, R154 ;  /* 0x00000009009a7223 */ /* 0x000fe2000001009a */
[----:B------:R-:W-:Y:S02]  /*1e360*/  FMNMX.FTZ R9, R155, R2, !PT ;  /* 0x000000029b097209 */ /* 0x000fe40007810000 */
[----:B------:R-:W-:Y:S04]  /*1e370*/  FMNMX.FTZ R4, R158, R17, !PT ;  /* 0x000000119e047209 */ /* 0x000fe80007810000 */
[----:B------:R-:W5:Y:S01]  /*1e380*/  I2F R138, R138 ;  /* 0x0000008a008a7306 */ /* 0x000f620000201400 */
[----:B------:R-:W-:Y:S01]  /*1e390*/  FMNMX.FTZ R9, R154, R9, !PT ;  /* 0x000000099a097209 */ /* 0x000fe20007810000 */
[CC--:B-1----:R-:W-:Y:S02]  /*1e3a0*/  FFMA.FTZ R153, R0.reuse, R11.reuse, R153 ;  /* 0x0000000b00997223 */ /* 0x0c2fe40000010099 */
[----:B------:R-:W-:Y:S03]  /*1e3b0*/  FFMA.FTZ R150, R0, R11, R150 ;  /* 0x0000000b00967223 */ /* 0x000fe60000010096 */
[----:B------:R-:W-:Y:S03]  /*1e3c0*/  FMNMX.FTZ R13, R153, R4, !PT ;  /* 0x00000004990d7209 */ /* 0x000fe60007810000 */
[----:B------:R-:W1:Y:S01]  /*1e3d0*/  I2F R5, R5 ;  /* 0x0000000500057306 */ /* 0x000e620000201400 */
[----:B------:R-:W-:Y:S01]  /*1e3e0*/  FMNMX.FTZ R9, R150, R9, !PT ;  /* 0x0000000996097209 */ /* 0x000fe20007810000 */
[CC--:B----4-:R-:W-:Y:S02]  /*1e3f0*/  FFMA.FTZ R152, R0.reuse, R15.reuse, R152 ;  /* 0x0000000f00987223 */ /* 0x0d0fe40000010098 */
[----:B------:R-:W-:Y:S03]  /*1e400*/  FFMA.FTZ R148, R0, R15, R148 ;  /* 0x0000000f00947223 */ /* 0x000fe60000010094 */
[----:B------:R-:W-:Y:S02]  /*1e410*/  FMNMX.FTZ R2, R152, R13, !PT ;  /* 0x0000000d98027209 */ /* 0x000fe40007810000 */
[----:B------:R-:W-:Y:S01]  /*1e420*/  FMNMX.FTZ R9, R148, R9, !PT ;  /* 0x0000000994097209 */ /* 0x000fe20007810000 */
[CC--:B-----5:R-:W-:Y:S02]  /*1e430*/  FFMA.FTZ R137, R0.reuse, R138.reuse, R137 ;  /* 0x0000008a00897223 */ /* 0x0e0fe40000010089 */
[C---:B------:R-:W-:Y:S03]  /*1e440*/  FFMA.FTZ R138, R0.reuse, R138, R7 ;  /* 0x0000008a008a7223 */ /* 0x040fe60000010007 */
[----:B------:R-:W-:Y:S01]  /*1e450*/  FMNMX.FTZ R2, R137, R2, !PT ;  /* 0x0000000289027209 */ /* 0x000fe20007810000 */
[CC--:B-1----:R-:W-:Y:S02]  /*1e460*/  FFMA.FTZ R135, R0.reuse, R5.reuse, R135 ;  /* 0x0000000500877223 */ /* 0x0c2fe40000010087 */
[----:B------:R-:W-:Y:S03]  /*1e470*/  FFMA.FTZ R149, R0, R5, R149 ;  /* 0x0000000500957223 */ /* 0x000fe60000010095 */
[----:B------:R-:W-:Y:S02]  /*1e480*/  FMNMX.FTZ R4, R135, R2, !PT ;  /* 0x0000000287047209 */ /* 0x000fe40007810000 */
[----:B------:R-:W-:Y:S03]  /*1e490*/  FMNMX.FTZ R2, R138, R9, !PT ;  /* 0x000000098a027209 */ /* 0x000fe60007810000 */
[----:B------:R-:W1:Y:S01]  /*1e4a0*/  SHFL.BFLY PT, R7, R4, 0x2, 0x1f ;  /* 0x0c401f0004077f89 */ /* 0x000e6200000e0000 */
[----:B------:R-:W-:Y:S07]  /*1e4b0*/  FMNMX.FTZ R12, R149, R2, !PT ;  /* 0x00000002950c7209 */ /* 0x000fee0007810000 */
[----:B------:R-:W4:Y:S01]  /*1e4c0*/  SHFL.BFLY PT, R9, R12, 0x2, 0x1f ;  /* 0x0c401f000c097f89 */ /* 0x000f2200000e0000 */
[----:B-1----:R-:W-:Y:S07]  /*1e4d0*/  FMNMX.FTZ R5, R4, R7, !PT ;  /* 0x0000000704057209 */ /* 0x002fee0007810000 */
[----:B--2---:R-:W1:Y:S01]  /*1e4e0*/  SHFL.BFLY PT, R132, R5, 0x1, 0x1f ;  /* 0x0c201f0005847f89 */ /* 0x004e6200000e0000 */
[----:B----4-:R-:W-:Y:S07]  /*1e4f0*/  FMNMX.FTZ R10, R12, R9, !PT ;  /* 0x000000090c0a7209 */ /* 0x010fee0007810000 */
        /* <DEDUP_REMOVED lines=17> */
[----:B------:R-:W-:Y:S01]  /*1e610*/  ISETP.GT.AND P0, PT, R226, R215, PT ;  /* 0x000000d7e200720c */ /* 0x000fe20003f04270 */
[-CC-:B------:R-:W-:Y:S02]  /*1e620*/  FFMA.FTZ R173, R163, R134.reuse, -R151.reuse ;  /* 0x00000086a3ad7223 */ /* 0x180fe40000010897 */
[-CC-:B------:R-:W-:Y:S02]  /*1e630*/  FFMA.FTZ R172, R6, R134.reuse, -R151.reuse ;  /* 0x0000008606ac7223 */ /* 0x180fe40000010897 */
[-CC-:B------:R-:W-:Y:S02]  /*1e640*/  FFMA.FTZ R171, R8, R134.reuse, -R151.reuse ;  /* 0x0000008608ab7223 */ /* 0x180fe40000010897 */
[-C--:B------:R-:W-:Y:S01]  /*1e650*/  FFMA.FTZ R170, R175, R134.reuse, -R151 ;  /* 0x00000086afaa7223 */ /* 0x080fe20000010897 */
[----:B------:R-:W-:Y:S01]  /*1e660*/  MUFU.EX2 R168, R168 ;  /* 0x000000a800a87308 */ /* 0x000fe20000000800 */
[-CC-:B------:R-:W-:Y:S02]  /*1e670*/  FFMA.FTZ R169, R169, R134.reuse, -R139.reuse ;  /* 0x00000086a9a97223 */ /* 0x180fe4000001088b */
        /* <DEDUP_REMOVED lines=69> */
[----:B------:R-:W-:Y:S01]  /*1ead0*/  LDSM.16.MT88.4 R160, [R210+0x11800] ;  /* 0x01180000d2a0783b */ /* 0x000fe20000004200 */
        /* <DEDUP_REMOVED lines=32> */
[----:B------:R-:W-:Y:S01]  /*1ece0*/  MUFU.EX2 R181, R181 ;  /* 0x000000b500b57308 */ /* 0x000fe20000000800 */
        /* <DEDUP_REMOVED lines=11> */
[----:B------:R-:W5:Y:S01]  /*1eda0*/  LDSM.16.MT88.4 R104, [R209+0xe000] ;  /* 0x00e00000d168783b */ /* 0x000f620000004200 */
        /* <DEDUP_REMOVED lines=22> */
[C---:B-----5:R-:W-:Y:S03]  /*1ef10*/  HMMA.16816.F32.BF16 R44, R128.reuse, R104, R44 ;  /* 0x00000068802c723c */ /* 0x060fe6000004182c */
[C---:B------:R-:W-:Y:S02]  /*1ef20*/  FMUL.FTZ R68, R3.reuse, R68 ;  /* 0x0000004403447220 */ /* 0x040fe40000410000 */
[C---:B------:R-:W-:Y:S02]  /*1ef30*/  FMUL.FTZ R69, R3.reuse, R69 ;  /* 0x0000004503457220 */ /* 0x040fe40000410000 */
[C---:B------:R-:W-:Y:S01]  /*1ef40*/  FMUL.FTZ R74, R2.reuse, R74 ;  /* 0x0000004a024a7220 */ /* 0x040fe20000410000 */
[C---:B------:R-:W-:Y:S01]  /*1ef50*/  HMMA.16816.F32.BF16 R48, R128.reuse, R106, R48 ;  /* 0x0000006a8030723c */ /* 0x040fe20000041830 */
[----:B------:R-:W2:Y:S01]  /*1ef60*/  LDSM.16.MT88.4 R104, [R210+0x10000] ;  /* 0x01000000d268783b */ /* 0x000ea20000004200 */
        /* <DEDUP_REMOVED lines=8> */
[----:B------:R-:W4:Y:S03]  /*1eff0*/  LDSM.16.MT88.4 R100, [R209+0x10000] ;  /* 0x01000000d164783b */ /* 0x000f260000004200 */
[C---:B------:R-:W-:Y:S02]  /*1f000*/  FMUL.FTZ R87, R2.reuse, R87 ;  /* 0x0000005702577220 */ /* 0x040fe40000410000 */
[C---:B------:R-:W-:Y:S01]  /*1f010*/  FMUL.FTZ R84, R3.reuse, R84 ;  /* 0x0000005403547220 */ /* 0x040fe20000410000 */
[----:B------:R-:W-:Y:S01]  /*1f020*/  MUFU.EX2 R232, R232 ;  /* 0x000000e800e87308 */ /* 0x000fe20000000800 */
[C---:B------:R-:W-:Y:S04]  /*1f030*/  HMMA.16816.F32.BF16 R60, R128.reuse, R108, R60 ;  /* 0x0000006c803c723c */ /* 0x040fe8000004183c */
[C---:B------:R-:W-:Y:S02]  /*1f040*/  FMUL.FTZ R85, R3.reuse, R85 ;  /* 0x0000005503557220 */ /* 0x040fe40000410000 */
[C---:B------:R-:W-:Y:S02]  /*1f050*/  FMUL.FTZ R90, R2.reuse, R90 ;  /* 0x0000005a025a7220 */ /* 0x040fe40000410000 */
[C---:B------:R-:W-:Y:S01]  /*1f060*/  HMMA.16816.F32.BF16 R64, R128.reuse, R110, R64 ;  /* 0x0000006e8040723c */ /* 0x040fe20000041840 */
[----:B------:R-:W5:Y:S01]  /*1f070*/  LDSM.16.MT88.4 R108, [R208+0x10000] ;  /* 0x01000000d06c783b */ /* 0x000f620000004200 */
[----:B------:R-:W-:Y:S02]  /*1f080*/  MUFU.EX2 R233, R233 ;  /* 0x000000e900e97308 */ /* 0x000fe40000000800 */
[C---:B------:R-:W-:Y:S02]  /*1f090*/  FMUL.FTZ R91, R2.reuse, R91 ;  /* 0x0000005b025b7220 */ /* 0x040fe40000410000 */
[C---:B------:R-:W-:Y:S02]  /*1f0a0*/  FMUL.FTZ R88, R3.reuse, R88 ;  /* 0x0000005803587220 */ /* 0x040fe40000410000 */
[C---:B------:R-:W-:Y:S01]  /*1f0b0*/  FMUL.FTZ R89, R3.reuse, R89 ;  /* 0x0000005903597220 */ /* 0x040fe20000410000 */
[C---:B--2---:R-:W-:Y:S03]  /*1f0c0*/  HMMA.16816.F32.BF16 R68, R128.reuse, R104, R68 ;  /* 0x000000688044723c */ /* 0x044fe60000041844 */
[C---:B------:R-:W-:Y:S01]  /*1f0d0*/  FMUL.FTZ R94, R2.reuse, R94 ;  /* 0x0000005e025e7220 */ /* 0x040fe20000410000 */
[----:B------:R-:W-:Y:S01]  /*1f0e0*/  MUFU.EX2 R234, R234 ;  /* 0x000000ea00ea7308 */ /* 0x000fe20000000800 */
[C---:B------:R-:W-:Y:S02]  /*1f0f0*/  FMUL.FTZ R95, R2.reuse, R95 ;  /* 0x0000005f025f7220 */ /* 0x040fe40000410000 */
[C---:B------:R-:W-:Y:S01]  /*1f100*/  FMUL.FTZ R92, R3.reuse, R92 ;  /* 0x0000005c035c7220 */ /* 0x040fe20000410000 */
[C---:B------:R-:W-:Y:S01]  /*1f110*/  HMMA.16816.F32.BF16 R72, R128.reuse, R106, R72 ;  /* 0x0000006a8048723c */ /* 0x040fe20000041848 */
[----:B------:R-:W2:Y:S03]  /*1f120*/  LDSM.16.MT88.4 R104, [R207+0x10000] ;  /* 0x01000000cf68783b */ /* 0x000ea60000004200 */
[C---:B------:R-:W-:Y:S02]  /*1f130*/  FMUL.FTZ R78, R2.reuse, R78 ;  /* 0x0000004e024e7220 */ /* 0x040fe40000410000 */
[C---:B------:R-:W-:Y:S01]  /*1f140*/  FMUL.FTZ R79, R2.reuse, R79 ;  /* 0x0000004f024f7220 */ /* 0x040fe20000410000 */
[----:B------:R-:W3:Y:S01]  /*1f150*/  MUFU.EX2 R235, R235 ;  /* 0x000000eb00eb7308 */ /* 0x000ee20000000800 */
[C---:B------:R-:W-:Y:S04]  /*1f160*/  FMUL.FTZ R76, R3.reuse, R76 ;  /* 0x0000004c034c7220 */ /* 0x040fe80000410000 */
[C---:B------:R-:W-:Y:S02]  /*1f170*/  FMUL.FTZ R77, R3.reuse, R77 ;  /* 0x0000004d034d7220 */ /* 0x040fe40000410000 */
[C---:B------:R-:W-:Y:S02]  /*1f180*/  FMUL.FTZ R93, R3.reuse, R93 ;  /* 0x0000005d035d7220 */ /* 0x040fe40000410000 */
[C---:B------:R-:W-:Y:S02]  /*1f190*/  FMUL.FTZ R98, R2.reuse, R98 ;  /* 0x0000006202627220 */ /* 0x040fe40000410000 */
[C---:B------:R-:W-:Y:S01]  /*1f1a0*/  FMUL.FTZ R99, R2.reuse, R99 ;  /* 0x0000006302637220 */ /* 0x040fe20000410000 */
[C---:B----4-:R-:W-:Y:S03]  /*1f1b0*/  HMMA.16816.F32.BF16 R76, R128.reuse, R100, R76 ;  /* 0x00000064804c723c */ /* 0x050fe6000004184c */
[C---:B------:R-:W-:Y:S02]  /*1f1c0*/  FMUL.FTZ R82, R2.reuse, R82 ;  /* 0x0000005202527220 */ /* 0x040fe40000410000 */
[----:B------:R-:W-:Y:S02]  /*1f1d0*/  FMUL.FTZ R83, R2, R83 ;  /* 0x0000005302537220 */ /* 0x000fe40000410000 */
[----:B------:R-:W-:Y:S01]  /*1f1e0*/  FMUL.FTZ R80, R3, R80 ;  /* 0x0000005003507220 */ /* 0x000fe20000410000 */
[----:B-1----:R-:W-:Y:S01]  /*1f1f0*/  F2FP.BF16.PACK_AB R101, R175, R174 ;  /* 0x000000aeaf65723e */ /* 0x002fe200000010ff */
[C---:B------:R-:W-:Y:S03]  /*1f200*/  FMUL.FTZ R81, R3.reuse, R81 ;  /* 0x0000005103517220 */ /* 0x040fe60000410000 */
[----:B------:R-:W-:Y:S01]  /*1f210*/  FMUL.FTZ R96, R3, R96 ;  /* 0x0000006003607220 */ /* 0x000fe20000410000 */
[----:B---3--:R-:W-:Y:S01]  /*1f220*/  F2FP.BF16.PACK_AB R100, R179, R178 ;  /* 0x000000b2b364723e */ /* 0x008fe200000010ff */
[----:B------:R-:W-:Y:S01]  /*1f230*/  FMUL.FTZ R97, R3, R97 ;  /* 0x0000006103617220 */ /* 0x000fe20000410000 */
[----:B------:R-:W-:Y:S01]  /*1f240*/  F2FP.BF16.PACK_AB R136, R235, R234 ;  /* 0x000000eaeb88723e */ /* 0x000fe200000010ff */
[C---:B------:R-:W-:Y:S03]  /*1f250*/  HMMA.16816.F32.BF16 R80, R128.reuse, R102, R80 ;  /* 0x000000668050723c */ /* 0x040fe60000041850 */
[-CC-:B------:R-:W-:Y:S02]  /*1f260*/  FFMA.FTZ R236, R138, R134.reuse, -R151.reuse ;  /* 0x000000868aec7223 */ /* 0x180fe40000010897 */
[----:B------:R-:W-:Y:S02]  /*1f270*/  FFMA.FTZ R151, R149, R134, -R151 ;  /* 0x0000008695977223 */ /* 0x000fe40000010897 */
[----:B------:R-:W-:Y:S01]  /*1f280*/  F2FP.BF16.PACK_AB R103, R177, R176 ;  /* 0x000000b0b167723e */ /* 0x000fe200000010ff */
[C---:B-----5:R-:W-:Y:S01]  /*1f290*/  HMMA.16816.F32.BF16 R84, R128.reuse, R108, R84 ;  /* 0x0000006c8054723c */ /* 0x060fe20000041854 */
[----:B------:R1:W-:Y:S03]  /*1f2a0*/  MUFU.EX2 R237, R151 ;  /* 0x0000009700ed7308 */ /* 0x0003e60000000800 */
[----:B------:R-:W-:Y:S01]  /*1f2b0*/  F2FP.BF16.PACK_AB R102, R181, R180 ;  /* 0x000000b4b566723e */ /* 0x000fe200000010ff */
[--C-:B------:R-:W-:Y:S01]  /*1f2c0*/  FFMA.FTZ R238, R137, R134, -R139.reuse ;  /* 0x0000008689ee7223 */ /* 0x100fe2000001088b */
[----:B------:R-:W-:Y:S01]  /*1f2d0*/  F2FP.BF16.PACK_AB R137, R233, R232 ;  /* 0x000000e8e989723e */ /* 0x000fe200000010ff */
[----:B------:R-:W-:Y:S01]  /*1f2e0*/  FFMA.FTZ R139, R135, R134, -R139 ;  /* 0x00000086878b7223 */ /* 0x000fe2000001088b */
[C---:B------:R-:W-:Y:S01]  /*1f2f0*/  HMMA.16816.F32.BF16 R88, R128.reuse, R110, R88 ;  /* 0x0000006e8058723c */ /* 0x040fe20000041858 */
[----:B------:R-:W3:Y:S02]  /*1f300*/  LDSM.16.MT88.4 R108, [R209+0xc800] ;  /* 0x00c80000d16c783b */ /* 0x000ee40000004200 */
[----:B------:R-:W4:Y:S01]  /*1f310*/  MUFU.EX2 R236, R236 ;  /* 0x000000ec00ec7308 */ /* 0x000f220000000800 */
[----:B------:R-:W-:Y:S02]  /*1f320*/  FFMA.FTZ R173, R3, R228, R173 ;  /* 0x000000e403ad7223 */ /* 0x000fe400000100ad */
[----:B------:R-:W-:Y:S02]  /*1f330*/  FFMA.FTZ R169, R2, R229, R169 ;  /* 0x000000e502a97223 */ /* 0x000fe400000100a9 */
[C---:B--2---:R-:W-:Y:S04]  /*1f340*/  HMMA.16816.F32.BF16 R92, R128.reuse, R104, R92 ;  /* 0x00000068805c723c */ /* 0x044fe8000004185c */
[----:B------:R-:W-:Y:S01]  /*1f350*/  FADD.FTZ R172, R172, R173 ;  /* 0x000000adacac7221 */ /* 0x000fe20000010000 */
[----:B------:R-:W-:Y:S01]  /*1f360*/  MUFU.EX2 R238, R238 ;  /* 0x000000ee00ee7308 */ /* 0x000fe20000000800 */
[----:B------:R-:W-:Y:S02]  /*1f370*/  FADD.FTZ R168, R168, R169 ;  /* 0x000000a9a8a87221 */ /* 0x000fe40000010000 */
[----:B------:R-:W-:Y:S01]  /*1f380*/  HMMA.16816.F32.BF16 R96, R128, R106, R96 ;  /* 0x0000006a8060723c */ /* 0x000fe20000041860 */
[----:B------:R-:W2:Y:S03]  /*1f390*/  LDSM.16.MT88.4 R104, [R207+0xe800] ;  /* 0x00e80000cf68783b */ /* 0x000ea60000004200 */
[----:B------:R-:W-:Y:S03]  /*1f3a0*/  FADD.FTZ R3, R171, R172 ;  /* 0x000000acab037221 */ /* 0x000fe60000010000 */
[----:B------:R-:W5:Y:S01]  /*1f3b0*/  MUFU.EX2 R135, R139 ;  /* 0x0000008b00877308 */ /* 0x000f620000000800 */
[C---:B------:R-:W-:Y:S01]  /*1f3c0*/  HMMA.16816.F32.BF16 R4, R100.reuse, R112, R4 ;  /* 0x000000706404723c */ /* 0x040fe20000041804 */
[----:B-1----:R-:W-:Y:S04]  /*1f3d0*/  LDSM.16.MT88.4 R148, [R209+0xf800] ;  /* 0x00f80000d194783b */ /* 0x002fe80000004200 */
[----:B----4-:R-:W-:Y:S01]  /*1f3e0*/  F2FP.BF16.PACK_AB R138, R237, R236 ;  /* 0x000000eced8a723e */ /* 0x010fe200000010ff */
[----:B------:R-:W-:Y:S02]  /*1f3f0*/  FADD.FTZ R3, R170, R3 ;  /* 0x00000003aa037221 */ /* 0x000fe40000010000 */
[C---:B------:R-:W-:Y:S01]  /*1f400*/  HMMA.16816.F32.BF16 R8, R100.reuse, R114, R8 ;  /* 0x000000726408723c */ /* 0x040fe20000041808 */
[----:B------:R-:W-:Y:S03]  /*1f410*/  LDSM.16.MT88.4 R112, [R209+0x10800] ;  /* 0x01080000d170783b */ /* 0x000fe60000004200 */
[----:B------:R-:W-:Y:S01]  /*1f420*/  FADD.FTZ R178, R178, R3 ;  /* 0x00000003b2b27221 */ /* 0x000fe20000010000 */
[----:B------:R-:W-:Y:S03]  /*1f430*/  MOV R3, R132 ;  /* 0x0000008400037202 */ /* 0x000fe60000000f00 */
[----:B------:R-:W-:Y:S01]  /*1f440*/  FADD.FTZ R179, R179, R178 ;  /* 0x000000b2b3b37221 */ /* 0x000fe20000010000 */
[C---:B---3--:R-:W-:Y:S03]  /*1f450*/  HMMA.16816.F32.BF16 R12, R100.reuse, R108, R12 ;  /* 0x0000006c640c723c */ /* 0x048fe6000004180c */
[----:B------:R-:W-:Y:S01]  /*1f460*/  FADD.FTZ R180, R180, R179 ;  /* 0x000000b3b4b47221 */ /* 0x000fe20000010000 */
[----:B-----5:R-:W-:Y:S03]  /*1f470*/  F2FP.BF16.PACK_AB R139, R135, R238 ;  /* 0x000000ee878b723e */ /* 0x020fe600000010ff */
[----:B------:R-:W-:Y:S01]  /*1f480*/  FADD.FTZ R181, R181, R180 ;  /* 0x000000b4b5b57221 */ /* 0x000fe20000010000 */
        /* <DEDUP_REMOVED lines=34> */
[----:B------:R-:W-:Y:S01]  /*1f6b0*/  F2FP.BF16.PACK_AB R100, R187, R186 ;  /* 0x000000babb64723e */ /* 0x000fe200000010ff */
[----:B------:R-:W-:Y:S01]  /*1f6c0*/  FADD.FTZ R186, R186, R181 ;  /* 0x000000b5baba7221 */ /* 0x000fe20000010000 */
[----:B------:R-:W-:Y:S03]  /*1f6d0*/  F2FP.BF16.PACK_AB R102, R231, R230 ;  /* 0x000000e6e766723e */ /* 0x000fe600000010ff */
[----:B------:R-:W-:Y:S04]  /*1f6e0*/  FADD.FTZ R187, R187, R186 ;  /* 0x000000babbbb7221 */ /* 0x000fe80000010000 */
[C---:B-1----:R-:W-:Y:S03]  /*1f6f0*/  HMMA.16816.F32.BF16 R4, R100.reuse, R108, R4 ;  /* 0x0000006c6404723c */ /* 0x042fe60000041804 */
[----:B------:R-:W-:Y:S04]  /*1f700*/  FADD.FTZ R230, R230, R187 ;  /* 0x000000bbe6e67221 */ /* 0x000fe80000010000 */
[----:B------:R-:W-:Y:S01]  /*1f710*/  FADD.FTZ R231, R231, R230 ;  /* 0x000000e6e7e77221 */ /* 0x000fe20000010000 */
[C---:B------:R-:W-:Y:S01]  /*1f720*/  HMMA.16816.F32.BF16 R8, R100.reuse, R110, R8 ;  /* 0x0000006e6408723c */ /* 0x040fe20000041808 */
[----:B------:R-:W1:Y:S03]  /*1f730*/  LDSM.16.MT88.4 R108, [R208+0xf000] ;  /* 0x00f00000d06c783b */ /* 0x000e660000004200 */
[----:B------:R-:W-:Y:S04]  /*1f740*/  FADD.FTZ R234, R234, R231 ;  /* 0x000000e7eaea7221 */ /* 0x000fe80000010000 */
[C---:B------:R-:W-:Y:S04]  /*1f750*/  HMMA.16816.F32.BF16 R12, R100.reuse, R120, R12 ;  /* 0x00000078640c723c */ /* 0x040fe8000004180c */
[----:B------:R-:W-:Y:S04]  /*1f760*/  FADD.FTZ R235, R235, R234 ;  /* 0x000000eaebeb7221 */ /* 0x000fe80000010000 */
[C---:B------:R-:W-:Y:S04]  /*1f770*/  HMMA.16816.F32.BF16 R16, R100.reuse, R122, R16 ;  /* 0x0000007a6410723c */ /* 0x040fe80000041810 */
[----:B------:R-:W-:Y:S04]  /*1f780*/  FADD.FTZ R228, R236, R235 ;  /* 0x000000ebece47221 */ /* 0x000fe80000010000 */
[C---:B---3--:R-:W-:Y:S04]  /*1f790*/  HMMA.16816.F32.BF16 R20, R100.reuse, R112, R20 ;  /* 0x000000706414723c */ /* 0x048fe80000041814 */
[----:B------:R-:W-:Y:S04]  /*1f7a0*/  FADD.FTZ R228, R237, R228 ;  /* 0x000000e4ede47221 */ /* 0x000fe80000010000 */
        /* <DEDUP_REMOVED lines=70> */
.L_x_4337:
        /* <DEDUP_REMOVED lines=11> */
.L_x_4365:
[----:B---3--:R-:W-:Y:S01]  /*1fcc0*/  FADD.FTZ R9, R10, R228 ;  /* 0x000000e40a097221 */ /* 0x008fe20000010000 */
[----:B------:R-:W-:Y:S05]  /*1fcd0*/  BRA.DIV ~URZ, `(.L_x_4348) ;  /* 0x000019327f007947 */ /* 0x000fea000b800000 */
[----:B------:R-:W3:Y:S04]  /*1fce0*/  SHFL.BFLY PT, R6, R229, 0x2, 0x1f ;  /* 0x0c401f00e5067f89 */ /* 0x000ee800000e0000 */
[----:B------:R-:W4:Y:S01]  /*1fcf0*/  SHFL.BFLY PT, R4, R9, 0x1, 0x1f ;  /* 0x0c201f0009047f89 */ /* 0x000f2200000e0000 */
[----:B---3--:R-:W-:Y:S02]  /*1fd00*/  FADD.FTZ R11, R6, R229 ;  /* 0x000000e5060b7221 */ /* 0x008fe40000010000 */
[----:B----4-:R-:W-:-:S03]  /*1fd10*/  FADD.FTZ R4, R9, R4 ;  /* 0x0000000409047221 */ /* 0x010fc60000010000 */
[----:B------:R3:W4:Y:S04]  /*1fd20*/  SHFL.BFLY PT, R10, R11, 0x1, 0x1f ;  /* 0x0c201f000b0a7f89 */ /* 0x00072800000e0000 */
.L_x_4366:
        /* <DEDUP_REMOVED lines=94> */
[----:B------:R-:W-:Y:S01]  /*20310*/  STS.64 [R14], R124 ;  /* 0x0000007c0e007388 */ /* 0x000fe20000000a00 */
        /* <DEDUP_REMOVED lines=54> */
[----:B------:R1:W-:Y:S04]  /*20680*/  STS.64 [R18+0x800], R110 ;  /* 0x0008006e12007388 */ /* 0x0003e80000000a00 */
        /* <DEDUP_REMOVED lines=25> */
[----:B------:R4:W-:Y:S04]  /*20820*/  STS.64 [R15+0x8800], R78 ;  /* 0x0088004e0f007388 */ /* 0x0009e80000000a00 */
        /* <DEDUP_REMOVED lines=10> */
[----:B------:R-:W2:Y:S04]  /*208d0*/  LD.E.64 R6, [R2.64+0xb0] ;  /* 0x0000b00402067980 */ /* 0x000ea8000c101b00 */
[----:B-1----:R-:W2:Y:S04]  /*208e0*/  LD.E R111, [R2.64+0x60] ;  /* 0x00006004026f7980 */ /* 0x002ea8000c101900 */
[----:B------:R-:W1:Y:S01]  /*208f0*/  S2R R109, SR_TID.X ;  /* 0x00000000006d7919 */ /* 0x000e620000002100 */
[----:B---3--:R-:W-:-:S03]  /*20900*/  LEA.HI R13, R9, R8, RZ, 0x4 ;  /* 0x00000008090d7211 */ /* 0x008fc600078f20ff */
[----:B------:R3:W5:Y:S01]  /*20910*/  LD.E R110, [R2.64+0xcc] ;  /* 0x0000cc04026e7980 */ /* 0x000762000c101900 */
[----:B------:R-:W-:-:S03]  /*20920*/  LOP3.LUT R13, R13, 0xfffffff0, RZ, 0xc0, !PT ;  /* 0xfffffff00d0d7812 */ /* 0x000fc600078ec0ff */
[----:B------:R3:W5:Y:S01]  /*20930*/  LD.E.64 R116, [R2.64+0x78] ;  /* 0x0000780402747980 */ /* 0x000762000c101b00 */
[----:B------:R-:W-:-:S03]  /*20940*/  IADD3 R112, -R13, R8, RZ ;  /* 0x000000080d707210 */ /* 0x000fc60007ffe1ff */
[----:B------:R3:W5:Y:S01]  /*20950*/  LD.E.64 R118, [R2.64+0xa8] ;  /* 0x0000a80402767980 */ /* 0x000762000c101b00 */
[----:B------:R-:W-:Y:S01]  /*20960*/  LEA.HI R13, R112, R112, RZ, 0x1 ;  /* 0x00000070700d7211 */ /* 0x000fe200078f08ff */
[----:B------:R-:W1:Y:S01]  /*20970*/  @P4 MUFU.LG2 R4, R4 ;  /* 0x0000000400044308 */ /* 0x000e620000000c00 */
[----:B------:R-:W-:Y:S01]  /*20980*/  LOP3.LUT R11, R11, 0xffffffe0, RZ, 0xc0, !PT ;  /* 0xffffffe00b0b7812 */ /* 0x000fe200078ec0ff */
[----:B------:R-:W-:Y:S01]  /*20990*/  BSSY B0, `(.L_x_4349) ;  /* 0x000004d000007945 */ /* 0x000fe20003800000 */
[C---:B----4-:R-:W-:Y:S02]  /*209a0*/  SHF.L.U32 R15, R13.reuse, 0x2, RZ ;  /* 0x000000020d0f7819 */ /* 0x050fe400000006ff */
[----:B------:R-:W-:Y:S02]  /*209b0*/  LOP3.LUT R13, R13, 0xffffffe, RZ, 0xc0, !PT ;  /* 0x0ffffffe0d0d7812 */ /* 0x000fe400078ec0ff */
[----:B------:R-:W-:Y:S01]  /*209c0*/  IADD3 R8, -R11, R8, RZ ;  /* 0x000000080b087210 */ /* 0x000fe20007ffe1ff */
[----:B------:R-:W4:Y:S01]  /*209d0*/  @P3 MUFU.LG2 R5, R5 ;  /* 0x0000000500053308 */ /* 0x000f220000000c00 */
[----:B------:R-:W-:-:S02]  /*209e0*/  SHF.R.S32.HI R113, RZ, 0x1f, R10 ;  /* 0x0000001fff717819 */ /* 0x000fc4000001140a */
[----:B-1----:R-:W-:Y:S02]  /*209f0*/  SHF.R.S32.HI R108, RZ, 0x1f, R109 ;  /* 0x0000001fff6c7819 */ /* 0x002fe4000001146d */
[----:B------:R-:W-:Y:S02]  /*20a00*/  IADD3 R13, R112, -R13, RZ ;  /* 0x8000000d700d7210 */ /* 0x000fe40007ffe0ff */
[-C--:B------:R-:W-:Y:S01]  /*20a10*/  LEA.HI R9, R108, R109.reuse, RZ, 0x4 ;  /* 0x0000006d6c097211 */ /* 0x080fe200078f20ff */
[----:B------:R-:W-:Y:S01]  /*20a20*/  @P4 FMUL.FTZ R4, R4, 0.69314718246459960938 ;  /* 0x3f31721804044820 */ /* 0x000fe20000410000 */
[----:B------:R-:W-:Y:S02]  /*20a30*/  LEA.HI R108, R108, R109, RZ, 0x5 ;  /* 0x0000006d6c6c7211 */ /* 0x000fe400078f28ff */
[----:B------:R-:W-:Y:S02]  /*20a40*/  SHF.R.S32.HI R9, RZ, 0x4, R9 ;  /* 0x00000004ff097819 */ /* 0x000fe40000011409 */
[----:B------:R-:W-:-:S02]  /*20a50*/  LOP3.LUT R108, R108, 0xffffffe0, RZ, 0xc0, !PT ;  /* 0xffffffe06c6c7812 */ /* 0x000fc400078ec0ff */
[----:B------:R-:W-:Y:S01]  /*20a60*/  SHF.L.U32 R12, R9, 0x6, RZ ;  /* 0x00000006090c7819 */ /* 0x000fe200000006ff */
[----:B----4-:R-:W-:Y:S01]  /*20a70*/  @P3 FMUL.FTZ R5, R5, 0.69314718246459960938 ;  /* 0x3f31721805053820 */ /* 0x010fe20000410000 */
        /* <DEDUP_REMOVED lines=18> */
[----:B------:R-:W4:Y:S01]  /*20ba0*/  LDS.128 R100, [R114.X4+0x800] ;  /* 0x0008000072647984 */ /* 0x000f220000004c00 */
[----:B------:R-:W-:-:S03]  /*20bb0*/  @P3 FFMA.FTZ R108, R132, R0, R5 ;  /* 0x00000000846c3223 */ /* 0x000fc60000010005 */
        /* <DEDUP_REMOVED lines=42> */
.L_x_4350:
[----:B-1--4-:R-:W-:Y:S05]  /*20e60*/  BSYNC B0 ;  /* 0x0000000000007941 */ /* 0x012fea0003800000 */
.L_x_4349:
        /* <DEDUP_REMOVED lines=22> */
.L_x_4352:
[----:B------:R-:W-:Y:S05]  /*20fd0*/  BSYNC B0 ;  /* 0x0000000000007941 */ /* 0x000fea0003800000 */
.L_x_4351:
        /* <DEDUP_REMOVED lines=12> */
.L_x_4354:
[----:B------:R-:W-:Y:S05]  /*210a0*/  BSYNC B0 ;  /* 0x0000000000007941 */ /* 0x000fea0003800000 */
.L_x_4353:
        /* <DEDUP_REMOVED lines=12> */
.L_x_4356:
[----:B------:R-:W-:Y:S05]  /*21170*/  BSYNC B0 ;  /* 0x0000000000007941 */ /* 0x000fea0003800000 */
.L_x_4355:
        /* <DEDUP_REMOVED lines=12> */
.L_x_4358:
[----:B------:R-:W-:Y:S05]  /*21240*/  BSYNC B0 ;  /* 0x0000000000007941 */ /* 0x000fea0003800000 */
.L_x_4357:
        /* <DEDUP_REMOVED lines=12> */
.L_x_4360:
[----:B------:R-:W-:Y:S05]  /*21310*/  BSYNC B0 ;  /* 0x0000000000007941 */ /* 0x000fea0003800000 */
.L_x_4359:
        /* <DEDUP_REMOVED lines=12> */
.L_x_4362:
[----:B------:R-:W-:Y:S05]  /*213e0*/  BSYNC B0 ;  /* 0x0000000000007941 */ /* 0x000fea0003800000 */
.L_x_4361:
        /* <DEDUP_REMOVED lines=12> */
.L_x_4364:
[----:B------:R-:W-:Y:S05]  /*214b0*/  BSYNC B0 ;  /* 0x0000000000007941 */ /* 0x000fea0003800000 */
.L_x_4363:
[----:B------:R-:W-:Y:S01]  /*214c0*/  IADD3 R9, R9, 0x38, RZ ;  /* 0x0000003809097810 */ /* 0x000fe20007ffe0ff */
[----:B------:R-:W-:-:S03]  /*214d0*/  IMAD.MOV.U32 R219, RZ, RZ, 0x0 ;  /* 0x00000000ffdb7424 */ /* 0x000fc600078e00ff */
[----:B------:R-:W-:-:S13]  /*214e0*/  ISETP.GE.AND P0, PT, R9, R220, PT ;  /* 0x000000dc0900720c */ /* 0x000fda0003f06270 */
[----:B------:R-:W-:Y:S05]  /*214f0*/  @P0 RET.REL.NODEC R218 `(_ZN5flash24flash_fwd_splitkv_kernelI23Flash_fwd_kernel_traitsILi192ELi64ELi64ELi4ELb0ELb0EN7cutlass10bfloat16_tE19Flash_kernel_traitsILi192ELi64ELi64ELi4ES3_EELb1ELb0ELb1ELb0ELb0ELb1ELb1ELb1EEEvNS_16Flash_fwd_paramsE) ;  /* 0xfffdeb00da000950 */ /* 0x000fea0003c3ffff */
        /* <DEDUP_REMOVED lines=8> */
[----:B------:R-:W-:Y:S05]  /*21580*/  @P0 RET.REL.NODEC R218 `(_ZN5flash24flash_fwd_splitkv_kernelI23Flash_fwd_kernel_traitsILi192ELi64ELi64ELi4ELb0ELb0EN7cutlass10bfloat16_tE19Flash_kernel_traitsILi192ELi64ELi64ELi4ES3_EELb1ELb0ELb1ELb0ELb0ELb1ELb1ELb1EEEvNS_16Flash_fwd_paramsE) ;  /* 0xfffdea70da000950 */ /* 0x000fea0003c3ffff */
[----:B------:R-:W-:Y:S01]  /*21590*/  MOV R219, 0x0 ;  /* 0x0000000000db7802 */ /* 0x000fe20000000f00 */
[----:B------:R-:W-:-:S02]  /*215a0*/  ULDC.64 UR4, c[0x0][0x118] ;  /* 0x0000460000047ab9 */ /* 0x000fc40000000a00 */
[----:B------:R1:W-:Y:S01]  /*215b0*/  ST.E.128 [R6.64+0xaa00], R12 ;  /* 0x00aa000c06007985 */ /* 0x0003e2000c101d04 */
[----:B------:R-:W-:Y:S05]  /*215c0*/  RET.REL.NODEC R218 `(_ZN5flash24flash_fwd_splitkv_kernelI23Flash_fwd_kernel_traitsILi192ELi64ELi64ELi4ELb0ELb0EN7cutlass10bfloat16_tE19Flash_kernel_traitsILi192ELi64ELi64ELi4ES3_EELb1ELb0ELb1ELb0ELb0ELb1ELb1ELb1EEEvNS_16Flash_fwd_paramsE) ;  /* 0xfffdea30da007950 */ /* 0x000fea0003c3ffff */
.L_x_4347:
[----:B------:R-:W-:Y:S02]  /*215d0*/  MOV R7, 0x2 ;  /* 0x0000000200077802 */ /* 0x000fe40000000f00 */
[----:B------:R-:W-:Y:S02]  /*215e0*/  MOV R6, 0x21600 ;  /* 0x0002160000067802 */ /* 0x000fe40000000f00 */
[----:B-1---5:R-:W-:Y:S05]  /*215f0*/  CALL.REL.NOINC `($__internal_25_$__cuda_sm70_shflsync_bfly_p) ;  /* 0x0000010000007944 */ /* 0x022fea0003c00000 */
[----:B-12---:R-:W-:Y:S05]  /*21600*/  BRA `(.L_x_4365) ;  /* 0xffffe6b000007947 */ /* 0x006fea000383ffff */
.L_x_4348:
[----:B--2---:R-:W-:Y:S01]  /*21610*/  IMAD.MOV.U32 R228, RZ, RZ, R9 ;  /* 0x000000ffffe47224 */ /* 0x004fe200078e0009 */
[----:B------:R-:W-:Y:S02]  /*21620*/  MOV R7, 0x1 ;  /* 0x0000000100077802 */ /* 0x000fe40000000f00 */
[----:B------:R-:W-:Y:S02]  /*21630*/  MOV R6, 0x21650 ;  /* 0x0002165000067802 */ /* 0x000fe40000000f00 */
[----:B-1---5:R-:W-:Y:S05]  /*21640*/  CALL.REL.NOINC `($__internal_25_$__cuda_sm70_shflsync_bfly_p) ;  /* 0x000000b000007944 */ /* 0x022fea0003c00000 */
[----:B--2---:R-:W-:Y:S01]  /*21650*/  FADD.FTZ R4, R9, R10 ;  /* 0x0000000a09047221 */ /* 0x004fe20000010000 */
[----:B-1----:R-:W-:Y:S02]  /*21660*/  MOV R228, R229 ;  /* 0x000000e500e47202 */ /* 0x002fe40000000f00 */
[----:B------:R-:W-:Y:S02]  /*21670*/  MOV R7, 0x2 ;  /* 0x0000000200077802 */ /* 0x000fe40000000f00 */
[----:B------:R-:W-:-:S02]  /*21680*/  MOV R6, 0x216a0 ;  /* 0x000216a000067802 */ /* 0x000fc40000000f00 */
[----:B------:R-:W-:Y:S05]  /*21690*/  CALL.REL.NOINC `($__internal_25_$__cuda_sm70_shflsync_bfly_p) ;  /* 0x0000006000007944 */ /* 0x000fea0003c00000 */
[----:B--2---:R-:W-:Y:S01]  /*216a0*/  FADD.FTZ R11, R229, R10 ;  /* 0x0000000ae50b7221 */ /* 0x004fe20000010000 */
[----:B-1----:R-:W-:-:S02]  /*216b0*/  MOV R7, 0x1 ;  /* 0x0000000100077802 */ /* 0x002fc40000000f00 */
[----:B------:R-:W-:Y:S02]  /*216c0*/  MOV R6, 0x216f0 ;  /* 0x000216f000067802 */ /* 0x000fe40000000f00 */
[----:B------:R-:W-:Y:S02]  /*216d0*/  MOV R228, R11 ;  /* 0x0000000b00e47202 */ /* 0x000fe40000000f00 */
[----:B------:R-:W-:Y:S05]  /*216e0*/  CALL.REL.NOINC `($__internal_25_$__cuda_sm70_shflsync_bfly_p) ;  /* 0x0000001000007944 */ /* 0x000fea0003c00000 */
[----:B-12---:R-:W-:Y:S05]  /*216f0*/  BRA `(.L_x_4366) ;  /* 0xffffe63000007947 */ /* 0x006fea000383ffff */
        .weak           $__internal_25_$__cuda_sm70_shflsync_bfly_p
        .type           $__internal_25_$__cuda_sm70_shflsync_bfly_p,@function
        .size           $__internal_25_$__cuda_sm70_shflsync_bfly_p,(.L_x_4405 - $__internal_25_$__cuda_sm70_shflsync_bfly_p)
$__internal_25_$__cuda_sm70_shflsync_bfly_p:
[----:B------:R-:W-:Y:S01]  /*21700*/  MOV R12, R6 ;  /* 0x00000006000c7202 */ /* 0x000fe20000000f00 */
[----:B------:R-:W-:Y:S04]  /*21710*/  WARPSYNC R5 ;  /* 0x0000000500007348 */ /* 0x000fe80003800000 */
[----:B------:R-:W-:Y:S01]  /*21720*/  MOV R13, 0x0 ;  /* 0x00000000000d7802 */ /* 0x000fe20000000f00 */
[----:B------:R1:W2:Y:S03]  /*21730*/  SHFL.BFLY PT, R10, R228, R7, R8 ;  /* 0x0c000007e40a7389 */ /* 0x0002a600000e0008 */
[----:B------:R-:W-:Y:S05]  /*21740*/  RET.REL.NODEC R12 `(_ZN5flash24flash_fwd_splitkv_kernelI23Flash_fwd_kernel_traitsILi192ELi64ELi64ELi4ELb0ELb0EN7cutlass10bfloat16_tE19Flash_kernel_traitsILi192ELi64ELi64ELi4ES3_EELb1ELb0ELb1ELb0ELb0ELb1ELb1ELb1EEEvNS_16Flash_fwd_paramsE) ;  /* 0xfffde8b00c007950 */ /* 0x000fea0003c3ffff */
.L_x_4367:
        /* <DEDUP_REMOVED lines=11> */
.L_x_4405:


//--------------------- .nv.shared._ZN5flash32flash_fwd_splitkv_combine_kernelI23Flash_fwd_kernel_traitsILi192ELi64ELi64ELi4ELb0ELb0EN7cutlass10bfloat16_tE19Flash_kernel_traitsILi192ELi64ELi64ELi4ES3_EELi8ELi7ELb0EEEvNS_16Flash_fwd_paramsE --------------------------
	.section	.nv.shared._ZN5flash32flash_fwd_splitkv_combine_kernelI23Flash_fwd_kernel_traitsILi192ELi64ELi64ELi4ELb0ELb0EN7cutlass10bfloat16_tE19Flash_kernel_traitsILi192ELi64ELi64ELi4ES3_EELi8ELi7ELb0EEEvNS_16Flash_fwd_paramsE,"aw",@nobits
	.sectionflags	@""
	.align	16
.nv.shared._ZN5flash32flash_fwd_splitkv_combine_kernelI23Flash_fwd_kernel_traitsILi192ELi64ELi64ELi4ELb0ELb0EN7cutlass10bfloat16_tE19Flash_kernel_traitsILi192ELi64ELi64ELi4ES3_EELi8ELi7ELb0EEEvNS_16Flash_fwd_paramsE:
	.zero		4608


//--------------------- .nv.global                --------------------------
	.section	.nv.global,"aw",@nobits
.nv.global:
	.type		_ZN80_INTERNAL_32ccadbc_43_flash_fwd_split_hdim192_bf16_causal_sm80_cu_0106449f_111844cute1_E,@object
	.size		_ZN80_INTERNAL_32ccadbc_43_flash_fwd_split_hdim192_bf16_causal_sm80_cu_0106449f_111844cute1_E,(_ZN80_INTERNAL_32ccadbc_43_flash_fwd_split_hdim192_bf16_causal_sm80_cu_0106449f_111844cuda3std3__45__cpo6cbeginE - _ZN80_INTERNAL_32ccadbc_43_flash_fwd_split_hdim192_bf16_causal_sm80_cu_0106449f_111844cute1_E)
_ZN80_INTERNAL_32ccadbc_43_flash_fwd_split_hdim192_bf16_causal_sm80_cu_0106449f_111844cute1_E:
	.zero		1
	.type		_ZN80_INTERNAL_32ccadbc_43_flash_fwd_split_hdim192_bf16_causal_sm80_cu_0106449f_111844cuda3std3__45__cpo6cbeginE,@object
	.size		_ZN80_INTERNAL_32ccadbc_43_flash_fwd_split_hdim192_bf16_causal_sm80_cu_0106449f_111844cuda3std3__45__cpo6cbeginE,(_ZN80_INTERNAL_32ccadbc_43_flash_fwd_split_hdim192_bf16_causal_sm80_cu_0106449f_111844cuda3std3__48in_placeE - _ZN80_INTERNAL_32ccadbc_43_flash_fwd_split_hdim192_bf16_causal_sm80_cu_0106449f_111844cuda3std3__45__cpo6cbeginE)
_ZN80_INTERNAL_32ccadbc_43_flash_fwd_split_hdim192_bf16_causal_sm80_cu_0106449f_111844cuda3std3__45__cpo6cbeginE:
	.zero		1
	.type		_ZN80_INTERNAL_32ccadbc_43_flash_fwd_split_hdim192_bf16_causal_sm80_cu_0106449f_111844cuda3std3__48in_placeE,@object
	.size		_ZN80_INTERNAL_32ccadbc_43_flash_fwd_split_hdim192_bf16_causal_sm80_cu_0106449f_111844cuda3std3__48in_placeE,(_ZN80_INTERNAL_32ccadbc_43_flash_fwd_split_hdim192_bf16_causal_sm80_cu_0106449f_111844cuda3std6ranges3__45__cpo9iter_moveE - _ZN80_INTERNAL_32ccadbc_43_flash_fwd_split_hdim192_bf16_causal_sm80_cu_0106449f_111844cuda3std3__48in_placeE)
_ZN80_INTERNAL_32ccadbc_43_flash_fwd_split_hdim192_bf16_causal_sm80_cu_0106449f_111844cuda3std3__48in_placeE:
	.zero		1
	.type		_ZN80_INTERNAL_32ccadbc_43_flash_fwd_split_hdim192_bf16_causal_sm80_cu_0106449f_111844cuda3std6ranges3__45__cpo9iter_moveE,@object
	.size		_ZN80_INTERNAL_32ccadbc_43_flash_fwd_split_hdim192_bf16_causal_sm80_cu_0106449f_111844cuda3std6ranges3__45__cpo9iter_moveE,(_ZN80_INTERNAL_32ccadbc_43_flash_fwd_split_hdim192_bf16_causal_sm80_cu_0106449f_111844cuda3std3__45__cpo5beginE - _ZN80_INTERNAL_32ccadbc_43_flash_fwd_split_hdim192_bf16_causal_sm80_cu_0106449f_111844cuda3std6ranges3__45__cpo9iter_moveE)
_ZN80_INTERNAL_32ccadbc_43_flash_fwd_split_hdim192_bf16_causal_sm80_cu_0106449f_111844cuda3std6ranges3__45__cpo9iter_moveE:
	.zero		1
	.type		_ZN80_INTERNAL_32ccadbc_43_flash_fwd_split_hdim192_bf16_causal_sm80_cu_0106449f_111844cuda3std3__45__cpo5beginE,@object
	.size		_ZN80_INTERNAL_32ccadbc_43_flash_fwd_split_hdim192_bf16_causal_sm80_cu_0106449f_111844cuda3std3__45__cpo5beginE,(_ZN80_INTERNAL_32ccadbc_43_flash_fwd_split_hdim192_bf16_causal_sm80_cu_0106449f_111844cuda3std3__482_GLOBAL__N__32ccadbc_43_flash_fwd_split_hdim192_bf16_causal_sm80_cu_0106449f_111846ignoreE - _ZN80_INTERNAL_32ccadbc_43_flash_fwd_split_hdim192_bf16_causal_sm80_cu_0106449f_111844cuda3std3__45__cpo5beginE)
_ZN80_INTERNAL_32ccadbc_43_flash_fwd_split_hdim192_bf16_causal_sm80_cu_0106449f_111844cuda3std3__45__cpo5beginE:
	.zero		1
	.type		_ZN80_INTERNAL_32ccadbc_43_flash_fwd_split_hdim192_bf16_causal_sm80_cu_0106449f_111844cuda3std3__482_GLOBAL__N__32ccadbc_43_flash_fwd_split_hdim192_bf16_causal_sm80_cu_0106449f_111846ignoreE,@object
	.size		_ZN80_INTERNAL_32ccadbc_43_flash_fwd_split_hdim192_bf16_causal_sm80_cu_0106449f_111844cuda3std3__482_GLOBAL__N__32ccadbc_43_flash_fwd_split_hdim192_bf16_causal_sm80_cu_0106449f_111846ignoreE,(_ZN80_INTERNAL_32ccadbc_43_flash_fwd_split_hdim192_bf16_causal_sm80_cu_0106449f_111844cute7productE - _ZN80_INTERNAL_32ccadbc_43_flash_fwd_split_hdim192_bf16_causal_sm80_cu_0106449f_111844cuda3std3__482_GLOBAL__N__32ccadbc_43_flash_fwd_split_hdim192_bf16_causal_sm80_cu_0106449f_111846ignoreE)
_ZN80_INTERNAL_32ccadbc_43_flash_fwd_split_hdim192_bf16_causal_sm80_cu_0106449f_111844cuda3std3__482_GLOBAL__N__32ccadbc_43_flash_fwd_split_hdim192_bf16_causal_sm80_cu_0106449f_111846ignoreE:
	.zero		1
	.type		_ZN80_INTERNAL_32ccadbc_43_flash_fwd_split_hdim192_bf16_causal_sm80_cu_0106449f_111844cute7productE,@object
	.size		_ZN80_INTERNAL_32ccadbc_43_flash_fwd_split_hdim192_bf16_causal_sm80_cu_0106449f_111844cute7productE,(_ZN80_INTERNAL_32ccadbc_43_flash_fwd_split_hdim192_bf16_causal_sm80_cu_0106449f_111844cuda3std3__45__cpo3endE - _ZN80_INTERNAL_32ccadbc_43_flash_fwd_split_hdim192_bf16_causal_sm80_cu_0106449f_111844cute7productE)
_ZN80_INTERNAL_32ccadbc_43_flash_fwd_split_hdim192_bf16_causal_sm80_cu_0106449f_111844cute7productE:
	.zero		1
	.type		_ZN80_INTERNAL_32ccadbc_43_flash_fwd_split_hdim192_bf16_causal_sm80_cu_0106449f_111844cuda3std3__45__cpo3endE,@object
	.size		_ZN80_INTERNAL_32ccadbc_43_flash_fwd_split_hdim192_bf16_causal_sm80_cu_0106449f_111844cuda3std3__45__cpo3endE,(_ZN80_INTERNAL_32ccadbc_43_flash_fwd_split_hdim192_bf16_causal_sm80_cu_0106449f_111844cuda3std3__419piecewise_constructE - _ZN80_INTERNAL_32ccadbc_43_flash_fwd_split_hdim192_bf16_causal_sm80_cu_0106449f_111844cuda3std3__45__cpo3endE)
_ZN80_INTERNAL_32ccadbc_43_flash_fwd_split_hdim192_bf16_causal_sm80_cu_0106449f_111844cuda3std3__45__cpo3endE:
	.zero		1
	.type		_ZN80_INTERNAL_32ccadbc_43_flash_fwd_split_hdim192_bf16_causal_sm80_cu_0106449f_111844cuda3std3__419piecewise_constructE,@object
	.size		_ZN80_INTERNAL_32ccadbc_43_flash_fwd_split_hdim192_bf16_causal_sm80_cu_0106449f_111844cuda3std3__419piecewise_constructE,(_ZN80_INTERNAL_32ccadbc_43_flash_fwd_split_hdim192_bf16_causal_sm80_cu_0106449f_111844cuda3std3__45__cpo4cendE - _ZN80_INTERNAL_32ccadbc_43_flash_fwd_split_hdim192_bf16_causal_sm80_cu_0106449f_111844cuda3std3__419piecewise_constructE)
_ZN80_INTERNAL_32ccadbc_43_flash_fwd_split_hdim192_bf16_causal_sm80_cu_0106449f_111844cuda3std3__419piecewise_constructE:
	.zero		1
	.type		_ZN80_INTERNAL_32ccadbc_43_flash_fwd_split_hdim192_bf16_causal_sm80_cu_0106449f_111844cuda3std3__45__cpo4cendE,@object
	.size		_ZN80_INTERNAL_32ccadbc_43_flash_fwd_split_hdim192_bf16_causal_sm80_cu_0106449f_111844cuda3std3__45__cpo4cendE,(_ZN80_INTERNAL_32ccadbc_43_flash_fwd_split_hdim192_bf16_causal_sm80_cu_0106449f_111844cuda3std6ranges3__45__cpo4swapE - _ZN80_INTERNAL_32ccadbc_43_flash_fwd_split_hdim192_bf16_causal_sm80_cu_0106449f_111844cuda3std3__45__cpo4cendE)
_ZN80_INTERNAL_32ccadbc_43_flash_fwd_split_hdim192_bf16_causal_sm80_cu_0106449f_111844cuda3std3__45__cpo4cendE:
	.zero		1
	.type		_ZN80_INTERNAL_32ccadbc_43_flash_fwd_split_hdim192_bf16_causal_sm80_cu_0106449f_111844cuda3std6ranges3__45__cpo4swapE,@object
	.size		_ZN80_INTERNAL_32ccadbc_43_flash_fwd_split_hdim192_bf16_causal_sm80_cu_0106449f_111844cuda3std6ranges3__45__cpo4swapE,(.L_7 - _ZN80_INTERNAL_32ccadbc_43_flash_fwd_split_hdim192_bf16_causal_sm80_cu_0106449f_111844cuda3std6ranges3__45__cpo4swapE)
_ZN80_INTERNAL_32ccadbc_43_flash_fwd_split_hdim192_bf16_causal_sm80_cu_0106449f_111844cuda3std6ranges3__45__cpo4swapE:
	.zero		1
.L_7:


//--------------------- .nv.shared._ZN5flash32flash_fwd_splitkv_combine_kernelI23Flash_fwd_kernel_traitsILi192ELi64ELi64ELi4ELb0ELb0EN7cutlass10bfloat16_tE19Flash_kernel_traitsILi192ELi64ELi64ELi4ES3_EELi8ELi6ELb0EEEvNS_16Flash_fwd_paramsE --------------------------
	.section	.nv.shared._ZN5flash32flash_fwd_splitkv_combine_kernelI23Flash_fwd_kernel_traitsILi192ELi64ELi64ELi4ELb0ELb0EN7cutlass10bfloat16_tE19Flash_kernel_traitsILi192ELi64ELi64ELi4ES3_EELi8ELi6ELb0EEEvNS_16Flash_fwd_paramsE,"aw",@nobits
	.sectionflags	@""
	.align	16
.nv.shared._ZN5flash32flash_fwd_splitkv_combine_kernelI23Flash_fwd_kernel_traitsILi192ELi64ELi64ELi4ELb0ELb0EN7cutlass10bfloat16_tE19Flash_kernel_traitsILi192ELi64ELi64ELi4ES3_EELi8ELi6ELb0EEEvNS_16Flash_fwd_paramsE:
	.zero		2304


//--------------------- .nv.shared._ZN5flash32flash_fwd_splitkv_combine_kernelI23Flash_fwd_kernel_traitsILi192ELi64ELi64ELi4ELb0ELb0EN7cutlass10bfloat16_tE19Flash_kernel_traitsILi192ELi64ELi64ELi4ES3_EELi8ELi5ELb0EEEvNS_16Flash_fwd_paramsE --------------------------
	.section	.nv.shared._ZN5flash32flash_fwd_splitkv_combine_kernelI23Flash_fwd_kernel_traitsILi192ELi64ELi64ELi4ELb0ELb0EN7cutlass10bfloat16_tE19Flash_kernel_traitsILi192ELi64ELi64ELi4ES3_EELi8ELi5ELb0EEEvNS_16Flash_fwd_paramsE,"aw",@nobits
	.sectionflags	@""
	.align	16
.nv.shared._ZN5flash32flash_fwd_splitkv_combine_kernelI23Flash_fwd_kernel_traitsILi192ELi64ELi64ELi4ELb0ELb0EN7cutlass10bfloat16_tE19Flash_kernel_traitsILi192ELi64ELi64ELi4ES3_EELi8ELi5ELb0EEEvNS_16Flash_fwd_paramsE:
	.zero		1152


//--------------------- .nv.shared._ZN5flash32flash_fwd_splitkv_combine_kernelI23Flash_fwd_kernel_traitsILi192ELi64ELi64ELi4ELb0ELb0EN7cutlass10bfloat16_tE19Flash_kernel_traitsILi192ELi64ELi64ELi4ES3_EELi8ELi4ELb0EEEvNS_16Flash_fwd_paramsE --------------------------
	.section	.nv.shared._ZN5flash32flash_fwd_splitkv_combine_kernelI23Flash_fwd_kernel_traitsILi192ELi64ELi64ELi4ELb0ELb0EN7cutlass10bfloat16_tE19Flash_kernel_traitsILi192ELi64ELi64ELi4ES3_EELi8ELi4ELb0EEEvNS_16Flash_fwd_paramsE,"aw",@nobits
	.sectionflags	@""
	.align	16
.nv.shared._ZN5flash32flash_fwd_splitkv_combine_kernelI23Flash_fwd_kernel_traitsILi192ELi64ELi64ELi4ELb0ELb0EN7cutlass10bfloat16_tE19Flash_kernel_traitsILi192ELi64ELi64ELi4ES3_EELi8ELi4ELb0EEEvNS_16Flash_fwd_paramsE:
	.zero		576


//--------------------- .nv.shared._ZN5flash32flash_fwd_splitkv_combine_kernelI23Flash_fwd_kernel_traitsILi192ELi64ELi64ELi4ELb0ELb0EN7cutlass10bfloat16_tE19Flash_kernel_traitsILi192ELi64ELi64ELi4ES3_EELi8ELi3ELb0EEEvNS_16Flash_fwd_paramsE --------------------------
	.section	.nv.shared._ZN5flash32flash_fwd_splitkv_combine_kernelI23Flash_fwd_kernel_traitsILi192ELi64ELi64ELi4ELb0ELb0EN7cutlass10bfloat16_tE19Flash_kernel_traitsILi192ELi64ELi64ELi4ES3_EELi8ELi3ELb0EEEvNS_16Flash_fwd_paramsE,"aw",@nobits
	.sectionflags	@""
	.align	16
.nv.shared._ZN5flash32flash_fwd_splitkv_combine_kernelI23Flash_fwd_kernel_traitsILi192ELi64ELi64ELi4ELb0ELb0EN7cutlass10bfloat16_tE19Flash_kernel_traitsILi192ELi64ELi64ELi4ES3_EELi8ELi3ELb0EEEvNS_16Flash_fwd_paramsE:
	.zero		288


//--------------------- .nv.shared._ZN5flash32flash_fwd_splitkv_combine_kernelI23Flash_fwd_kernel_traitsILi192ELi64ELi64ELi4ELb0ELb0EN7cutlass10bfloat16_tE19Flash_kernel_traitsILi192ELi64ELi64ELi4ES3_EELi8ELi2ELb0EEEvNS_16Flash_fwd_paramsE --------------------------
	.section	.nv.shared._ZN5flash32flash_fwd_splitkv_combine_kernelI23Flash_fwd_kernel_traitsILi192ELi64ELi64ELi4ELb0ELb0EN7cutlass10bfloat16_tE19Flash_kernel_traitsILi192ELi64ELi64ELi4ES3_EELi8ELi2ELb0EEEvNS_16Flash_fwd_paramsE,"aw",@nobits
	.sectionflags	@""
	.align	16
.nv.shared._ZN5flash32flash_fwd_splitkv_combine_kernelI23Flash_fwd_kernel_traitsILi192ELi64ELi64ELi4ELb0ELb0EN7cutlass10bfloat16_tE19Flash_kernel_traitsILi192ELi64ELi64ELi4ES3_EELi8ELi2ELb0EEEvNS_16Flash_fwd_paramsE:
	.zero		144


//--------------------- .nv.shared._ZN5flash32flash_fwd_splitkv_combine_kernelI23Flash_fwd_kernel_traitsILi192ELi64ELi64ELi4ELb0ELb0EN7cutlass10bfloat16_tE19Flash_kernel_traitsILi192ELi64ELi64ELi4ES3_EELi8ELi1ELb0EEEvNS_16Flash_fwd_paramsE --------------------------
	.section	.nv.shared._ZN5flash32flash_fwd_splitkv_combine_kernelI23Flash_fwd_kernel_traitsILi192ELi64ELi64ELi4ELb0ELb0EN7cutlass10bfloat16_tE19Flash_kernel_traitsILi192ELi64ELi64ELi4ES3_EELi8ELi1ELb0EEEvNS_16Flash_fwd_paramsE,"aw",@nobits
	.sectionflags	@""
	.align	16
.nv.shared._ZN5flash32flash_fwd_splitkv_combine_kernelI23Flash_fwd_kernel_traitsILi192ELi64ELi64ELi4ELb0ELb0EN7cutlass10bfloat16_tE19Flash_kernel_traitsILi192ELi64ELi64ELi4ES3_EELi8ELi1ELb0EEEvNS_16Flash_fwd_paramsE:
	.zero		80


//--------------------- .nv.shared._ZN5flash32flash_fwd_splitkv_combine_kernelI23Flash_fwd_kernel_traitsILi192ELi64ELi64ELi4ELb0ELb0EN7cutlass10bfloat16_tE19Flash_kernel_traitsILi192ELi64ELi64ELi4ES3_EELi8ELi7ELb1EEEvNS_16Flash_fwd_paramsE --------------------------
	.section	.nv.shared._ZN5flash32flash_fwd_splitkv_combine_kernelI23Flash_fwd_kernel_traitsILi192ELi64ELi64ELi4ELb0ELb0EN7cutlass10bfloat16_tE19Flash_kernel_traitsILi192ELi64ELi64ELi4ES3_EELi8ELi7ELb1EEEvNS_16Flash_fwd_paramsE,"aw",@nobits
	.sectionflags	@""
	.align	16
.nv.shared._ZN5flash32flash_fwd_splitkv_combine_kernelI23Flash_fwd_kernel_traitsILi192ELi64ELi64ELi4ELb0ELb0EN7cutlass10bfloat16_tE19Flash_kernel_traitsILi192ELi64ELi64ELi4ES3_EELi8ELi7ELb1EEEvNS_16Flash_fwd_paramsE:
	.zero		4608


//--------------------- .nv.shared._ZN5flash32flash_fwd_splitkv_combine_kernelI23Flash_fwd_kernel_traitsILi192ELi64ELi64ELi4ELb0ELb0EN7cutlass10bfloat16_tE19Flash_kernel_traitsILi192ELi64ELi64ELi4ES3_EELi8ELi6ELb1EEEvNS_16Flash_fwd_paramsE --------------------------
	.section	.nv.shared._ZN5flash32flash_fwd_splitkv_combine_kernelI23Flash_fwd_kernel_traitsILi192ELi64ELi64ELi4ELb0ELb0EN7cutlass10bfloat16_tE19Flash_kernel_traitsILi192ELi64ELi64ELi4ES3_EELi8ELi6ELb1EEEvNS_16Flash_fwd_paramsE,"aw",@nobits
	.sectionflags	@""
	.align	16
.nv.shared._ZN5flash32flash_fwd_splitkv_combine_kernelI23Flash_fwd_kernel_traitsILi192ELi64ELi64ELi4ELb0ELb0EN7cutlass10bfloat16_tE19Flash_kernel_traitsILi192ELi64ELi64ELi4ES3_EELi8ELi6ELb1EEEvNS_16Flash_fwd_paramsE:
	.zero		2304


//--------------------- .nv.shared._ZN5flash32flash_fwd_splitkv_combine_kernelI23Flash_fwd_kernel_traitsILi192ELi64ELi64ELi4ELb0ELb0EN7cutlass10bfloat16_tE19Flash_kernel_traitsILi192ELi64ELi64ELi4ES3_EELi8ELi5ELb1EEEvNS_16Flash_fwd_paramsE --------------------------
	.section	.nv.shared._ZN5flash32flash_fwd_splitkv_combine_kernelI23Flash_fwd_kernel_traitsILi192ELi64ELi64ELi4ELb0ELb0EN7cutlass10bfloat16_tE19Flash_kernel_traitsILi192ELi64ELi64ELi4ES3_EELi8ELi5ELb1EEEvNS_16Flash_fwd_paramsE,"aw",@nobits
	.sectionflags	@""
	.align	16
.nv.shared._ZN5flash32flash_fwd_splitkv_combine_kernelI23Flash_fwd_kernel_traitsILi192ELi64ELi64ELi4ELb0ELb0EN7cutlass10bfloat16_tE19Flash_kernel_traitsILi192ELi64ELi64ELi4ES3_EELi8ELi5ELb1EEEvNS_16Flash_fwd_paramsE:
	.zero		1152


//--------------------- .nv.shared._ZN5flash32flash_fwd_splitkv_combine_kernelI23Flash_fwd_kernel_traitsILi192ELi64ELi64ELi4ELb0ELb0EN7cutlass10bfloat16_tE19Flash_kernel_traitsILi192ELi64ELi64ELi4ES3_EELi8ELi4ELb1EEEvNS_16Flash_fwd_paramsE --------------------------
	.section	.nv.shared._ZN5flash32flash_fwd_splitkv_combine_kernelI23Flash_fwd_kernel_traitsILi192ELi64ELi64ELi4ELb0ELb0EN7cutlass10bfloat16_tE19Flash_kernel_traitsILi192ELi64ELi64ELi4ES3_EELi8ELi4ELb1EEEvNS_16Flash_fwd_paramsE,"aw",@nobits
	.sectionflags	@""
	.align	16
.nv.shared._ZN5flash32flash_fwd_splitkv_combine_kernelI23Flash_fwd_kernel_traitsILi192ELi64ELi64ELi4ELb0ELb0EN7cutlass10bfloat16_tE19Flash_kernel_traitsILi192ELi64ELi64ELi4ES3_EELi8ELi4ELb1EEEvNS_16Flash_fwd_paramsE:
	.zero		576


//--------------------- .nv.shared._ZN5flash32flash_fwd_splitkv_combine_kernelI23Flash_fwd_kernel_traitsILi192ELi64ELi64ELi4ELb0ELb0EN7cutlass10bfloat16_tE19Flash_kernel_traitsILi192ELi64ELi64ELi4ES3_EELi8ELi3ELb1EEEvNS_16Flash_fwd_paramsE --------------------------
	.section	.nv.shared._ZN5flash32flash_fwd_splitkv_combine_kernelI23Flash_fwd_kernel_traitsILi192ELi64ELi64ELi4ELb0ELb0EN7cutlass10bfloat16_tE19Flash_kernel_traitsILi192ELi64ELi64ELi4ES3_EELi8ELi3ELb1EEEvNS_16Flash_fwd_paramsE,"aw",@nobits
	.sectionflags	@""
	.align	16
.nv.shared._ZN5flash32flash_fwd_splitkv_combine_kernelI23Flash_fwd_kernel_traitsILi192ELi64ELi64ELi4ELb0ELb0EN7cutlass10bfloat16_tE19Flash_kernel_traitsILi192ELi64ELi64ELi4ES3_EELi8ELi3ELb1EEEvNS_16Flash_fwd_paramsE:
	.zero		288


//--------------------- .nv.shared._ZN5flash32flash_fwd_splitkv_combine_kernelI23Flash_fwd_kernel_traitsILi192ELi64ELi64ELi4ELb0ELb0EN7cutlass10bfloat16_tE19Flash_kernel_traitsILi192ELi64ELi64ELi4ES3_EELi8ELi2ELb1EEEvNS_16Flash_fwd_paramsE --------------------------
	.section	.nv.shared._ZN5flash32flash_fwd_splitkv_combine_kernelI23Flash_fwd_kernel_traitsILi192ELi64ELi64ELi4ELb0ELb0EN7cutlass10bfloat16_tE19Flash_kernel_traitsILi192ELi64ELi64ELi4ES3_EELi8ELi2ELb1EEEvNS_16Flash_fwd_paramsE,"aw",@nobits
	.sectionflags	@""
	.align	16
.nv.shared._ZN5flash32flash_fwd_splitkv_combine_kernelI23Flash_fwd_kernel_traitsILi192ELi64ELi64ELi4ELb0ELb0EN7cutlass10bfloat16_tE19Flash_kernel_traitsILi192ELi64ELi64ELi4ES3_EELi8ELi2ELb1EEEvNS_16Flash_fwd_paramsE:
	.zero		144


//--------------------- .nv.shared._ZN5flash32flash_fwd_splitkv_combine_kernelI23Flash_fwd_kernel_traitsILi192ELi64ELi64ELi4ELb0ELb0EN7cutlass10bfloat16_tE19Flash_kernel_traitsILi192ELi64ELi64ELi4ES3_EELi8ELi1ELb1EEEvNS_16Flash_fwd_paramsE --------------------------
	.section	.nv.shared._ZN5flash32flash_fwd_splitkv_combine_kernelI23Flash_fwd_kernel_traitsILi192ELi64ELi64ELi4ELb0ELb0EN7cutlass10bfloat16_tE19Flash_kernel_traitsILi192ELi64ELi64ELi4ES3_EELi8ELi1ELb1EEEvNS_16Flash_fwd_paramsE,"aw",@nobits
	.sectionflags	@""
	.align	16
.nv.shared._ZN5flash32flash_fwd_splitkv_combine_kernelI23Flash_fwd_kernel_traitsILi192ELi64ELi64ELi4ELb0ELb0EN7cutlass10bfloat16_tE19Flash_kernel_traitsILi192ELi64ELi64ELi4ES3_EELi8ELi1ELb1EEEvNS_16Flash_fwd_paramsE:
	.zero		80


//--------------------- .nv.shared._ZN5flash24flash_fwd_splitkv_kernelI23Flash_fwd_kernel_traitsILi192ELi64ELi64ELi4ELb0ELb0EN7cutlass10bfloat16_tE19Flash_kernel_traitsILi192ELi64ELi64ELi4ES3_EELb1ELb0ELb0ELb0ELb0ELb0ELb0ELb0EEEvNS_16Flash_fwd_paramsE --------------------------
	.section	.nv.shared._ZN5flash24flash_fwd_splitkv_kernelI23Flash_fwd_kernel_traitsILi192ELi64ELi64ELi4ELb0ELb0EN7cutlass10bfloat16_tE19Flash_kernel_traitsILi192ELi64ELi64ELi4ES3_EELb1ELb0ELb0ELb0ELb0ELb0ELb0ELb0EEEvNS_16Flash_fwd_paramsE,"aw",@nobits
	.sectionflags	@""
	.align	16


//--------------------- .nv.shared._ZN5flash24flash_fwd_splitkv_kernelI23Flash_fwd_kernel_traitsILi192ELi64ELi64ELi4ELb0ELb0EN7cutlass10bfloat16_tE19Flash_kernel_traitsILi192ELi64ELi64ELi4ES3_EELb1ELb0ELb0ELb0ELb0ELb1ELb0ELb0EEEvNS_16Flash_fwd_paramsE --------------------------
	.section	.nv.shared._ZN5flash24flash_fwd_splitkv_kernelI23Flash_fwd_kernel_traitsILi192ELi64ELi64ELi4ELb0ELb0EN7cutlass10bfloat16_tE19Flash_kernel_traitsILi192ELi64ELi64ELi4ES3_EELb1ELb0ELb0ELb0ELb0ELb1ELb0ELb0EEEvNS_16Flash_fwd_paramsE,"aw",@nobits
	.sectionflags	@""
	.align	16


//--------------------- .nv.shared._ZN5flash24flash_fwd_splitkv_kernelI23Flash_fwd_kernel_traitsILi192ELi64ELi64ELi4ELb0ELb0EN7cutlass10bfloat16_tE19Flash_kernel_traitsILi192ELi64ELi64ELi4ES3_EELb1ELb0ELb0ELb0ELb0ELb0ELb0ELb1EEEvNS_16Flash_fwd_paramsE --------------------------
	.section	.nv.shared._ZN5flash24flash_fwd_splitkv_kernelI23Flash_fwd_kernel_traitsILi192ELi64ELi64ELi4ELb0ELb0EN7cutlass10bfloat16_tE19Flash_kernel_traitsILi192ELi64ELi64ELi4ES3_EELb1ELb0ELb0ELb0ELb0ELb0ELb0ELb1EEEvNS_16Flash_fwd_paramsE,"aw",@nobits
	.sectionflags	@""
	.align	16


//--------------------- .nv.shared._ZN5flash24flash_fwd_splitkv_kernelI23Flash_fwd_kernel_traitsILi192ELi64ELi64ELi4ELb0ELb0EN7cutlass10bfloat16_tE19Flash_kernel_traitsILi192ELi64ELi64ELi4ES3_EELb1ELb0ELb0ELb0ELb0ELb1ELb0ELb1EEEvNS_16Flash_fwd_paramsE --------------------------
	.section	.nv.shared._ZN5flash24flash_fwd_splitkv_kernelI23Flash_fwd_kernel_traitsILi192ELi64ELi64ELi4ELb0ELb0EN7cutlass10bfloat16_tE19Flash_kernel_traitsILi192ELi64ELi64ELi4ES3_EELb1ELb0ELb0ELb0ELb0ELb1ELb0ELb1EEEvNS_16Flash_fwd_paramsE,"aw",@nobits
	.sectionflags	@""
	.align	16


//--------------------- .nv.shared._ZN5flash24flash_fwd_splitkv_kernelI23Flash_fwd_kernel_traitsILi192ELi64ELi64ELi4ELb0ELb0EN7cutlass10bfloat16_tE19Flash_kernel_traitsILi192ELi64ELi64ELi4ES3_EELb1ELb0ELb0ELb0ELb0ELb0ELb1ELb0EEEvNS_16Flash_fwd_paramsE --------------------------
	.section	.nv.shared._ZN5flash24flash_fwd_splitkv_kernelI23Flash_fwd_kernel_traitsILi192ELi64ELi64ELi4ELb0ELb0EN7cutlass10bfloat16_tE19Flash_kernel_traitsILi192ELi64ELi64ELi4ES3_EELb1ELb0ELb0ELb0ELb0ELb0ELb1ELb0EEEvNS_16Flash_fwd_paramsE,"aw",@nobits
	.sectionflags	@""
	.align	16


//--------------------- .nv.shared._ZN5flash24flash_fwd_splitkv_kernelI23Flash_fwd_kernel_traitsILi192ELi64ELi64ELi4ELb0ELb0EN7cutlass10bfloat16_tE19Flash_kernel_traitsILi192ELi64ELi64ELi4ES3_EELb1ELb0ELb0ELb0ELb0ELb1ELb1ELb0EEEvNS_16Flash_fwd_paramsE --------------------------
	.section	.nv.shared._ZN5flash24flash_fwd_splitkv_kernelI23Flash_fwd_kernel_traitsILi192ELi64ELi64ELi4ELb0ELb0EN7cutlass10bfloat16_tE19Flash_kernel_traitsILi192ELi64ELi64ELi4ES3_EELb1ELb0ELb0ELb0ELb0ELb1ELb1ELb0EEEvNS_16Flash_fwd_paramsE,"aw",@nobits
	.sectionflags	@""
	.align	16


//--------------------- .nv.shared._ZN5flash24flash_fwd_splitkv_kernelI23Flash_fwd_kernel_traitsILi192ELi64ELi64ELi4ELb0ELb0EN7cutlass10bfloat16_tE19Flash_kernel_traitsILi192ELi64ELi64ELi4ES3_EELb1ELb0ELb0ELb0ELb0ELb0ELb1ELb1EEEvNS_16Flash_fwd_paramsE --------------------------
	.section	.nv.shared._ZN5flash24flash_fwd_splitkv_kernelI23Flash_fwd_kernel_traitsILi192ELi64ELi64ELi4ELb0ELb0EN7cutlass10bfloat16_tE19Flash_kernel_traitsILi192ELi64ELi64ELi4ES3_EELb1ELb0ELb0ELb0ELb0ELb0ELb1ELb1EEEvNS_16Flash_fwd_paramsE,"aw",@nobits
	.sectionflags	@""
	.align	16


//--------------------- .nv.shared._ZN5flash24flash_fwd_splitkv_kernelI23Flash_fwd_kernel_traitsILi192ELi64ELi64ELi4ELb0ELb0EN7cutlass10bfloat16_tE19Flash_kernel_traitsILi192ELi64ELi64ELi4ES3_EELb1ELb0ELb0ELb0ELb0ELb1ELb1ELb1EEEvNS_16Flash_fwd_paramsE --------------------------
	.section	.nv.shared._ZN5flash24flash_fwd_splitkv_kernelI23Flash_fwd_kernel_traitsILi192ELi64ELi64ELi4ELb0ELb0EN7cutlass10bfloat16_tE19Flash_kernel_traitsILi192ELi64ELi64ELi4ES3_EELb1ELb0ELb0ELb0ELb0ELb1ELb1ELb1EEEvNS_16Flash_fwd_paramsE,"aw",@nobits
	.sectionflags	@""
	.align	16


//--------------------- .nv.shared._ZN5flash24flash_fwd_splitkv_kernelI23Flash_fwd_kernel_traitsILi192ELi64ELi64ELi4ELb0ELb0EN7cutlass10bfloat16_tE19Flash_kernel_traitsILi192ELi64ELi64ELi4ES3_EELb1ELb0ELb0ELb0ELb1ELb0ELb0ELb0EEEvNS_16Flash_fwd_paramsE --------------------------
	.section	.nv.shared._ZN5flash24flash_fwd_splitkv_kernelI23Flash_fwd_kernel_traitsILi192ELi64ELi64ELi4ELb0ELb0EN7cutlass10bfloat16_tE19Flash_kernel_traitsILi192ELi64ELi64ELi4ES3_EELb1ELb0ELb0ELb0ELb1ELb0ELb0ELb0EEEvNS_16Flash_fwd_paramsE,"aw",@nobits
	.sectionflags	@""
	.align	16


//--------------------- .nv.shared._ZN5flash24flash_fwd_splitkv_kernelI23Flash_fwd_kernel_traitsILi192ELi64ELi64ELi4ELb0ELb0EN7cutlass10bfloat16_tE19Flash_kernel_traitsILi192ELi64ELi64ELi4ES3_EELb1ELb0ELb0ELb0ELb1ELb1ELb0ELb0EEEvNS_16Flash_fwd_paramsE --------------------------
	.section	.nv.shared._ZN5flash24flash_fwd_splitkv_kernelI23Flash_fwd_kernel_traitsILi192ELi64ELi64ELi4ELb0ELb0EN7cutlass10bfloat16_tE19Flash_kernel_traitsILi192ELi64ELi64ELi4ES3_EELb1ELb0ELb0ELb0ELb1ELb1ELb0ELb0EEEvNS_16Flash_fwd_paramsE,"aw",@nobits
	.sectionflags	@""
	.align	16


//--------------------- .nv.shared._ZN5flash24flash_fwd_splitkv_kernelI23Flash_fwd_kernel_traitsILi192ELi64ELi64ELi4ELb0ELb0EN7cutlass10bfloat16_tE19Flash_kernel_traitsILi192ELi64ELi64ELi4ES3_EELb1ELb0ELb1ELb0ELb0ELb0ELb0ELb0EEEvNS_16Flash_fwd_paramsE --------------------------
	.section	.nv.shared._ZN5flash24flash_fwd_splitkv_kernelI23Flash_fwd_kernel_traitsILi192ELi64ELi64ELi4ELb0ELb0EN7cutlass10bfloat16_tE19Flash_kernel_traitsILi192ELi64ELi64ELi4ES3_EELb1ELb0ELb1ELb0ELb0ELb0ELb0ELb0EEEvNS_16Flash_fwd_paramsE,"aw",@nobits
	.sectionflags	@""
	.align	16


//--------------------- .nv.shared._ZN5flash24flash_fwd_splitkv_kernelI23Flash_fwd_kernel_traitsILi192ELi64ELi64ELi4ELb0ELb0EN7cutlass10bfloat16_tE19Flash_kernel_traitsILi192ELi64ELi64ELi4ES3_EELb1ELb0ELb1ELb0ELb0ELb1ELb0ELb0EEEvNS_16Flash_fwd_paramsE --------------------------
	.section	.nv.shared._ZN5flash24flash_fwd_splitkv_kernelI23Flash_fwd_kernel_traitsILi192ELi64ELi64ELi4ELb0ELb0EN7cutlass10bfloat16_tE19Flash_kernel_traitsILi192ELi64ELi64ELi4ES3_EELb1ELb0ELb1ELb0ELb0ELb1ELb0ELb0EEEvNS_16Flash_fwd_paramsE,"aw",@nobits
	.sectionflags	@""
	.align	16


//--------------------- .nv.shared._ZN5flash24flash_fwd_splitkv_kernelI23Flash_fwd_kernel_traitsILi192ELi64ELi64ELi4ELb0ELb0EN7cutlass10bfloat16_tE19Flash_kernel_traitsILi192ELi64ELi64ELi4ES3_EELb1ELb0ELb0ELb0ELb1ELb0ELb0ELb1EEEvNS_16Flash_fwd_paramsE --------------------------
	.section	.nv.shared._ZN5flash24flash_fwd_splitkv_kernelI23Flash_fwd_kernel_traitsILi192ELi64ELi64ELi4ELb0ELb0EN7cutlass10bfloat16_tE19Flash_kernel_traitsILi192ELi64ELi64ELi4ES3_EELb1ELb0ELb0ELb0ELb1ELb0ELb0ELb1EEEvNS_16Flash_fwd_paramsE,"aw",@nobits
	.sectionflags	@""
	.align	16


//--------------------- .nv.shared._ZN5flash24flash_fwd_splitkv_kernelI23Flash_fwd_kernel_traitsILi192ELi64ELi64ELi4ELb0ELb0EN7cutlass10bfloat16_tE19Flash_kernel_traitsILi192ELi64ELi64ELi4ES3_EELb1ELb0ELb0ELb0ELb1ELb1ELb0ELb1EEEvNS_16Flash_fwd_paramsE --------------------------
	.section	.nv.shared._ZN5flash24flash_fwd_splitkv_kernelI23Flash_fwd_kernel_traitsILi192ELi64ELi64ELi4ELb0ELb0EN7cutlass10bfloat16_tE19Flash_kernel_traitsILi192ELi64ELi64ELi4ES3_EELb1ELb0ELb0ELb0ELb1ELb1ELb0ELb1EEEvNS_16Flash_fwd_paramsE,"aw",@nobits
	.sectionflags	@""
	.align	16


//--------------------- .nv.shared._ZN5flash24flash_fwd_splitkv_kernelI23Flash_fwd_kernel_traitsILi192ELi64ELi64ELi4ELb0ELb0EN7cutlass10bfloat16_tE19Flash_kernel_traitsILi192ELi64ELi64ELi4ES3_EELb1ELb0ELb1ELb0ELb0ELb0ELb0ELb1EEEvNS_16Flash_fwd_paramsE --------------------------
	.section	.nv.shared._ZN5flash24flash_fwd_splitkv_kernelI23Flash_fwd_kernel_traitsILi192ELi64ELi64ELi4ELb0ELb0EN7cutlass10bfloat16_tE19Flash_kernel_traitsILi192ELi64ELi64ELi4ES3_EELb1ELb0ELb1ELb0ELb0ELb0ELb0ELb1EEEvNS_16Flash_fwd_paramsE,"aw",@nobits
	.sectionflags	@""
	.align	16


//--------------------- .nv.shared._ZN5flash24flash_fwd_splitkv_kernelI23Flash_fwd_kernel_traitsILi192ELi64ELi64ELi4ELb0ELb0EN7cutlass10bfloat16_tE19Flash_kernel_traitsILi192ELi64ELi64ELi4ES3_EELb1ELb0ELb1ELb0ELb0ELb1ELb0ELb1EEEvNS_16Flash_fwd_paramsE --------------------------
	.section	.nv.shared._ZN5flash24flash_fwd_splitkv_kernelI23Flash_fwd_kernel_traitsILi192ELi64ELi64ELi4ELb0ELb0EN7cutlass10bfloat16_tE19Flash_kernel_traitsILi192ELi64ELi64ELi4ES3_EELb1ELb0ELb1ELb0ELb0ELb1ELb0ELb1EEEvNS_16Flash_fwd_paramsE,"aw",@nobits
	.sectionflags	@""
	.align	16


//--------------------- .nv.shared._ZN5flash24flash_fwd_splitkv_kernelI23Flash_fwd_kernel_traitsILi192ELi64ELi64ELi4ELb0ELb0EN7cutlass10bfloat16_tE19Flash_kernel_traitsILi192ELi64ELi64ELi4ES3_EELb1ELb0ELb0ELb0ELb1ELb0ELb1ELb0EEEvNS_16Flash_fwd_paramsE --------------------------
	.section	.nv.shared._ZN5flash24flash_fwd_splitkv_kernelI23Flash_fwd_kernel_traitsILi192ELi64ELi64ELi4ELb0ELb0EN7cutlass10bfloat16_tE19Flash_kernel_traitsILi192ELi64ELi64ELi4ES3_EELb1ELb0ELb0ELb0ELb1ELb0ELb1ELb0EEEvNS_16Flash_fwd_paramsE,"aw",@nobits
	.sectionflags	@""
	.align	16


//--------------------- .nv.shared._ZN5flash24flash_fwd_splitkv_kernelI23Flash_fwd_kernel_traitsILi192ELi64ELi64ELi4ELb0ELb0EN7cutlass10bfloat16_tE19Flash_kernel_traitsILi192ELi64ELi64ELi4ES3_EELb1ELb0ELb0ELb0ELb1ELb1ELb1ELb0EEEvNS_16Flash_fwd_paramsE --------------------------
	.section	.nv.shared._ZN5flash24flash_fwd_splitkv_kernelI23Flash_fwd_kernel_traitsILi192ELi64ELi64ELi4ELb0ELb0EN7cutlass10bfloat16_tE19Flash_kernel_traitsILi192ELi64ELi64ELi4ES3_EELb1ELb0ELb0ELb0ELb1ELb1ELb1ELb0EEEvNS_16Flash_fwd_paramsE,"aw",@nobits
	.sectionflags	@""
	.align	16


//--------------------- .nv.shared._ZN5flash24flash_fwd_splitkv_kernelI23Flash_fwd_kernel_traitsILi192ELi64ELi64ELi4ELb0ELb0EN7cutlass10bfloat16_tE19Flash_kernel_traitsILi192ELi64ELi64ELi4ES3_EELb1ELb0ELb1ELb0ELb0ELb0ELb1ELb0EEEvNS_16Flash_fwd_paramsE --------------------------
	.section	.nv.shared._ZN5flash24flash_fwd_splitkv_kernelI23Flash_fwd_kernel_traitsILi192ELi64ELi64ELi4ELb0ELb0EN7cutlass10bfloat16_tE19Flash_kernel_traitsILi192ELi64ELi64ELi4ES3_EELb1ELb0ELb1ELb0ELb0ELb0ELb1ELb0EEEvNS_16Flash_fwd_paramsE,"aw",@nobits
	.sectionflags	@""
	.align	16


//--------------------- .nv.shared._ZN5flash24flash_fwd_splitkv_kernelI23Flash_fwd_kernel_traitsILi192ELi64ELi64ELi4ELb0ELb0EN7cutlass10bfloat16_tE19Flash_kernel_traitsILi192ELi64ELi64ELi4ES3_EELb1ELb0ELb1ELb0ELb0ELb1ELb1ELb0EEEvNS_16Flash_fwd_paramsE --------------------------
	.section	.nv.shared._ZN5flash24flash_fwd_splitkv_kernelI23Flash_fwd_kernel_traitsILi192ELi64ELi64ELi4ELb0ELb0EN7cutlass10bfloat16_tE19Flash_kernel_traitsILi192ELi64ELi64ELi4ES3_EELb1ELb0ELb1ELb0ELb0ELb1ELb1ELb0EEEvNS_16Flash_fwd_paramsE,"aw",@nobits
	.sectionflags	@""
	.align	16


//--------------------- .nv.shared._ZN5flash24flash_fwd_splitkv_kernelI23Flash_fwd_kernel_traitsILi192ELi64ELi64ELi4ELb0ELb0EN7cutlass10bfloat16_tE19Flash_kernel_traitsILi192ELi64ELi64ELi4ES3_EELb1ELb0ELb0ELb0ELb1ELb0ELb1ELb1EEEvNS_16Flash_fwd_paramsE --------------------------
	.section	.nv.shared._ZN5flash24flash_fwd_splitkv_kernelI23Flash_fwd_kernel_traitsILi192ELi64ELi64ELi4ELb0ELb0EN7cutlass10bfloat16_tE19Flash_kernel_traitsILi192ELi64ELi64ELi4ES3_EELb1ELb0ELb0ELb0ELb1ELb0ELb1ELb1EEEvNS_16Flash_fwd_paramsE,"aw",@nobits
	.sectionflags	@""
	.align	16


//--------------------- .nv.shared._ZN5flash24flash_fwd_splitkv_kernelI23Flash_fwd_kernel_traitsILi192ELi64ELi64ELi4ELb0ELb0EN7cutlass10bfloat16_tE19Flash_kernel_traitsILi192ELi64ELi64ELi4ES3_EELb1ELb0ELb0ELb0ELb1ELb1ELb1ELb1EEEvNS_16Flash_fwd_paramsE --------------------------
	.section	.nv.shared._ZN5flash24flash_fwd_splitkv_kernelI23Flash_fwd_kernel_traitsILi192ELi64ELi64ELi4ELb0ELb0EN7cutlass10bfloat16_tE19Flash_kernel_traitsILi192ELi64ELi64ELi4ES3_EELb1ELb0ELb0ELb0ELb1ELb1ELb1ELb1EEEvNS_16Flash_fwd_paramsE,"aw",@nobits
	.sectionflags	@""
	.align	16


//--------------------- .nv.shared._ZN5flash24flash_fwd_splitkv_kernelI23Flash_fwd_kernel_traitsILi192ELi64ELi64ELi4ELb0ELb0EN7cutlass10bfloat16_tE19Flash_kernel_traitsILi192ELi64ELi64ELi4ES3_EELb1ELb0ELb1ELb0ELb0ELb0ELb1ELb1EEEvNS_16Flash_fwd_paramsE --------------------------
	.section	.nv.shared._ZN5flash24flash_fwd_splitkv_kernelI23Flash_fwd_kernel_traitsILi192ELi64ELi64ELi4ELb0ELb0EN7cutlass10bfloat16_tE19Flash_kernel_traitsILi192ELi64ELi64ELi4ES3_EELb1ELb0ELb1ELb0ELb0ELb0ELb1ELb1EEEvNS_16Flash_fwd_paramsE,"aw",@nobits
	.sectionflags	@""
	.align	16


//--------------------- .nv.shared._ZN5flash24flash_fwd_splitkv_kernelI23Flash_fwd_kernel_traitsILi192ELi64ELi64ELi4ELb0ELb0EN7cutlass10bfloat16_tE19Flash_kernel_traitsILi192ELi64ELi64ELi4ES3_EELb1ELb0ELb1ELb0ELb0ELb1ELb1ELb1EEEvNS_16Flash_fwd_paramsE --------------------------
	.section	.nv.shared._ZN5flash24flash_fwd_splitkv_kernelI23Flash_fwd_kernel_traitsILi192ELi64ELi64ELi4ELb0ELb0EN7cutlass10bfloat16_tE19Flash_kernel_traitsILi192ELi64ELi64ELi4ES3_EELb1ELb0ELb1ELb0ELb0ELb1ELb1ELb1EEEvNS_16Flash_fwd_paramsE,"aw",@nobits
	.sectionflags	@""
	.align	16
